	.target	sm_80

	.elftype	@"ET_EXEC"


//--------------------- .note.nv.tkinfo           --------------------------
	.section	.note.nv.tkinfo,"",@"SHT_NOTE"
	.sectionflags	@"SHF_NOTE_NV_TKINFO"
	.tkinfo
        /*0018*/ 	.word	0x00000002
        /*0030*/ 	.string	""
        /*0030*/ 	.string	"ptxas"
        /*0030*/ 	.string	"Cuda compilation tools, release 13.0, V13.0.88"
        /*0030*/ 	.string	"Build cuda_13.0.r13.0/compiler.36424714_0"
        /*0030*/ 	.string	"-arch sm_80 -m 64 "



//--------------------- .note.nv.cuinfo           --------------------------
	.section	.note.nv.cuinfo,"",@"SHT_NOTE"
	.sectionflags	@"SHF_NOTE_NV_CUINFO"
        /*0018*/ 	.short	0x0002
        /*001a*/ 	.short	0x0050
        /*001c*/ 	.short	0x0082
	.zero		2


//--------------------- .nv.info                  --------------------------
	.section	.nv.info,"",@"SHT_CUDA_INFO"
	.align	4


	//----- nvinfo : EIATTR_REGCOUNT
	.align		4
        /*0000*/ 	.byte	0x04, 0x2f
        /*0002*/ 	.short	(.L_12 - .L_11)
	.align		4
.L_11:
        /*0004*/ 	.word	index@(_ZN7cutlass13device_kernelIN5flash19enable_sm80_to_sm89INS1_16FlashAttnFwdSm80INS1_25CollectiveMainloopFwdSm80ILi8ELi1ELb0EN4cute5tupleIJNS5_1CILi128EEENS7_ILi48EEENS7_ILi256EEEEEELi256ENS_6half_tEfNS_4arch4Sm80ELb1ELb0ELb0ELb1ELb0ELb1ELb1ELb0EEENS1_21CollectiveEpilogueFwdINS6_IJS8_SA_S9_EEENS6_IJNS7_ILi1EEESI_SI_EEESC_SE_Li256ELb1ELb1ELb0ELb0EEENS1_19SingleTileSchedulerILb1ELb0ELb1ELi128EEEEEEEEEvNT_6ParamsE)
        /*0008*/ 	.word	0x000000fd


	//----- nvinfo : EIATTR_FRAME_SIZE
	.align		4
.L_12:
        /*000c*/ 	.byte	0x04, 0x11
        /*000e*/ 	.short	(.L_14 - .L_13)
	.align		4
.L_13:
        /*0010*/ 	.word	index@(_ZN7cutlass13device_kernelIN5flash19enable_sm80_to_sm89INS1_16FlashAttnFwdSm80INS1_25CollectiveMainloopFwdSm80ILi8ELi1ELb0EN4cute5tupleIJNS5_1CILi128EEENS7_ILi48EEENS7_ILi256EEEEEELi256ENS_6half_tEfNS_4arch4Sm80ELb1ELb0ELb0ELb1ELb0ELb1ELb1ELb0EEENS1_21CollectiveEpilogueFwdINS6_IJS8_SA_S9_EEENS6_IJNS7_ILi1EEESI_SI_EEESC_SE_Li256ELb1ELb1ELb0ELb0EEENS1_19SingleTileSchedulerILb1ELb0ELb1ELi128EEEEEEEEEvNT_6ParamsE)
        /*0014*/ 	.word	0x00000000


	//----- nvinfo : EIATTR_REGCOUNT
	.align		4
.L_14:
        /*0018*/ 	.byte	0x04, 0x2f
        /*001a*/ 	.short	(.L_16 - .L_15)
	.align		4
.L_15:
        /*001c*/ 	.word	index@(_ZN7cutlass13device_kernelIN5flash19enable_sm80_to_sm89INS1_16FlashAttnFwdSm80INS1_25CollectiveMainloopFwdSm80ILi8ELi1ELb0EN4cute5tupleIJNS5_1CILi128EEENS7_ILi96EEENS7_ILi256EEEEEELi256ENS_6half_tEfNS_4arch4Sm80ELb1ELb0ELb0ELb1ELb0ELb0ELb1ELb0EEENS1_21CollectiveEpilogueFwdINS6_IJS8_SA_S9_EEENS6_IJNS7_ILi1EEESI_SI_EEESC_SE_Li256ELb1ELb1ELb0ELb0EEENS1_19SingleTileSchedulerILb1ELb0ELb1ELi128EEEEEEEEEvNT_6ParamsE)
        /*0020*/ 	.word	0x000000ff


	//----- nvinfo : EIATTR_FRAME_SIZE
	.align		4
.L_16:
        /*0024*/ 	.byte	0x04, 0x11
        /*0026*/ 	.short	(.L_18 - .L_17)
	.align		4
.L_17:
        /*0028*/ 	.word	index@(_ZN7cutlass13device_kernelIN5flash19enable_sm80_to_sm89INS1_16FlashAttnFwdSm80INS1_25CollectiveMainloopFwdSm80ILi8ELi1ELb0EN4cute5tupleIJNS5_1CILi128EEENS7_ILi96EEENS7_ILi256EEEEEELi256ENS_6half_tEfNS_4arch4Sm80ELb1ELb0ELb0ELb1ELb0ELb0ELb1ELb0EEENS1_21CollectiveEpilogueFwdINS6_IJS8_SA_S9_EEENS6_IJNS7_ILi1EEESI_SI_EEESC_SE_Li256ELb1ELb1ELb0ELb0EEENS1_19SingleTileSchedulerILb1ELb0ELb1ELi128EEEEEEEEEvNT_6ParamsE)
        /*002c*/ 	.word	0x00000068


	//----- nvinfo : EIATTR_REGCOUNT
	.align		4
.L_18:
        /*0030*/ 	.byte	0x04, 0x2f
        /*0032*/ 	.short	(.L_20 - .L_19)
	.align		4
.L_19:
        /*0034*/ 	.word	index@(_ZN7cutlass13device_kernelIN5flash19enable_sm80_to_sm89INS1_16FlashAttnFwdSm80INS1_25CollectiveMainloopFwdSm80ILi8ELi1ELb0EN4cute5tupleIJNS5_1CILi128EEENS7_ILi96EEENS7_ILi256EEEEEELi256ENS_6half_tEfNS_4arch4Sm80ELb1ELb0ELb0ELb0ELb0ELb0ELb1ELb0EEENS1_21CollectiveEpilogueFwdINS6_IJS8_SA_S9_EEENS6_IJNS7_ILi1EEESI_SI_EEESC_SE_Li256ELb0ELb1ELb0ELb0EEENS1_30DynamicPersistentTileSchedulerILi256ELi256ELb0ELb1ELb0EEEEEEEEEvNT_6ParamsE)
        /*0038*/ 	.word	0x000000ff


	//----- nvinfo : EIATTR_FRAME_SIZE
	.align		4
.L_20:
        /*003c*/ 	.byte	0x04, 0x11
        /*003e*/ 	.short	(.L_22 - .L_21)
	.align		4
.L_21:
        /*0040*/ 	.word	index@($__internal_3_$__cuda_sm70_shflsync_idx_p)
        /*0044*/ 	.word	0x00000000


	//----- nvinfo : EIATTR_FRAME_SIZE
	.align		4
.L_22:
        /*0048*/ 	.byte	0x04, 0x11
        /*004a*/ 	.short	(.L_24 - .L_23)
	.align		4
.L_23:
        /*004c*/ 	.word	index@($__internal_2_$__cuda_sm70_shflsync_bfly_p)
        /*0050*/ 	.word	0x00000000


	//----- nvinfo : EIATTR_FRAME_SIZE
	.align		4
.L_24:
        /*0054*/ 	.byte	0x04, 0x11
        /*0056*/ 	.short	(.L_26 - .L_25)
	.align		4
.L_25:
        /*0058*/ 	.word	index@(_ZN7cutlass13device_kernelIN5flash19enable_sm80_to_sm89INS1_16FlashAttnFwdSm80INS1_25CollectiveMainloopFwdSm80ILi8ELi1ELb0EN4cute5tupleIJNS5_1CILi128EEENS7_ILi96EEENS7_ILi256EEEEEELi256ENS_6half_tEfNS_4arch4Sm80ELb1ELb0ELb0ELb0ELb0ELb0ELb1ELb0EEENS1_21CollectiveEpilogueFwdINS6_IJS8_SA_S9_EEENS6_IJNS7_ILi1EEESI_SI_EEESC_SE_Li256ELb0ELb1ELb0ELb0EEENS1_30DynamicPersistentTileSchedulerILi256ELi256ELb0ELb1ELb0EEEEEEEEEvNT_6ParamsE)
        /*005c*/ 	.word	0x000000a8


	//----- nvinfo : EIATTR_REGCOUNT
	.align		4
.L_26:
        /*0060*/ 	.byte	0x04, 0x2f
        /*0062*/ 	.short	(.L_28 - .L_27)
	.align		4
.L_27:
        /*0064*/ 	.word	index@(_ZN7cutlass13device_kernelIN5flash19enable_sm80_to_sm89INS1_16FlashAttnFwdSm80INS1_25CollectiveMainloopFwdSm80ILi8ELi1ELb0EN4cute5tupleIJNS5_1CILi128EEENS7_ILi48EEENS7_ILi256EEEEEELi256ENS_6half_tEfNS_4arch4Sm80ELb0ELb1ELb0ELb1ELb0ELb1ELb1ELb0EEENS1_21CollectiveEpilogueFwdINS6_IJS8_SA_S9_EEENS6_IJNS7_ILi1EEESI_SI_EEESC_SE_Li256ELb1ELb1ELb0ELb0EEENS1_19SingleTileSchedulerILb1ELb0ELb1ELi128EEEEEEEEEvNT_6ParamsE)
        /*0068*/ 	.word	0x000000fa


	//----- nvinfo : EIATTR_FRAME_SIZE
	.align		4
.L_28:
        /*006c*/ 	.byte	0x04, 0x11
        /*006e*/ 	.short	(.L_30 - .L_29)
	.align		4
.L_29:
        /*0070*/ 	.word	index@(_ZN7cutlass13device_kernelIN5flash19enable_sm80_to_sm89INS1_16FlashAttnFwdSm80INS1_25CollectiveMainloopFwdSm80ILi8ELi1ELb0EN4cute5tupleIJNS5_1CILi128EEENS7_ILi48EEENS7_ILi256EEEEEELi256ENS_6half_tEfNS_4arch4Sm80ELb0ELb1ELb0ELb1ELb0ELb1ELb1ELb0EEENS1_21CollectiveEpilogueFwdINS6_IJS8_SA_S9_EEENS6_IJNS7_ILi1EEESI_SI_EEESC_SE_Li256ELb1ELb1ELb0ELb0EEENS1_19SingleTileSchedulerILb1ELb0ELb1ELi128EEEEEEEEEvNT_6ParamsE)
        /*0074*/ 	.word	0x00000000


	//----- nvinfo : EIATTR_REGCOUNT
	.align		4
.L_30:
        /*0078*/ 	.byte	0x04, 0x2f
        /*007a*/ 	.short	(.L_32 - .L_31)
	.align		4
.L_31:
        /*007c*/ 	.word	index@(_ZN7cutlass13device_kernelIN5flash19enable_sm80_to_sm89INS1_16FlashAttnFwdSm80INS1_25CollectiveMainloopFwdSm80ILi8ELi1ELb0EN4cute5tupleIJNS5_1CILi128EEENS7_ILi64EEENS7_ILi256EEEEEELi256ENS_6half_tEfNS_4arch4Sm80ELb0ELb1ELb0ELb1ELb0ELb0ELb1ELb0EEENS1_21CollectiveEpilogueFwdINS6_IJS8_SA_S9_EEENS6_IJNS7_ILi1EEESI_SI_EEESC_SE_Li256ELb1ELb1ELb0ELb0EEENS1_19SingleTileSchedulerILb1ELb0ELb1ELi128EEEEEEEEEvNT_6ParamsE)
        /*0080*/ 	.word	0x000000ff


	//----- nvinfo : EIATTR_FRAME_SIZE
	.align		4
.L_32:
        /*0084*/ 	.byte	0x04, 0x11
        /*0086*/ 	.short	(.L_34 - .L_33)
	.align		4
.L_33:
        /*0088*/ 	.word	index@(_ZN7cutlass13device_kernelIN5flash19enable_sm80_to_sm89INS1_16FlashAttnFwdSm80INS1_25CollectiveMainloopFwdSm80ILi8ELi1ELb0EN4cute5tupleIJNS5_1CILi128EEENS7_ILi64EEENS7_ILi256EEEEEELi256ENS_6half_tEfNS_4arch4Sm80ELb0ELb1ELb0ELb1ELb0ELb0ELb1ELb0EEENS1_21CollectiveEpilogueFwdINS6_IJS8_SA_S9_EEENS6_IJNS7_ILi1EEESI_SI_EEESC_SE_Li256ELb1ELb1ELb0ELb0EEENS1_19SingleTileSchedulerILb1ELb0ELb1ELi128EEEEEEEEEvNT_6ParamsE)
        /*008c*/ 	.word	0x00000018


	//----- nvinfo : EIATTR_REGCOUNT
	.align		4
.L_34:
        /*0090*/ 	.byte	0x04, 0x2f
        /*0092*/ 	.short	(.L_36 - .L_35)
	.align		4
.L_35:
        /*0094*/ 	.word	index@(_ZN7cutlass13device_kernelIN5flash19enable_sm80_to_sm89INS1_16FlashAttnFwdSm80INS1_25CollectiveMainloopFwdSm80ILi8ELi1ELb0EN4cute5tupleIJNS5_1CILi128EEENS7_ILi64EEENS7_ILi256EEEEEELi256ENS_6half_tEfNS_4arch4Sm80ELb0ELb1ELb0ELb0ELb0ELb0ELb1ELb0EEENS1_21CollectiveEpilogueFwdINS6_IJS8_SA_S9_EEENS6_IJNS7_ILi1EEESI_SI_EEESC_SE_Li256ELb0ELb1ELb0ELb0EEENS1_19SingleTileSchedulerILb0ELb0ELb1ELi128EEEEEEEEEvNT_6ParamsE)
        /*0098*/ 	.word	0x000000ff


	//----- nvinfo : EIATTR_FRAME_SIZE
	.align		4
.L_36:
        /*009c*/ 	.byte	0x04, 0x11
        /*009e*/ 	.short	(.L_38 - .L_37)
	.align		4
.L_37:
        /*00a0*/ 	.word	index@(_ZN7cutlass13device_kernelIN5flash19enable_sm80_to_sm89INS1_16FlashAttnFwdSm80INS1_25CollectiveMainloopFwdSm80ILi8ELi1ELb0EN4cute5tupleIJNS5_1CILi128EEENS7_ILi64EEENS7_ILi256EEEEEELi256ENS_6half_tEfNS_4arch4Sm80ELb0ELb1ELb0ELb0ELb0ELb0ELb1ELb0EEENS1_21CollectiveEpilogueFwdINS6_IJS8_SA_S9_EEENS6_IJNS7_ILi1EEESI_SI_EEESC_SE_Li256ELb0ELb1ELb0ELb0EEENS1_19SingleTileSchedulerILb0ELb0ELb1ELi128EEEEEEEEEvNT_6ParamsE)
        /*00a4*/ 	.word	0x00000040


	//----- nvinfo : EIATTR_REGCOUNT
	.align		4
.L_38:
        /*00a8*/ 	.byte	0x04, 0x2f
        /*00aa*/ 	.short	(.L_40 - .L_39)
	.align		4
.L_39:
        /*00ac*/ 	.word	index@(_ZN7cutlass13device_kernelIN5flash19enable_sm80_to_sm89INS1_16FlashAttnFwdSm80INS1_25CollectiveMainloopFwdSm80ILi8ELi1ELb0EN4cute5tupleIJNS5_1CILi128EEENS7_ILi48EEENS7_ILi256EEEEEELi256ENS_6half_tEfNS_4arch4Sm80ELb0ELb0ELb0ELb1ELb0ELb1ELb1ELb0EEENS1_21CollectiveEpilogueFwdINS6_IJS8_SA_S9_EEENS6_IJNS7_ILi1EEESI_SI_EEESC_SE_Li256ELb1ELb1ELb0ELb0EEENS1_19SingleTileSchedulerILb1ELb0ELb1ELi128EEEEEEEEEvNT_6ParamsE)
        /*00b0*/ 	.word	0x000000fe


	//----- nvinfo : EIATTR_FRAME_SIZE
	.align		4
.L_40:
        /*00b4*/ 	.byte	0x04, 0x11
        /*00b6*/ 	.short	(.L_42 - .L_41)
	.align		4
.L_41:
        /*00b8*/ 	.word	index@(_ZN7cutlass13device_kernelIN5flash19enable_sm80_to_sm89INS1_16FlashAttnFwdSm80INS1_25CollectiveMainloopFwdSm80ILi8ELi1ELb0EN4cute5tupleIJNS5_1CILi128EEENS7_ILi48EEENS7_ILi256EEEEEELi256ENS_6half_tEfNS_4arch4Sm80ELb0ELb0ELb0ELb1ELb0ELb1ELb1ELb0EEENS1_21CollectiveEpilogueFwdINS6_IJS8_SA_S9_EEENS6_IJNS7_ILi1EEESI_SI_EEESC_SE_Li256ELb1ELb1ELb0ELb0EEENS1_19SingleTileSchedulerILb1ELb0ELb1ELi128EEEEEEEEEvNT_6ParamsE)
        /*00bc*/ 	.word	0x00000000


	//----- nvinfo : EIATTR_REGCOUNT
	.align		4
.L_42:
        /*00c0*/ 	.byte	0x04, 0x2f
        /*00c2*/ 	.short	(.L_44 - .L_43)
	.align		4
.L_43:
        /*00c4*/ 	.word	index@(_ZN7cutlass13device_kernelIN5flash19enable_sm80_to_sm89INS1_16FlashAttnFwdSm80INS1_25CollectiveMainloopFwdSm80ILi8ELi1ELb0EN4cute5tupleIJNS5_1CILi128EEENS7_ILi96EEENS7_ILi256EEEEEELi256ENS_6half_tEfNS_4arch4Sm80ELb0ELb0ELb0ELb1ELb0ELb0ELb1ELb0EEENS1_21CollectiveEpilogueFwdINS6_IJS8_SA_S9_EEENS6_IJNS7_ILi1EEESI_SI_EEESC_SE_Li256ELb1ELb1ELb0ELb0EEENS1_19SingleTileSchedulerILb1ELb0ELb1ELi128EEEEEEEEEvNT_6ParamsE)
        /*00c8*/ 	.word	0x000000ff


	//----- nvinfo : EIATTR_FRAME_SIZE
	.align		4
.L_44:
        /*00cc*/ 	.byte	0x04, 0x11
        /*00ce*/ 	.short	(.L_46 - .L_45)
	.align		4
.L_45:
        /*00d0*/ 	.word	index@(_ZN7cutlass13device_kernelIN5flash19enable_sm80_to_sm89INS1_16FlashAttnFwdSm80INS1_25CollectiveMainloopFwdSm80ILi8ELi1ELb0EN4cute5tupleIJNS5_1CILi128EEENS7_ILi96EEENS7_ILi256EEEEEELi256ENS_6half_tEfNS_4arch4Sm80ELb0ELb0ELb0ELb1ELb0ELb0ELb1ELb0EEENS1_21CollectiveEpilogueFwdINS6_IJS8_SA_S9_EEENS6_IJNS7_ILi1EEESI_SI_EEESC_SE_Li256ELb1ELb1ELb0ELb0EEENS1_19SingleTileSchedulerILb1ELb0ELb1ELi128EEEEEEEEEvNT_6ParamsE)
        /*00d4*/ 	.word	0x00000058


	//----- nvinfo : EIATTR_REGCOUNT
	.align		4
.L_46:
        /*00d8*/ 	.byte	0x04, 0x2f
        /*00da*/ 	.short	(.L_48 - .L_47)
	.align		4
.L_47:
        /*00dc*/ 	.word	index@(_ZN7cutlass13device_kernelIN5flash19enable_sm80_to_sm89INS1_16FlashAttnFwdSm80INS1_25CollectiveMainloopFwdSm80ILi8ELi1ELb0EN4cute5tupleIJNS5_1CILi128EEENS7_ILi96EEENS7_ILi256EEEEEELi256ENS_6half_tEfNS_4arch4Sm80ELb0ELb0ELb0ELb0ELb0ELb0ELb1ELb0EEENS1_21CollectiveEpilogueFwdINS6_IJS8_SA_S9_EEENS6_IJNS7_ILi1EEESI_SI_EEESC_SE_Li256ELb0ELb1ELb0ELb0EEENS1_19SingleTileSchedulerILb0ELb0ELb1ELi128EEEEEEEEEvNT_6ParamsE)
        /*00e0*/ 	.word	0x000000ff


	//----- nvinfo : EIATTR_FRAME_SIZE
	.align		4
.L_48:
        /*00e4*/ 	.byte	0x04, 0x11
        /*00e6*/ 	.short	(.L_50 - .L_49)
	.align		4
.L_49:
        /*00e8*/ 	.word	index@(_ZN7cutlass13device_kernelIN5flash19enable_sm80_to_sm89INS1_16FlashAttnFwdSm80INS1_25CollectiveMainloopFwdSm80ILi8ELi1ELb0EN4cute5tupleIJNS5_1CILi128EEENS7_ILi96EEENS7_ILi256EEEEEELi256ENS_6half_tEfNS_4arch4Sm80ELb0ELb0ELb0ELb0ELb0ELb0ELb1ELb0EEENS1_21CollectiveEpilogueFwdINS6_IJS8_SA_S9_EEENS6_IJNS7_ILi1EEESI_SI_EEESC_SE_Li256ELb0ELb1ELb0ELb0EEENS1_19SingleTileSchedulerILb0ELb0ELb1ELi128EEEEEEEEEvNT_6ParamsE)
        /*00ec*/ 	.word	0x00000068


	//----- nvinfo : EIATTR_REGCOUNT
	.align		4
.L_50:
        /*00f0*/ 	.byte	0x04, 0x2f
        /*00f2*/ 	.short	(.L_52 - .L_51)
	.align		4
.L_51:
        /*00f4*/ 	.word	index@(_ZN7cutlass13device_kernelIN5flash19enable_sm80_to_sm89INS1_16FlashAttnFwdSm80INS1_25CollectiveMainloopFwdSm80ILi8ELi1ELb0EN4cute5tupleIJNS5_1CILi128EEENS7_ILi32EEENS7_ILi256EEEEEELi256ENS_6half_tEfNS_4arch4Sm80ELb1ELb0ELb0ELb1ELb0ELb1ELb1ELb0EEENS1_21CollectiveEpilogueFwdINS6_IJS8_SA_S9_EEENS6_IJNS7_ILi1EEESI_SI_EEESC_SE_Li256ELb1ELb1ELb0ELb0EEENS1_19SingleTileSchedulerILb1ELb0ELb1ELi128EEEEEEEEEvNT_6ParamsE)
        /*00f8*/ 	.word	0x000000fb


	//----- nvinfo : EIATTR_FRAME_SIZE
	.align		4
.L_52:
        /*00fc*/ 	.byte	0x04, 0x11
        /*00fe*/ 	.short	(.L_54 - .L_53)
	.align		4
.L_53:
        /*0100*/ 	.word	index@(_ZN7cutlass13device_kernelIN5flash19enable_sm80_to_sm89INS1_16FlashAttnFwdSm80INS1_25CollectiveMainloopFwdSm80ILi8ELi1ELb0EN4cute5tupleIJNS5_1CILi128EEENS7_ILi32EEENS7_ILi256EEEEEELi256ENS_6half_tEfNS_4arch4Sm80ELb1ELb0ELb0ELb1ELb0ELb1ELb1ELb0EEENS1_21CollectiveEpilogueFwdINS6_IJS8_SA_S9_EEENS6_IJNS7_ILi1EEESI_SI_EEESC_SE_Li256ELb1ELb1ELb0ELb0EEENS1_19SingleTileSchedulerILb1ELb0ELb1ELi128EEEEEEEEEvNT_6ParamsE)
        /*0104*/ 	.word	0x00000000


	//----- nvinfo : EIATTR_REGCOUNT
	.align		4
.L_54:
        /*0108*/ 	.byte	0x04, 0x2f
        /*010a*/ 	.short	(.L_56 - .L_55)
	.align		4
.L_55:
        /*010c*/ 	.word	index@(_ZN7cutlass13device_kernelIN5flash19enable_sm80_to_sm89INS1_16FlashAttnFwdSm80INS1_25CollectiveMainloopFwdSm80ILi8ELi1ELb1EN4cute5tupleIJNS5_1CILi128EEENS7_ILi64EEENS7_ILi256EEEEEELi256ENS_6half_tEfNS_4arch4Sm80ELb1ELb0ELb0ELb1ELb0ELb0ELb1ELb0EEENS1_21CollectiveEpilogueFwdINS6_IJS8_SA_S9_EEENS6_IJNS7_ILi1EEESI_SI_EEESC_SE_Li256ELb1ELb1ELb0ELb0EEENS1_19SingleTileSchedulerILb1ELb0ELb1ELi128EEEEEEEEEvNT_6ParamsE)
        /*0110*/ 	.word	0x000000ff


	//----- nvinfo : EIATTR_FRAME_SIZE
	.align		4
.L_56:
        /*0114*/ 	.byte	0x04, 0x11
        /*0116*/ 	.short	(.L_58 - .L_57)
	.align		4
.L_57:
        /*0118*/ 	.word	index@(_ZN7cutlass13device_kernelIN5flash19enable_sm80_to_sm89INS1_16FlashAttnFwdSm80INS1_25CollectiveMainloopFwdSm80ILi8ELi1ELb1EN4cute5tupleIJNS5_1CILi128EEENS7_ILi64EEENS7_ILi256EEEEEELi256ENS_6half_tEfNS_4arch4Sm80ELb1ELb0ELb0ELb1ELb0ELb0ELb1ELb0EEENS1_21CollectiveEpilogueFwdINS6_IJS8_SA_S9_EEENS6_IJNS7_ILi1EEESI_SI_EEESC_SE_Li256ELb1ELb1ELb0ELb0EEENS1_19SingleTileSchedulerILb1ELb0ELb1ELi128EEEEEEEEEvNT_6ParamsE)
        /*011c*/ 	.word	0x00000130


	//----- nvinfo : EIATTR_REGCOUNT
	.align		4
.L_58:
        /*0120*/ 	.byte	0x04, 0x2f
        /*0122*/ 	.short	(.L_60 - .L_59)
	.align		4
.L_59:
        /*0124*/ 	.word	index@(_ZN7cutlass13device_kernelIN5flash19enable_sm80_to_sm89INS1_16FlashAttnFwdSm80INS1_25CollectiveMainloopFwdSm80ILi8ELi1ELb1EN4cute5tupleIJNS5_1CILi128EEENS7_ILi64EEENS7_ILi256EEEEEELi256ENS_6half_tEfNS_4arch4Sm80ELb1ELb0ELb0ELb0ELb0ELb0ELb1ELb0EEENS1_21CollectiveEpilogueFwdINS6_IJS8_SA_S9_EEENS6_IJNS7_ILi1EEESI_SI_EEESC_SE_Li256ELb0ELb1ELb0ELb0EEENS1_30DynamicPersistentTileSchedulerILi256ELi256ELb0ELb1ELb0EEEEEEEEEvNT_6ParamsE)
        /*0128*/ 	.word	0x000000ff


	//----- nvinfo : EIATTR_FRAME_SIZE
	.align		4
.L_60:
        /*012c*/ 	.byte	0x04, 0x11
        /*012e*/ 	.short	(.L_62 - .L_61)
	.align		4
.L_61:
        /*0130*/ 	.word	index@($__internal_1_$__cuda_sm70_shflsync_idx_p)
        /*0134*/ 	.word	0x00000000


	//----- nvinfo : EIATTR_FRAME_SIZE
	.align		4
.L_62:
        /*0138*/ 	.byte	0x04, 0x11
        /*013a*/ 	.short	(.L_64 - .L_63)
	.align		4
.L_63:
        /*013c*/ 	.word	index@($__internal_0_$__cuda_sm70_shflsync_bfly_p)
        /*0140*/ 	.word	0x00000000


	//----- nvinfo : EIATTR_FRAME_SIZE
	.align		4
.L_64:
        /*0144*/ 	.byte	0x04, 0x11
        /*0146*/ 	.short	(.L_66 - .L_65)
	.align		4
.L_65:
        /*0148*/ 	.word	index@(_ZN7cutlass13device_kernelIN5flash19enable_sm80_to_sm89INS1_16FlashAttnFwdSm80INS1_25CollectiveMainloopFwdSm80ILi8ELi1ELb1EN4cute5tupleIJNS5_1CILi128EEENS7_ILi64EEENS7_ILi256EEEEEELi256ENS_6half_tEfNS_4arch4Sm80ELb1ELb0ELb0ELb0ELb0ELb0ELb1ELb0EEENS1_21CollectiveEpilogueFwdINS6_IJS8_SA_S9_EEENS6_IJNS7_ILi1EEESI_SI_EEESC_SE_Li256ELb0ELb1ELb0ELb0EEENS1_30DynamicPersistentTileSchedulerILi256ELi256ELb0ELb1ELb0EEEEEEEEEvNT_6ParamsE)
        /*014c*/ 	.word	0x00000158


	//----- nvinfo : EIATTR_REGCOUNT
	.align		4
.L_66:
        /*0150*/ 	.byte	0x04, 0x2f
        /*0152*/ 	.short	(.L_68 - .L_67)
	.align		4
.L_67:
        /*0154*/ 	.word	index@(_ZN7cutlass13device_kernelIN5flash19enable_sm80_to_sm89INS1_16FlashAttnFwdSm80INS1_25CollectiveMainloopFwdSm80ILi8ELi1ELb0EN4cute5tupleIJNS5_1CILi128EEENS7_ILi32EEENS7_ILi256EEEEEELi256ENS_6half_tEfNS_4arch4Sm80ELb0ELb1ELb0ELb1ELb0ELb1ELb1ELb0EEENS1_21CollectiveEpilogueFwdINS6_IJS8_SA_S9_EEENS6_IJNS7_ILi1EEESI_SI_EEESC_SE_Li256ELb1ELb1ELb0ELb0EEENS1_19SingleTileSchedulerILb1ELb0ELb1ELi128EEEEEEEEEvNT_6ParamsE)
        /*0158*/ 	.word	0x000000f5


	//----- nvinfo : EIATTR_FRAME_SIZE
	.align		4
.L_68:
        /*015c*/ 	.byte	0x04, 0x11
        /*015e*/ 	.short	(.L_70 - .L_69)
	.align		4
.L_69:
        /*0160*/ 	.word	index@(_ZN7cutlass13device_kernelIN5flash19enable_sm80_to_sm89INS1_16FlashAttnFwdSm80INS1_25CollectiveMainloopFwdSm80ILi8ELi1ELb0EN4cute5tupleIJNS5_1CILi128EEENS7_ILi32EEENS7_ILi256EEEEEELi256ENS_6half_tEfNS_4arch4Sm80ELb0ELb1ELb0ELb1ELb0ELb1ELb1ELb0EEENS1_21CollectiveEpilogueFwdINS6_IJS8_SA_S9_EEENS6_IJNS7_ILi1EEESI_SI_EEESC_SE_Li256ELb1ELb1ELb0ELb0EEENS1_19SingleTileSchedulerILb1ELb0ELb1ELi128EEEEEEEEEvNT_6ParamsE)
        /*0164*/ 	.word	0x00000000


	//----- nvinfo : EIATTR_REGCOUNT
	.align		4
.L_70:
        /*0168*/ 	.byte	0x04, 0x2f
        /*016a*/ 	.short	(.L_72 - .L_71)
	.align		4
.L_71:
        /*016c*/ 	.word	index@(_ZN7cutlass13device_kernelIN5flash19enable_sm80_to_sm89INS1_16FlashAttnFwdSm80INS1_25CollectiveMainloopFwdSm80ILi8ELi1ELb1EN4cute5tupleIJNS5_1CILi128EEENS7_ILi48EEENS7_ILi256EEEEEELi256ENS_6half_tEfNS_4arch4Sm80ELb0ELb1ELb0ELb1ELb0ELb0ELb1ELb0EEENS1_21CollectiveEpilogueFwdINS6_IJS8_SA_S9_EEENS6_IJNS7_ILi1EEESI_SI_EEESC_SE_Li256ELb1ELb1ELb0ELb0EEENS1_19SingleTileSchedulerILb1ELb0ELb1ELi128EEEEEEEEEvNT_6ParamsE)
        /*0170*/ 	.word	0x000000ff


	//----- nvinfo : EIATTR_FRAME_SIZE
	.align		4
.L_72:
        /*0174*/ 	.byte	0x04, 0x11
        /*0176*/ 	.short	(.L_74 - .L_73)
	.align		4
.L_73:
        /*0178*/ 	.word	index@(_ZN7cutlass13device_kernelIN5flash19enable_sm80_to_sm89INS1_16FlashAttnFwdSm80INS1_25CollectiveMainloopFwdSm80ILi8ELi1ELb1EN4cute5tupleIJNS5_1CILi128EEENS7_ILi48EEENS7_ILi256EEEEEELi256ENS_6half_tEfNS_4arch4Sm80ELb0ELb1ELb0ELb1ELb0ELb0ELb1ELb0EEENS1_21CollectiveEpilogueFwdINS6_IJS8_SA_S9_EEENS6_IJNS7_ILi1EEESI_SI_EEESC_SE_Li256ELb1ELb1ELb0ELb0EEENS1_19SingleTileSchedulerILb1ELb0ELb1ELi128EEEEEEEEEvNT_6ParamsE)
        /*017c*/ 	.word	0x00000098


	//----- nvinfo : EIATTR_REGCOUNT
	.align		4
.L_74:
        /*0180*/ 	.byte	0x04, 0x2f
        /*0182*/ 	.short	(.L_76 - .L_75)
	.align		4
.L_75:
        /*0184*/ 	.word	index@(_ZN7cutlass13device_kernelIN5flash19enable_sm80_to_sm89INS1_16FlashAttnFwdSm80INS1_25CollectiveMainloopFwdSm80ILi8ELi1ELb1EN4cute5tupleIJNS5_1CILi128EEENS7_ILi48EEENS7_ILi256EEEEEELi256ENS_6half_tEfNS_4arch4Sm80ELb0ELb1ELb0ELb0ELb0ELb0ELb1ELb0EEENS1_21CollectiveEpilogueFwdINS6_IJS8_SA_S9_EEENS6_IJNS7_ILi1EEESI_SI_EEESC_SE_Li256ELb0ELb1ELb0ELb0EEENS1_19SingleTileSchedulerILb0ELb0ELb1ELi128EEEEEEEEEvNT_6ParamsE)
        /*0188*/ 	.word	0x000000ff


	//----- nvinfo : EIATTR_FRAME_SIZE
	.align		4
.L_76:
        /*018c*/ 	.byte	0x04, 0x11
        /*018e*/ 	.short	(.L_78 - .L_77)
	.align		4
.L_77:
        /*0190*/ 	.word	index@(_ZN7cutlass13device_kernelIN5flash19enable_sm80_to_sm89INS1_16FlashAttnFwdSm80INS1_25CollectiveMainloopFwdSm80ILi8ELi1ELb1EN4cute5tupleIJNS5_1CILi128EEENS7_ILi48EEENS7_ILi256EEEEEELi256ENS_6half_tEfNS_4arch4Sm80ELb0ELb1ELb0ELb0ELb0ELb0ELb1ELb0EEENS1_21CollectiveEpilogueFwdINS6_IJS8_SA_S9_EEENS6_IJNS7_ILi1EEESI_SI_EEESC_SE_Li256ELb0ELb1ELb0ELb0EEENS1_19SingleTileSchedulerILb0ELb0ELb1ELi128EEEEEEEEEvNT_6ParamsE)
        /*0194*/ 	.word	0x00000098


	//----- nvinfo : EIATTR_REGCOUNT
	.align		4
.L_78:
        /*0198*/ 	.byte	0x04, 0x2f
        /*019a*/ 	.short	(.L_80 - .L_79)
	.align		4
.L_79:
        /*019c*/ 	.word	index@(_ZN7cutlass13device_kernelIN5flash19enable_sm80_to_sm89INS1_16FlashAttnFwdSm80INS1_25CollectiveMainloopFwdSm80ILi8ELi1ELb0EN4cute5tupleIJNS5_1CILi128EEENS7_ILi32EEENS7_ILi256EEEEEELi256ENS_6half_tEfNS_4arch4Sm80ELb0ELb0ELb0ELb1ELb0ELb1ELb1ELb0EEENS1_21CollectiveEpilogueFwdINS6_IJS8_SA_S9_EEENS6_IJNS7_ILi1EEESI_SI_EEESC_SE_Li256ELb1ELb1ELb0ELb0EEENS1_19SingleTileSchedulerILb1ELb0ELb1ELi128EEEEEEEEEvNT_6ParamsE)
        /*01a0*/ 	.word	0x000000fc


	//----- nvinfo : EIATTR_FRAME_SIZE
	.align		4
.L_80:
        /*01a4*/ 	.byte	0x04, 0x11
        /*01a6*/ 	.short	(.L_82 - .L_81)
	.align		4
.L_81:
        /*01a8*/ 	.word	index@(_ZN7cutlass13device_kernelIN5flash19enable_sm80_to_sm89INS1_16FlashAttnFwdSm80INS1_25CollectiveMainloopFwdSm80ILi8ELi1ELb0EN4cute5tupleIJNS5_1CILi128EEENS7_ILi32EEENS7_ILi256EEEEEELi256ENS_6half_tEfNS_4arch4Sm80ELb0ELb0ELb0ELb1ELb0ELb1ELb1ELb0EEENS1_21CollectiveEpilogueFwdINS6_IJS8_SA_S9_EEENS6_IJNS7_ILi1EEESI_SI_EEESC_SE_Li256ELb1ELb1ELb0ELb0EEENS1_19SingleTileSchedulerILb1ELb0ELb1ELi128EEEEEEEEEvNT_6ParamsE)
        /*01ac*/ 	.word	0x00000000


	//----- nvinfo : EIATTR_REGCOUNT
	.align		4
.L_82:
        /*01b0*/ 	.byte	0x04, 0x2f
        /*01b2*/ 	.short	(.L_84 - .L_83)
	.align		4
.L_83:
        /*01b4*/ 	.word	index@(_ZN7cutlass13device_kernelIN5flash19enable_sm80_to_sm89INS1_16FlashAttnFwdSm80INS1_25CollectiveMainloopFwdSm80ILi8ELi1ELb1EN4cute5tupleIJNS5_1CILi128EEENS7_ILi64EEENS7_ILi256EEEEEELi256ENS_6half_tEfNS_4arch4Sm80ELb0ELb0ELb0ELb1ELb0ELb0ELb1ELb0EEENS1_21CollectiveEpilogueFwdINS6_IJS8_SA_S9_EEENS6_IJNS7_ILi1EEESI_SI_EEESC_SE_Li256ELb1ELb1ELb0ELb0EEENS1_19SingleTileSchedulerILb1ELb0ELb1ELi128EEEEEEEEEvNT_6ParamsE)
        /*01b8*/ 	.word	0x000000ff


	//----- nvinfo : EIATTR_FRAME_SIZE
	.align		4
.L_84:
        /*01bc*/ 	.byte	0x04, 0x11
        /*01be*/ 	.short	(.L_86 - .L_85)
	.align		4
.L_85:
        /*01c0*/ 	.word	index@(_ZN7cutlass13device_kernelIN5flash19enable_sm80_to_sm89INS1_16FlashAttnFwdSm80INS1_25CollectiveMainloopFwdSm80ILi8ELi1ELb1EN4cute5tupleIJNS5_1CILi128EEENS7_ILi64EEENS7_ILi256EEEEEELi256ENS_6half_tEfNS_4arch4Sm80ELb0ELb0ELb0ELb1ELb0ELb0ELb1ELb0EEENS1_21CollectiveEpilogueFwdINS6_IJS8_SA_S9_EEENS6_IJNS7_ILi1EEESI_SI_EEESC_SE_Li256ELb1ELb1ELb0ELb0EEENS1_19SingleTileSchedulerILb1ELb0ELb1ELi128EEEEEEEEEvNT_6ParamsE)
        /*01c4*/ 	.word	0x000000c8


	//----- nvinfo : EIATTR_REGCOUNT
	.align		4
.L_86:
        /*01c8*/ 	.byte	0x04, 0x2f
        /*01ca*/ 	.short	(.L_88 - .L_87)
	.align		4
.L_87:
        /*01cc*/ 	.word	index@(_ZN7cutlass13device_kernelIN5flash19enable_sm80_to_sm89INS1_16FlashAttnFwdSm80INS1_25CollectiveMainloopFwdSm80ILi8ELi1ELb1EN4cute5tupleIJNS5_1CILi128EEENS7_ILi64EEENS7_ILi256EEEEEELi256ENS_6half_tEfNS_4arch4Sm80ELb0ELb0ELb0ELb0ELb0ELb0ELb1ELb0EEENS1_21CollectiveEpilogueFwdINS6_IJS8_SA_S9_EEENS6_IJNS7_ILi1EEESI_SI_EEESC_SE_Li256ELb0ELb1ELb0ELb0EEENS1_19SingleTileSchedulerILb0ELb0ELb1ELi128EEEEEEEEEvNT_6ParamsE)
        /*01d0*/ 	.word	0x000000ff


	//----- nvinfo : EIATTR_FRAME_SIZE
	.align		4
.L_88:
        /*01d4*/ 	.byte	0x04, 0x11
        /*01d6*/ 	.short	(.L_90 - .L_89)
	.align		4
.L_89:
        /*01d8*/ 	.word	index@(_ZN7cutlass13device_kernelIN5flash19enable_sm80_to_sm89INS1_16FlashAttnFwdSm80INS1_25CollectiveMainloopFwdSm80ILi8ELi1ELb1EN4cute5tupleIJNS5_1CILi128EEENS7_ILi64EEENS7_ILi256EEEEEELi256ENS_6half_tEfNS_4arch4Sm80ELb0ELb0ELb0ELb0ELb0ELb0ELb1ELb0EEENS1_21CollectiveEpilogueFwdINS6_IJS8_SA_S9_EEENS6_IJNS7_ILi1EEESI_SI_EEESC_SE_Li256ELb0ELb1ELb0ELb0EEENS1_19SingleTileSchedulerILb0ELb0ELb1ELi128EEEEEEEEEvNT_6ParamsE)
        /*01dc*/ 	.word	0x000000e8


	//----- nvinfo : EIATTR_MIN_STACK_SIZE
	.align		4
.L_90:
        /*01e0*/ 	.byte	0x04, 0x12
        /*01e2*/ 	.short	(.L_92 - .L_91)
	.align		4
.L_91:
        /*01e4*/ 	.word	index@(_ZN7cutlass13device_kernelIN5flash19enable_sm80_to_sm89INS1_16FlashAttnFwdSm80INS1_25CollectiveMainloopFwdSm80ILi8ELi1ELb1EN4cute5tupleIJNS5_1CILi128EEENS7_ILi64EEENS7_ILi256EEEEEELi256ENS_6half_tEfNS_4arch4Sm80ELb0ELb0ELb0ELb0ELb0ELb0ELb1ELb0EEENS1_21CollectiveEpilogueFwdINS6_IJS8_SA_S9_EEENS6_IJNS7_ILi1EEESI_SI_EEESC_SE_Li256ELb0ELb1ELb0ELb0EEENS1_19SingleTileSchedulerILb0ELb0ELb1ELi128EEEEEEEEEvNT_6ParamsE)
        /*01e8*/ 	.word	0x000000e8


	//----- nvinfo : EIATTR_MIN_STACK_SIZE
	.align		4
.L_92:
        /*01ec*/ 	.byte	0x04, 0x12
        /*01ee*/ 	.short	(.L_94 - .L_93)
	.align		4
.L_93:
        /*01f0*/ 	.word	index@(_ZN7cutlass13device_kernelIN5flash19enable_sm80_to_sm89INS1_16FlashAttnFwdSm80INS1_25CollectiveMainloopFwdSm80ILi8ELi1ELb1EN4cute5tupleIJNS5_1CILi128EEENS7_ILi64EEENS7_ILi256EEEEEELi256ENS_6half_tEfNS_4arch4Sm80ELb0ELb0ELb0ELb1ELb0ELb0ELb1ELb0EEENS1_21CollectiveEpilogueFwdINS6_IJS8_SA_S9_EEENS6_IJNS7_ILi1EEESI_SI_EEESC_SE_Li256ELb1ELb1ELb0ELb0EEENS1_19SingleTileSchedulerILb1ELb0ELb1ELi128EEEEEEEEEvNT_6ParamsE)
        /*01f4*/ 	.word	0x000000c8


	//----- nvinfo : EIATTR_MIN_STACK_SIZE
	.align		4
.L_94:
        /*01f8*/ 	.byte	0x04, 0x12
        /*01fa*/ 	.short	(.L_96 - .L_95)
	.align		4
.L_95:
        /*01fc*/ 	.word	index@(_ZN7cutlass13device_kernelIN5flash19enable_sm80_to_sm89INS1_16FlashAttnFwdSm80INS1_25CollectiveMainloopFwdSm80ILi8ELi1ELb0EN4cute5tupleIJNS5_1CILi128EEENS7_ILi32EEENS7_ILi256EEEEEELi256ENS_6half_tEfNS_4arch4Sm80ELb0ELb0ELb0ELb1ELb0ELb1ELb1ELb0EEENS1_21CollectiveEpilogueFwdINS6_IJS8_SA_S9_EEENS6_IJNS7_ILi1EEESI_SI_EEESC_SE_Li256ELb1ELb1ELb0ELb0EEENS1_19SingleTileSchedulerILb1ELb0ELb1ELi128EEEEEEEEEvNT_6ParamsE)
        /*0200*/ 	.word	0x00000000


	//----- nvinfo : EIATTR_MIN_STACK_SIZE
	.align		4
.L_96:
        /*0204*/ 	.byte	0x04, 0x12
        /*0206*/ 	.short	(.L_98 - .L_97)
	.align		4
.L_97:
        /*0208*/ 	.word	index@(_ZN7cutlass13device_kernelIN5flash19enable_sm80_to_sm89INS1_16FlashAttnFwdSm80INS1_25CollectiveMainloopFwdSm80ILi8ELi1ELb1EN4cute5tupleIJNS5_1CILi128EEENS7_ILi48EEENS7_ILi256EEEEEELi256ENS_6half_tEfNS_4arch4Sm80ELb0ELb1ELb0ELb0ELb0ELb0ELb1ELb0EEENS1_21CollectiveEpilogueFwdINS6_IJS8_SA_S9_EEENS6_IJNS7_ILi1EEESI_SI_EEESC_SE_Li256ELb0ELb1ELb0ELb0EEENS1_19SingleTileSchedulerILb0ELb0ELb1ELi128EEEEEEEEEvNT_6ParamsE)
        /*020c*/ 	.word	0x00000098


	//----- nvinfo : EIATTR_MIN_STACK_SIZE
	.align		4
.L_98:
        /*0210*/ 	.byte	0x04, 0x12
        /*0212*/ 	.short	(.L_100 - .L_99)
	.align		4
.L_99:
        /*0214*/ 	.word	index@(_ZN7cutlass13device_kernelIN5flash19enable_sm80_to_sm89INS1_16FlashAttnFwdSm80INS1_25CollectiveMainloopFwdSm80ILi8ELi1ELb1EN4cute5tupleIJNS5_1CILi128EEENS7_ILi48EEENS7_ILi256EEEEEELi256ENS_6half_tEfNS_4arch4Sm80ELb0ELb1ELb0ELb1ELb0ELb0ELb1ELb0EEENS1_21CollectiveEpilogueFwdINS6_IJS8_SA_S9_EEENS6_IJNS7_ILi1EEESI_SI_EEESC_SE_Li256ELb1ELb1ELb0ELb0EEENS1_19SingleTileSchedulerILb1ELb0ELb1ELi128EEEEEEEEEvNT_6ParamsE)
        /*0218*/ 	.word	0x00000098


	//----- nvinfo : EIATTR_MIN_STACK_SIZE
	.align		4
.L_100:
        /*021c*/ 	.byte	0x04, 0x12
        /*021e*/ 	.short	(.L_102 - .L_101)
	.align		4
.L_101:
        /*0220*/ 	.word	index@(_ZN7cutlass13device_kernelIN5flash19enable_sm80_to_sm89INS1_16FlashAttnFwdSm80INS1_25CollectiveMainloopFwdSm80ILi8ELi1ELb0EN4cute5tupleIJNS5_1CILi128EEENS7_ILi32EEENS7_ILi256EEEEEELi256ENS_6half_tEfNS_4arch4Sm80ELb0ELb1ELb0ELb1ELb0ELb1ELb1ELb0EEENS1_21CollectiveEpilogueFwdINS6_IJS8_SA_S9_EEENS6_IJNS7_ILi1EEESI_SI_EEESC_SE_Li256ELb1ELb1ELb0ELb0EEENS1_19SingleTileSchedulerILb1ELb0ELb1ELi128EEEEEEEEEvNT_6ParamsE)
        /*0224*/ 	.word	0x00000000


	//----- nvinfo : EIATTR_MIN_STACK_SIZE
	.align		4
.L_102:
        /*0228*/ 	.byte	0x04, 0x12
        /*022a*/ 	.short	(.L_104 - .L_103)
	.align		4
.L_103:
        /*022c*/ 	.word	index@(_ZN7cutlass13device_kernelIN5flash19enable_sm80_to_sm89INS1_16FlashAttnFwdSm80INS1_25CollectiveMainloopFwdSm80ILi8ELi1ELb1EN4cute5tupleIJNS5_1CILi128EEENS7_ILi64EEENS7_ILi256EEEEEELi256ENS_6half_tEfNS_4arch4Sm80ELb1ELb0ELb0ELb0ELb0ELb0ELb1ELb0EEENS1_21CollectiveEpilogueFwdINS6_IJS8_SA_S9_EEENS6_IJNS7_ILi1EEESI_SI_EEESC_SE_Li256ELb0ELb1ELb0ELb0EEENS1_30DynamicPersistentTileSchedulerILi256ELi256ELb0ELb1ELb0EEEEEEEEEvNT_6ParamsE)
        /*0230*/ 	.word	0x00000158


	//----- nvinfo : EIATTR_MIN_STACK_SIZE
	.align		4
.L_104:
        /*0234*/ 	.byte	0x04, 0x12
        /*0236*/ 	.short	(.L_106 - .L_105)
	.align		4
.L_105:
        /*0238*/ 	.word	index@(_ZN7cutlass13device_kernelIN5flash19enable_sm80_to_sm89INS1_16FlashAttnFwdSm80INS1_25CollectiveMainloopFwdSm80ILi8ELi1ELb1EN4cute5tupleIJNS5_1CILi128EEENS7_ILi64EEENS7_ILi256EEEEEELi256ENS_6half_tEfNS_4arch4Sm80ELb1ELb0ELb0ELb1ELb0ELb0ELb1ELb0EEENS1_21CollectiveEpilogueFwdINS6_IJS8_SA_S9_EEENS6_IJNS7_ILi1EEESI_SI_EEESC_SE_Li256ELb1ELb1ELb0ELb0EEENS1_19SingleTileSchedulerILb1ELb0ELb1ELi128EEEEEEEEEvNT_6ParamsE)
        /*023c*/ 	.word	0x00000130


	//----- nvinfo : EIATTR_MIN_STACK_SIZE
	.align		4
.L_106:
        /*0240*/ 	.byte	0x04, 0x12
        /*0242*/ 	.short	(.L_108 - .L_107)
	.align		4
.L_107:
        /*0244*/ 	.word	index@(_ZN7cutlass13device_kernelIN5flash19enable_sm80_to_sm89INS1_16FlashAttnFwdSm80INS1_25CollectiveMainloopFwdSm80ILi8ELi1ELb0EN4cute5tupleIJNS5_1CILi128EEENS7_ILi32EEENS7_ILi256EEEEEELi256ENS_6half_tEfNS_4arch4Sm80ELb1ELb0ELb0ELb1ELb0ELb1ELb1ELb0EEENS1_21CollectiveEpilogueFwdINS6_IJS8_SA_S9_EEENS6_IJNS7_ILi1EEESI_SI_EEESC_SE_Li256ELb1ELb1ELb0ELb0EEENS1_19SingleTileSchedulerILb1ELb0ELb1ELi128EEEEEEEEEvNT_6ParamsE)
        /*0248*/ 	.word	0x00000000


	//----- nvinfo : EIATTR_MIN_STACK_SIZE
	.align		4
.L_108:
        /*024c*/ 	.byte	0x04, 0x12
        /*024e*/ 	.short	(.L_110 - .L_109)
	.align		4
.L_109:
        /*0250*/ 	.word	index@(_ZN7cutlass13device_kernelIN5flash19enable_sm80_to_sm89INS1_16FlashAttnFwdSm80INS1_25CollectiveMainloopFwdSm80ILi8ELi1ELb0EN4cute5tupleIJNS5_1CILi128EEENS7_ILi96EEENS7_ILi256EEEEEELi256ENS_6half_tEfNS_4arch4Sm80ELb0ELb0ELb0ELb0ELb0ELb0ELb1ELb0EEENS1_21CollectiveEpilogueFwdINS6_IJS8_SA_S9_EEENS6_IJNS7_ILi1EEESI_SI_EEESC_SE_Li256ELb0ELb1ELb0ELb0EEENS1_19SingleTileSchedulerILb0ELb0ELb1ELi128EEEEEEEEEvNT_6ParamsE)
        /*0254*/ 	.word	0x00000068


	//----- nvinfo : EIATTR_MIN_STACK_SIZE
	.align		4
.L_110:
        /*0258*/ 	.byte	0x04, 0x12
        /*025a*/ 	.short	(.L_112 - .L_111)
	.align		4
.L_111:
        /*025c*/ 	.word	index@(_ZN7cutlass13device_kernelIN5flash19enable_sm80_to_sm89INS1_16FlashAttnFwdSm80INS1_25CollectiveMainloopFwdSm80ILi8ELi1ELb0EN4cute5tupleIJNS5_1CILi128EEENS7_ILi96EEENS7_ILi256EEEEEELi256ENS_6half_tEfNS_4arch4Sm80ELb0ELb0ELb0ELb1ELb0ELb0ELb1ELb0EEENS1_21CollectiveEpilogueFwdINS6_IJS8_SA_S9_EEENS6_IJNS7_ILi1EEESI_SI_EEESC_SE_Li256ELb1ELb1ELb0ELb0EEENS1_19SingleTileSchedulerILb1ELb0ELb1ELi128EEEEEEEEEvNT_6ParamsE)
        /*0260*/ 	.word	0x00000058


	//----- nvinfo : EIATTR_MIN_STACK_SIZE
	.align		4
.L_112:
        /*0264*/ 	.byte	0x04, 0x12
        /*0266*/ 	.short	(.L_114 - .L_113)
	.align		4
.L_113:
        /*0268*/ 	.word	index@(_ZN7cutlass13device_kernelIN5flash19enable_sm80_to_sm89INS1_16FlashAttnFwdSm80INS1_25CollectiveMainloopFwdSm80ILi8ELi1ELb0EN4cute5tupleIJNS5_1CILi128EEENS7_ILi48EEENS7_ILi256EEEEEELi256ENS_6half_tEfNS_4arch4Sm80ELb0ELb0ELb0ELb1ELb0ELb1ELb1ELb0EEENS1_21CollectiveEpilogueFwdINS6_IJS8_SA_S9_EEENS6_IJNS7_ILi1EEESI_SI_EEESC_SE_Li256ELb1ELb1ELb0ELb0EEENS1_19SingleTileSchedulerILb1ELb0ELb1ELi128EEEEEEEEEvNT_6ParamsE)
        /*026c*/ 	.word	0x00000000


	//----- nvinfo : EIATTR_MIN_STACK_SIZE
	.align		4
.L_114:
        /*0270*/ 	.byte	0x04, 0x12
        /*0272*/ 	.short	(.L_116 - .L_115)
	.align		4
.L_115:
        /*0274*/ 	.word	index@(_ZN7cutlass13device_kernelIN5flash19enable_sm80_to_sm89INS1_16FlashAttnFwdSm80INS1_25CollectiveMainloopFwdSm80ILi8ELi1ELb0EN4cute5tupleIJNS5_1CILi128EEENS7_ILi64EEENS7_ILi256EEEEEELi256ENS_6half_tEfNS_4arch4Sm80ELb0ELb1ELb0ELb0ELb0ELb0ELb1ELb0EEENS1_21CollectiveEpilogueFwdINS6_IJS8_SA_S9_EEENS6_IJNS7_ILi1EEESI_SI_EEESC_SE_Li256ELb0ELb1ELb0ELb0EEENS1_19SingleTileSchedulerILb0ELb0ELb1ELi128EEEEEEEEEvNT_6ParamsE)
        /*0278*/ 	.word	0x00000040


	//----- nvinfo : EIATTR_MIN_STACK_SIZE
	.align		4
.L_116:
        /*027c*/ 	.byte	0x04, 0x12
        /*027e*/ 	.short	(.L_118 - .L_117)
	.align		4
.L_117:
        /*0280*/ 	.word	index@(_ZN7cutlass13device_kernelIN5flash19enable_sm80_to_sm89INS1_16FlashAttnFwdSm80INS1_25CollectiveMainloopFwdSm80ILi8ELi1ELb0EN4cute5tupleIJNS5_1CILi128EEENS7_ILi64EEENS7_ILi256EEEEEELi256ENS_6half_tEfNS_4arch4Sm80ELb0ELb1ELb0ELb1ELb0ELb0ELb1ELb0EEENS1_21CollectiveEpilogueFwdINS6_IJS8_SA_S9_EEENS6_IJNS7_ILi1EEESI_SI_EEESC_SE_Li256ELb1ELb1ELb0ELb0EEENS1_19SingleTileSchedulerILb1ELb0ELb1ELi128EEEEEEEEEvNT_6ParamsE)
        /*0284*/ 	.word	0x00000018


	//----- nvinfo : EIATTR_MIN_STACK_SIZE
	.align		4
.L_118:
        /*0288*/ 	.byte	0x04, 0x12
        /*028a*/ 	.short	(.L_120 - .L_119)
	.align		4
.L_119:
        /*028c*/ 	.word	index@(_ZN7cutlass13device_kernelIN5flash19enable_sm80_to_sm89INS1_16FlashAttnFwdSm80INS1_25CollectiveMainloopFwdSm80ILi8ELi1ELb0EN4cute5tupleIJNS5_1CILi128EEENS7_ILi48EEENS7_ILi256EEEEEELi256ENS_6half_tEfNS_4arch4Sm80ELb0ELb1ELb0ELb1ELb0ELb1ELb1ELb0EEENS1_21CollectiveEpilogueFwdINS6_IJS8_SA_S9_EEENS6_IJNS7_ILi1EEESI_SI_EEESC_SE_Li256ELb1ELb1ELb0ELb0EEENS1_19SingleTileSchedulerILb1ELb0ELb1ELi128EEEEEEEEEvNT_6ParamsE)
        /*0290*/ 	.word	0x00000000


	//----- nvinfo : EIATTR_MIN_STACK_SIZE
	.align		4
.L_120:
        /*0294*/ 	.byte	0x04, 0x12
        /*0296*/ 	.short	(.L_122 - .L_121)
	.align		4
.L_121:
        /*0298*/ 	.word	index@(_ZN7cutlass13device_kernelIN5flash19enable_sm80_to_sm89INS1_16FlashAttnFwdSm80INS1_25CollectiveMainloopFwdSm80ILi8ELi1ELb0EN4cute5tupleIJNS5_1CILi128EEENS7_ILi96EEENS7_ILi256EEEEEELi256ENS_6half_tEfNS_4arch4Sm80ELb1ELb0ELb0ELb0ELb0ELb0ELb1ELb0EEENS1_21CollectiveEpilogueFwdINS6_IJS8_SA_S9_EEENS6_IJNS7_ILi1EEESI_SI_EEESC_SE_Li256ELb0ELb1ELb0ELb0EEENS1_30DynamicPersistentTileSchedulerILi256ELi256ELb0ELb1ELb0EEEEEEEEEvNT_6ParamsE)
        /*029c*/ 	.word	0x000000a8


	//----- nvinfo : EIATTR_MIN_STACK_SIZE
	.align		4
.L_122:
        /*02a0*/ 	.byte	0x04, 0x12
        /*02a2*/ 	.short	(.L_124 - .L_123)
	.align		4
.L_123:
        /*02a4*/ 	.word	index@(_ZN7cutlass13device_kernelIN5flash19enable_sm80_to_sm89INS1_16FlashAttnFwdSm80INS1_25CollectiveMainloopFwdSm80ILi8ELi1ELb0EN4cute5tupleIJNS5_1CILi128EEENS7_ILi96EEENS7_ILi256EEEEEELi256ENS_6half_tEfNS_4arch4Sm80ELb1ELb0ELb0ELb1ELb0ELb0ELb1ELb0EEENS1_21CollectiveEpilogueFwdINS6_IJS8_SA_S9_EEENS6_IJNS7_ILi1EEESI_SI_EEESC_SE_Li256ELb1ELb1ELb0ELb0EEENS1_19SingleTileSchedulerILb1ELb0ELb1ELi128EEEEEEEEEvNT_6ParamsE)
        /*02a8*/ 	.word	0x00000068


	//----- nvinfo : EIATTR_MIN_STACK_SIZE
	.align		4
.L_124:
        /*02ac*/ 	.byte	0x04, 0x12
        /*02ae*/ 	.short	(.L_126 - .L_125)
	.align		4
.L_125:
        /*02b0*/ 	.word	index@(_ZN7cutlass13device_kernelIN5flash19enable_sm80_to_sm89INS1_16FlashAttnFwdSm80INS1_25CollectiveMainloopFwdSm80ILi8ELi1ELb0EN4cute5tupleIJNS5_1CILi128EEENS7_ILi48EEENS7_ILi256EEEEEELi256ENS_6half_tEfNS_4arch4Sm80ELb1ELb0ELb0ELb1ELb0ELb1ELb1ELb0EEENS1_21CollectiveEpilogueFwdINS6_IJS8_SA_S9_EEENS6_IJNS7_ILi1EEESI_SI_EEESC_SE_Li256ELb1ELb1ELb0ELb0EEENS1_19SingleTileSchedulerILb1ELb0ELb1ELi128EEEEEEEEEvNT_6ParamsE)
        /*02b4*/ 	.word	0x00000000
.L_126:


//--------------------- .nv.info._ZN7cutlass13device_kernelIN5flash19enable_sm80_to_sm89INS1_16FlashAttnFwdSm80INS1_25CollectiveMainloopFwdSm80ILi8ELi1ELb1EN4cute5tupleIJNS5_1CILi128EEENS7_ILi64EEENS7_ILi256EEEEEELi256ENS_6half_tEfNS_4arch4Sm80ELb0ELb0ELb0ELb0ELb0ELb0ELb1ELb0EEENS1_21CollectiveEpilogueFwdINS6_IJS8_SA_S9_EEENS6_IJNS7_ILi1EEESI_SI_EEESC_SE_Li256ELb0ELb1ELb0ELb0EEENS1_19SingleTileSchedulerILb0ELb0ELb1ELi128EEEEEEEEEvNT_6ParamsE --------------------------
	.section	.nv.info._ZN7cutlass13device_kernelIN5flash19enable_sm80_to_sm89INS1_16FlashAttnFwdSm80INS1_25CollectiveMainloopFwdSm80ILi8ELi1ELb1EN4cute5tupleIJNS5_1CILi128EEENS7_ILi64EEENS7_ILi256EEEEEELi256ENS_6half_tEfNS_4arch4Sm80ELb0ELb0ELb0ELb0ELb0ELb0ELb1ELb0EEENS1_21CollectiveEpilogueFwdINS6_IJS8_SA_S9_EEENS6_IJNS7_ILi1EEESI_SI_EEESC_SE_Li256ELb0ELb1ELb0ELb0EEENS1_19SingleTileSchedulerILb0ELb0ELb1ELi128EEEEEEEEEvNT_6ParamsE,"",@"SHT_CUDA_INFO"
	.sectionflags	@""
	.align	4


	//----- nvinfo : EIATTR_CUDA_API_VERSION
	.align		4
        /*0000*/ 	.byte	0x04, 0x37
        /*0002*/ 	.short	(.L_128 - .L_127)
.L_127:
        /*0004*/ 	.word	0x00000082


	//----- nvinfo : EIATTR_SW2861232_WAR
	.align		4
.L_128:
        /*0008*/ 	.byte	0x01, 0x35
	.zero		2


	//----- nvinfo : EIATTR_PARAM_CBANK
	.align		4
        /*000c*/ 	.byte	0x04, 0x0a
        /*000e*/ 	.short	(.L_130 - .L_129)
	.align		4
.L_129:
        /*0010*/ 	.word	index@(.nv.constant0._ZN7cutlass13device_kernelIN5flash19enable_sm80_to_sm89INS1_16FlashAttnFwdSm80INS1_25CollectiveMainloopFwdSm80ILi8ELi1ELb1EN4cute5tupleIJNS5_1CILi128EEENS7_ILi64EEENS7_ILi256EEEEEELi256ENS_6half_tEfNS_4arch4Sm80ELb0ELb0ELb0ELb0ELb0ELb0ELb1ELb0EEENS1_21CollectiveEpilogueFwdINS6_IJS8_SA_S9_EEENS6_IJNS7_ILi1EEESI_SI_EEESC_SE_Li256ELb0ELb1ELb0ELb0EEENS1_19SingleTileSchedulerILb0ELb0ELb1ELi128EEEEEEEEEvNT_6ParamsE)
        /*0014*/ 	.short	0x0160
        /*0016*/ 	.short	0x0418


	//----- nvinfo : EIATTR_CBANK_PARAM_SIZE
	.align		4
.L_130:
        /*0018*/ 	.byte	0x03, 0x19
        /*001a*/ 	.short	0x0418


	//----- nvinfo : EIATTR_KPARAM_INFO
	.align		4
        /*001c*/ 	.byte	0x04, 0x17
        /*001e*/ 	.short	(.L_132 - .L_131)
.L_131:
        /*0020*/ 	.word	0x00000000
        /*0024*/ 	.short	0x0000
        /*0026*/ 	.short	0x0000
        /*0028*/ 	.byte	0x00, 0xf0, 0x61, 0x10


	//----- nvinfo : EIATTR_MAXREG_COUNT
	.align		4
.L_132:
        /*002c*/ 	.byte	0x03, 0x1b
        /*002e*/ 	.short	0x00ff


	//----- nvinfo : EIATTR_NUM_BARRIERS
	.align		4
        /*0030*/ 	.byte	0x02, 0x4c
        /*0032*/ 	.byte	0x02
	.zero		1


	//----- nvinfo : EIATTR_ANNOTATIONS
	.align		4
        /*0034*/ 	.byte	0x04, 0x55
        /*0036*/ 	.short	(.L_134 - .L_133)


	//   ....[0]....
.L_133:
        /*0038*/ 	.word	0x00000001
        /*003c*/ 	.byte	0x30, 0x02, 0x00, 0x00, 0x01, 0x00, 0x00, 0x00, 0x30, 0x04, 0x00, 0x00, 0x01, 0x00, 0x00, 0x00
        /* <DEDUP_REMOVED lines=55> */
        /*03bc*/ 	.byte	0xe0, 0x96, 0x00, 0x00


	//----- nvinfo : EIATTR_MERCURY_ISA_VERSION
	.align		4
.L_134:
        /*03c0*/ 	.byte	0x03, 0x5f
        /*03c2*/ 	.short	0x0000


	//----- nvinfo : EIATTR_COOP_GROUP_MASK_REGIDS
	.align		4
        /*03c4*/ 	.byte	0x04, 0x29
        /*03c6*/ 	.short	(.L_136 - .L_135)


	//   ....[0]....
.L_135:
        /*03c8*/ 	.word	0xffffffff


	//   ....[1]....
        /*03cc*/ 	.word	0xffffffff


	//   ....[2]....
        /*03d0*/ 	.word	0xffffffff


	//   ....[3]....
        /*03d4*/ 	.word	0xffffffff


	//   ....[4]....
        /*03d8*/ 	.word	0xffffffff


	//   ....[5]....
        /*03dc*/ 	.word	0xffffffff


	//   ....[6]....
        /*03e0*/ 	.word	0xffffffff


	//   ....[7]....
        /*03e4*/ 	.word	0xffffffff


	//   ....[8]....
        /*03e8*/ 	.word	0xffffffff


	//   ....[9]....
        /*03ec*/ 	.word	0xffffffff


	//   ....[10]....
        /*03f0*/ 	.word	0xffffffff


	//   ....[11]....
        /*03f4*/ 	.word	0xffffffff


	//   ....[12]....
        /*03f8*/ 	.word	0xffffffff


	//   ....[13]....
        /*03fc*/ 	.word	0xffffffff


	//   ....[14]....
        /*0400*/ 	.word	0xffffffff


	//   ....[15]....
        /*0404*/ 	.word	0xffffffff


	//   ....[16]....
        /*0408*/ 	.word	0xffffffff


	//   ....[17]....
        /*040c*/ 	.word	0xffffffff


	//   ....[18]....
        /*0410*/ 	.word	0xffffffff


	//   ....[19]....
        /*0414*/ 	.word	0xffffffff


	//   ....[20]....
        /*0418*/ 	.word	0xffffffff


	//   ....[21]....
        /*041c*/ 	.word	0xffffffff


	//   ....[22]....
        /*0420*/ 	.word	0xffffffff


	//   ....[23]....
        /*0424*/ 	.word	0xffffffff


	//   ....[24]....
        /*0428*/ 	.word	0xffffffff


	//   ....[25]....
        /*042c*/ 	.word	0xffffffff


	//   ....[26]....
        /*0430*/ 	.word	0xffffffff


	//   ....[27]....
        /*0434*/ 	.word	0xffffffff


	//   ....[28]....
        /*0438*/ 	.word	0xffffffff


	//   ....[29]....
        /*043c*/ 	.word	0xffffffff


	//   ....[30]....
        /*0440*/ 	.word	0xffffffff


	//   ....[31]....
        /*0444*/ 	.word	0xffffffff


	//----- nvinfo : EIATTR_COOP_GROUP_INSTR_OFFSETS
	.align		4
.L_136:
        /*0448*/ 	.byte	0x04, 0x28
        /*044a*/ 	.short	(.L_138 - .L_137)


	//   ....[0]....
.L_137:
        /*044c*/ 	.word	0x00000480


	//   ....[1]....
        /*0450*/ 	.word	0x000004d0


	//   ....[2]....
        /*0454*/ 	.word	0x00000570


	//   ....[3]....
        /*0458*/ 	.word	0x000005a0


	//   ....[4]....
        /*045c*/ 	.word	0x000007c0


	//   ....[5]....
        /*0460*/ 	.word	0x00000860


	//   ....[6]....
        /*0464*/ 	.word	0x00000a60


	//   ....[7]....
        /*0468*/ 	.word	0x00000a80


	//   ....[8]....
        /*046c*/ 	.word	0x00002c50


	//   ....[9]....
        /*0470*/ 	.word	0x00002cf0


	//   ....[10]....
        /*0474*/ 	.word	0x00002d00


	//   ....[11]....
        /*0478*/ 	.word	0x00002d30


	//   ....[12]....
        /*047c*/ 	.word	0x00005cc0


	//   ....[13]....
        /*0480*/ 	.word	0x00005cf0


	//   ....[14]....
        /*0484*/ 	.word	0x00005d20


	//   ....[15]....
        /*0488*/ 	.word	0x00005d60


	//   ....[16]....
        /*048c*/ 	.word	0x00007ee0


	//   ....[17]....
        /*0490*/ 	.word	0x00007ef0


	//   ....[18]....
        /*0494*/ 	.word	0x00007f40


	//   ....[19]....
        /*0498*/ 	.word	0x00007f60


	//   ....[20]....
        /*049c*/ 	.word	0x00009760


	//   ....[21]....
        /*04a0*/ 	.word	0x00009770


	//   ....[22]....
        /*04a4*/ 	.word	0x00009790


	//   ....[23]....
        /*04a8*/ 	.word	0x000097a0


	//   ....[24]....
        /*04ac*/ 	.word	0x000098c0


	//   ....[25]....
        /*04b0*/ 	.word	0x000098f0


	//   ....[26]....
        /*04b4*/ 	.word	0x00009ac0


	//   ....[27]....
        /*04b8*/ 	.word	0x00009af0


	//   ....[28]....
        /*04bc*/ 	.word	0x00009c80


	//   ....[29]....
        /*04c0*/ 	.word	0x00009cb0


	//   ....[30]....
        /*04c4*/ 	.word	0x00009e40


	//   ....[31]....
        /*04c8*/ 	.word	0x00009e60


	//----- nvinfo : EIATTR_EXIT_INSTR_OFFSETS
	.align		4
.L_138:
        /*04cc*/ 	.byte	0x04, 0x1c
        /*04ce*/ 	.short	(.L_140 - .L_139)


	//   ....[0]....
.L_139:
        /*04d0*/ 	.word	0x00000040


	//   ....[1]....
        /*04d4*/ 	.word	0x00009e70


	//   ....[2]....
        /*04d8*/ 	.word	0x00009f80


	//   ....[3]....
        /*04dc*/ 	.word	0x00009fe0


	//----- nvinfo : EIATTR_CTAIDZ_USED
	.align		4
.L_140:
        /*04e0*/ 	.byte	0x01, 0x04
	.zero		2


	//----- nvinfo : EIATTR_MAX_THREADS
	.align		4
        /*04e4*/ 	.byte	0x04, 0x05
        /*04e6*/ 	.short	(.L_142 - .L_141)
.L_141:
        /*04e8*/ 	.word	0x00000100
        /*04ec*/ 	.word	0x00000001
        /*04f0*/ 	.word	0x00000001


	//----- nvinfo : EIATTR_CRS_STACK_SIZE
	.align		4
.L_142:
        /*04f4*/ 	.byte	0x04, 0x1e
        /*04f6*/ 	.short	(.L_144 - .L_143)
.L_143:
        /*04f8*/ 	.word	0x00000000
.L_144:


//--------------------- .nv.info._ZN7cutlass13device_kernelIN5flash19enable_sm80_to_sm89INS1_16FlashAttnFwdSm80INS1_25CollectiveMainloopFwdSm80ILi8ELi1ELb1EN4cute5tupleIJNS5_1CILi128EEENS7_ILi64EEENS7_ILi256EEEEEELi256ENS_6half_tEfNS_4arch4Sm80ELb0ELb0ELb0ELb1ELb0ELb0ELb1ELb0EEENS1_21CollectiveEpilogueFwdINS6_IJS8_SA_S9_EEENS6_IJNS7_ILi1EEESI_SI_EEESC_SE_Li256ELb1ELb1ELb0ELb0EEENS1_19SingleTileSchedulerILb1ELb0ELb1ELi128EEEEEEEEEvNT_6ParamsE --------------------------
	.section	.nv.info._ZN7cutlass13device_kernelIN5flash19enable_sm80_to_sm89INS1_16FlashAttnFwdSm80INS1_25CollectiveMainloopFwdSm80ILi8ELi1ELb1EN4cute5tupleIJNS5_1CILi128EEENS7_ILi64EEENS7_ILi256EEEEEELi256ENS_6half_tEfNS_4arch4Sm80ELb0ELb0ELb0ELb1ELb0ELb0ELb1ELb0EEENS1_21CollectiveEpilogueFwdINS6_IJS8_SA_S9_EEENS6_IJNS7_ILi1EEESI_SI_EEESC_SE_Li256ELb1ELb1ELb0ELb0EEENS1_19SingleTileSchedulerILb1ELb0ELb1ELi128EEEEEEEEEvNT_6ParamsE,"",@"SHT_CUDA_INFO"
	.sectionflags	@""
	.align	4


	//----- nvinfo : EIATTR_CUDA_API_VERSION
	.align		4
        /*0000*/ 	.byte	0x04, 0x37
        /*0002*/ 	.short	(.L_146 - .L_145)
.L_145:
        /*0004*/ 	.word	0x00000082


	//----- nvinfo : EIATTR_SW2861232_WAR
	.align		4
.L_146:
        /*0008*/ 	.byte	0x01, 0x35
	.zero		2


	//----- nvinfo : EIATTR_PARAM_CBANK
	.align		4
        /*000c*/ 	.byte	0x04, 0x0a
        /*000e*/ 	.short	(.L_148 - .L_147)
	.align		4
.L_147:
        /*0010*/ 	.word	index@(.nv.constant0._ZN7cutlass13device_kernelIN5flash19enable_sm80_to_sm89INS1_16FlashAttnFwdSm80INS1_25CollectiveMainloopFwdSm80ILi8ELi1ELb1EN4cute5tupleIJNS5_1CILi128EEENS7_ILi64EEENS7_ILi256EEEEEELi256ENS_6half_tEfNS_4arch4Sm80ELb0ELb0ELb0ELb1ELb0ELb0ELb1ELb0EEENS1_21CollectiveEpilogueFwdINS6_IJS8_SA_S9_EEENS6_IJNS7_ILi1EEESI_SI_EEESC_SE_Li256ELb1ELb1ELb0ELb0EEENS1_19SingleTileSchedulerILb1ELb0ELb1ELi128EEEEEEEEEvNT_6ParamsE)
        /*0014*/ 	.short	0x0160
        /*0016*/ 	.short	0x0418


	//----- nvinfo : EIATTR_CBANK_PARAM_SIZE
	.align		4
.L_148:
        /*0018*/ 	.byte	0x03, 0x19
        /*001a*/ 	.short	0x0418


	//----- nvinfo : EIATTR_KPARAM_INFO
	.align		4
        /*001c*/ 	.byte	0x04, 0x17
        /*001e*/ 	.short	(.L_150 - .L_149)
.L_149:
        /*0020*/ 	.word	0x00000000
        /*0024*/ 	.short	0x0000
        /*0026*/ 	.short	0x0000
        /*0028*/ 	.byte	0x00, 0xf0, 0x61, 0x10


	//----- nvinfo : EIATTR_MAXREG_COUNT
	.align		4
.L_150:
        /*002c*/ 	.byte	0x03, 0x1b
        /*002e*/ 	.short	0x00ff


	//----- nvinfo : EIATTR_NUM_BARRIERS
	.align		4
        /*0030*/ 	.byte	0x02, 0x4c
        /*0032*/ 	.byte	0x02
	.zero		1


	//----- nvinfo : EIATTR_ANNOTATIONS
	.align		4
        /*0034*/ 	.byte	0x04, 0x55
        /*0036*/ 	.short	(.L_152 - .L_151)


	//   ....[0]....
.L_151:
        /* <DEDUP_REMOVED lines=54> */


	//----- nvinfo : EIATTR_MERCURY_ISA_VERSION
	.align		4
.L_152:
        /*0380*/ 	.byte	0x03, 0x5f
        /*0382*/ 	.short	0x0000


	//----- nvinfo : EIATTR_COOP_GROUP_MASK_REGIDS
	.align		4
        /*0384*/ 	.byte	0x04, 0x29
        /*0386*/ 	.short	(.L_154 - .L_153)


	//   ....[0]....
.L_153:
        /*0388*/ 	.word	0xffffffff


	//   ....[1]....
        /*038c*/ 	.word	0xffffffff


	//   ....[2]....
        /*0390*/ 	.word	0xffffffff


	//   ....[3]....
        /*0394*/ 	.word	0xffffffff


	//   ....[4]....
        /*0398*/ 	.word	0xffffffff


	//   ....[5]....
        /*039c*/ 	.word	0xffffffff


	//   ....[6]....
        /*03a0*/ 	.word	0xffffffff


	//   ....[7]....
        /*03a4*/ 	.word	0xffffffff


	//   ....[8]....
        /*03a8*/ 	.word	0xffffffff


	//   ....[9]....
        /*03ac*/ 	.word	0xffffffff


	//   ....[10]....
        /*03b0*/ 	.word	0xffffffff


	//   ....[11]....
        /*03b4*/ 	.word	0xffffffff


	//   ....[12]....
        /*03b8*/ 	.word	0xffffffff


	//   ....[13]....
        /*03bc*/ 	.word	0xffffffff


	//   ....[14]....
        /*03c0*/ 	.word	0xffffffff


	//   ....[15]....
        /*03c4*/ 	.word	0xffffffff


	//   ....[16]....
        /*03c8*/ 	.word	0xffffffff


	//   ....[17]....
        /*03cc*/ 	.word	0xffffffff


	//   ....[18]....
        /*03d0*/ 	.word	0xffffffff


	//   ....[19]....
        /*03d4*/ 	.word	0xffffffff


	//   ....[20]....
        /*03d8*/ 	.word	0xffffffff


	//   ....[21]....
        /*03dc*/ 	.word	0xffffffff


	//   ....[22]....
        /*03e0*/ 	.word	0xffffffff


	//   ....[23]....
        /*03e4*/ 	.word	0xffffffff


	//   ....[24]....
        /*03e8*/ 	.word	0xffffffff


	//   ....[25]....
        /*03ec*/ 	.word	0xffffffff


	//   ....[26]....
        /*03f0*/ 	.word	0xffffffff


	//   ....[27]....
        /*03f4*/ 	.word	0xffffffff


	//   ....[28]....
        /*03f8*/ 	.word	0xffffffff


	//   ....[29]....
        /*03fc*/ 	.word	0xffffffff


	//   ....[30]....
        /*0400*/ 	.word	0xffffffff


	//   ....[31]....
        /*0404*/ 	.word	0xffffffff


	//   ....[32]....
        /*0408*/ 	.word	0xffffffff


	//   ....[33]....
        /*040c*/ 	.word	0xffffffff


	//   ....[34]....
        /*0410*/ 	.word	0xffffffff


	//   ....[35]....
        /*0414*/ 	.word	0xffffffff


	//   ....[36]....
        /*0418*/ 	.word	0xffffffff


	//   ....[37]....
        /*041c*/ 	.word	0xffffffff


	//   ....[38]....
        /*0420*/ 	.word	0xffffffff


	//   ....[39]....
        /*0424*/ 	.word	0xffffffff


	//   ....[40]....
        /*0428*/ 	.word	0xffffffff


	//----- nvinfo : EIATTR_COOP_GROUP_INSTR_OFFSETS
	.align		4
.L_154:
        /*042c*/ 	.byte	0x04, 0x28
        /*042e*/ 	.short	(.L_156 - .L_155)


	//   ....[0]....
.L_155:
        /*0430*/ 	.word	0x00000090


	//   ....[1]....
        /*0434*/ 	.word	0x00000eb0


	//   ....[2]....
        /*0438*/ 	.word	0x00000ee0


	//   ....[3]....
        /*043c*/ 	.word	0x00001040


	//   ....[4]....
        /*0440*/ 	.word	0x00001090


	//   ....[5]....
        /*0444*/ 	.word	0x00001230


	//   ....[6]....
        /*0448*/ 	.word	0x00001260


	//   ....[7]....
        /*044c*/ 	.word	0x000012c0


	//   ....[8]....
        /*0450*/ 	.word	0x000012d0


	//   ....[9]....
        /*0454*/ 	.word	0x00003250


	//   ....[10]....
        /*0458*/ 	.word	0x00003300


	//   ....[11]....
        /*045c*/ 	.word	0x00003310


	//   ....[12]....
        /*0460*/ 	.word	0x00003350


	//   ....[13]....
        /*0464*/ 	.word	0x00006980


	//   ....[14]....
        /*0468*/ 	.word	0x000069b0


	//   ....[15]....
        /*046c*/ 	.word	0x000069e0


	//   ....[16]....
        /*0470*/ 	.word	0x00006a20


	//   ....[17]....
        /*0474*/ 	.word	0x00008ad0


	//   ....[18]....
        /*0478*/ 	.word	0x00008ae0


	//   ....[19]....
        /*047c*/ 	.word	0x00008b10


	//   ....[20]....
        /*0480*/ 	.word	0x00008b30


	//   ....[21]....
        /*0484*/ 	.word	0x0000a4e0


	//   ....[22]....
        /*0488*/ 	.word	0x0000a510


	//   ....[23]....
        /*048c*/ 	.word	0x0000a530


	//   ....[24]....
        /*0490*/ 	.word	0x0000a540


	//   ....[25]....
        /*0494*/ 	.word	0x0000a760


	//   ....[26]....
        /*0498*/ 	.word	0x0000a770


	//   ....[27]....
        /*049c*/ 	.word	0x0000a970


	//   ....[28]....
        /*04a0*/ 	.word	0x0000a9a0


	//   ....[29]....
        /*04a4*/ 	.word	0x0000ab60


	//   ....[30]....
        /*04a8*/ 	.word	0x0000ab90


	//   ....[31]....
        /*04ac*/ 	.word	0x0000ad50


	//   ....[32]....
        /*04b0*/ 	.word	0x0000ad70


	//   ....[33]....
        /*04b4*/ 	.word	0x0000b5e0


	//   ....[34]....
        /*04b8*/ 	.word	0x0000b600


	//   ....[35]....
        /*04bc*/ 	.word	0x0000b7c0


	//   ....[36]....
        /*04c0*/ 	.word	0x0000b7f0


	//   ....[37]....
        /*04c4*/ 	.word	0x0000b980


	//   ....[38]....
        /*04c8*/ 	.word	0x0000b9b0


	//   ....[39]....
        /*04cc*/ 	.word	0x0000bb40


	//   ....[40]....
        /*04d0*/ 	.word	0x0000bb60


	//----- nvinfo : EIATTR_EXIT_INSTR_OFFSETS
	.align		4
.L_156:
        /*04d4*/ 	.byte	0x04, 0x1c
        /*04d6*/ 	.short	(.L_158 - .L_157)


	//   ....[0]....
.L_157:
        /*04d8*/ 	.word	0x00000350


	//   ....[1]....
        /*04dc*/ 	.word	0x0000ad80


	//   ....[2]....
        /*04e0*/ 	.word	0x0000aec0


	//   ....[3]....
        /*04e4*/ 	.word	0x0000af20


	//   ....[4]....
        /*04e8*/ 	.word	0x0000bb70


	//   ....[5]....
        /*04ec*/ 	.word	0x0000bc80


	//   ....[6]....
        /*04f0*/ 	.word	0x0000bce0


	//----- nvinfo : EIATTR_CTAIDZ_USED
	.align		4
.L_158:
        /*04f4*/ 	.byte	0x01, 0x04
	.zero		2


	//----- nvinfo : EIATTR_MAX_THREADS
	.align		4
        /*04f8*/ 	.byte	0x04, 0x05
        /*04fa*/ 	.short	(.L_160 - .L_159)
.L_159:
        /*04fc*/ 	.word	0x00000100
        /*0500*/ 	.word	0x00000001
        /*0504*/ 	.word	0x00000001


	//----- nvinfo : EIATTR_CRS_STACK_SIZE
	.align		4
.L_160:
        /*0508*/ 	.byte	0x04, 0x1e
        /*050a*/ 	.short	(.L_162 - .L_161)
.L_161:
        /*050c*/ 	.word	0x00000000
.L_162:


//--------------------- .nv.info._ZN7cutlass13device_kernelIN5flash19enable_sm80_to_sm89INS1_16FlashAttnFwdSm80INS1_25CollectiveMainloopFwdSm80ILi8ELi1ELb0EN4cute5tupleIJNS5_1CILi128EEENS7_ILi32EEENS7_ILi256EEEEEELi256ENS_6half_tEfNS_4arch4Sm80ELb0ELb0ELb0ELb1ELb0ELb1ELb1ELb0EEENS1_21CollectiveEpilogueFwdINS6_IJS8_SA_S9_EEENS6_IJNS7_ILi1EEESI_SI_EEESC_SE_Li256ELb1ELb1ELb0ELb0EEENS1_19SingleTileSchedulerILb1ELb0ELb1ELi128EEEEEEEEEvNT_6ParamsE --------------------------
	.section	.nv.info._ZN7cutlass13device_kernelIN5flash19enable_sm80_to_sm89INS1_16FlashAttnFwdSm80INS1_25CollectiveMainloopFwdSm80ILi8ELi1ELb0EN4cute5tupleIJNS5_1CILi128EEENS7_ILi32EEENS7_ILi256EEEEEELi256ENS_6half_tEfNS_4arch4Sm80ELb0ELb0ELb0ELb1ELb0ELb1ELb1ELb0EEENS1_21CollectiveEpilogueFwdINS6_IJS8_SA_S9_EEENS6_IJNS7_ILi1EEESI_SI_EEESC_SE_Li256ELb1ELb1ELb0ELb0EEENS1_19SingleTileSchedulerILb1ELb0ELb1ELi128EEEEEEEEEvNT_6ParamsE,"",@"SHT_CUDA_INFO"
	.sectionflags	@""
	.align	4


	//----- nvinfo : EIATTR_CUDA_API_VERSION
	.align		4
        /*0000*/ 	.byte	0x04, 0x37
        /*0002*/ 	.short	(.L_164 - .L_163)
.L_163:
        /*0004*/ 	.word	0x00000082


	//----- nvinfo : EIATTR_SW2861232_WAR
	.align		4
.L_164:
        /*0008*/ 	.byte	0x01, 0x35
	.zero		2


	//----- nvinfo : EIATTR_PARAM_CBANK
	.align		4
        /*000c*/ 	.byte	0x04, 0x0a
        /*000e*/ 	.short	(.L_166 - .L_165)
	.align		4
.L_165:
        /*0010*/ 	.word	index@(.nv.constant0._ZN7cutlass13device_kernelIN5flash19enable_sm80_to_sm89INS1_16FlashAttnFwdSm80INS1_25CollectiveMainloopFwdSm80ILi8ELi1ELb0EN4cute5tupleIJNS5_1CILi128EEENS7_ILi32EEENS7_ILi256EEEEEELi256ENS_6half_tEfNS_4arch4Sm80ELb0ELb0ELb0ELb1ELb0ELb1ELb1ELb0EEENS1_21CollectiveEpilogueFwdINS6_IJS8_SA_S9_EEENS6_IJNS7_ILi1EEESI_SI_EEESC_SE_Li256ELb1ELb1ELb0ELb0EEENS1_19SingleTileSchedulerILb1ELb0ELb1ELi128EEEEEEEEEvNT_6ParamsE)
        /*0014*/ 	.short	0x0160
        /*0016*/ 	.short	0x0418


	//----- nvinfo : EIATTR_CBANK_PARAM_SIZE
	.align		4
.L_166:
        /*0018*/ 	.byte	0x03, 0x19
        /*001a*/ 	.short	0x0418


	//----- nvinfo : EIATTR_KPARAM_INFO
	.align		4
        /*001c*/ 	.byte	0x04, 0x17
        /*001e*/ 	.short	(.L_168 - .L_167)
.L_167:
        /*0020*/ 	.word	0x00000000
        /*0024*/ 	.short	0x0000
        /*0026*/ 	.short	0x0000
        /*0028*/ 	.byte	0x00, 0xf0, 0x61, 0x10


	//----- nvinfo : EIATTR_MAXREG_COUNT
	.align		4
.L_168:
        /*002c*/ 	.byte	0x03, 0x1b
        /*002e*/ 	.short	0x00ff


	//----- nvinfo : EIATTR_NUM_BARRIERS
	.align		4
        /*0030*/ 	.byte	0x02, 0x4c
        /*0032*/ 	.byte	0x02
	.zero		1


	//----- nvinfo : EIATTR_MERCURY_ISA_VERSION
	.align		4
        /*0034*/ 	.byte	0x03, 0x5f
        /*0036*/ 	.short	0x0000


	//----- nvinfo : EIATTR_COOP_GROUP_MASK_REGIDS
	.align		4
        /*0038*/ 	.byte	0x04, 0x29
        /*003a*/ 	.short	(.L_170 - .L_169)


	//   ....[0]....
.L_169:
        /*003c*/ 	.word	0xffffffff


	//   ....[1]....
        /*0040*/ 	.word	0xffffffff


	//   ....[2]....
        /*0044*/ 	.word	0xffffffff


	//   ....[3]....
        /*0048*/ 	.word	0xffffffff


	//   ....[4]....
        /*004c*/ 	.word	0xffffffff


	//   ....[5]....
        /*0050*/ 	.word	0xffffffff


	//   ....[6]....
        /*0054*/ 	.word	0xffffffff


	//   ....[7]....
        /*0058*/ 	.word	0xffffffff


	//   ....[8]....
        /*005c*/ 	.word	0xffffffff


	//   ....[9]....
        /*0060*/ 	.word	0xffffffff


	//   ....[10]....
        /*0064*/ 	.word	0xffffffff


	//   ....[11]....
        /*0068*/ 	.word	0xffffffff


	//   ....[12]....
        /*006c*/ 	.word	0xffffffff


	//   ....[13]....
        /*0070*/ 	.word	0xffffffff


	//   ....[14]....
        /*0074*/ 	.word	0xffffffff


	//   ....[15]....
        /*0078*/ 	.word	0xffffffff


	//   ....[16]....
        /*007c*/ 	.word	0xffffffff


	//   ....[17]....
        /*0080*/ 	.word	0xffffffff


	//   ....[18]....
        /*0084*/ 	.word	0xffffffff


	//   ....[19]....
        /*0088*/ 	.word	0xffffffff


	//   ....[20]....
        /*008c*/ 	.word	0xffffffff


	//   ....[21]....
        /*0090*/ 	.word	0xffffffff


	//   ....[22]....
        /*0094*/ 	.word	0xffffffff


	//   ....[23]....
        /*0098*/ 	.word	0xffffffff


	//   ....[24]....
        /*009c*/ 	.word	0xffffffff


	//   ....[25]....
        /*00a0*/ 	.word	0xffffffff


	//   ....[26]....
        /*00a4*/ 	.word	0xffffffff


	//   ....[27]....
        /*00a8*/ 	.word	0xffffffff


	//   ....[28]....
        /*00ac*/ 	.word	0xffffffff


	//   ....[29]....
        /*00b0*/ 	.word	0xffffffff


	//   ....[30]....
        /*00b4*/ 	.word	0xffffffff


	//   ....[31]....
        /*00b8*/ 	.word	0xffffffff


	//   ....[32]....
        /*00bc*/ 	.word	0xffffffff


	//   ....[33]....
        /*00c0*/ 	.word	0xffffffff


	//   ....[34]....
        /*00c4*/ 	.word	0xffffffff


	//   ....[35]....
        /*00c8*/ 	.word	0xffffffff


	//   ....[36]....
        /*00cc*/ 	.word	0xffffffff


	//   ....[37]....
        /*00d0*/ 	.word	0xffffffff


	//   ....[38]....
        /*00d4*/ 	.word	0xffffffff


	//   ....[39]....
        /*00d8*/ 	.word	0xffffffff


	//   ....[40]....
        /*00dc*/ 	.word	0xffffffff


	//----- nvinfo : EIATTR_COOP_GROUP_INSTR_OFFSETS
	.align		4
.L_170:
        /*00e0*/ 	.byte	0x04, 0x28
        /*00e2*/ 	.short	(.L_172 - .L_171)


	//   ....[0]....
.L_171:
        /*00e4*/ 	.word	0x00000080


	//   ....[1]....
        /*00e8*/ 	.word	0x00004c40


	//   ....[2]....
        /*00ec*/ 	.word	0x00004c80


	//   ....[3]....
        /*00f0*/ 	.word	0x00005010


	//   ....[4]....
        /*00f4*/ 	.word	0x00005040


	//   ....[5]....
        /*00f8*/ 	.word	0x000053f0


	//   ....[6]....
        /*00fc*/ 	.word	0x00005420


	//   ....[7]....
        /*0100*/ 	.word	0x00005630


	//   ....[8]....
        /*0104*/ 	.word	0x00005660


	//   ....[9]....
        /*0108*/ 	.word	0x0000d280


	//   ....[10]....
        /*010c*/ 	.word	0x0000d310


	//   ....[11]....
        /*0110*/ 	.word	0x0000d350


	//   ....[12]....
        /*0114*/ 	.word	0x0000d3d0


	//   ....[13]....
        /*0118*/ 	.word	0x0000e850


	//   ....[14]....
        /*011c*/ 	.word	0x0000e870


	//   ....[15]....
        /*0120*/ 	.word	0x0000e8a0


	//   ....[16]....
        /*0124*/ 	.word	0x0000e8d0


	//   ....[17]....
        /*0128*/ 	.word	0x0000fbf0


	//   ....[18]....
        /*012c*/ 	.word	0x0000fc20


	//   ....[19]....
        /*0130*/ 	.word	0x0000fc80


	//   ....[20]....
        /*0134*/ 	.word	0x0000fc90


	//   ....[21]....
        /*0138*/ 	.word	0x000115a0


	//   ....[22]....
        /*013c*/ 	.word	0x000115e0


	//   ....[23]....
        /*0140*/ 	.word	0x00011620


	//   ....[24]....
        /*0144*/ 	.word	0x00011660


	//   ....[25]....
        /*0148*/ 	.word	0x00011880


	//   ....[26]....
        /*014c*/ 	.word	0x00011890


	//   ....[27]....
        /*0150*/ 	.word	0x00011a90


	//   ....[28]....
        /*0154*/ 	.word	0x00011ac0


	//   ....[29]....
        /*0158*/ 	.word	0x00011c80


	//   ....[30]....
        /*015c*/ 	.word	0x00011cb0


	//   ....[31]....
        /*0160*/ 	.word	0x00011e70


	//   ....[32]....
        /*0164*/ 	.word	0x00011e90


	//   ....[33]....
        /*0168*/ 	.word	0x00012700


	//   ....[34]....
        /*016c*/ 	.word	0x00012720


	//   ....[35]....
        /*0170*/ 	.word	0x000128b0


	//   ....[36]....
        /*0174*/ 	.word	0x000128e0


	//   ....[37]....
        /*0178*/ 	.word	0x00012a70


	//   ....[38]....
        /*017c*/ 	.word	0x00012aa0


	//   ....[39]....
        /*0180*/ 	.word	0x00012c30


	//   ....[40]....
        /*0184*/ 	.word	0x00012c50


	//----- nvinfo : EIATTR_EXIT_INSTR_OFFSETS
	.align		4
.L_172:
        /*0188*/ 	.byte	0x04, 0x1c
        /*018a*/ 	.short	(.L_174 - .L_173)


	//   ....[0]....
.L_173:
        /*018c*/ 	.word	0x00000310


	//   ....[1]....
        /*0190*/ 	.word	0x00011ea0


	//   ....[2]....
        /*0194*/ 	.word	0x00011fe0


	//   ....[3]....
        /*0198*/ 	.word	0x00012040


	//   ....[4]....
        /*019c*/ 	.word	0x00012c60


	//   ....[5]....
        /*01a0*/ 	.word	0x00012d70


	//   ....[6]....
        /*01a4*/ 	.word	0x00012dd0


	//----- nvinfo : EIATTR_CTAIDZ_USED
	.align		4
.L_174:
        /*01a8*/ 	.byte	0x01, 0x04
	.zero		2


	//----- nvinfo : EIATTR_MAX_THREADS
	.align		4
        /*01ac*/ 	.byte	0x04, 0x05
        /*01ae*/ 	.short	(.L_176 - .L_175)
.L_175:
        /*01b0*/ 	.word	0x00000100
        /*01b4*/ 	.word	0x00000001
        /*01b8*/ 	.word	0x00000001


	//----- nvinfo : EIATTR_CRS_STACK_SIZE
	.align		4
.L_176:
        /*01bc*/ 	.byte	0x04, 0x1e
        /*01be*/ 	.short	(.L_178 - .L_177)
.L_177:
        /*01c0*/ 	.word	0x00000000
.L_178:


//--------------------- .nv.info._ZN7cutlass13device_kernelIN5flash19enable_sm80_to_sm89INS1_16FlashAttnFwdSm80INS1_25CollectiveMainloopFwdSm80ILi8ELi1ELb1EN4cute5tupleIJNS5_1CILi128EEENS7_ILi48EEENS7_ILi256EEEEEELi256ENS_6half_tEfNS_4arch4Sm80ELb0ELb1ELb0ELb0ELb0ELb0ELb1ELb0EEENS1_21CollectiveEpilogueFwdINS6_IJS8_SA_S9_EEENS6_IJNS7_ILi1EEESI_SI_EEESC_SE_Li256ELb0ELb1ELb0ELb0EEENS1_19SingleTileSchedulerILb0ELb0ELb1ELi128EEEEEEEEEvNT_6ParamsE --------------------------
	.section	.nv.info._ZN7cutlass13device_kernelIN5flash19enable_sm80_to_sm89INS1_16FlashAttnFwdSm80INS1_25CollectiveMainloopFwdSm80ILi8ELi1ELb1EN4cute5tupleIJNS5_1CILi128EEENS7_ILi48EEENS7_ILi256EEEEEELi256ENS_6half_tEfNS_4arch4Sm80ELb0ELb1ELb0ELb0ELb0ELb0ELb1ELb0EEENS1_21CollectiveEpilogueFwdINS6_IJS8_SA_S9_EEENS6_IJNS7_ILi1EEESI_SI_EEESC_SE_Li256ELb0ELb1ELb0ELb0EEENS1_19SingleTileSchedulerILb0ELb0ELb1ELi128EEEEEEEEEvNT_6ParamsE,"",@"SHT_CUDA_INFO"
	.sectionflags	@""
	.align	4


	//----- nvinfo : EIATTR_CUDA_API_VERSION
	.align		4
        /*0000*/ 	.byte	0x04, 0x37
        /*0002*/ 	.short	(.L_180 - .L_179)
.L_179:
        /*0004*/ 	.word	0x00000082


	//----- nvinfo : EIATTR_SW2861232_WAR
	.align		4
.L_180:
        /*0008*/ 	.byte	0x01, 0x35
	.zero		2


	//----- nvinfo : EIATTR_PARAM_CBANK
	.align		4
        /*000c*/ 	.byte	0x04, 0x0a
        /*000e*/ 	.short	(.L_182 - .L_181)
	.align		4
.L_181:
        /*0010*/ 	.word	index@(.nv.constant0._ZN7cutlass13device_kernelIN5flash19enable_sm80_to_sm89INS1_16FlashAttnFwdSm80INS1_25CollectiveMainloopFwdSm80ILi8ELi1ELb1EN4cute5tupleIJNS5_1CILi128EEENS7_ILi48EEENS7_ILi256EEEEEELi256ENS_6half_tEfNS_4arch4Sm80ELb0ELb1ELb0ELb0ELb0ELb0ELb1ELb0EEENS1_21CollectiveEpilogueFwdINS6_IJS8_SA_S9_EEENS6_IJNS7_ILi1EEESI_SI_EEESC_SE_Li256ELb0ELb1ELb0ELb0EEENS1_19SingleTileSchedulerILb0ELb0ELb1ELi128EEEEEEEEEvNT_6ParamsE)
        /*0014*/ 	.short	0x0160
        /*0016*/ 	.short	0x0418


	//----- nvinfo : EIATTR_CBANK_PARAM_SIZE
	.align		4
.L_182:
        /*0018*/ 	.byte	0x03, 0x19
        /*001a*/ 	.short	0x0418


	//----- nvinfo : EIATTR_KPARAM_INFO
	.align		4
        /*001c*/ 	.byte	0x04, 0x17
        /*001e*/ 	.short	(.L_184 - .L_183)
.L_183:
        /*0020*/ 	.word	0x00000000
        /*0024*/ 	.short	0x0000
        /*0026*/ 	.short	0x0000
        /*0028*/ 	.byte	0x00, 0xf0, 0x61, 0x10


	//----- nvinfo : EIATTR_MAXREG_COUNT
	.align		4
.L_184:
        /*002c*/ 	.byte	0x03, 0x1b
        /*002e*/ 	.short	0x00ff


	//----- nvinfo : EIATTR_NUM_BARRIERS
	.align		4
        /*0030*/ 	.byte	0x02, 0x4c
        /*0032*/ 	.byte	0x02
	.zero		1


	//----- nvinfo : EIATTR_ANNOTATIONS
	.align		4
        /*0034*/ 	.byte	0x04, 0x55
        /*0036*/ 	.short	(.L_186 - .L_185)


	//   ....[0]....
.L_185:
        /* <DEDUP_REMOVED lines=79> */
        /*051c*/ 	.byte	0x00, 0x02, 0x01, 0x00, 0x01, 0x00, 0x00, 0x00, 0x10, 0x02, 0x01, 0x00


	//----- nvinfo : EIATTR_MERCURY_ISA_VERSION
	.align		4
.L_186:
        /*0528*/ 	.byte	0x03, 0x5f
        /*052a*/ 	.short	0x0000


	//----- nvinfo : EIATTR_INT_WARP_WIDE_INSTR_OFFSETS
	.align		4
        /*052c*/ 	.byte	0x04, 0x31
        /*052e*/ 	.short	(.L_188 - .L_187)


	//   ....[0]....
.L_187:
        /*0530*/ 	.word	0x00006880


	//   ....[1]....
        /*0534*/ 	.word	0x0000a800


	//   ....[2]....
        /*0538*/ 	.word	0x0000d8d0


	//----- nvinfo : EIATTR_COOP_GROUP_MASK_REGIDS
	.align		4
.L_188:
        /*053c*/ 	.byte	0x04, 0x29
        /*053e*/ 	.short	(.L_190 - .L_189)


	//   ....[0]....
.L_189:
        /*0540*/ 	.word	0xffffffff


	//   ....[1]....
        /*0544*/ 	.word	0xffffffff


	//   ....[2]....
        /*0548*/ 	.word	0xffffffff


	//   ....[3]....
        /*054c*/ 	.word	0xffffffff


	//   ....[4]....
        /*0550*/ 	.word	0xffffffff


	//   ....[5]....
        /*0554*/ 	.word	0xffffffff


	//   ....[6]....
        /*0558*/ 	.word	0xffffffff


	//   ....[7]....
        /*055c*/ 	.word	0xffffffff


	//   ....[8]....
        /*0560*/ 	.word	0xffffffff


	//   ....[9]....
        /*0564*/ 	.word	0xffffffff


	//   ....[10]....
        /*0568*/ 	.word	0xffffffff


	//   ....[11]....
        /*056c*/ 	.word	0xffffffff


	//   ....[12]....
        /*0570*/ 	.word	0xffffffff


	//   ....[13]....
        /*0574*/ 	.word	0xffffffff


	//   ....[14]....
        /*0578*/ 	.word	0xffffffff


	//   ....[15]....
        /*057c*/ 	.word	0xffffffff


	//   ....[16]....
        /*0580*/ 	.word	0xffffffff


	//   ....[17]....
        /*0584*/ 	.word	0xffffffff


	//   ....[18]....
        /*0588*/ 	.word	0xffffffff


	//   ....[19]....
        /*058c*/ 	.word	0xffffffff


	//   ....[20]....
        /*0590*/ 	.word	0xffffffff


	//   ....[21]....
        /*0594*/ 	.word	0xffffffff


	//   ....[22]....
        /*0598*/ 	.word	0xffffffff


	//   ....[23]....
        /*059c*/ 	.word	0xffffffff


	//   ....[24]....
        /*05a0*/ 	.word	0xffffffff


	//   ....[25]....
        /*05a4*/ 	.word	0xffffffff


	//   ....[26]....
        /*05a8*/ 	.word	0xffffffff


	//   ....[27]....
        /*05ac*/ 	.word	0xffffffff


	//   ....[28]....
        /*05b0*/ 	.word	0xffffffff


	//   ....[29]....
        /*05b4*/ 	.word	0xffffffff


	//   ....[30]....
        /*05b8*/ 	.word	0xffffffff


	//   ....[31]....
        /*05bc*/ 	.word	0xffffffff


	//   ....[32]....
        /*05c0*/ 	.word	0xffffffff


	//   ....[33]....
        /*05c4*/ 	.word	0xffffffff


	//   ....[34]....
        /*05c8*/ 	.word	0xffffffff


	//   ....[35]....
        /*05cc*/ 	.word	0xffffffff


	//   ....[36]....
        /*05d0*/ 	.word	0xffffffff


	//   ....[37]....
        /*05d4*/ 	.word	0xffffffff


	//   ....[38]....
        /*05d8*/ 	.word	0xffffffff


	//   ....[39]....
        /*05dc*/ 	.word	0xffffffff


	//   ....[40]....
        /*05e0*/ 	.word	0xffffffff


	//   ....[41]....
        /*05e4*/ 	.word	0xffffffff


	//   ....[42]....
        /*05e8*/ 	.word	0xffffffff


	//   ....[43]....
        /*05ec*/ 	.word	0xffffffff


	//   ....[44]....
        /*05f0*/ 	.word	0xffffffff


	//   ....[45]....
        /*05f4*/ 	.word	0xffffffff


	//   ....[46]....
        /*05f8*/ 	.word	0xffffffff


	//   ....[47]....
        /*05fc*/ 	.word	0xffffffff


	//   ....[48]....
        /*0600*/ 	.word	0xffffffff


	//   ....[49]....
        /*0604*/ 	.word	0xffffffff


	//   ....[50]....
        /*0608*/ 	.word	0xffffffff


	//   ....[51]....
        /*060c*/ 	.word	0xffffffff


	//   ....[52]....
        /*0610*/ 	.word	0xffffffff


	//   ....[53]....
        /*0614*/ 	.word	0xffffffff


	//----- nvinfo : EIATTR_COOP_GROUP_INSTR_OFFSETS
	.align		4
.L_190:
        /*0618*/ 	.byte	0x04, 0x28
        /*061a*/ 	.short	(.L_192 - .L_191)


	//   ....[0]....
.L_191:
        /*061c*/ 	.word	0x00000f50


	//   ....[1]....
        /*0620*/ 	.word	0x00000f80


	//   ....[2]....
        /*0624*/ 	.word	0x00001180


	//   ....[3]....
        /*0628*/ 	.word	0x000011e0


	//   ....[4]....
        /*062c*/ 	.word	0x00001280


	//   ....[5]....
        /*0630*/ 	.word	0x000012f0


	//   ....[6]....
        /*0634*/ 	.word	0x00001320


	//   ....[7]....
        /*0638*/ 	.word	0x000013c0


	//   ....[8]....
        /*063c*/ 	.word	0x00002fa0


	//   ....[9]....
        /*0640*/ 	.word	0x000031f0


	//   ....[10]....
        /*0644*/ 	.word	0x00003e20


	//   ....[11]....
        /*0648*/ 	.word	0x00003e90


	//   ....[12]....
        /*064c*/ 	.word	0x00003ed0


	//   ....[13]....
        /*0650*/ 	.word	0x00003f00


	//   ....[14]....
        /*0654*/ 	.word	0x00006c60


	//   ....[15]....
        /*0658*/ 	.word	0x00007060


	//   ....[16]....
        /*065c*/ 	.word	0x00007640


	//   ....[17]....
        /*0660*/ 	.word	0x00007660


	//   ....[18]....
        /*0664*/ 	.word	0x00008090


	//   ....[19]....
        /*0668*/ 	.word	0x000080b0


	//   ....[20]....
        /*066c*/ 	.word	0x0000ac20


	//   ....[21]....
        /*0670*/ 	.word	0x0000ac40


	//   ....[22]....
        /*0674*/ 	.word	0x0000b280


	//   ....[23]....
        /*0678*/ 	.word	0x0000b2a0


	//   ....[24]....
        /*067c*/ 	.word	0x0000db20


	//   ....[25]....
        /*0680*/ 	.word	0x0000df10


	//   ....[26]....
        /*0684*/ 	.word	0x0000e4f0


	//   ....[27]....
        /*0688*/ 	.word	0x0000e510


	//   ....[28]....
        /*068c*/ 	.word	0x0000eed0


	//   ....[29]....
        /*0690*/ 	.word	0x0000eef0


	//   ....[30]....
        /*0694*/ 	.word	0x00010230


	//   ....[31]....
        /*0698*/ 	.word	0x00010240


	//   ....[32]....
        /*069c*/ 	.word	0x00010270


	//   ....[33]....
        /*06a0*/ 	.word	0x00010280


	//   ....[34]....
        /*06a4*/ 	.word	0x00011c00


	//   ....[35]....
        /*06a8*/ 	.word	0x00011c10


	//   ....[36]....
        /*06ac*/ 	.word	0x00011c30


	//   ....[37]....
        /*06b0*/ 	.word	0x00011c40


	//   ....[38]....
        /*06b4*/ 	.word	0x00011c50


	//   ....[39]....
        /*06b8*/ 	.word	0x00011c60


	//   ....[40]....
        /*06bc*/ 	.word	0x00011f60


	//   ....[41]....
        /*06c0*/ 	.word	0x00011f90


	//   ....[42]....
        /*06c4*/ 	.word	0x00012150


	//   ....[43]....
        /*06c8*/ 	.word	0x00012180


	//   ....[44]....
        /*06cc*/ 	.word	0x00012340


	//   ....[45]....
        /*06d0*/ 	.word	0x00012360


	//   ....[46]....
        /*06d4*/ 	.word	0x00012a60


	//   ....[47]....
        /*06d8*/ 	.word	0x00012a80


	//   ....[48]....
        /*06dc*/ 	.word	0x00012c30


	//   ....[49]....
        /*06e0*/ 	.word	0x00012c60


	//   ....[50]....
        /*06e4*/ 	.word	0x00012df0


	//   ....[51]....
        /*06e8*/ 	.word	0x00012e20


	//   ....[52]....
        /*06ec*/ 	.word	0x00012fb0


	//   ....[53]....
        /*06f0*/ 	.word	0x00012fd0


	//----- nvinfo : EIATTR_EXIT_INSTR_OFFSETS
	.align		4
.L_192:
        /*06f4*/ 	.byte	0x04, 0x1c
        /*06f6*/ 	.short	(.L_194 - .L_193)


	//   ....[0]....
.L_193:
        /*06f8*/ 	.word	0x00000040


	//   ....[1]....
        /*06fc*/ 	.word	0x00012370


	//   ....[2]....
        /*0700*/ 	.word	0x000124b0


	//   ....[3]....
        /*0704*/ 	.word	0x00012510


	//   ....[4]....
        /*0708*/ 	.word	0x00012fe0


	//   ....[5]....
        /*070c*/ 	.word	0x000130f0


	//   ....[6]....
        /*0710*/ 	.word	0x00013150


	//----- nvinfo : EIATTR_CTAIDZ_USED
	.align		4
.L_194:
        /*0714*/ 	.byte	0x01, 0x04
	.zero		2


	//----- nvinfo : EIATTR_MAX_THREADS
	.align		4
        /*0718*/ 	.byte	0x04, 0x05
        /*071a*/ 	.short	(.L_196 - .L_195)
.L_195:
        /*071c*/ 	.word	0x00000100
        /*0720*/ 	.word	0x00000001
        /*0724*/ 	.word	0x00000001


	//----- nvinfo : EIATTR_CRS_STACK_SIZE
	.align		4
.L_196:
        /*0728*/ 	.byte	0x04, 0x1e
        /*072a*/ 	.short	(.L_198 - .L_197)
.L_197:
        /*072c*/ 	.word	0x00000000
.L_198:


//--------------------- .nv.info._ZN7cutlass13device_kernelIN5flash19enable_sm80_to_sm89INS1_16FlashAttnFwdSm80INS1_25CollectiveMainloopFwdSm80ILi8ELi1ELb1EN4cute5tupleIJNS5_1CILi128EEENS7_ILi48EEENS7_ILi256EEEEEELi256ENS_6half_tEfNS_4arch4Sm80ELb0ELb1ELb0ELb1ELb0ELb0ELb1ELb0EEENS1_21CollectiveEpilogueFwdINS6_IJS8_SA_S9_EEENS6_IJNS7_ILi1EEESI_SI_EEESC_SE_Li256ELb1ELb1ELb0ELb0EEENS1_19SingleTileSchedulerILb1ELb0ELb1ELi128EEEEEEEEEvNT_6ParamsE --------------------------
	.section	.nv.info._ZN7cutlass13device_kernelIN5flash19enable_sm80_to_sm89INS1_16FlashAttnFwdSm80INS1_25CollectiveMainloopFwdSm80ILi8ELi1ELb1EN4cute5tupleIJNS5_1CILi128EEENS7_ILi48EEENS7_ILi256EEEEEELi256ENS_6half_tEfNS_4arch4Sm80ELb0ELb1ELb0ELb1ELb0ELb0ELb1ELb0EEENS1_21CollectiveEpilogueFwdINS6_IJS8_SA_S9_EEENS6_IJNS7_ILi1EEESI_SI_EEESC_SE_Li256ELb1ELb1ELb0ELb0EEENS1_19SingleTileSchedulerILb1ELb0ELb1ELi128EEEEEEEEEvNT_6ParamsE,"",@"SHT_CUDA_INFO"
	.sectionflags	@""
	.align	4


	//----- nvinfo : EIATTR_CUDA_API_VERSION
	.align		4
        /*0000*/ 	.byte	0x04, 0x37
        /*0002*/ 	.short	(.L_200 - .L_199)
.L_199:
        /*0004*/ 	.word	0x00000082


	//----- nvinfo : EIATTR_SW2861232_WAR
	.align		4
.L_200:
        /*0008*/ 	.byte	0x01, 0x35
	.zero		2


	//----- nvinfo : EIATTR_PARAM_CBANK
	.align		4
        /*000c*/ 	.byte	0x04, 0x0a
        /*000e*/ 	.short	(.L_202 - .L_201)
	.align		4
.L_201:
        /*0010*/ 	.word	index@(.nv.constant0._ZN7cutlass13device_kernelIN5flash19enable_sm80_to_sm89INS1_16FlashAttnFwdSm80INS1_25CollectiveMainloopFwdSm80ILi8ELi1ELb1EN4cute5tupleIJNS5_1CILi128EEENS7_ILi48EEENS7_ILi256EEEEEELi256ENS_6half_tEfNS_4arch4Sm80ELb0ELb1ELb0ELb1ELb0ELb0ELb1ELb0EEENS1_21CollectiveEpilogueFwdINS6_IJS8_SA_S9_EEENS6_IJNS7_ILi1EEESI_SI_EEESC_SE_Li256ELb1ELb1ELb0ELb0EEENS1_19SingleTileSchedulerILb1ELb0ELb1ELi128EEEEEEEEEvNT_6ParamsE)
        /*0014*/ 	.short	0x0160
        /*0016*/ 	.short	0x0418


	//----- nvinfo : EIATTR_CBANK_PARAM_SIZE
	.align		4
.L_202:
        /*0018*/ 	.byte	0x03, 0x19
        /*001a*/ 	.short	0x0418


	//----- nvinfo : EIATTR_KPARAM_INFO
	.align		4
        /*001c*/ 	.byte	0x04, 0x17
        /*001e*/ 	.short	(.L_204 - .L_203)
.L_203:
        /*0020*/ 	.word	0x00000000
        /*0024*/ 	.short	0x0000
        /*0026*/ 	.short	0x0000
        /*0028*/ 	.byte	0x00, 0xf0, 0x61, 0x10


	//----- nvinfo : EIATTR_MAXREG_COUNT
	.align		4
.L_204:
        /*002c*/ 	.byte	0x03, 0x1b
        /*002e*/ 	.short	0x00ff


	//----- nvinfo : EIATTR_NUM_BARRIERS
	.align		4
        /*0030*/ 	.byte	0x02, 0x4c
        /*0032*/ 	.byte	0x02
	.zero		1


	//----- nvinfo : EIATTR_ANNOTATIONS
	.align		4
        /*0034*/ 	.byte	0x04, 0x55
        /*0036*/ 	.short	(.L_206 - .L_205)


	//   ....[0]....
.L_205:
        /* <DEDUP_REMOVED lines=80> */


	//----- nvinfo : EIATTR_MERCURY_ISA_VERSION
	.align		4
.L_206:
        /*0528*/ 	.byte	0x03, 0x5f
        /*052a*/ 	.short	0x0000


	//----- nvinfo : EIATTR_INT_WARP_WIDE_INSTR_OFFSETS
	.align		4
        /*052c*/ 	.byte	0x04, 0x31
        /*052e*/ 	.short	(.L_208 - .L_207)


	//   ....[0]....
.L_207:
        /*0530*/ 	.word	0x000072c0


	//   ....[1]....
        /*0534*/ 	.word	0x0000b220


	//   ....[2]....
        /*0538*/ 	.word	0x0000e2f0


	//----- nvinfo : EIATTR_COOP_GROUP_MASK_REGIDS
	.align		4
.L_208:
        /*053c*/ 	.byte	0x04, 0x29
        /*053e*/ 	.short	(.L_210 - .L_209)


	//   ....[0]....
.L_209:
        /*0540*/ 	.word	0xffffffff


	//   ....[1]....
        /*0544*/ 	.word	0xffffffff


	//   ....[2]....
        /*0548*/ 	.word	0xffffffff


	//   ....[3]....
        /*054c*/ 	.word	0xffffffff


	//   ....[4]....
        /*0550*/ 	.word	0xffffffff


	//   ....[5]....
        /*0554*/ 	.word	0xffffffff


	//   ....[6]....
        /*0558*/ 	.word	0xffffffff


	//   ....[7]....
        /*055c*/ 	.word	0xffffffff


	//   ....[8]....
        /*0560*/ 	.word	0xffffffff


	//   ....[9]....
        /*0564*/ 	.word	0xffffffff


	//   ....[10]....
        /*0568*/ 	.word	0xffffffff


	//   ....[11]....
        /*056c*/ 	.word	0xffffffff


	//   ....[12]....
        /*0570*/ 	.word	0xffffffff


	//   ....[13]....
        /*0574*/ 	.word	0xffffffff


	//   ....[14]....
        /*0578*/ 	.word	0xffffffff


	//   ....[15]....
        /*057c*/ 	.word	0xffffffff


	//   ....[16]....
        /*0580*/ 	.word	0xffffffff


	//   ....[17]....
        /*0584*/ 	.word	0xffffffff


	//   ....[18]....
        /*0588*/ 	.word	0xffffffff


	//   ....[19]....
        /*058c*/ 	.word	0xffffffff


	//   ....[20]....
        /*0590*/ 	.word	0xffffffff


	//   ....[21]....
        /*0594*/ 	.word	0xffffffff


	//   ....[22]....
        /*0598*/ 	.word	0xffffffff


	//   ....[23]....
        /*059c*/ 	.word	0xffffffff


	//   ....[24]....
        /*05a0*/ 	.word	0xffffffff


	//   ....[25]....
        /*05a4*/ 	.word	0xffffffff


	//   ....[26]....
        /*05a8*/ 	.word	0xffffffff


	//   ....[27]....
        /*05ac*/ 	.word	0xffffffff


	//   ....[28]....
        /*05b0*/ 	.word	0xffffffff


	//   ....[29]....
        /*05b4*/ 	.word	0xffffffff


	//   ....[30]....
        /*05b8*/ 	.word	0xffffffff


	//   ....[31]....
        /*05bc*/ 	.word	0xffffffff


	//   ....[32]....
        /*05c0*/ 	.word	0xffffffff


	//   ....[33]....
        /*05c4*/ 	.word	0xffffffff


	//   ....[34]....
        /*05c8*/ 	.word	0xffffffff


	//   ....[35]....
        /*05cc*/ 	.word	0xffffffff


	//   ....[36]....
        /*05d0*/ 	.word	0xffffffff


	//   ....[37]....
        /*05d4*/ 	.word	0xffffffff


	//   ....[38]....
        /*05d8*/ 	.word	0xffffffff


	//   ....[39]....
        /*05dc*/ 	.word	0xffffffff


	//   ....[40]....
        /*05e0*/ 	.word	0xffffffff


	//   ....[41]....
        /*05e4*/ 	.word	0xffffffff


	//   ....[42]....
        /*05e8*/ 	.word	0xffffffff


	//   ....[43]....
        /*05ec*/ 	.word	0xffffffff


	//   ....[44]....
        /*05f0*/ 	.word	0xffffffff


	//   ....[45]....
        /*05f4*/ 	.word	0xffffffff


	//   ....[46]....
        /*05f8*/ 	.word	0xffffffff


	//   ....[47]....
        /*05fc*/ 	.word	0xffffffff


	//   ....[48]....
        /*0600*/ 	.word	0xffffffff


	//   ....[49]....
        /*0604*/ 	.word	0xffffffff


	//   ....[50]....
        /*0608*/ 	.word	0xffffffff


	//   ....[51]....
        /*060c*/ 	.word	0xffffffff


	//   ....[52]....
        /*0610*/ 	.word	0xffffffff


	//   ....[53]....
        /*0614*/ 	.word	0xffffffff


	//   ....[54]....
        /*0618*/ 	.word	0xffffffff


	//----- nvinfo : EIATTR_COOP_GROUP_INSTR_OFFSETS
	.align		4
.L_210:
        /*061c*/ 	.byte	0x04, 0x28
        /*061e*/ 	.short	(.L_212 - .L_211)


	//   ....[0]....
.L_211:
        /*0620*/ 	.word	0x000000a0


	//   ....[1]....
        /*0624*/ 	.word	0x00001820


	//   ....[2]....
        /*0628*/ 	.word	0x00001850


	//   ....[3]....
        /*062c*/ 	.word	0x000018a0


	//   ....[4]....
        /*0630*/ 	.word	0x00001900


	//   ....[5]....
        /*0634*/ 	.word	0x00001cf0


	//   ....[6]....
        /*0638*/ 	.word	0x00001d30


	//   ....[7]....
        /*063c*/ 	.word	0x00001e60


	//   ....[8]....
        /*0640*/ 	.word	0x00001e90


	//   ....[9]....
        /*0644*/ 	.word	0x00003950


	//   ....[10]....
        /*0648*/ 	.word	0x00003bc0


	//   ....[11]....
        /*064c*/ 	.word	0x00004840


	//   ....[12]....
        /*0650*/ 	.word	0x000048b0


	//   ....[13]....
        /*0654*/ 	.word	0x000048f0


	//   ....[14]....
        /*0658*/ 	.word	0x00004920


	//   ....[15]....
        /*065c*/ 	.word	0x000076b0


	//   ....[16]....
        /*0660*/ 	.word	0x00007aa0


	//   ....[17]....
        /*0664*/ 	.word	0x00008080


	//   ....[18]....
        /*0668*/ 	.word	0x000080a0


	//   ....[19]....
        /*066c*/ 	.word	0x00008ad0


	//   ....[20]....
        /*0670*/ 	.word	0x00008af0


	//   ....[21]....
        /*0674*/ 	.word	0x0000b640


	//   ....[22]....
        /*0678*/ 	.word	0x0000b660


	//   ....[23]....
        /*067c*/ 	.word	0x0000bca0


	//   ....[24]....
        /*0680*/ 	.word	0x0000bcc0


	//   ....[25]....
        /*0684*/ 	.word	0x0000e540


	//   ....[26]....
        /*0688*/ 	.word	0x0000e930


	//   ....[27]....
        /*068c*/ 	.word	0x0000ef10


	//   ....[28]....
        /*0690*/ 	.word	0x0000ef30


	//   ....[29]....
        /*0694*/ 	.word	0x0000f8f0


	//   ....[30]....
        /*0698*/ 	.word	0x0000f910


	//   ....[31]....
        /*069c*/ 	.word	0x00010c60


	//   ....[32]....
        /*06a0*/ 	.word	0x00010c70


	//   ....[33]....
        /*06a4*/ 	.word	0x00010ca0


	//   ....[34]....
        /*06a8*/ 	.word	0x00010cb0


	//   ....[35]....
        /*06ac*/ 	.word	0x00012740


	//   ....[36]....
        /*06b0*/ 	.word	0x000127a0


	//   ....[37]....
        /*06b4*/ 	.word	0x000127d0


	//   ....[38]....
        /*06b8*/ 	.word	0x00012800


	//   ....[39]....
        /*06bc*/ 	.word	0x00012a30


	//   ....[40]....
        /*06c0*/ 	.word	0x00012a40


	//   ....[41]....
        /*06c4*/ 	.word	0x00012c40


	//   ....[42]....
        /*06c8*/ 	.word	0x00012c70


	//   ....[43]....
        /*06cc*/ 	.word	0x00012e30


	//   ....[44]....
        /*06d0*/ 	.word	0x00012e60


	//   ....[45]....
        /*06d4*/ 	.word	0x00013020


	//   ....[46]....
        /*06d8*/ 	.word	0x00013040


	//   ....[47]....
        /*06dc*/ 	.word	0x00013a10


	//   ....[48]....
        /*06e0*/ 	.word	0x00013a30


	//   ....[49]....
        /*06e4*/ 	.word	0x00013bf0


	//   ....[50]....
        /*06e8*/ 	.word	0x00013c20


	//   ....[51]....
        /*06ec*/ 	.word	0x00013db0


	//   ....[52]....
        /*06f0*/ 	.word	0x00013de0


	//   ....[53]....
        /*06f4*/ 	.word	0x00013f70


	//   ....[54]....
        /*06f8*/ 	.word	0x00013f90


	//----- nvinfo : EIATTR_EXIT_INSTR_OFFSETS
	.align		4
.L_212:
        /*06fc*/ 	.byte	0x04, 0x1c
        /*06fe*/ 	.short	(.L_214 - .L_213)


	//   ....[0]....
.L_213:
        /*0700*/ 	.word	0x00000450


	//   ....[1]....
        /*0704*/ 	.word	0x00013050


	//   ....[2]....
        /*0708*/ 	.word	0x00013190


	//   ....[3]....
        /*070c*/ 	.word	0x000131f0


	//   ....[4]....
        /*0710*/ 	.word	0x00013fa0


	//   ....[5]....
        /*0714*/ 	.word	0x000140b0


	//   ....[6]....
        /*0718*/ 	.word	0x00014110


	//----- nvinfo : EIATTR_CTAIDZ_USED
	.align		4
.L_214:
        /*071c*/ 	.byte	0x01, 0x04
	.zero		2


	//----- nvinfo : EIATTR_MAX_THREADS
	.align		4
        /*0720*/ 	.byte	0x04, 0x05
        /*0722*/ 	.short	(.L_216 - .L_215)
.L_215:
        /*0724*/ 	.word	0x00000100
        /*0728*/ 	.word	0x00000001
        /*072c*/ 	.word	0x00000001


	//----- nvinfo : EIATTR_CRS_STACK_SIZE
	.align		4
.L_216:
        /*0730*/ 	.byte	0x04, 0x1e
        /*0732*/ 	.short	(.L_218 - .L_217)
.L_217:
        /*0734*/ 	.word	0x00000000
.L_218:


//--------------------- .nv.info._ZN7cutlass13device_kernelIN5flash19enable_sm80_to_sm89INS1_16FlashAttnFwdSm80INS1_25CollectiveMainloopFwdSm80ILi8ELi1ELb0EN4cute5tupleIJNS5_1CILi128EEENS7_ILi32EEENS7_ILi256EEEEEELi256ENS_6half_tEfNS_4arch4Sm80ELb0ELb1ELb0ELb1ELb0ELb1ELb1ELb0EEENS1_21CollectiveEpilogueFwdINS6_IJS8_SA_S9_EEENS6_IJNS7_ILi1EEESI_SI_EEESC_SE_Li256ELb1ELb1ELb0ELb0EEENS1_19SingleTileSchedulerILb1ELb0ELb1ELi128EEEEEEEEEvNT_6ParamsE --------------------------
	.section	.nv.info._ZN7cutlass13device_kernelIN5flash19enable_sm80_to_sm89INS1_16FlashAttnFwdSm80INS1_25CollectiveMainloopFwdSm80ILi8ELi1ELb0EN4cute5tupleIJNS5_1CILi128EEENS7_ILi32EEENS7_ILi256EEEEEELi256ENS_6half_tEfNS_4arch4Sm80ELb0ELb1ELb0ELb1ELb0ELb1ELb1ELb0EEENS1_21CollectiveEpilogueFwdINS6_IJS8_SA_S9_EEENS6_IJNS7_ILi1EEESI_SI_EEESC_SE_Li256ELb1ELb1ELb0ELb0EEENS1_19SingleTileSchedulerILb1ELb0ELb1ELi128EEEEEEEEEvNT_6ParamsE,"",@"SHT_CUDA_INFO"
	.sectionflags	@""
	.align	4


	//----- nvinfo : EIATTR_CUDA_API_VERSION
	.align		4
        /*0000*/ 	.byte	0x04, 0x37
        /*0002*/ 	.short	(.L_220 - .L_219)
.L_219:
        /*0004*/ 	.word	0x00000082


	//----- nvinfo : EIATTR_SW2861232_WAR
	.align		4
.L_220:
        /*0008*/ 	.byte	0x01, 0x35
	.zero		2


	//----- nvinfo : EIATTR_PARAM_CBANK
	.align		4
        /*000c*/ 	.byte	0x04, 0x0a
        /*000e*/ 	.short	(.L_222 - .L_221)
	.align		4
.L_221:
        /*0010*/ 	.word	index@(.nv.constant0._ZN7cutlass13device_kernelIN5flash19enable_sm80_to_sm89INS1_16FlashAttnFwdSm80INS1_25CollectiveMainloopFwdSm80ILi8ELi1ELb0EN4cute5tupleIJNS5_1CILi128EEENS7_ILi32EEENS7_ILi256EEEEEELi256ENS_6half_tEfNS_4arch4Sm80ELb0ELb1ELb0ELb1ELb0ELb1ELb1ELb0EEENS1_21CollectiveEpilogueFwdINS6_IJS8_SA_S9_EEENS6_IJNS7_ILi1EEESI_SI_EEESC_SE_Li256ELb1ELb1ELb0ELb0EEENS1_19SingleTileSchedulerILb1ELb0ELb1ELi128EEEEEEEEEvNT_6ParamsE)
        /*0014*/ 	.short	0x0160
        /*0016*/ 	.short	0x0418


	//----- nvinfo : EIATTR_CBANK_PARAM_SIZE
	.align		4
.L_222:
        /*0018*/ 	.byte	0x03, 0x19
        /*001a*/ 	.short	0x0418


	//----- nvinfo : EIATTR_KPARAM_INFO
	.align		4
        /*001c*/ 	.byte	0x04, 0x17
        /*001e*/ 	.short	(.L_224 - .L_223)
.L_223:
        /*0020*/ 	.word	0x00000000
        /*0024*/ 	.short	0x0000
        /*0026*/ 	.short	0x0000
        /*0028*/ 	.byte	0x00, 0xf0, 0x61, 0x10


	//----- nvinfo : EIATTR_MAXREG_COUNT
	.align		4
.L_224:
        /*002c*/ 	.byte	0x03, 0x1b
        /*002e*/ 	.short	0x00ff


	//----- nvinfo : EIATTR_NUM_BARRIERS
	.align		4
        /*0030*/ 	.byte	0x02, 0x4c
        /*0032*/ 	.byte	0x02
	.zero		1


	//----- nvinfo : EIATTR_MERCURY_ISA_VERSION
	.align		4
        /*0034*/ 	.byte	0x03, 0x5f
        /*0036*/ 	.short	0x0000


	//----- nvinfo : EIATTR_INT_WARP_WIDE_INSTR_OFFSETS
	.align		4
        /*0038*/ 	.byte	0x04, 0x31
        /*003a*/ 	.short	(.L_226 - .L_225)


	//   ....[0]....
.L_225:
        /*003c*/ 	.word	0x00006820


	//----- nvinfo : EIATTR_COOP_GROUP_MASK_REGIDS
	.align		4
.L_226:
        /*0040*/ 	.byte	0x04, 0x29
        /*0042*/ 	.short	(.L_228 - .L_227)


	//   ....[0]....
.L_227:
        /*0044*/ 	.word	0xffffffff


	//   ....[1]....
        /*0048*/ 	.word	0xffffffff


	//   ....[2]....
        /*004c*/ 	.word	0xffffffff


	//   ....[3]....
        /*0050*/ 	.word	0xffffffff


	//   ....[4]....
        /*0054*/ 	.word	0xffffffff


	//   ....[5]....
        /*0058*/ 	.word	0xffffffff


	//   ....[6]....
        /*005c*/ 	.word	0xffffffff


	//   ....[7]....
        /*0060*/ 	.word	0xffffffff


	//   ....[8]....
        /*0064*/ 	.word	0xffffffff


	//   ....[9]....
        /*0068*/ 	.word	0xffffffff


	//   ....[10]....
        /*006c*/ 	.word	0xffffffff


	//   ....[11]....
        /*0070*/ 	.word	0xffffffff


	//   ....[12]....
        /*0074*/ 	.word	0xffffffff


	//   ....[13]....
        /*0078*/ 	.word	0xffffffff


	//   ....[14]....
        /*007c*/ 	.word	0xffffffff


	//   ....[15]....
        /*0080*/ 	.word	0xffffffff


	//   ....[16]....
        /*0084*/ 	.word	0xffffffff


	//   ....[17]....
        /*0088*/ 	.word	0xffffffff


	//   ....[18]....
        /*008c*/ 	.word	0xffffffff


	//   ....[19]....
        /*0090*/ 	.word	0xffffffff


	//   ....[20]....
        /*0094*/ 	.word	0xffffffff


	//   ....[21]....
        /*0098*/ 	.word	0xffffffff


	//   ....[22]....
        /*009c*/ 	.word	0xffffffff


	//   ....[23]....
        /*00a0*/ 	.word	0xffffffff


	//   ....[24]....
        /*00a4*/ 	.word	0xffffffff


	//   ....[25]....
        /*00a8*/ 	.word	0xffffffff


	//   ....[26]....
        /*00ac*/ 	.word	0xffffffff


	//   ....[27]....
        /*00b0*/ 	.word	0xffffffff


	//   ....[28]....
        /*00b4*/ 	.word	0xffffffff


	//   ....[29]....
        /*00b8*/ 	.word	0xffffffff


	//   ....[30]....
        /*00bc*/ 	.word	0xffffffff


	//   ....[31]....
        /*00c0*/ 	.word	0xffffffff


	//   ....[32]....
        /*00c4*/ 	.word	0xffffffff


	//   ....[33]....
        /*00c8*/ 	.word	0xffffffff


	//   ....[34]....
        /*00cc*/ 	.word	0xffffffff


	//   ....[35]....
        /*00d0*/ 	.word	0xffffffff


	//   ....[36]....
        /*00d4*/ 	.word	0xffffffff


	//   ....[37]....
        /*00d8*/ 	.word	0xffffffff


	//   ....[38]....
        /*00dc*/ 	.word	0xffffffff


	//   ....[39]....
        /*00e0*/ 	.word	0xffffffff


	//   ....[40]....
        /*00e4*/ 	.word	0xffffffff


	//   ....[41]....
        /*00e8*/ 	.word	0xffffffff


	//   ....[42]....
        /*00ec*/ 	.word	0xffffffff


	//   ....[43]....
        /*00f0*/ 	.word	0xffffffff


	//   ....[44]....
        /*00f4*/ 	.word	0xffffffff


	//   ....[45]....
        /*00f8*/ 	.word	0xffffffff


	//   ....[46]....
        /*00fc*/ 	.word	0xffffffff


	//   ....[47]....
        /*0100*/ 	.word	0xffffffff


	//   ....[48]....
        /*0104*/ 	.word	0xffffffff


	//   ....[49]....
        /*0108*/ 	.word	0xffffffff


	//   ....[50]....
        /*010c*/ 	.word	0xffffffff


	//   ....[51]....
        /*0110*/ 	.word	0xffffffff


	//   ....[52]....
        /*0114*/ 	.word	0xffffffff


	//   ....[53]....
        /*0118*/ 	.word	0xffffffff


	//   ....[54]....
        /*011c*/ 	.word	0xffffffff


	//   ....[55]....
        /*0120*/ 	.word	0xffffffff


	//   ....[56]....
        /*0124*/ 	.word	0xffffffff


	//   ....[57]....
        /*0128*/ 	.word	0xffffffff


	//   ....[58]....
        /*012c*/ 	.word	0xffffffff


	//   ....[59]....
        /*0130*/ 	.word	0xffffffff


	//   ....[60]....
        /*0134*/ 	.word	0xffffffff


	//   ....[61]....
        /*0138*/ 	.word	0xffffffff


	//   ....[62]....
        /*013c*/ 	.word	0xffffffff


	//   ....[63]....
        /*0140*/ 	.word	0xffffffff


	//   ....[64]....
        /*0144*/ 	.word	0xffffffff


	//   ....[65]....
        /*0148*/ 	.word	0xffffffff


	//   ....[66]....
        /*014c*/ 	.word	0xffffffff


	//   ....[67]....
        /*0150*/ 	.word	0xffffffff


	//   ....[68]....
        /*0154*/ 	.word	0xffffffff


	//   ....[69]....
        /*0158*/ 	.word	0xffffffff


	//   ....[70]....
        /*015c*/ 	.word	0xffffffff


	//   ....[71]....
        /*0160*/ 	.word	0xffffffff


	//   ....[72]....
        /*0164*/ 	.word	0xffffffff


	//   ....[73]....
        /*0168*/ 	.word	0xffffffff


	//   ....[74]....
        /*016c*/ 	.word	0xffffffff


	//   ....[75]....
        /*0170*/ 	.word	0xffffffff


	//   ....[76]....
        /*0174*/ 	.word	0xffffffff


	//   ....[77]....
        /*0178*/ 	.word	0xffffffff


	//   ....[78]....
        /*017c*/ 	.word	0xffffffff


	//   ....[79]....
        /*0180*/ 	.word	0xffffffff


	//   ....[80]....
        /*0184*/ 	.word	0xffffffff


	//   ....[81]....
        /*0188*/ 	.word	0xffffffff


	//   ....[82]....
        /*018c*/ 	.word	0xffffffff


	//   ....[83]....
        /*0190*/ 	.word	0xffffffff


	//   ....[84]....
        /*0194*/ 	.word	0xffffffff


	//   ....[85]....
        /*0198*/ 	.word	0xffffffff


	//   ....[86]....
        /*019c*/ 	.word	0xffffffff


	//----- nvinfo : EIATTR_COOP_GROUP_INSTR_OFFSETS
	.align		4
.L_228:
        /*01a0*/ 	.byte	0x04, 0x28
        /*01a2*/ 	.short	(.L_230 - .L_229)


	//   ....[0]....
.L_229:
        /*01a4*/ 	.word	0x00000090


	//   ....[1]....
        /*01a8*/ 	.word	0x00005d00


	//   ....[2]....
        /*01ac*/ 	.word	0x00005d40


	//   ....[3]....
        /*01b0*/ 	.word	0x00005f50


	//   ....[4]....
        /*01b4*/ 	.word	0x00005f60


	//   ....[5]....
        /*01b8*/ 	.word	0x00006340


	//   ....[6]....
        /*01bc*/ 	.word	0x00006370


	//   ....[7]....
        /*01c0*/ 	.word	0x00006520


	//   ....[8]....
        /*01c4*/ 	.word	0x00006560


	//   ....[9]....
        /*01c8*/ 	.word	0x00006bb0


	//   ....[10]....
        /*01cc*/ 	.word	0x00006c00


	//   ....[11]....
        /*01d0*/ 	.word	0x00006c60


	//   ....[12]....
        /*01d4*/ 	.word	0x00006c70


	//   ....[13]....
        /*01d8*/ 	.word	0x00007040


	//   ....[14]....
        /*01dc*/ 	.word	0x00007090


	//   ....[15]....
        /*01e0*/ 	.word	0x000070d0


	//   ....[16]....
        /*01e4*/ 	.word	0x00007110


	//   ....[17]....
        /*01e8*/ 	.word	0x00007450


	//   ....[18]....
        /*01ec*/ 	.word	0x000074f0


	//   ....[19]....
        /*01f0*/ 	.word	0x00007570


	//   ....[20]....
        /*01f4*/ 	.word	0x000075e0


	//   ....[21]....
        /*01f8*/ 	.word	0x00007960


	//   ....[22]....
        /*01fc*/ 	.word	0x00007a00


	//   ....[23]....
        /*0200*/ 	.word	0x00007a80


	//   ....[24]....
        /*0204*/ 	.word	0x00007af0


	//   ....[25]....
        /*0208*/ 	.word	0x0000b0c0


	//   ....[26]....
        /*020c*/ 	.word	0x0000b120


	//   ....[27]....
        /*0210*/ 	.word	0x0000b160


	//   ....[28]....
        /*0214*/ 	.word	0x0000b170


	//   ....[29]....
        /*0218*/ 	.word	0x0000b370


	//   ....[30]....
        /*021c*/ 	.word	0x0000b410


	//   ....[31]....
        /*0220*/ 	.word	0x0000b460


	//   ....[32]....
        /*0224*/ 	.word	0x0000b4d0


	//   ....[33]....
        /*0228*/ 	.word	0x0000b770


	//   ....[34]....
        /*022c*/ 	.word	0x0000b810


	//   ....[35]....
        /*0230*/ 	.word	0x0000b890


	//   ....[36]....
        /*0234*/ 	.word	0x0000b900


	//   ....[37]....
        /*0238*/ 	.word	0x0000bb90


	//   ....[38]....
        /*023c*/ 	.word	0x0000bc30


	//   ....[39]....
        /*0240*/ 	.word	0x0000bc80


	//   ....[40]....
        /*0244*/ 	.word	0x0000bcf0


	//   ....[41]....
        /*0248*/ 	.word	0x00010660


	//   ....[42]....
        /*024c*/ 	.word	0x000108e0


	//   ....[43]....
        /*0250*/ 	.word	0x00010ed0


	//   ....[44]....
        /*0254*/ 	.word	0x00011070


	//   ....[45]....
        /*0258*/ 	.word	0x00011080


	//   ....[46]....
        /*025c*/ 	.word	0x00011140


	//   ....[47]....
        /*0260*/ 	.word	0x00012220


	//   ....[48]....
        /*0264*/ 	.word	0x000129d0


	//   ....[49]....
        /*0268*/ 	.word	0x00012f00


	//   ....[50]....
        /*026c*/ 	.word	0x00013140


	//   ....[51]....
        /*0270*/ 	.word	0x00013170


	//   ....[52]....
        /*0274*/ 	.word	0x000131e0


	//   ....[53]....
        /*0278*/ 	.word	0x000151d0


	//   ....[54]....
        /*027c*/ 	.word	0x000151f0


	//   ....[55]....
        /*0280*/ 	.word	0x00015220


	//   ....[56]....
        /*0284*/ 	.word	0x00015260


	//   ....[57]....
        /*0288*/ 	.word	0x00017150


	//   ....[58]....
        /*028c*/ 	.word	0x000173d0


	//   ....[59]....
        /*0290*/ 	.word	0x00017900


	//   ....[60]....
        /*0294*/ 	.word	0x00017b30


	//   ....[61]....
        /*0298*/ 	.word	0x00017b60


	//   ....[62]....
        /*029c*/ 	.word	0x00017bd0


	//   ....[63]....
        /*02a0*/ 	.word	0x00018df0


	//   ....[64]....
        /*02a4*/ 	.word	0x00018e20


	//   ....[65]....
        /*02a8*/ 	.word	0x00018e70


	//   ....[66]....
        /*02ac*/ 	.word	0x00018e80


	//   ....[67]....
        /*02b0*/ 	.word	0x0001a8f0


	//   ....[68]....
        /*02b4*/ 	.word	0x0001a930


	//   ....[69]....
        /*02b8*/ 	.word	0x0001a970


	//   ....[70]....
        /*02bc*/ 	.word	0x0001a9b0


	//   ....[71]....
        /*02c0*/ 	.word	0x0001abd0


	//   ....[72]....
        /*02c4*/ 	.word	0x0001abe0


	//   ....[73]....
        /*02c8*/ 	.word	0x0001ade0


	//   ....[74]....
        /*02cc*/ 	.word	0x0001ae10


	//   ....[75]....
        /*02d0*/ 	.word	0x0001afd0


	//   ....[76]....
        /*02d4*/ 	.word	0x0001b000


	//   ....[77]....
        /*02d8*/ 	.word	0x0001b1c0


	//   ....[78]....
        /*02dc*/ 	.word	0x0001b1e0


	//   ....[79]....
        /*02e0*/ 	.word	0x0001bb90


	//   ....[80]....
        /*02e4*/ 	.word	0x0001bbb0


	//   ....[81]....
        /*02e8*/ 	.word	0x0001bd40


	//   ....[82]....
        /*02ec*/ 	.word	0x0001bd70


	//   ....[83]....
        /*02f0*/ 	.word	0x0001bf00


	//   ....[84]....
        /*02f4*/ 	.word	0x0001bf30


	//   ....[85]....
        /*02f8*/ 	.word	0x0001c0c0


	//   ....[86]....
        /*02fc*/ 	.word	0x0001c0e0


	//----- nvinfo : EIATTR_EXIT_INSTR_OFFSETS
	.align		4
.L_230:
        /*0300*/ 	.byte	0x04, 0x1c
        /*0302*/ 	.short	(.L_232 - .L_231)


	//   ....[0]....
.L_231:
        /*0304*/ 	.word	0x00000440


	//   ....[1]....
        /*0308*/ 	.word	0x0001b1f0


	//   ....[2]....
        /*030c*/ 	.word	0x0001b330


	//   ....[3]....
        /*0310*/ 	.word	0x0001b390


	//   ....[4]....
        /*0314*/ 	.word	0x0001c0f0


	//   ....[5]....
        /*0318*/ 	.word	0x0001c200


	//   ....[6]....
        /*031c*/ 	.word	0x0001c260


	//----- nvinfo : EIATTR_CTAIDZ_USED
	.align		4
.L_232:
        /*0320*/ 	.byte	0x01, 0x04
	.zero		2


	//----- nvinfo : EIATTR_MAX_THREADS
	.align		4
        /*0324*/ 	.byte	0x04, 0x05
        /*0326*/ 	.short	(.L_234 - .L_233)
.L_233:
        /*0328*/ 	.word	0x00000100
        /*032c*/ 	.word	0x00000001
        /*0330*/ 	.word	0x00000001


	//----- nvinfo : EIATTR_CRS_STACK_SIZE
	.align		4
.L_234:
        /*0334*/ 	.byte	0x04, 0x1e
        /*0336*/ 	.short	(.L_236 - .L_235)
.L_235:
        /*0338*/ 	.word	0x00000000
.L_236:


//--------------------- .nv.info._ZN7cutlass13device_kernelIN5flash19enable_sm80_to_sm89INS1_16FlashAttnFwdSm80INS1_25CollectiveMainloopFwdSm80ILi8ELi1ELb1EN4cute5tupleIJNS5_1CILi128EEENS7_ILi64EEENS7_ILi256EEEEEELi256ENS_6half_tEfNS_4arch4Sm80ELb1ELb0ELb0ELb0ELb0ELb0ELb1ELb0EEENS1_21CollectiveEpilogueFwdINS6_IJS8_SA_S9_EEENS6_IJNS7_ILi1EEESI_SI_EEESC_SE_Li256ELb0ELb1ELb0ELb0EEENS1_30DynamicPersistentTileSchedulerILi256ELi256ELb0ELb1ELb0EEEEEEEEEvNT_6ParamsE --------------------------
	.section	.nv.info._ZN7cutlass13device_kernelIN5flash19enable_sm80_to_sm89INS1_16FlashAttnFwdSm80INS1_25CollectiveMainloopFwdSm80ILi8ELi1ELb1EN4cute5tupleIJNS5_1CILi128EEENS7_ILi64EEENS7_ILi256EEEEEELi256ENS_6half_tEfNS_4arch4Sm80ELb1ELb0ELb0ELb0ELb0ELb0ELb1ELb0EEENS1_21CollectiveEpilogueFwdINS6_IJS8_SA_S9_EEENS6_IJNS7_ILi1EEESI_SI_EEESC_SE_Li256ELb0ELb1ELb0ELb0EEENS1_30DynamicPersistentTileSchedulerILi256ELi256ELb0ELb1ELb0EEEEEEEEEvNT_6ParamsE,"",@"SHT_CUDA_INFO"
	.sectionflags	@""
	.align	4


	//----- nvinfo : EIATTR_CUDA_API_VERSION
	.align		4
        /*0000*/ 	.byte	0x04, 0x37
        /*0002*/ 	.short	(.L_238 - .L_237)
.L_237:
        /*0004*/ 	.word	0x00000082


	//----- nvinfo : EIATTR_SW2861232_WAR
	.align		4
.L_238:
        /*0008*/ 	.byte	0x01, 0x35
	.zero		2


	//----- nvinfo : EIATTR_PARAM_CBANK
	.align		4
        /*000c*/ 	.byte	0x04, 0x0a
        /*000e*/ 	.short	(.L_240 - .L_239)
	.align		4
.L_239:
        /*0010*/ 	.word	index@(.nv.constant0._ZN7cutlass13device_kernelIN5flash19enable_sm80_to_sm89INS1_16FlashAttnFwdSm80INS1_25CollectiveMainloopFwdSm80ILi8ELi1ELb1EN4cute5tupleIJNS5_1CILi128EEENS7_ILi64EEENS7_ILi256EEEEEELi256ENS_6half_tEfNS_4arch4Sm80ELb1ELb0ELb0ELb0ELb0ELb0ELb1ELb0EEENS1_21CollectiveEpilogueFwdINS6_IJS8_SA_S9_EEENS6_IJNS7_ILi1EEESI_SI_EEESC_SE_Li256ELb0ELb1ELb0ELb0EEENS1_30DynamicPersistentTileSchedulerILi256ELi256ELb0ELb1ELb0EEEEEEEEEvNT_6ParamsE)
        /*0014*/ 	.short	0x0160
        /*0016*/ 	.short	0x0428


	//----- nvinfo : EIATTR_CBANK_PARAM_SIZE
	.align		4
.L_240:
        /*0018*/ 	.byte	0x03, 0x19
        /*001a*/ 	.short	0x0428


	//----- nvinfo : EIATTR_KPARAM_INFO
	.align		4
        /*001c*/ 	.byte	0x04, 0x17
        /*001e*/ 	.short	(.L_242 - .L_241)
.L_241:
        /*0020*/ 	.word	0x00000000
        /*0024*/ 	.short	0x0000
        /*0026*/ 	.short	0x0000
        /*0028*/ 	.byte	0x00, 0xf0, 0xa1, 0x10


	//----- nvinfo : EIATTR_MAXREG_COUNT
	.align		4
.L_242:
        /*002c*/ 	.byte	0x03, 0x1b
        /*002e*/ 	.short	0x00ff


	//----- nvinfo : EIATTR_NUM_BARRIERS
	.align		4
        /*0030*/ 	.byte	0x02, 0x4c
        /*0032*/ 	.byte	0x06
	.zero		1


	//----- nvinfo : EIATTR_ANNOTATIONS
	.align		4
        /*0034*/ 	.byte	0x04, 0x55
        /*0036*/ 	.short	(.L_244 - .L_243)


	//   ....[0]....
.L_243:
        /* <DEDUP_REMOVED lines=139> */


	//----- nvinfo : EIATTR_MERCURY_ISA_VERSION
	.align		4
.L_244:
        /*08d0*/ 	.byte	0x03, 0x5f
        /*08d2*/ 	.short	0x0000


	//----- nvinfo : EIATTR_INT_WARP_WIDE_INSTR_OFFSETS
	.align		4
        /*08d4*/ 	.byte	0x04, 0x31
        /*08d6*/ 	.short	(.L_246 - .L_245)


	//   ....[0]....
.L_245:
        /*08d8*/ 	.word	0x0000d780


	//   ....[1]....
        /*08dc*/ 	.word	0x0000d800


	//----- nvinfo : EIATTR_COOP_GROUP_MASK_REGIDS
	.align		4
.L_246:
        /*08e0*/ 	.byte	0x04, 0x29
        /*08e2*/ 	.short	(.L_248 - .L_247)


	//   ....[0]....
.L_247:
        /*08e4*/ 	.word	0xffffffff


	//   ....[1]....
        /*08e8*/ 	.word	0xffffffff


	//   ....[2]....
        /*08ec*/ 	.word	0xffffffff


	//   ....[3]....
        /*08f0*/ 	.word	0xffffffff


	//   ....[4]....
        /*08f4*/ 	.word	0xffffffff


	//   ....[5]....
        /*08f8*/ 	.word	0xffffffff


	//   ....[6]....
        /*08fc*/ 	.word	0xffffffff


	//   ....[7]....
        /*0900*/ 	.word	0xffffffff


	//   ....[8]....
        /*0904*/ 	.word	0xffffffff


	//   ....[9]....
        /*0908*/ 	.word	0xffffffff


	//   ....[10]....
        /*090c*/ 	.word	0xffffffff


	//   ....[11]....
        /*0910*/ 	.word	0xffffffff


	//   ....[12]....
        /*0914*/ 	.word	0xffffffff


	//   ....[13]....
        /*0918*/ 	.word	0xffffffff


	//   ....[14]....
        /*091c*/ 	.word	0xffffffff


	//   ....[15]....
        /*0920*/ 	.word	0xffffffff


	//   ....[16]....
        /*0924*/ 	.word	0xffffffff


	//   ....[17]....
        /*0928*/ 	.word	0xffffffff


	//   ....[18]....
        /*092c*/ 	.word	0xffffffff


	//   ....[19]....
        /*0930*/ 	.word	0xffffffff


	//   ....[20]....
        /*0934*/ 	.word	0xffffffff


	//   ....[21]....
        /*0938*/ 	.word	0xffffffff


	//   ....[22]....
        /*093c*/ 	.word	0xffffffff


	//   ....[23]....
        /*0940*/ 	.word	0xffffffff


	//   ....[24]....
        /*0944*/ 	.word	0xffffffff


	//   ....[25]....
        /*0948*/ 	.word	0xffffffff


	//   ....[26]....
        /*094c*/ 	.word	0xffffffff


	//   ....[27]....
        /*0950*/ 	.word	0xffffffff


	//   ....[28]....
        /*0954*/ 	.word	0xffffffff


	//   ....[29]....
        /*0958*/ 	.word	0xffffffff


	//   ....[30]....
        /*095c*/ 	.word	0xffffffff


	//   ....[31]....
        /*0960*/ 	.word	0xffffffff


	//   ....[32]....
        /*0964*/ 	.word	0xffffffff


	//   ....[33]....
        /*0968*/ 	.word	0xffffffff


	//   ....[34]....
        /*096c*/ 	.word	0xffffffff


	//   ....[35]....
        /*0970*/ 	.word	0xffffffff


	//   ....[36]....
        /*0974*/ 	.word	0xffffffff


	//   ....[37]....
        /*0978*/ 	.word	0xffffffff


	//   ....[38]....
        /*097c*/ 	.word	0xffffffff


	//   ....[39]....
        /*0980*/ 	.word	0xffffffff


	//   ....[40]....
        /*0984*/ 	.word	0xffffffff


	//   ....[41]....
        /*0988*/ 	.word	0xffffffff


	//   ....[42]....
        /*098c*/ 	.word	0xffffffff


	//   ....[43]....
        /*0990*/ 	.word	0xffffffff


	//   ....[44]....
        /*0994*/ 	.word	0xffffffff


	//   ....[45]....
        /*0998*/ 	.word	0xffffffff


	//   ....[46]....
        /*099c*/ 	.word	0xffffffff


	//   ....[47]....
        /*09a0*/ 	.word	0xffffffff


	//   ....[48]....
        /*09a4*/ 	.word	0xffffffff


	//   ....[49]....
        /*09a8*/ 	.word	0xffffffff


	//   ....[50]....
        /*09ac*/ 	.word	0xffffffff


	//   ....[51]....
        /*09b0*/ 	.word	0xffffffff


	//   ....[52]....
        /*09b4*/ 	.word	0xffffffff


	//   ....[53]....
        /*09b8*/ 	.word	0xffffffff


	//   ....[54]....
        /*09bc*/ 	.word	0xffffffff


	//   ....[55]....
        /*09c0*/ 	.word	0xffffffff


	//   ....[56]....
        /*09c4*/ 	.word	0xffffffff


	//   ....[57]....
        /*09c8*/ 	.word	0xffffffff


	//   ....[58]....
        /*09cc*/ 	.word	0xffffffff


	//   ....[59]....
        /*09d0*/ 	.word	0xffffffff


	//   ....[60]....
        /*09d4*/ 	.word	0xffffffff


	//   ....[61]....
        /*09d8*/ 	.word	0xffffffff


	//   ....[62]....
        /*09dc*/ 	.word	0xffffffff


	//   ....[63]....
        /*09e0*/ 	.word	0xffffffff


	//----- nvinfo : EIATTR_COOP_GROUP_INSTR_OFFSETS
	.align		4
.L_248:
        /*09e4*/ 	.byte	0x04, 0x28
        /*09e6*/ 	.short	(.L_250 - .L_249)


	//   ....[0]....
.L_249:
        /*09e8*/ 	.word	0x00000050


	//   ....[1]....
        /*09ec*/ 	.word	0x00001bd0


	//   ....[2]....
        /*09f0*/ 	.word	0x00001bf0


	//   ....[3]....
        /*09f4*/ 	.word	0x00001c10


	//   ....[4]....
        /*09f8*/ 	.word	0x00001c50


	//   ....[5]....
        /*09fc*/ 	.word	0x00001de0


	//   ....[6]....
        /*0a00*/ 	.word	0x00001e00


	//   ....[7]....
        /*0a04*/ 	.word	0x00001ee0


	//   ....[8]....
        /*0a08*/ 	.word	0x00001f00


	//   ....[9]....
        /*0a0c*/ 	.word	0x00003680


	//   ....[10]....
        /*0a10*/ 	.word	0x00003690


	//   ....[11]....
        /*0a14*/ 	.word	0x00003be0


	//   ....[12]....
        /*0a18*/ 	.word	0x00003d80


	//   ....[13]....
        /*0a1c*/ 	.word	0x00003d90


	//   ....[14]....
        /*0a20*/ 	.word	0x00003dc0


	//   ....[15]....
        /*0a24*/ 	.word	0x00006b40


	//   ....[16]....
        /*0a28*/ 	.word	0x00006b90


	//   ....[17]....
        /*0a2c*/ 	.word	0x000071c0


	//   ....[18]....
        /*0a30*/ 	.word	0x000073a0


	//   ....[19]....
        /*0a34*/ 	.word	0x00007410


	//   ....[20]....
        /*0a38*/ 	.word	0x000074a0


	//   ....[21]....
        /*0a3c*/ 	.word	0x0000ab60


	//   ....[22]....
        /*0a40*/ 	.word	0x0000abc0


	//   ....[23]....
        /*0a44*/ 	.word	0x0000ac50


	//   ....[24]....
        /*0a48*/ 	.word	0x0000ac80


	//   ....[25]....
        /*0a4c*/ 	.word	0x0000cd30


	//   ....[26]....
        /*0a50*/ 	.word	0x0000cd80


	//   ....[27]....
        /*0a54*/ 	.word	0x0000cda0


	//   ....[28]....
        /*0a58*/ 	.word	0x0000cdc0


	//   ....[29]....
        /*0a5c*/ 	.word	0x0000e1e0


	//   ....[30]....
        /*0a60*/ 	.word	0x0000e5d0


	//   ....[31]....
        /*0a64*/ 	.word	0x0000e5f0


	//   ....[32]....
        /*0a68*/ 	.word	0x0000e610


	//   ....[33]....
        /*0a6c*/ 	.word	0x0000e620


	//   ....[34]....
        /*0a70*/ 	.word	0x0000e7c0


	//   ....[35]....
        /*0a74*/ 	.word	0x0000e7e0


	//   ....[36]....
        /*0a78*/ 	.word	0x0000ea20


	//   ....[37]....
        /*0a7c*/ 	.word	0x0000ea50


	//   ....[38]....
        /*0a80*/ 	.word	0x0000eb90


	//   ....[39]....
        /*0a84*/ 	.word	0x0000ebc0


	//   ....[40]....
        /*0a88*/ 	.word	0x0000ecf0


	//   ....[41]....
        /*0a8c*/ 	.word	0x0000ed00


	//   ....[42]....
        /*0a90*/ 	.word	0x0000f310


	//   ....[43]....
        /*0a94*/ 	.word	0x0000f330


	//   ....[44]....
        /*0a98*/ 	.word	0x0000f520


	//   ....[45]....
        /*0a9c*/ 	.word	0x0000f530


	//   ....[46]....
        /*0aa0*/ 	.word	0x0000f710


	//   ....[47]....
        /*0aa4*/ 	.word	0x0000f730


	//   ....[48]....
        /*0aa8*/ 	.word	0x0000f910


	//   ....[49]....
        /*0aac*/ 	.word	0x0000f920


	//   ....[50]....
        /*0ab0*/ 	.word	0x0000fb70


	//   ....[51]....
        /*0ab4*/ 	.word	0x0000fc70


	//   ....[52]....
        /*0ab8*/ 	.word	0x0000fcd0


	//   ....[53]....
        /*0abc*/ 	.word	0x0000fd20


	//   ....[54]....
        /*0ac0*/ 	.word	0x0000fd70


	//   ....[55]....
        /*0ac4*/ 	.word	0x0000fde0


	//   ....[56]....
        /*0ac8*/ 	.word	0x0000fe50


	//   ....[57]....
        /*0acc*/ 	.word	0x0000feb0


	//   ....[58]....
        /*0ad0*/ 	.word	0x0000ff10


	//   ....[59]....
        /*0ad4*/ 	.word	0x0000ff70


	//   ....[60]....
        /*0ad8*/ 	.word	0x0000ffe0


	//   ....[61]....
        /*0adc*/ 	.word	0x00010040


	//   ....[62]....
        /*0ae0*/ 	.word	0x000100a0


	//   ....[63]....
        /*0ae4*/ 	.word	0x00010100


	//----- nvinfo : EIATTR_EXIT_INSTR_OFFSETS
	.align		4
.L_250:
        /*0ae8*/ 	.byte	0x04, 0x1c
        /*0aea*/ 	.short	(.L_252 - .L_251)


	//   ....[0]....
.L_251:
        /*0aec*/ 	.word	0x000000a0


	//   ....[1]....
        /*0af0*/ 	.word	0x0000fc30


	//----- nvinfo : EIATTR_MAX_THREADS
	.align		4
.L_252:
        /*0af4*/ 	.byte	0x04, 0x05
        /*0af6*/ 	.short	(.L_254 - .L_253)
.L_253:
        /*0af8*/ 	.word	0x00000100
        /*0afc*/ 	.word	0x00000001
        /*0b00*/ 	.word	0x00000001


	//----- nvinfo : EIATTR_CRS_STACK_SIZE
	.align		4
.L_254:
        /*0b04*/ 	.byte	0x04, 0x1e
        /*0b06*/ 	.short	(.L_256 - .L_255)
.L_255:
        /*0b08*/ 	.word	0x00000000
.L_256:


//--------------------- .nv.info._ZN7cutlass13device_kernelIN5flash19enable_sm80_to_sm89INS1_16FlashAttnFwdSm80INS1_25CollectiveMainloopFwdSm80ILi8ELi1ELb1EN4cute5tupleIJNS5_1CILi128EEENS7_ILi64EEENS7_ILi256EEEEEELi256ENS_6half_tEfNS_4arch4Sm80ELb1ELb0ELb0ELb1ELb0ELb0ELb1ELb0EEENS1_21CollectiveEpilogueFwdINS6_IJS8_SA_S9_EEENS6_IJNS7_ILi1EEESI_SI_EEESC_SE_Li256ELb1ELb1ELb0ELb0EEENS1_19SingleTileSchedulerILb1ELb0ELb1ELi128EEEEEEEEEvNT_6ParamsE --------------------------
	.section	.nv.info._ZN7cutlass13device_kernelIN5flash19enable_sm80_to_sm89INS1_16FlashAttnFwdSm80INS1_25CollectiveMainloopFwdSm80ILi8ELi1ELb1EN4cute5tupleIJNS5_1CILi128EEENS7_ILi64EEENS7_ILi256EEEEEELi256ENS_6half_tEfNS_4arch4Sm80ELb1ELb0ELb0ELb1ELb0ELb0ELb1ELb0EEENS1_21CollectiveEpilogueFwdINS6_IJS8_SA_S9_EEENS6_IJNS7_ILi1EEESI_SI_EEESC_SE_Li256ELb1ELb1ELb0ELb0EEENS1_19SingleTileSchedulerILb1ELb0ELb1ELi128EEEEEEEEEvNT_6ParamsE,"",@"SHT_CUDA_INFO"
	.sectionflags	@""
	.align	4


	//----- nvinfo : EIATTR_CUDA_API_VERSION
	.align		4
        /*0000*/ 	.byte	0x04, 0x37
        /*0002*/ 	.short	(.L_258 - .L_257)
.L_257:
        /*0004*/ 	.word	0x00000082


	//----- nvinfo : EIATTR_SW2861232_WAR
	.align		4
.L_258:
        /*0008*/ 	.byte	0x01, 0x35
	.zero		2


	//----- nvinfo : EIATTR_PARAM_CBANK
	.align		4
        /*000c*/ 	.byte	0x04, 0x0a
        /*000e*/ 	.short	(.L_260 - .L_259)
	.align		4
.L_259:
        /*0010*/ 	.word	index@(.nv.constant0._ZN7cutlass13device_kernelIN5flash19enable_sm80_to_sm89INS1_16FlashAttnFwdSm80INS1_25CollectiveMainloopFwdSm80ILi8ELi1ELb1EN4cute5tupleIJNS5_1CILi128EEENS7_ILi64EEENS7_ILi256EEEEEELi256ENS_6half_tEfNS_4arch4Sm80ELb1ELb0ELb0ELb1ELb0ELb0ELb1ELb0EEENS1_21CollectiveEpilogueFwdINS6_IJS8_SA_S9_EEENS6_IJNS7_ILi1EEESI_SI_EEESC_SE_Li256ELb1ELb1ELb0ELb0EEENS1_19SingleTileSchedulerILb1ELb0ELb1ELi128EEEEEEEEEvNT_6ParamsE)
        /*0014*/ 	.short	0x0160
        /*0016*/ 	.short	0x0418


	//----- nvinfo : EIATTR_CBANK_PARAM_SIZE
	.align		4
.L_260:
        /*0018*/ 	.byte	0x03, 0x19
        /*001a*/ 	.short	0x0418


	//----- nvinfo : EIATTR_KPARAM_INFO
	.align		4
        /*001c*/ 	.byte	0x04, 0x17
        /*001e*/ 	.short	(.L_262 - .L_261)
.L_261:
        /*0020*/ 	.word	0x00000000
        /*0024*/ 	.short	0x0000
        /*0026*/ 	.short	0x0000
        /*0028*/ 	.byte	0x00, 0xf0, 0x61, 0x10


	//----- nvinfo : EIATTR_MAXREG_COUNT
	.align		4
.L_262:
        /*002c*/ 	.byte	0x03, 0x1b
        /*002e*/ 	.short	0x00ff


	//----- nvinfo : EIATTR_NUM_BARRIERS
	.align		4
        /*0030*/ 	.byte	0x02, 0x4c
        /*0032*/ 	.byte	0x02
	.zero		1


	//----- nvinfo : EIATTR_ANNOTATIONS
	.align		4
        /*0034*/ 	.byte	0x04, 0x55
        /*0036*/ 	.short	(.L_264 - .L_263)


	//   ....[0]....
.L_263:
        /* <DEDUP_REMOVED lines=99> */


	//----- nvinfo : EIATTR_MERCURY_ISA_VERSION
	.align		4
.L_264:
        /*0658*/ 	.byte	0x03, 0x5f
        /*065a*/ 	.short	0x0000


	//----- nvinfo : EIATTR_COOP_GROUP_MASK_REGIDS
	.align		4
        /*065c*/ 	.byte	0x04, 0x29
        /*065e*/ 	.short	(.L_266 - .L_265)


	//   ....[0]....
.L_265:
        /*0660*/ 	.word	0xffffffff


	//   ....[1]....
        /*0664*/ 	.word	0xffffffff


	//   ....[2]....
        /*0668*/ 	.word	0xffffffff


	//   ....[3]....
        /*066c*/ 	.word	0xffffffff


	//   ....[4]....
        /*0670*/ 	.word	0xffffffff


	//   ....[5]....
        /*0674*/ 	.word	0xffffffff


	//   ....[6]....
        /*0678*/ 	.word	0xffffffff


	//   ....[7]....
        /*067c*/ 	.word	0xffffffff


	//   ....[8]....
        /*0680*/ 	.word	0xffffffff


	//   ....[9]....
        /*0684*/ 	.word	0xffffffff


	//   ....[10]....
        /*0688*/ 	.word	0xffffffff


	//   ....[11]....
        /*068c*/ 	.word	0xffffffff


	//   ....[12]....
        /*0690*/ 	.word	0xffffffff


	//   ....[13]....
        /*0694*/ 	.word	0xffffffff


	//   ....[14]....
        /*0698*/ 	.word	0xffffffff


	//   ....[15]....
        /*069c*/ 	.word	0xffffffff


	//   ....[16]....
        /*06a0*/ 	.word	0xffffffff


	//   ....[17]....
        /*06a4*/ 	.word	0xffffffff


	//   ....[18]....
        /*06a8*/ 	.word	0xffffffff


	//   ....[19]....
        /*06ac*/ 	.word	0xffffffff


	//   ....[20]....
        /*06b0*/ 	.word	0xffffffff


	//   ....[21]....
        /*06b4*/ 	.word	0xffffffff


	//   ....[22]....
        /*06b8*/ 	.word	0xffffffff


	//   ....[23]....
        /*06bc*/ 	.word	0xffffffff


	//   ....[24]....
        /*06c0*/ 	.word	0xffffffff


	//   ....[25]....
        /*06c4*/ 	.word	0xffffffff


	//   ....[26]....
        /*06c8*/ 	.word	0xffffffff


	//   ....[27]....
        /*06cc*/ 	.word	0xffffffff


	//   ....[28]....
        /*06d0*/ 	.word	0xffffffff


	//   ....[29]....
        /*06d4*/ 	.word	0xffffffff


	//   ....[30]....
        /*06d8*/ 	.word	0xffffffff


	//   ....[31]....
        /*06dc*/ 	.word	0xffffffff


	//   ....[32]....
        /*06e0*/ 	.word	0xffffffff


	//   ....[33]....
        /*06e4*/ 	.word	0xffffffff


	//   ....[34]....
        /*06e8*/ 	.word	0xffffffff


	//   ....[35]....
        /*06ec*/ 	.word	0xffffffff


	//   ....[36]....
        /*06f0*/ 	.word	0xffffffff


	//   ....[37]....
        /*06f4*/ 	.word	0xffffffff


	//   ....[38]....
        /*06f8*/ 	.word	0xffffffff


	//   ....[39]....
        /*06fc*/ 	.word	0xffffffff


	//   ....[40]....
        /*0700*/ 	.word	0xffffffff


	//   ....[41]....
        /*0704*/ 	.word	0xffffffff


	//   ....[42]....
        /*0708*/ 	.word	0xffffffff


	//   ....[43]....
        /*070c*/ 	.word	0xffffffff


	//   ....[44]....
        /*0710*/ 	.word	0xffffffff


	//   ....[45]....
        /*0714*/ 	.word	0xffffffff


	//   ....[46]....
        /*0718*/ 	.word	0xffffffff


	//   ....[47]....
        /*071c*/ 	.word	0xffffffff


	//   ....[48]....
        /*0720*/ 	.word	0xffffffff


	//----- nvinfo : EIATTR_COOP_GROUP_INSTR_OFFSETS
	.align		4
.L_266:
        /*0724*/ 	.byte	0x04, 0x28
        /*0726*/ 	.short	(.L_268 - .L_267)


	//   ....[0]....
.L_267:
        /*0728*/ 	.word	0x00000090


	//   ....[1]....
        /*072c*/ 	.word	0x00001160


	//   ....[2]....
        /*0730*/ 	.word	0x000011a0


	//   ....[3]....
        /*0734*/ 	.word	0x000012f0


	//   ....[4]....
        /*0738*/ 	.word	0x00001330


	//   ....[5]....
        /*073c*/ 	.word	0x00001470


	//   ....[6]....
        /*0740*/ 	.word	0x000014a0


	//   ....[7]....
        /*0744*/ 	.word	0x00001610


	//   ....[8]....
        /*0748*/ 	.word	0x00001670


	//   ....[9]....
        /*074c*/ 	.word	0x00003050


	//   ....[10]....
        /*0750*/ 	.word	0x00003070


	//   ....[11]....
        /*0754*/ 	.word	0x00003690


	//   ....[12]....
        /*0758*/ 	.word	0x000037f0


	//   ....[13]....
        /*075c*/ 	.word	0x00003800


	//   ....[14]....
        /*0760*/ 	.word	0x00003860


	//   ....[15]....
        /*0764*/ 	.word	0x00007060


	//   ....[16]....
        /*0768*/ 	.word	0x00007070


	//   ....[17]....
        /*076c*/ 	.word	0x00007730


	//   ....[18]....
        /*0770*/ 	.word	0x00007800


	//   ....[19]....
        /*0774*/ 	.word	0x00007810


	//   ....[20]....
        /*0778*/ 	.word	0x00007830


	//   ....[21]....
        /*077c*/ 	.word	0x0000b000


	//   ....[22]....
        /*0780*/ 	.word	0x0000b020


	//   ....[23]....
        /*0784*/ 	.word	0x0000b740


	//   ....[24]....
        /*0788*/ 	.word	0x0000b760


	//   ....[25]....
        /*078c*/ 	.word	0x0000d130


	//   ....[26]....
        /*0790*/ 	.word	0x0000d140


	//   ....[27]....
        /*0794*/ 	.word	0x0000d170


	//   ....[28]....
        /*0798*/ 	.word	0x0000d190


	//   ....[29]....
        /*079c*/ 	.word	0x0000eb10


	//   ....[30]....
        /*07a0*/ 	.word	0x0000eb50


	//   ....[31]....
        /*07a4*/ 	.word	0x0000eb80


	//   ....[32]....
        /*07a8*/ 	.word	0x0000eba0


	//   ....[33]....
        /*07ac*/ 	.word	0x0000edc0


	//   ....[34]....
        /*07b0*/ 	.word	0x0000edd0


	//   ....[35]....
        /*07b4*/ 	.word	0x0000efd0


	//   ....[36]....
        /*07b8*/ 	.word	0x0000f000


	//   ....[37]....
        /*07bc*/ 	.word	0x0000f1c0


	//   ....[38]....
        /*07c0*/ 	.word	0x0000f1f0


	//   ....[39]....
        /*07c4*/ 	.word	0x0000f3b0


	//   ....[40]....
        /*07c8*/ 	.word	0x0000f3d0


	//   ....[41]....
        /*07cc*/ 	.word	0x0000fc40


	//   ....[42]....
        /*07d0*/ 	.word	0x0000fc60


	//   ....[43]....
        /*07d4*/ 	.word	0x0000fe20


	//   ....[44]....
        /*07d8*/ 	.word	0x0000fe50


	//   ....[45]....
        /*07dc*/ 	.word	0x0000ffe0


	//   ....[46]....
        /*07e0*/ 	.word	0x00010010


	//   ....[47]....
        /*07e4*/ 	.word	0x000101a0


	//   ....[48]....
        /*07e8*/ 	.word	0x000101c0


	//----- nvinfo : EIATTR_EXIT_INSTR_OFFSETS
	.align		4
.L_268:
        /*07ec*/ 	.byte	0x04, 0x1c
        /*07ee*/ 	.short	(.L_270 - .L_269)


	//   ....[0]....
.L_269:
        /*07f0*/ 	.word	0x00000350


	//   ....[1]....
        /*07f4*/ 	.word	0x0000f3e0


	//   ....[2]....
        /*07f8*/ 	.word	0x0000f520


	//   ....[3]....
        /*07fc*/ 	.word	0x0000f580


	//   ....[4]....
        /*0800*/ 	.word	0x000101d0


	//   ....[5]....
        /*0804*/ 	.word	0x000102e0


	//   ....[6]....
        /*0808*/ 	.word	0x00010340


	//----- nvinfo : EIATTR_CTAIDZ_USED
	.align		4
.L_270:
        /*080c*/ 	.byte	0x01, 0x04
	.zero		2


	//----- nvinfo : EIATTR_MAX_THREADS
	.align		4
        /*0810*/ 	.byte	0x04, 0x05
        /*0812*/ 	.short	(.L_272 - .L_271)
.L_271:
        /*0814*/ 	.word	0x00000100
        /*0818*/ 	.word	0x00000001
        /*081c*/ 	.word	0x00000001


	//----- nvinfo : EIATTR_CRS_STACK_SIZE
	.align		4
.L_272:
        /*0820*/ 	.byte	0x04, 0x1e
        /*0822*/ 	.short	(.L_274 - .L_273)
.L_273:
        /*0824*/ 	.word	0x00000000
.L_274:


//--------------------- .nv.info._ZN7cutlass13device_kernelIN5flash19enable_sm80_to_sm89INS1_16FlashAttnFwdSm80INS1_25CollectiveMainloopFwdSm80ILi8ELi1ELb0EN4cute5tupleIJNS5_1CILi128EEENS7_ILi32EEENS7_ILi256EEEEEELi256ENS_6half_tEfNS_4arch4Sm80ELb1ELb0ELb0ELb1ELb0ELb1ELb1ELb0EEENS1_21CollectiveEpilogueFwdINS6_IJS8_SA_S9_EEENS6_IJNS7_ILi1EEESI_SI_EEESC_SE_Li256ELb1ELb1ELb0ELb0EEENS1_19SingleTileSchedulerILb1ELb0ELb1ELi128EEEEEEEEEvNT_6ParamsE --------------------------
	.section	.nv.info._ZN7cutlass13device_kernelIN5flash19enable_sm80_to_sm89INS1_16FlashAttnFwdSm80INS1_25CollectiveMainloopFwdSm80ILi8ELi1ELb0EN4cute5tupleIJNS5_1CILi128EEENS7_ILi32EEENS7_ILi256EEEEEELi256ENS_6half_tEfNS_4arch4Sm80ELb1ELb0ELb0ELb1ELb0ELb1ELb1ELb0EEENS1_21CollectiveEpilogueFwdINS6_IJS8_SA_S9_EEENS6_IJNS7_ILi1EEESI_SI_EEESC_SE_Li256ELb1ELb1ELb0ELb0EEENS1_19SingleTileSchedulerILb1ELb0ELb1ELi128EEEEEEEEEvNT_6ParamsE,"",@"SHT_CUDA_INFO"
	.sectionflags	@""
	.align	4


	//----- nvinfo : EIATTR_CUDA_API_VERSION
	.align		4
        /*0000*/ 	.byte	0x04, 0x37
        /*0002*/ 	.short	(.L_276 - .L_275)
.L_275:
        /*0004*/ 	.word	0x00000082


	//----- nvinfo : EIATTR_SW2861232_WAR
	.align		4
.L_276:
        /*0008*/ 	.byte	0x01, 0x35
	.zero		2


	//----- nvinfo : EIATTR_PARAM_CBANK
	.align		4
        /*000c*/ 	.byte	0x04, 0x0a
        /*000e*/ 	.short	(.L_278 - .L_277)
	.align		4
.L_277:
        /*0010*/ 	.word	index@(.nv.constant0._ZN7cutlass13device_kernelIN5flash19enable_sm80_to_sm89INS1_16FlashAttnFwdSm80INS1_25CollectiveMainloopFwdSm80ILi8ELi1ELb0EN4cute5tupleIJNS5_1CILi128EEENS7_ILi32EEENS7_ILi256EEEEEELi256ENS_6half_tEfNS_4arch4Sm80ELb1ELb0ELb0ELb1ELb0ELb1ELb1ELb0EEENS1_21CollectiveEpilogueFwdINS6_IJS8_SA_S9_EEENS6_IJNS7_ILi1EEESI_SI_EEESC_SE_Li256ELb1ELb1ELb0ELb0EEENS1_19SingleTileSchedulerILb1ELb0ELb1ELi128EEEEEEEEEvNT_6ParamsE)
        /*0014*/ 	.short	0x0160
        /*0016*/ 	.short	0x0418


	//----- nvinfo : EIATTR_CBANK_PARAM_SIZE
	.align		4
.L_278:
        /*0018*/ 	.byte	0x03, 0x19
        /*001a*/ 	.short	0x0418


	//----- nvinfo : EIATTR_KPARAM_INFO
	.align		4
        /*001c*/ 	.byte	0x04, 0x17
        /*001e*/ 	.short	(.L_280 - .L_279)
.L_279:
        /*0020*/ 	.word	0x00000000
        /*0024*/ 	.short	0x0000
        /*0026*/ 	.short	0x0000
        /*0028*/ 	.byte	0x00, 0xf0, 0x61, 0x10


	//----- nvinfo : EIATTR_MAXREG_COUNT
	.align		4
.L_280:
        /*002c*/ 	.byte	0x03, 0x1b
        /*002e*/ 	.short	0x00ff


	//----- nvinfo : EIATTR_NUM_BARRIERS
	.align		4
        /*0030*/ 	.byte	0x02, 0x4c
        /*0032*/ 	.byte	0x02
	.zero		1


	//----- nvinfo : EIATTR_MERCURY_ISA_VERSION
	.align		4
        /*0034*/ 	.byte	0x03, 0x5f
        /*0036*/ 	.short	0x0000


	//----- nvinfo : EIATTR_COOP_GROUP_MASK_REGIDS
	.align		4
        /*0038*/ 	.byte	0x04, 0x29
        /*003a*/ 	.short	(.L_282 - .L_281)


	//   ....[0]....
.L_281:
        /*003c*/ 	.word	0xffffffff


	//   ....[1]....
        /*0040*/ 	.word	0xffffffff


	//   ....[2]....
        /*0044*/ 	.word	0xffffffff


	//   ....[3]....
        /*0048*/ 	.word	0xffffffff


	//   ....[4]....
        /*004c*/ 	.word	0xffffffff


	//   ....[5]....
        /*0050*/ 	.word	0xffffffff


	//   ....[6]....
        /*0054*/ 	.word	0xffffffff


	//   ....[7]....
        /*0058*/ 	.word	0xffffffff


	//   ....[8]....
        /*005c*/ 	.word	0xffffffff


	//   ....[9]....
        /*0060*/ 	.word	0xffffffff


	//   ....[10]....
        /*0064*/ 	.word	0xffffffff


	//   ....[11]....
        /*0068*/ 	.word	0xffffffff


	//   ....[12]....
        /*006c*/ 	.word	0xffffffff


	//   ....[13]....
        /*0070*/ 	.word	0xffffffff


	//   ....[14]....
        /*0074*/ 	.word	0xffffffff


	//   ....[15]....
        /*0078*/ 	.word	0xffffffff


	//   ....[16]....
        /*007c*/ 	.word	0xffffffff


	//   ....[17]....
        /*0080*/ 	.word	0xffffffff


	//   ....[18]....
        /*0084*/ 	.word	0xffffffff


	//   ....[19]....
        /*0088*/ 	.word	0xffffffff


	//   ....[20]....
        /*008c*/ 	.word	0xffffffff


	//   ....[21]....
        /*0090*/ 	.word	0xffffffff


	//   ....[22]....
        /*0094*/ 	.word	0xffffffff


	//   ....[23]....
        /*0098*/ 	.word	0xffffffff


	//   ....[24]....
        /*009c*/ 	.word	0xffffffff


	//   ....[25]....
        /*00a0*/ 	.word	0xffffffff


	//   ....[26]....
        /*00a4*/ 	.word	0xffffffff


	//   ....[27]....
        /*00a8*/ 	.word	0xffffffff


	//   ....[28]....
        /*00ac*/ 	.word	0xffffffff


	//   ....[29]....
        /*00b0*/ 	.word	0xffffffff


	//   ....[30]....
        /*00b4*/ 	.word	0xffffffff


	//   ....[31]....
        /*00b8*/ 	.word	0xffffffff


	//   ....[32]....
        /*00bc*/ 	.word	0xffffffff


	//   ....[33]....
        /*00c0*/ 	.word	0xffffffff


	//   ....[34]....
        /*00c4*/ 	.word	0xffffffff


	//   ....[35]....
        /*00c8*/ 	.word	0xffffffff


	//   ....[36]....
        /*00cc*/ 	.word	0xffffffff


	//   ....[37]....
        /*00d0*/ 	.word	0xffffffff


	//   ....[38]....
        /*00d4*/ 	.word	0xffffffff


	//   ....[39]....
        /*00d8*/ 	.word	0xffffffff


	//   ....[40]....
        /*00dc*/ 	.word	0xffffffff


	//   ....[41]....
        /*00e0*/ 	.word	0xffffffff


	//   ....[42]....
        /*00e4*/ 	.word	0xffffffff


	//   ....[43]....
        /*00e8*/ 	.word	0xffffffff


	//   ....[44]....
        /*00ec*/ 	.word	0xffffffff


	//   ....[45]....
        /*00f0*/ 	.word	0xffffffff


	//   ....[46]....
        /*00f4*/ 	.word	0xffffffff


	//   ....[47]....
        /*00f8*/ 	.word	0xffffffff


	//   ....[48]....
        /*00fc*/ 	.word	0xffffffff


	//   ....[49]....
        /*0100*/ 	.word	0xffffffff


	//   ....[50]....
        /*0104*/ 	.word	0xffffffff


	//   ....[51]....
        /*0108*/ 	.word	0xffffffff


	//   ....[52]....
        /*010c*/ 	.word	0xffffffff


	//   ....[53]....
        /*0110*/ 	.word	0xffffffff


	//   ....[54]....
        /*0114*/ 	.word	0xffffffff


	//   ....[55]....
        /*0118*/ 	.word	0xffffffff


	//   ....[56]....
        /*011c*/ 	.word	0xffffffff


	//   ....[57]....
        /*0120*/ 	.word	0xffffffff


	//   ....[58]....
        /*0124*/ 	.word	0xffffffff


	//   ....[59]....
        /*0128*/ 	.word	0xffffffff


	//   ....[60]....
        /*012c*/ 	.word	0xffffffff


	//   ....[61]....
        /*0130*/ 	.word	0xffffffff


	//   ....[62]....
        /*0134*/ 	.word	0xffffffff


	//   ....[63]....
        /*0138*/ 	.word	0xffffffff


	//   ....[64]....
        /*013c*/ 	.word	0xffffffff


	//   ....[65]....
        /*0140*/ 	.word	0xffffffff


	//   ....[66]....
        /*0144*/ 	.word	0xffffffff


	//   ....[67]....
        /*0148*/ 	.word	0xffffffff


	//   ....[68]....
        /*014c*/ 	.word	0xffffffff


	//   ....[69]....
        /*0150*/ 	.word	0xffffffff


	//   ....[70]....
        /*0154*/ 	.word	0xffffffff


	//   ....[71]....
        /*0158*/ 	.word	0xffffffff


	//   ....[72]....
        /*015c*/ 	.word	0xffffffff


	//   ....[73]....
        /*0160*/ 	.word	0xffffffff


	//   ....[74]....
        /*0164*/ 	.word	0xffffffff


	//   ....[75]....
        /*0168*/ 	.word	0xffffffff


	//   ....[76]....
        /*016c*/ 	.word	0xffffffff


	//   ....[77]....
        /*0170*/ 	.word	0xffffffff


	//   ....[78]....
        /*0174*/ 	.word	0xffffffff


	//   ....[79]....
        /*0178*/ 	.word	0xffffffff


	//   ....[80]....
        /*017c*/ 	.word	0xffffffff


	//----- nvinfo : EIATTR_COOP_GROUP_INSTR_OFFSETS
	.align		4
.L_282:
        /*0180*/ 	.byte	0x04, 0x28
        /*0182*/ 	.short	(.L_284 - .L_283)


	//   ....[0]....
.L_283:
        /*0184*/ 	.word	0x00000060


	//   ....[1]....
        /*0188*/ 	.word	0x00004d70


	//   ....[2]....
        /*018c*/ 	.word	0x00004db0


	//   ....[3]....
        /*0190*/ 	.word	0x00005330


	//   ....[4]....
        /*0194*/ 	.word	0x00005340


	//   ....[5]....
        /*0198*/ 	.word	0x00005540


	//   ....[6]....
        /*019c*/ 	.word	0x00005570


	//   ....[7]....
        /*01a0*/ 	.word	0x00005780


	//   ....[8]....
        /*01a4*/ 	.word	0x000057a0


	//   ....[9]....
        /*01a8*/ 	.word	0x00005e50


	//   ....[10]....
        /*01ac*/ 	.word	0x00005e70


	//   ....[11]....
        /*01b0*/ 	.word	0x00005e90


	//   ....[12]....
        /*01b4*/ 	.word	0x00005ea0


	//   ....[13]....
        /*01b8*/ 	.word	0x00006270


	//   ....[14]....
        /*01bc*/ 	.word	0x000062c0


	//   ....[15]....
        /*01c0*/ 	.word	0x00006300


	//   ....[16]....
        /*01c4*/ 	.word	0x00006340


	//   ....[17]....
        /*01c8*/ 	.word	0x00006680


	//   ....[18]....
        /*01cc*/ 	.word	0x00006720


	//   ....[19]....
        /*01d0*/ 	.word	0x000067a0


	//   ....[20]....
        /*01d4*/ 	.word	0x00006810


	//   ....[21]....
        /*01d8*/ 	.word	0x00006b80


	//   ....[22]....
        /*01dc*/ 	.word	0x00006be0


	//   ....[23]....
        /*01e0*/ 	.word	0x00006c20


	//   ....[24]....
        /*01e4*/ 	.word	0x00006c60


	//   ....[25]....
        /*01e8*/ 	.word	0x0000a330


	//   ....[26]....
        /*01ec*/ 	.word	0x0000a350


	//   ....[27]....
        /*01f0*/ 	.word	0x0000a370


	//   ....[28]....
        /*01f4*/ 	.word	0x0000a380


	//   ....[29]....
        /*01f8*/ 	.word	0x0000a580


	//   ....[30]....
        /*01fc*/ 	.word	0x0000a620


	//   ....[31]....
        /*0200*/ 	.word	0x0000a670


	//   ....[32]....
        /*0204*/ 	.word	0x0000a6e0


	//   ....[33]....
        /*0208*/ 	.word	0x0000a980


	//   ....[34]....
        /*020c*/ 	.word	0x0000aa20


	//   ....[35]....
        /*0210*/ 	.word	0x0000aaa0


	//   ....[36]....
        /*0214*/ 	.word	0x0000ab10


	//   ....[37]....
        /*0218*/ 	.word	0x0000ada0


	//   ....[38]....
        /*021c*/ 	.word	0x0000ae40


	//   ....[39]....
        /*0220*/ 	.word	0x0000ae90


	//   ....[40]....
        /*0224*/ 	.word	0x0000aee0


	//   ....[41]....
        /*0228*/ 	.word	0x0000f5e0


	//   ....[42]....
        /*022c*/ 	.word	0x0000f5f0


	//   ....[43]....
        /*0230*/ 	.word	0x0000f8e0


	//   ....[44]....
        /*0234*/ 	.word	0x0000f9e0


	//   ....[45]....
        /*0238*/ 	.word	0x0000fa00


	//   ....[46]....
        /*023c*/ 	.word	0x0000faa0


	//   ....[47]....
        /*0240*/ 	.word	0x00010ea0


	//   ....[48]....
        /*0244*/ 	.word	0x00010ed0


	//   ....[49]....
        /*0248*/ 	.word	0x00011140


	//   ....[50]....
        /*024c*/ 	.word	0x00011270


	//   ....[51]....
        /*0250*/ 	.word	0x00011290


	//   ....[52]....
        /*0254*/ 	.word	0x00011340


	//   ....[53]....
        /*0258*/ 	.word	0x00013050


	//   ....[54]....
        /*025c*/ 	.word	0x00013080


	//   ....[55]....
        /*0260*/ 	.word	0x000130a0


	//   ....[56]....
        /*0264*/ 	.word	0x000130c0


	//   ....[57]....
        /*0268*/ 	.word	0x000143f0


	//   ....[58]....
        /*026c*/ 	.word	0x00014420


	//   ....[59]....
        /*0270*/ 	.word	0x00014470


	//   ....[60]....
        /*0274*/ 	.word	0x00014480


	//   ....[61]....
        /*0278*/ 	.word	0x00015d60


	//   ....[62]....
        /*027c*/ 	.word	0x00015dc0


	//   ....[63]....
        /*0280*/ 	.word	0x00015e10


	//   ....[64]....
        /*0284*/ 	.word	0x00015e50


	//   ....[65]....
        /*0288*/ 	.word	0x00016070


	//   ....[66]....
        /*028c*/ 	.word	0x00016080


	//   ....[67]....
        /*0290*/ 	.word	0x00016280


	//   ....[68]....
        /*0294*/ 	.word	0x000162b0


	//   ....[69]....
        /*0298*/ 	.word	0x00016470


	//   ....[70]....
        /*029c*/ 	.word	0x000164a0


	//   ....[71]....
        /*02a0*/ 	.word	0x00016660


	//   ....[72]....
        /*02a4*/ 	.word	0x00016680


	//   ....[73]....
        /*02a8*/ 	.word	0x00016ee0


	//   ....[74]....
        /*02ac*/ 	.word	0x00016f00


	//   ....[75]....
        /*02b0*/ 	.word	0x00017090


	//   ....[76]....
        /*02b4*/ 	.word	0x000170c0


	//   ....[77]....
        /*02b8*/ 	.word	0x00017250


	//   ....[78]....
        /*02bc*/ 	.word	0x00017280


	//   ....[79]....
        /*02c0*/ 	.word	0x00017410


	//   ....[80]....
        /*02c4*/ 	.word	0x00017430


	//----- nvinfo : EIATTR_EXIT_INSTR_OFFSETS
	.align		4
.L_284:
        /*02c8*/ 	.byte	0x04, 0x1c
        /*02ca*/ 	.short	(.L_286 - .L_285)


	//   ....[0]....
.L_285:
        /*02cc*/ 	.word	0x00000330


	//   ....[1]....
        /*02d0*/ 	.word	0x00016690


	//   ....[2]....
        /*02d4*/ 	.word	0x000167d0


	//   ....[3]....
        /*02d8*/ 	.word	0x00016830


	//   ....[4]....
        /*02dc*/ 	.word	0x00017440


	//   ....[5]....
        /*02e0*/ 	.word	0x00017550


	//   ....[6]....
        /*02e4*/ 	.word	0x000175b0


	//----- nvinfo : EIATTR_CTAIDZ_USED
	.align		4
.L_286:
        /*02e8*/ 	.byte	0x01, 0x04
	.zero		2


	//----- nvinfo : EIATTR_MAX_THREADS
	.align		4
        /*02ec*/ 	.byte	0x04, 0x05
        /*02ee*/ 	.short	(.L_288 - .L_287)
.L_287:
        /*02f0*/ 	.word	0x00000100
        /*02f4*/ 	.word	0x00000001
        /*02f8*/ 	.word	0x00000001


	//----- nvinfo : EIATTR_CRS_STACK_SIZE
	.align		4
.L_288:
        /*02fc*/ 	.byte	0x04, 0x1e
        /*02fe*/ 	.short	(.L_290 - .L_289)
.L_289:
        /*0300*/ 	.word	0x00000000
.L_290:


//--------------------- .nv.info._ZN7cutlass13device_kernelIN5flash19enable_sm80_to_sm89INS1_16FlashAttnFwdSm80INS1_25CollectiveMainloopFwdSm80ILi8ELi1ELb0EN4cute5tupleIJNS5_1CILi128EEENS7_ILi96EEENS7_ILi256EEEEEELi256ENS_6half_tEfNS_4arch4Sm80ELb0ELb0ELb0ELb0ELb0ELb0ELb1ELb0EEENS1_21CollectiveEpilogueFwdINS6_IJS8_SA_S9_EEENS6_IJNS7_ILi1EEESI_SI_EEESC_SE_Li256ELb0ELb1ELb0ELb0EEENS1_19SingleTileSchedulerILb0ELb0ELb1ELi128EEEEEEEEEvNT_6ParamsE --------------------------
	.section	.nv.info._ZN7cutlass13device_kernelIN5flash19enable_sm80_to_sm89INS1_16FlashAttnFwdSm80INS1_25CollectiveMainloopFwdSm80ILi8ELi1ELb0EN4cute5tupleIJNS5_1CILi128EEENS7_ILi96EEENS7_ILi256EEEEEELi256ENS_6half_tEfNS_4arch4Sm80ELb0ELb0ELb0ELb0ELb0ELb0ELb1ELb0EEENS1_21CollectiveEpilogueFwdINS6_IJS8_SA_S9_EEENS6_IJNS7_ILi1EEESI_SI_EEESC_SE_Li256ELb0ELb1ELb0ELb0EEENS1_19SingleTileSchedulerILb0ELb0ELb1ELi128EEEEEEEEEvNT_6ParamsE,"",@"SHT_CUDA_INFO"
	.sectionflags	@""
	.align	4


	//----- nvinfo : EIATTR_CUDA_API_VERSION
	.align		4
        /*0000*/ 	.byte	0x04, 0x37
        /*0002*/ 	.short	(.L_292 - .L_291)
.L_291:
        /*0004*/ 	.word	0x00000082


	//----- nvinfo : EIATTR_SW2861232_WAR
	.align		4
.L_292:
        /*0008*/ 	.byte	0x01, 0x35
	.zero		2


	//----- nvinfo : EIATTR_PARAM_CBANK
	.align		4
        /*000c*/ 	.byte	0x04, 0x0a
        /*000e*/ 	.short	(.L_294 - .L_293)
	.align		4
.L_293:
        /*0010*/ 	.word	index@(.nv.constant0._ZN7cutlass13device_kernelIN5flash19enable_sm80_to_sm89INS1_16FlashAttnFwdSm80INS1_25CollectiveMainloopFwdSm80ILi8ELi1ELb0EN4cute5tupleIJNS5_1CILi128EEENS7_ILi96EEENS7_ILi256EEEEEELi256ENS_6half_tEfNS_4arch4Sm80ELb0ELb0ELb0ELb0ELb0ELb0ELb1ELb0EEENS1_21CollectiveEpilogueFwdINS6_IJS8_SA_S9_EEENS6_IJNS7_ILi1EEESI_SI_EEESC_SE_Li256ELb0ELb1ELb0ELb0EEENS1_19SingleTileSchedulerILb0ELb0ELb1ELi128EEEEEEEEEvNT_6ParamsE)
        /*0014*/ 	.short	0x0160
        /*0016*/ 	.short	0x0418


	//----- nvinfo : EIATTR_CBANK_PARAM_SIZE
	.align		4
.L_294:
        /*0018*/ 	.byte	0x03, 0x19
        /*001a*/ 	.short	0x0418


	//----- nvinfo : EIATTR_KPARAM_INFO
	.align		4
        /*001c*/ 	.byte	0x04, 0x17
        /*001e*/ 	.short	(.L_296 - .L_295)
.L_295:
        /*0020*/ 	.word	0x00000000
        /*0024*/ 	.short	0x0000
        /*0026*/ 	.short	0x0000
        /*0028*/ 	.byte	0x00, 0xf0, 0x61, 0x10


	//----- nvinfo : EIATTR_MAXREG_COUNT
	.align		4
.L_296:
        /*002c*/ 	.byte	0x03, 0x1b
        /*002e*/ 	.short	0x00ff


	//----- nvinfo : EIATTR_NUM_BARRIERS
	.align		4
        /*0030*/ 	.byte	0x02, 0x4c
        /*0032*/ 	.byte	0x02
	.zero		1


	//----- nvinfo : EIATTR_ANNOTATIONS
	.align		4
        /*0034*/ 	.byte	0x04, 0x55
        /*0036*/ 	.short	(.L_298 - .L_297)


	//   ....[0]....
.L_297:
        /* <DEDUP_REMOVED lines=23> */


	//----- nvinfo : EIATTR_MERCURY_ISA_VERSION
	.align		4
.L_298:
        /*0198*/ 	.byte	0x03, 0x5f
        /*019a*/ 	.short	0x0000


	//----- nvinfo : EIATTR_COOP_GROUP_MASK_REGIDS
	.align		4
        /*019c*/ 	.byte	0x04, 0x29
        /*019e*/ 	.short	(.L_300 - .L_299)


	//   ....[0]....
.L_299:
        /*01a0*/ 	.word	0xffffffff


	//   ....[1]....
        /*01a4*/ 	.word	0xffffffff


	//   ....[2]....
        /*01a8*/ 	.word	0xffffffff


	//   ....[3]....
        /*01ac*/ 	.word	0xffffffff


	//   ....[4]....
        /*01b0*/ 	.word	0xffffffff


	//   ....[5]....
        /*01b4*/ 	.word	0xffffffff


	//   ....[6]....
        /*01b8*/ 	.word	0xffffffff


	//   ....[7]....
        /*01bc*/ 	.word	0xffffffff


	//   ....[8]....
        /*01c0*/ 	.word	0xffffffff


	//   ....[9]....
        /*01c4*/ 	.word	0xffffffff


	//   ....[10]....
        /*01c8*/ 	.word	0xffffffff


	//   ....[11]....
        /*01cc*/ 	.word	0xffffffff


	//   ....[12]....
        /*01d0*/ 	.word	0xffffffff


	//   ....[13]....
        /*01d4*/ 	.word	0xffffffff


	//   ....[14]....
        /*01d8*/ 	.word	0xffffffff


	//   ....[15]....
        /*01dc*/ 	.word	0xffffffff


	//   ....[16]....
        /*01e0*/ 	.word	0xffffffff


	//   ....[17]....
        /*01e4*/ 	.word	0xffffffff


	//   ....[18]....
        /*01e8*/ 	.word	0xffffffff


	//   ....[19]....
        /*01ec*/ 	.word	0xffffffff


	//   ....[20]....
        /*01f0*/ 	.word	0xffffffff


	//   ....[21]....
        /*01f4*/ 	.word	0xffffffff


	//   ....[22]....
        /*01f8*/ 	.word	0xffffffff


	//   ....[23]....
        /*01fc*/ 	.word	0xffffffff


	//   ....[24]....
        /*0200*/ 	.word	0xffffffff


	//   ....[25]....
        /*0204*/ 	.word	0xffffffff


	//   ....[26]....
        /*0208*/ 	.word	0xffffffff


	//   ....[27]....
        /*020c*/ 	.word	0xffffffff


	//   ....[28]....
        /*0210*/ 	.word	0xffffffff


	//   ....[29]....
        /*0214*/ 	.word	0xffffffff


	//   ....[30]....
        /*0218*/ 	.word	0xffffffff


	//   ....[31]....
        /*021c*/ 	.word	0xffffffff


	//----- nvinfo : EIATTR_COOP_GROUP_INSTR_OFFSETS
	.align		4
.L_300:
        /*0220*/ 	.byte	0x04, 0x28
        /*0222*/ 	.short	(.L_302 - .L_301)


	//   ....[0]....
.L_301:
        /*0224*/ 	.word	0x000003f0


	//   ....[1]....
        /*0228*/ 	.word	0x00000420


	//   ....[2]....
        /*022c*/ 	.word	0x00000450


	//   ....[3]....
        /*0230*/ 	.word	0x00000480


	//   ....[4]....
        /*0234*/ 	.word	0x00000730


	//   ....[5]....
        /*0238*/ 	.word	0x00000770


	//   ....[6]....
        /*023c*/ 	.word	0x00000940


	//   ....[7]....
        /*0240*/ 	.word	0x00000a10


	//   ....[8]....
        /*0244*/ 	.word	0x00003760


	//   ....[9]....
        /*0248*/ 	.word	0x00003830


	//   ....[10]....
        /*024c*/ 	.word	0x00003880


	//   ....[11]....
        /*0250*/ 	.word	0x00003900


	//   ....[12]....
        /*0254*/ 	.word	0x000082f0


	//   ....[13]....
        /*0258*/ 	.word	0x00008320


	//   ....[14]....
        /*025c*/ 	.word	0x00008340


	//   ....[15]....
        /*0260*/ 	.word	0x00008360


	//   ....[16]....
        /*0264*/ 	.word	0x0000acb0


	//   ....[17]....
        /*0268*/ 	.word	0x0000acc0


	//   ....[18]....
        /*026c*/ 	.word	0x0000ad10


	//   ....[19]....
        /*0270*/ 	.word	0x0000ad30


	//   ....[20]....
        /*0274*/ 	.word	0x0000c530


	//   ....[21]....
        /*0278*/ 	.word	0x0000c540


	//   ....[22]....
        /*027c*/ 	.word	0x0000c560


	//   ....[23]....
        /*0280*/ 	.word	0x0000c570


	//   ....[24]....
        /*0284*/ 	.word	0x0000c6a0


	//   ....[25]....
        /*0288*/ 	.word	0x0000c6c0


	//   ....[26]....
        /*028c*/ 	.word	0x0000c890


	//   ....[27]....
        /*0290*/ 	.word	0x0000c8c0


	//   ....[28]....
        /*0294*/ 	.word	0x0000ca50


	//   ....[29]....
        /*0298*/ 	.word	0x0000ca80


	//   ....[30]....
        /*029c*/ 	.word	0x0000cc10


	//   ....[31]....
        /*02a0*/ 	.word	0x0000cc30


	//----- nvinfo : EIATTR_EXIT_INSTR_OFFSETS
	.align		4
.L_302:
        /*02a4*/ 	.byte	0x04, 0x1c
        /*02a6*/ 	.short	(.L_304 - .L_303)


	//   ....[0]....
.L_303:
        /*02a8*/ 	.word	0x00000040


	//   ....[1]....
        /*02ac*/ 	.word	0x0000cc40


	//   ....[2]....
        /*02b0*/ 	.word	0x0000cd50


	//   ....[3]....
        /*02b4*/ 	.word	0x0000cdb0


	//----- nvinfo : EIATTR_CTAIDZ_USED
	.align		4
.L_304:
        /*02b8*/ 	.byte	0x01, 0x04
	.zero		2


	//----- nvinfo : EIATTR_MAX_THREADS
	.align		4
        /*02bc*/ 	.byte	0x04, 0x05
        /*02be*/ 	.short	(.L_306 - .L_305)
.L_305:
        /*02c0*/ 	.word	0x00000100
        /*02c4*/ 	.word	0x00000001
        /*02c8*/ 	.word	0x00000001


	//----- nvinfo : EIATTR_CRS_STACK_SIZE
	.align		4
.L_306:
        /*02cc*/ 	.byte	0x04, 0x1e
        /*02ce*/ 	.short	(.L_308 - .L_307)
.L_307:
        /*02d0*/ 	.word	0x00000000
.L_308:


//--------------------- .nv.info._ZN7cutlass13device_kernelIN5flash19enable_sm80_to_sm89INS1_16FlashAttnFwdSm80INS1_25CollectiveMainloopFwdSm80ILi8ELi1ELb0EN4cute5tupleIJNS5_1CILi128EEENS7_ILi96EEENS7_ILi256EEEEEELi256ENS_6half_tEfNS_4arch4Sm80ELb0ELb0ELb0ELb1ELb0ELb0ELb1ELb0EEENS1_21CollectiveEpilogueFwdINS6_IJS8_SA_S9_EEENS6_IJNS7_ILi1EEESI_SI_EEESC_SE_Li256ELb1ELb1ELb0ELb0EEENS1_19SingleTileSchedulerILb1ELb0ELb1ELi128EEEEEEEEEvNT_6ParamsE --------------------------
	.section	.nv.info._ZN7cutlass13device_kernelIN5flash19enable_sm80_to_sm89INS1_16FlashAttnFwdSm80INS1_25CollectiveMainloopFwdSm80ILi8ELi1ELb0EN4cute5tupleIJNS5_1CILi128EEENS7_ILi96EEENS7_ILi256EEEEEELi256ENS_6half_tEfNS_4arch4Sm80ELb0ELb0ELb0ELb1ELb0ELb0ELb1ELb0EEENS1_21CollectiveEpilogueFwdINS6_IJS8_SA_S9_EEENS6_IJNS7_ILi1EEESI_SI_EEESC_SE_Li256ELb1ELb1ELb0ELb0EEENS1_19SingleTileSchedulerILb1ELb0ELb1ELi128EEEEEEEEEvNT_6ParamsE,"",@"SHT_CUDA_INFO"
	.sectionflags	@""
	.align	4


	//----- nvinfo : EIATTR_CUDA_API_VERSION
	.align		4
        /*0000*/ 	.byte	0x04, 0x37
        /*0002*/ 	.short	(.L_310 - .L_309)
.L_309:
        /*0004*/ 	.word	0x00000082


	//----- nvinfo : EIATTR_SW2861232_WAR
	.align		4
.L_310:
        /*0008*/ 	.byte	0x01, 0x35
	.zero		2


	//----- nvinfo : EIATTR_PARAM_CBANK
	.align		4
        /*000c*/ 	.byte	0x04, 0x0a
        /*000e*/ 	.short	(.L_312 - .L_311)
	.align		4
.L_311:
        /*0010*/ 	.word	index@(.nv.constant0._ZN7cutlass13device_kernelIN5flash19enable_sm80_to_sm89INS1_16FlashAttnFwdSm80INS1_25CollectiveMainloopFwdSm80ILi8ELi1ELb0EN4cute5tupleIJNS5_1CILi128EEENS7_ILi96EEENS7_ILi256EEEEEELi256ENS_6half_tEfNS_4arch4Sm80ELb0ELb0ELb0ELb1ELb0ELb0ELb1ELb0EEENS1_21CollectiveEpilogueFwdINS6_IJS8_SA_S9_EEENS6_IJNS7_ILi1EEESI_SI_EEESC_SE_Li256ELb1ELb1ELb0ELb0EEENS1_19SingleTileSchedulerILb1ELb0ELb1ELi128EEEEEEEEEvNT_6ParamsE)
        /*0014*/ 	.short	0x0160
        /*0016*/ 	.short	0x0418


	//----- nvinfo : EIATTR_CBANK_PARAM_SIZE
	.align		4
.L_312:
        /*0018*/ 	.byte	0x03, 0x19
        /*001a*/ 	.short	0x0418


	//----- nvinfo : EIATTR_KPARAM_INFO
	.align		4
        /*001c*/ 	.byte	0x04, 0x17
        /*001e*/ 	.short	(.L_314 - .L_313)
.L_313:
        /*0020*/ 	.word	0x00000000
        /*0024*/ 	.short	0x0000
        /*0026*/ 	.short	0x0000
        /*0028*/ 	.byte	0x00, 0xf0, 0x61, 0x10


	//----- nvinfo : EIATTR_MAXREG_COUNT
	.align		4
.L_314:
        /*002c*/ 	.byte	0x03, 0x1b
        /*002e*/ 	.short	0x00ff


	//----- nvinfo : EIATTR_NUM_BARRIERS
	.align		4
        /*0030*/ 	.byte	0x02, 0x4c
        /*0032*/ 	.byte	0x02
	.zero		1


	//----- nvinfo : EIATTR_ANNOTATIONS
	.align		4
        /*0034*/ 	.byte	0x04, 0x55
        /*0036*/ 	.short	(.L_316 - .L_315)


	//   ....[0]....
.L_315:
        /* <DEDUP_REMOVED lines=21> */


	//----- nvinfo : EIATTR_MERCURY_ISA_VERSION
	.align		4
.L_316:
        /*0170*/ 	.byte	0x03, 0x5f
        /*0172*/ 	.short	0x0000


	//----- nvinfo : EIATTR_COOP_GROUP_MASK_REGIDS
	.align		4
        /*0174*/ 	.byte	0x04, 0x29
        /*0176*/ 	.short	(.L_318 - .L_317)


	//   ....[0]....
.L_317:
        /*0178*/ 	.word	0xffffffff


	//   ....[1]....
        /*017c*/ 	.word	0xffffffff


	//   ....[2]....
        /*0180*/ 	.word	0xffffffff


	//   ....[3]....
        /*0184*/ 	.word	0xffffffff


	//   ....[4]....
        /*0188*/ 	.word	0xffffffff


	//   ....[5]....
        /*018c*/ 	.word	0xffffffff


	//   ....[6]....
        /*0190*/ 	.word	0xffffffff


	//   ....[7]....
        /*0194*/ 	.word	0xffffffff


	//   ....[8]....
        /*0198*/ 	.word	0xffffffff


	//   ....[9]....
        /*019c*/ 	.word	0xffffffff


	//   ....[10]....
        /*01a0*/ 	.word	0xffffffff


	//   ....[11]....
        /*01a4*/ 	.word	0xffffffff


	//   ....[12]....
        /*01a8*/ 	.word	0xffffffff


	//   ....[13]....
        /*01ac*/ 	.word	0xffffffff


	//   ....[14]....
        /*01b0*/ 	.word	0xffffffff


	//   ....[15]....
        /*01b4*/ 	.word	0xffffffff


	//   ....[16]....
        /*01b8*/ 	.word	0xffffffff


	//   ....[17]....
        /*01bc*/ 	.word	0xffffffff


	//   ....[18]....
        /*01c0*/ 	.word	0xffffffff


	//   ....[19]....
        /*01c4*/ 	.word	0xffffffff


	//   ....[20]....
        /*01c8*/ 	.word	0xffffffff


	//   ....[21]....
        /*01cc*/ 	.word	0xffffffff


	//   ....[22]....
        /*01d0*/ 	.word	0xffffffff


	//   ....[23]....
        /*01d4*/ 	.word	0xffffffff


	//   ....[24]....
        /*01d8*/ 	.word	0xffffffff


	//   ....[25]....
        /*01dc*/ 	.word	0xffffffff


	//   ....[26]....
        /*01e0*/ 	.word	0xffffffff


	//   ....[27]....
        /*01e4*/ 	.word	0xffffffff


	//   ....[28]....
        /*01e8*/ 	.word	0xffffffff


	//   ....[29]....
        /*01ec*/ 	.word	0xffffffff


	//   ....[30]....
        /*01f0*/ 	.word	0xffffffff


	//   ....[31]....
        /*01f4*/ 	.word	0xffffffff


	//   ....[32]....
        /*01f8*/ 	.word	0xffffffff


	//   ....[33]....
        /*01fc*/ 	.word	0xffffffff


	//   ....[34]....
        /*0200*/ 	.word	0xffffffff


	//   ....[35]....
        /*0204*/ 	.word	0xffffffff


	//   ....[36]....
        /*0208*/ 	.word	0xffffffff


	//   ....[37]....
        /*020c*/ 	.word	0xffffffff


	//   ....[38]....
        /*0210*/ 	.word	0xffffffff


	//   ....[39]....
        /*0214*/ 	.word	0xffffffff


	//   ....[40]....
        /*0218*/ 	.word	0xffffffff


	//----- nvinfo : EIATTR_COOP_GROUP_INSTR_OFFSETS
	.align		4
.L_318:
        /*021c*/ 	.byte	0x04, 0x28
        /*021e*/ 	.short	(.L_320 - .L_319)


	//   ....[0]....
.L_319:
        /*0220*/ 	.word	0x00000090


	//   ....[1]....
        /*0224*/ 	.word	0x000010a0


	//   ....[2]....
        /*0228*/ 	.word	0x000010e0


	//   ....[3]....
        /*022c*/ 	.word	0x000014f0


	//   ....[4]....
        /*0230*/ 	.word	0x00001530


	//   ....[5]....
        /*0234*/ 	.word	0x000017d0


	//   ....[6]....
        /*0238*/ 	.word	0x00001800


	//   ....[7]....
        /*023c*/ 	.word	0x000019e0


	//   ....[8]....
        /*0240*/ 	.word	0x00001a20


	//   ....[9]....
        /*0244*/ 	.word	0x000044c0


	//   ....[10]....
        /*0248*/ 	.word	0x00004590


	//   ....[11]....
        /*024c*/ 	.word	0x000045a0


	//   ....[12]....
        /*0250*/ 	.word	0x000045f0


	//   ....[13]....
        /*0254*/ 	.word	0x000097a0


	//   ....[14]....
        /*0258*/ 	.word	0x000097d0


	//   ....[15]....
        /*025c*/ 	.word	0x000097f0


	//   ....[16]....
        /*0260*/ 	.word	0x00009810


	//   ....[17]....
        /*0264*/ 	.word	0x0000c0b0


	//   ....[18]....
        /*0268*/ 	.word	0x0000c0c0


	//   ....[19]....
        /*026c*/ 	.word	0x0000c0f0


	//   ....[20]....
        /*0270*/ 	.word	0x0000c110


	//   ....[21]....
        /*0274*/ 	.word	0x0000daa0


	//   ....[22]....
        /*0278*/ 	.word	0x0000dad0


	//   ....[23]....
        /*027c*/ 	.word	0x0000daf0


	//   ....[24]....
        /*0280*/ 	.word	0x0000db00


	//   ....[25]....
        /*0284*/ 	.word	0x0000dd20


	//   ....[26]....
        /*0288*/ 	.word	0x0000dd30


	//   ....[27]....
        /*028c*/ 	.word	0x0000df30


	//   ....[28]....
        /*0290*/ 	.word	0x0000df60


	//   ....[29]....
        /*0294*/ 	.word	0x0000e120


	//   ....[30]....
        /*0298*/ 	.word	0x0000e150


	//   ....[31]....
        /*029c*/ 	.word	0x0000e310


	//   ....[32]....
        /*02a0*/ 	.word	0x0000e330


	//   ....[33]....
        /*02a4*/ 	.word	0x0000eba0


	//   ....[34]....
        /*02a8*/ 	.word	0x0000ebc0


	//   ....[35]....
        /*02ac*/ 	.word	0x0000ed80


	//   ....[36]....
        /*02b0*/ 	.word	0x0000edb0


	//   ....[37]....
        /*02b4*/ 	.word	0x0000ef40


	//   ....[38]....
        /*02b8*/ 	.word	0x0000ef70


	//   ....[39]....
        /*02bc*/ 	.word	0x0000f100


	//   ....[40]....
        /*02c0*/ 	.word	0x0000f120


	//----- nvinfo : EIATTR_EXIT_INSTR_OFFSETS
	.align		4
.L_320:
        /*02c4*/ 	.byte	0x04, 0x1c
        /*02c6*/ 	.short	(.L_322 - .L_321)


	//   ....[0]....
.L_321:
        /*02c8*/ 	.word	0x00000350


	//   ....[1]....
        /*02cc*/ 	.word	0x0000e340


	//   ....[2]....
        /*02d0*/ 	.word	0x0000e480


	//   ....[3]....
        /*02d4*/ 	.word	0x0000e4e0


	//   ....[4]....
        /*02d8*/ 	.word	0x0000f130


	//   ....[5]....
        /*02dc*/ 	.word	0x0000f240


	//   ....[6]....
        /*02e0*/ 	.word	0x0000f2a0


	//----- nvinfo : EIATTR_CTAIDZ_USED
	.align		4
.L_322:
        /*02e4*/ 	.byte	0x01, 0x04
	.zero		2


	//----- nvinfo : EIATTR_MAX_THREADS
	.align		4
        /*02e8*/ 	.byte	0x04, 0x05
        /*02ea*/ 	.short	(.L_324 - .L_323)
.L_323:
        /*02ec*/ 	.word	0x00000100
        /*02f0*/ 	.word	0x00000001
        /*02f4*/ 	.word	0x00000001


	//----- nvinfo : EIATTR_CRS_STACK_SIZE
	.align		4
.L_324:
        /*02f8*/ 	.byte	0x04, 0x1e
        /*02fa*/ 	.short	(.L_326 - .L_325)
.L_325:
        /*02fc*/ 	.word	0x00000000
.L_326:


//--------------------- .nv.info._ZN7cutlass13device_kernelIN5flash19enable_sm80_to_sm89INS1_16FlashAttnFwdSm80INS1_25CollectiveMainloopFwdSm80ILi8ELi1ELb0EN4cute5tupleIJNS5_1CILi128EEENS7_ILi48EEENS7_ILi256EEEEEELi256ENS_6half_tEfNS_4arch4Sm80ELb0ELb0ELb0ELb1ELb0ELb1ELb1ELb0EEENS1_21CollectiveEpilogueFwdINS6_IJS8_SA_S9_EEENS6_IJNS7_ILi1EEESI_SI_EEESC_SE_Li256ELb1ELb1ELb0ELb0EEENS1_19SingleTileSchedulerILb1ELb0ELb1ELi128EEEEEEEEEvNT_6ParamsE --------------------------
	.section	.nv.info._ZN7cutlass13device_kernelIN5flash19enable_sm80_to_sm89INS1_16FlashAttnFwdSm80INS1_25CollectiveMainloopFwdSm80ILi8ELi1ELb0EN4cute5tupleIJNS5_1CILi128EEENS7_ILi48EEENS7_ILi256EEEEEELi256ENS_6half_tEfNS_4arch4Sm80ELb0ELb0ELb0ELb1ELb0ELb1ELb1ELb0EEENS1_21CollectiveEpilogueFwdINS6_IJS8_SA_S9_EEENS6_IJNS7_ILi1EEESI_SI_EEESC_SE_Li256ELb1ELb1ELb0ELb0EEENS1_19SingleTileSchedulerILb1ELb0ELb1ELi128EEEEEEEEEvNT_6ParamsE,"",@"SHT_CUDA_INFO"
	.sectionflags	@""
	.align	4


	//----- nvinfo : EIATTR_CUDA_API_VERSION
	.align		4
        /*0000*/ 	.byte	0x04, 0x37
        /*0002*/ 	.short	(.L_328 - .L_327)
.L_327:
        /*0004*/ 	.word	0x00000082


	//----- nvinfo : EIATTR_SW2861232_WAR
	.align		4
.L_328:
        /*0008*/ 	.byte	0x01, 0x35
	.zero		2


	//----- nvinfo : EIATTR_PARAM_CBANK
	.align		4
        /*000c*/ 	.byte	0x04, 0x0a
        /*000e*/ 	.short	(.L_330 - .L_329)
	.align		4
.L_329:
        /*0010*/ 	.word	index@(.nv.constant0._ZN7cutlass13device_kernelIN5flash19enable_sm80_to_sm89INS1_16FlashAttnFwdSm80INS1_25CollectiveMainloopFwdSm80ILi8ELi1ELb0EN4cute5tupleIJNS5_1CILi128EEENS7_ILi48EEENS7_ILi256EEEEEELi256ENS_6half_tEfNS_4arch4Sm80ELb0ELb0ELb0ELb1ELb0ELb1ELb1ELb0EEENS1_21CollectiveEpilogueFwdINS6_IJS8_SA_S9_EEENS6_IJNS7_ILi1EEESI_SI_EEESC_SE_Li256ELb1ELb1ELb0ELb0EEENS1_19SingleTileSchedulerILb1ELb0ELb1ELi128EEEEEEEEEvNT_6ParamsE)
        /*0014*/ 	.short	0x0160
        /*0016*/ 	.short	0x0418


	//----- nvinfo : EIATTR_CBANK_PARAM_SIZE
	.align		4
.L_330:
        /*0018*/ 	.byte	0x03, 0x19
        /*001a*/ 	.short	0x0418


	//----- nvinfo : EIATTR_KPARAM_INFO
	.align		4
        /*001c*/ 	.byte	0x04, 0x17
        /*001e*/ 	.short	(.L_332 - .L_331)
.L_331:
        /*0020*/ 	.word	0x00000000
        /*0024*/ 	.short	0x0000
        /*0026*/ 	.short	0x0000
        /*0028*/ 	.byte	0x00, 0xf0, 0x61, 0x10


	//----- nvinfo : EIATTR_MAXREG_COUNT
	.align		4
.L_332:
        /*002c*/ 	.byte	0x03, 0x1b
        /*002e*/ 	.short	0x00ff


	//----- nvinfo : EIATTR_NUM_BARRIERS
	.align		4
        /*0030*/ 	.byte	0x02, 0x4c
        /*0032*/ 	.byte	0x02
	.zero		1


	//----- nvinfo : EIATTR_MERCURY_ISA_VERSION
	.align		4
        /*0034*/ 	.byte	0x03, 0x5f
        /*0036*/ 	.short	0x0000


	//----- nvinfo : EIATTR_INT_WARP_WIDE_INSTR_OFFSETS
	.align		4
        /*0038*/ 	.byte	0x04, 0x31
        /*003a*/ 	.short	(.L_334 - .L_333)


	//   ....[0]....
.L_333:
        /*003c*/ 	.word	0x00011be0


	//----- nvinfo : EIATTR_COOP_GROUP_MASK_REGIDS
	.align		4
.L_334:
        /*0040*/ 	.byte	0x04, 0x29
        /*0042*/ 	.short	(.L_336 - .L_335)


	//   ....[0]....
.L_335:
        /*0044*/ 	.word	0xffffffff


	//   ....[1]....
        /*0048*/ 	.word	0xffffffff


	//   ....[2]....
        /*004c*/ 	.word	0xffffffff


	//   ....[3]....
        /*0050*/ 	.word	0xffffffff


	//   ....[4]....
        /*0054*/ 	.word	0xffffffff


	//   ....[5]....
        /*0058*/ 	.word	0xffffffff


	//   ....[6]....
        /*005c*/ 	.word	0xffffffff


	//   ....[7]....
        /*0060*/ 	.word	0xffffffff


	//   ....[8]....
        /*0064*/ 	.word	0xffffffff


	//   ....[9]....
        /*0068*/ 	.word	0xffffffff


	//   ....[10]....
        /*006c*/ 	.word	0xffffffff


	//   ....[11]....
        /*0070*/ 	.word	0xffffffff


	//   ....[12]....
        /*0074*/ 	.word	0xffffffff


	//   ....[13]....
        /*0078*/ 	.word	0xffffffff


	//   ....[14]....
        /*007c*/ 	.word	0xffffffff


	//   ....[15]....
        /*0080*/ 	.word	0xffffffff


	//   ....[16]....
        /*0084*/ 	.word	0xffffffff


	//   ....[17]....
        /*0088*/ 	.word	0xffffffff


	//   ....[18]....
        /*008c*/ 	.word	0xffffffff


	//   ....[19]....
        /*0090*/ 	.word	0xffffffff


	//   ....[20]....
        /*0094*/ 	.word	0xffffffff


	//   ....[21]....
        /*0098*/ 	.word	0xffffffff


	//   ....[22]....
        /*009c*/ 	.word	0xffffffff


	//   ....[23]....
        /*00a0*/ 	.word	0xffffffff


	//   ....[24]....
        /*00a4*/ 	.word	0xffffffff


	//   ....[25]....
        /*00a8*/ 	.word	0xffffffff


	//   ....[26]....
        /*00ac*/ 	.word	0xffffffff


	//   ....[27]....
        /*00b0*/ 	.word	0xffffffff


	//   ....[28]....
        /*00b4*/ 	.word	0xffffffff


	//   ....[29]....
        /*00b8*/ 	.word	0xffffffff


	//   ....[30]....
        /*00bc*/ 	.word	0xffffffff


	//   ....[31]....
        /*00c0*/ 	.word	0xffffffff


	//   ....[32]....
        /*00c4*/ 	.word	0xffffffff


	//   ....[33]....
        /*00c8*/ 	.word	0xffffffff


	//   ....[34]....
        /*00cc*/ 	.word	0xffffffff


	//   ....[35]....
        /*00d0*/ 	.word	0xffffffff


	//   ....[36]....
        /*00d4*/ 	.word	0xffffffff


	//   ....[37]....
        /*00d8*/ 	.word	0xffffffff


	//   ....[38]....
        /*00dc*/ 	.word	0xffffffff


	//   ....[39]....
        /*00e0*/ 	.word	0xffffffff


	//   ....[40]....
        /*00e4*/ 	.word	0xffffffff


	//----- nvinfo : EIATTR_COOP_GROUP_INSTR_OFFSETS
	.align		4
.L_336:
        /*00e8*/ 	.byte	0x04, 0x28
        /*00ea*/ 	.short	(.L_338 - .L_337)


	//   ....[0]....
.L_337:
        /*00ec*/ 	.word	0x00000080


	//   ....[1]....
        /*00f0*/ 	.word	0x00007940


	//   ....[2]....
        /*00f4*/ 	.word	0x00007970


	//   ....[3]....
        /*00f8*/ 	.word	0x00007e80


	//   ....[4]....
        /*00fc*/ 	.word	0x00007f90


	//   ....[5]....
        /*0100*/ 	.word	0x00008170


	//   ....[6]....
        /*0104*/ 	.word	0x000081a0


	//   ....[7]....
        /*0108*/ 	.word	0x00008350


	//   ....[8]....
        /*010c*/ 	.word	0x00008390


	//   ....[9]....
        /*0110*/ 	.word	0x000109e0


	//   ....[10]....
        /*0114*/ 	.word	0x00010a30


	//   ....[11]....
        /*0118*/ 	.word	0x00010a50


	//   ....[12]....
        /*011c*/ 	.word	0x00010a80


	//   ....[13]....
        /*0120*/ 	.word	0x00012db0


	//   ....[14]....
        /*0124*/ 	.word	0x00012dd0


	//   ....[15]....
        /*0128*/ 	.word	0x00012e10


	//   ....[16]....
        /*012c*/ 	.word	0x00012e20


	//   ....[17]....
        /*0130*/ 	.word	0x000144d0


	//   ....[18]....
        /*0134*/ 	.word	0x00014500


	//   ....[19]....
        /*0138*/ 	.word	0x00014560


	//   ....[20]....
        /*013c*/ 	.word	0x00014570


	//   ....[21]....
        /*0140*/ 	.word	0x00015e80


	//   ....[22]....
        /*0144*/ 	.word	0x00015ec0


	//   ....[23]....
        /*0148*/ 	.word	0x00015f00


	//   ....[24]....
        /*014c*/ 	.word	0x00015f40


	//   ....[25]....
        /*0150*/ 	.word	0x00016160


	//   ....[26]....
        /*0154*/ 	.word	0x00016170


	//   ....[27]....
        /*0158*/ 	.word	0x00016370


	//   ....[28]....
        /*015c*/ 	.word	0x000163a0


	//   ....[29]....
        /*0160*/ 	.word	0x00016560


	//   ....[30]....
        /*0164*/ 	.word	0x00016590


	//   ....[31]....
        /*0168*/ 	.word	0x00016750


	//   ....[32]....
        /*016c*/ 	.word	0x00016770


	//   ....[33]....
        /*0170*/ 	.word	0x00016fe0


	//   ....[34]....
        /*0174*/ 	.word	0x00017000


	//   ....[35]....
        /*0178*/ 	.word	0x00017190


	//   ....[36]....
        /*017c*/ 	.word	0x000171c0


	//   ....[37]....
        /*0180*/ 	.word	0x00017350


	//   ....[38]....
        /*0184*/ 	.word	0x00017380


	//   ....[39]....
        /*0188*/ 	.word	0x00017510


	//   ....[40]....
        /*018c*/ 	.word	0x00017530


	//----- nvinfo : EIATTR_EXIT_INSTR_OFFSETS
	.align		4
.L_338:
        /*0190*/ 	.byte	0x04, 0x1c
        /*0192*/ 	.short	(.L_340 - .L_339)


	//   ....[0]....
.L_339:
        /*0194*/ 	.word	0x00000310


	//   ....[1]....
        /*0198*/ 	.word	0x00016780


	//   ....[2]....
        /*019c*/ 	.word	0x000168c0


	//   ....[3]....
        /*01a0*/ 	.word	0x00016920


	//   ....[4]....
        /*01a4*/ 	.word	0x00017540


	//   ....[5]....
        /*01a8*/ 	.word	0x00017650


	//   ....[6]....
        /*01ac*/ 	.word	0x000176b0


	//----- nvinfo : EIATTR_CTAIDZ_USED
	.align		4
.L_340:
        /*01b0*/ 	.byte	0x01, 0x04
	.zero		2


	//----- nvinfo : EIATTR_MAX_THREADS
	.align		4
        /*01b4*/ 	.byte	0x04, 0x05
        /*01b6*/ 	.short	(.L_342 - .L_341)
.L_341:
        /*01b8*/ 	.word	0x00000100
        /*01bc*/ 	.word	0x00000001
        /*01c0*/ 	.word	0x00000001


	//----- nvinfo : EIATTR_CRS_STACK_SIZE
	.align		4
.L_342:
        /*01c4*/ 	.byte	0x04, 0x1e
        /*01c6*/ 	.short	(.L_344 - .L_343)
.L_343:
        /*01c8*/ 	.word	0x00000000
.L_344:


//--------------------- .nv.info._ZN7cutlass13device_kernelIN5flash19enable_sm80_to_sm89INS1_16FlashAttnFwdSm80INS1_25CollectiveMainloopFwdSm80ILi8ELi1ELb0EN4cute5tupleIJNS5_1CILi128EEENS7_ILi64EEENS7_ILi256EEEEEELi256ENS_6half_tEfNS_4arch4Sm80ELb0ELb1ELb0ELb0ELb0ELb0ELb1ELb0EEENS1_21CollectiveEpilogueFwdINS6_IJS8_SA_S9_EEENS6_IJNS7_ILi1EEESI_SI_EEESC_SE_Li256ELb0ELb1ELb0ELb0EEENS1_19SingleTileSchedulerILb0ELb0ELb1ELi128EEEEEEEEEvNT_6ParamsE --------------------------
	.section	.nv.info._ZN7cutlass13device_kernelIN5flash19enable_sm80_to_sm89INS1_16FlashAttnFwdSm80INS1_25CollectiveMainloopFwdSm80ILi8ELi1ELb0EN4cute5tupleIJNS5_1CILi128EEENS7_ILi64EEENS7_ILi256EEEEEELi256ENS_6half_tEfNS_4arch4Sm80ELb0ELb1ELb0ELb0ELb0ELb0ELb1ELb0EEENS1_21CollectiveEpilogueFwdINS6_IJS8_SA_S9_EEENS6_IJNS7_ILi1EEESI_SI_EEESC_SE_Li256ELb0ELb1ELb0ELb0EEENS1_19SingleTileSchedulerILb0ELb0ELb1ELi128EEEEEEEEEvNT_6ParamsE,"",@"SHT_CUDA_INFO"
	.sectionflags	@""
	.align	4


	//----- nvinfo : EIATTR_CUDA_API_VERSION
	.align		4
        /*0000*/ 	.byte	0x04, 0x37
        /*0002*/ 	.short	(.L_346 - .L_345)
.L_345:
        /*0004*/ 	.word	0x00000082


	//----- nvinfo : EIATTR_SW2861232_WAR
	.align		4
.L_346:
        /*0008*/ 	.byte	0x01, 0x35
	.zero		2


	//----- nvinfo : EIATTR_PARAM_CBANK
	.align		4
        /*000c*/ 	.byte	0x04, 0x0a
        /*000e*/ 	.short	(.L_348 - .L_347)
	.align		4
.L_347:
        /*0010*/ 	.word	index@(.nv.constant0._ZN7cutlass13device_kernelIN5flash19enable_sm80_to_sm89INS1_16FlashAttnFwdSm80INS1_25CollectiveMainloopFwdSm80ILi8ELi1ELb0EN4cute5tupleIJNS5_1CILi128EEENS7_ILi64EEENS7_ILi256EEEEEELi256ENS_6half_tEfNS_4arch4Sm80ELb0ELb1ELb0ELb0ELb0ELb0ELb1ELb0EEENS1_21CollectiveEpilogueFwdINS6_IJS8_SA_S9_EEENS6_IJNS7_ILi1EEESI_SI_EEESC_SE_Li256ELb0ELb1ELb0ELb0EEENS1_19SingleTileSchedulerILb0ELb0ELb1ELi128EEEEEEEEEvNT_6ParamsE)
        /*0014*/ 	.short	0x0160
        /*0016*/ 	.short	0x0418


	//----- nvinfo : EIATTR_CBANK_PARAM_SIZE
	.align		4
.L_348:
        /*0018*/ 	.byte	0x03, 0x19
        /*001a*/ 	.short	0x0418


	//----- nvinfo : EIATTR_KPARAM_INFO
	.align		4
        /*001c*/ 	.byte	0x04, 0x17
        /*001e*/ 	.short	(.L_350 - .L_349)
.L_349:
        /*0020*/ 	.word	0x00000000
        /*0024*/ 	.short	0x0000
        /*0026*/ 	.short	0x0000
        /*0028*/ 	.byte	0x00, 0xf0, 0x61, 0x10


	//----- nvinfo : EIATTR_MAXREG_COUNT
	.align		4
.L_350:
        /*002c*/ 	.byte	0x03, 0x1b
        /*002e*/ 	.short	0x00ff


	//----- nvinfo : EIATTR_NUM_BARRIERS
	.align		4
        /*0030*/ 	.byte	0x02, 0x4c
        /*0032*/ 	.byte	0x02
	.zero		1


	//----- nvinfo : EIATTR_ANNOTATIONS
	.align		4
        /*0034*/ 	.byte	0x04, 0x55
        /*0036*/ 	.short	(.L_352 - .L_351)


	//   ....[0]....
.L_351:
        /* <DEDUP_REMOVED lines=28> */


	//----- nvinfo : EIATTR_MERCURY_ISA_VERSION
	.align		4
.L_352:
        /*01e0*/ 	.byte	0x03, 0x5f
        /*01e2*/ 	.short	0x0000


	//----- nvinfo : EIATTR_COOP_GROUP_MASK_REGIDS
	.align		4
        /*01e4*/ 	.byte	0x04, 0x29
        /*01e6*/ 	.short	(.L_354 - .L_353)


	//   ....[0]....
.L_353:
        /*01e8*/ 	.word	0xffffffff


	//   ....[1]....
        /*01ec*/ 	.word	0xffffffff


	//   ....[2]....
        /*01f0*/ 	.word	0xffffffff


	//   ....[3]....
        /*01f4*/ 	.word	0xffffffff


	//   ....[4]....
        /*01f8*/ 	.word	0xffffffff


	//   ....[5]....
        /*01fc*/ 	.word	0xffffffff


	//   ....[6]....
        /*0200*/ 	.word	0xffffffff


	//   ....[7]....
        /*0204*/ 	.word	0xffffffff


	//   ....[8]....
        /*0208*/ 	.word	0xffffffff


	//   ....[9]....
        /*020c*/ 	.word	0xffffffff


	//   ....[10]....
        /*0210*/ 	.word	0xffffffff


	//   ....[11]....
        /*0214*/ 	.word	0xffffffff


	//   ....[12]....
        /*0218*/ 	.word	0xffffffff


	//   ....[13]....
        /*021c*/ 	.word	0xffffffff


	//   ....[14]....
        /*0220*/ 	.word	0xffffffff


	//   ....[15]....
        /*0224*/ 	.word	0xffffffff


	//   ....[16]....
        /*0228*/ 	.word	0xffffffff


	//   ....[17]....
        /*022c*/ 	.word	0xffffffff


	//   ....[18]....
        /*0230*/ 	.word	0xffffffff


	//   ....[19]....
        /*0234*/ 	.word	0xffffffff


	//   ....[20]....
        /*0238*/ 	.word	0xffffffff


	//   ....[21]....
        /*023c*/ 	.word	0xffffffff


	//   ....[22]....
        /*0240*/ 	.word	0xffffffff


	//   ....[23]....
        /*0244*/ 	.word	0xffffffff


	//   ....[24]....
        /*0248*/ 	.word	0xffffffff


	//   ....[25]....
        /*024c*/ 	.word	0xffffffff


	//   ....[26]....
        /*0250*/ 	.word	0xffffffff


	//   ....[27]....
        /*0254*/ 	.word	0xffffffff


	//   ....[28]....
        /*0258*/ 	.word	0xffffffff


	//   ....[29]....
        /*025c*/ 	.word	0xffffffff


	//   ....[30]....
        /*0260*/ 	.word	0xffffffff


	//   ....[31]....
        /*0264*/ 	.word	0xffffffff


	//   ....[32]....
        /*0268*/ 	.word	0xffffffff


	//   ....[33]....
        /*026c*/ 	.word	0xffffffff


	//   ....[34]....
        /*0270*/ 	.word	0xffffffff


	//   ....[35]....
        /*0274*/ 	.word	0xffffffff


	//   ....[36]....
        /*0278*/ 	.word	0xffffffff


	//   ....[37]....
        /*027c*/ 	.word	0xffffffff


	//   ....[38]....
        /*0280*/ 	.word	0xffffffff


	//   ....[39]....
        /*0284*/ 	.word	0xffffffff


	//   ....[40]....
        /*0288*/ 	.word	0xffffffff


	//   ....[41]....
        /*028c*/ 	.word	0xffffffff


	//   ....[42]....
        /*0290*/ 	.word	0xffffffff


	//   ....[43]....
        /*0294*/ 	.word	0xffffffff


	//   ....[44]....
        /*0298*/ 	.word	0xffffffff


	//   ....[45]....
        /*029c*/ 	.word	0xffffffff


	//   ....[46]....
        /*02a0*/ 	.word	0xffffffff


	//   ....[47]....
        /*02a4*/ 	.word	0xffffffff


	//   ....[48]....
        /*02a8*/ 	.word	0xffffffff


	//   ....[49]....
        /*02ac*/ 	.word	0xffffffff


	//   ....[50]....
        /*02b0*/ 	.word	0xffffffff


	//   ....[51]....
        /*02b4*/ 	.word	0xffffffff


	//   ....[52]....
        /*02b8*/ 	.word	0xffffffff


	//   ....[53]....
        /*02bc*/ 	.word	0xffffffff


	//----- nvinfo : EIATTR_COOP_GROUP_INSTR_OFFSETS
	.align		4
.L_354:
        /*02c0*/ 	.byte	0x04, 0x28
        /*02c2*/ 	.short	(.L_356 - .L_355)


	//   ....[0]....
.L_355:
        /*02c4*/ 	.word	0x00000c00


	//   ....[1]....
        /*02c8*/ 	.word	0x00000c30


	//   ....[2]....
        /*02cc*/ 	.word	0x00000c60


	//   ....[3]....
        /*02d0*/ 	.word	0x00000ca0


	//   ....[4]....
        /*02d4*/ 	.word	0x00000cc0


	//   ....[5]....
        /*02d8*/ 	.word	0x00000cf0


	//   ....[6]....
        /*02dc*/ 	.word	0x00000f10


	//   ....[7]....
        /*02e0*/ 	.word	0x00000f20


	//   ....[8]....
        /*02e4*/ 	.word	0x00002e90


	//   ....[9]....
        /*02e8*/ 	.word	0x00003120


	//   ....[10]....
        /*02ec*/ 	.word	0x00003850


	//   ....[11]....
        /*02f0*/ 	.word	0x00003b20


	//   ....[12]....
        /*02f4*/ 	.word	0x00003b60


	//   ....[13]....
        /*02f8*/ 	.word	0x00003be0


	//   ....[14]....
        /*02fc*/ 	.word	0x00006780


	//   ....[15]....
        /*0300*/ 	.word	0x00007400


	//   ....[16]....
        /*0304*/ 	.word	0x00007ce0


	//   ....[17]....
        /*0308*/ 	.word	0x00007e00


	//   ....[18]....
        /*030c*/ 	.word	0x00007e40


	//   ....[19]....
        /*0310*/ 	.word	0x00007e60


	//   ....[20]....
        /*0314*/ 	.word	0x0000b4e0


	//   ....[21]....
        /*0318*/ 	.word	0x0000b520


	//   ....[22]....
        /*031c*/ 	.word	0x0000b560


	//   ....[23]....
        /*0320*/ 	.word	0x0000b590


	//   ....[24]....
        /*0324*/ 	.word	0x0000dd40


	//   ....[25]....
        /*0328*/ 	.word	0x0000ea80


	//   ....[26]....
        /*032c*/ 	.word	0x0000f380


	//   ....[27]....
        /*0330*/ 	.word	0x0000f490


	//   ....[28]....
        /*0334*/ 	.word	0x0000f4c0


	//   ....[29]....
        /*0338*/ 	.word	0x0000f4e0


	//   ....[30]....
        /*033c*/ 	.word	0x00011110


	//   ....[31]....
        /*0340*/ 	.word	0x00011130


	//   ....[32]....
        /*0344*/ 	.word	0x00011160


	//   ....[33]....
        /*0348*/ 	.word	0x00011170


	//   ....[34]....
        /*034c*/ 	.word	0x00012b10


	//   ....[35]....
        /*0350*/ 	.word	0x00012b20


	//   ....[36]....
        /*0354*/ 	.word	0x00012b40


	//   ....[37]....
        /*0358*/ 	.word	0x00012b50


	//   ....[38]....
        /*035c*/ 	.word	0x00012b60


	//   ....[39]....
        /*0360*/ 	.word	0x00012b70


	//   ....[40]....
        /*0364*/ 	.word	0x00012e50


	//   ....[41]....
        /*0368*/ 	.word	0x00012e80


	//   ....[42]....
        /*036c*/ 	.word	0x00013040


	//   ....[43]....
        /*0370*/ 	.word	0x00013070


	//   ....[44]....
        /*0374*/ 	.word	0x00013230


	//   ....[45]....
        /*0378*/ 	.word	0x00013250


	//   ....[46]....
        /*037c*/ 	.word	0x00013950


	//   ....[47]....
        /*0380*/ 	.word	0x00013970


	//   ....[48]....
        /*0384*/ 	.word	0x00013b20


	//   ....[49]....
        /*0388*/ 	.word	0x00013b50


	//   ....[50]....
        /*038c*/ 	.word	0x00013ce0


	//   ....[51]....
        /*0390*/ 	.word	0x00013d10


	//   ....[52]....
        /*0394*/ 	.word	0x00013ea0


	//   ....[53]....
        /*0398*/ 	.word	0x00013ec0


	//----- nvinfo : EIATTR_EXIT_INSTR_OFFSETS
	.align		4
.L_356:
        /*039c*/ 	.byte	0x04, 0x1c
        /*039e*/ 	.short	(.L_358 - .L_357)


	//   ....[0]....
.L_357:
        /*03a0*/ 	.word	0x00000040


	//   ....[1]....
        /*03a4*/ 	.word	0x00013260


	//   ....[2]....
        /*03a8*/ 	.word	0x000133a0


	//   ....[3]....
        /*03ac*/ 	.word	0x00013400


	//   ....[4]....
        /*03b0*/ 	.word	0x00013ed0


	//   ....[5]....
        /*03b4*/ 	.word	0x00013fe0


	//   ....[6]....
        /*03b8*/ 	.word	0x00014040


	//----- nvinfo : EIATTR_CTAIDZ_USED
	.align		4
.L_358:
        /*03bc*/ 	.byte	0x01, 0x04
	.zero		2


	//----- nvinfo : EIATTR_MAX_THREADS
	.align		4
        /*03c0*/ 	.byte	0x04, 0x05
        /*03c2*/ 	.short	(.L_360 - .L_359)
.L_359:
        /*03c4*/ 	.word	0x00000100
        /*03c8*/ 	.word	0x00000001
        /*03cc*/ 	.word	0x00000001


	//----- nvinfo : EIATTR_CRS_STACK_SIZE
	.align		4
.L_360:
        /*03d0*/ 	.byte	0x04, 0x1e
        /*03d2*/ 	.short	(.L_362 - .L_361)
.L_361:
        /*03d4*/ 	.word	0x00000000
.L_362:


//--------------------- .nv.info._ZN7cutlass13device_kernelIN5flash19enable_sm80_to_sm89INS1_16FlashAttnFwdSm80INS1_25CollectiveMainloopFwdSm80ILi8ELi1ELb0EN4cute5tupleIJNS5_1CILi128EEENS7_ILi64EEENS7_ILi256EEEEEELi256ENS_6half_tEfNS_4arch4Sm80ELb0ELb1ELb0ELb1ELb0ELb0ELb1ELb0EEENS1_21CollectiveEpilogueFwdINS6_IJS8_SA_S9_EEENS6_IJNS7_ILi1EEESI_SI_EEESC_SE_Li256ELb1ELb1ELb0ELb0EEENS1_19SingleTileSchedulerILb1ELb0ELb1ELi128EEEEEEEEEvNT_6ParamsE --------------------------
	.section	.nv.info._ZN7cutlass13device_kernelIN5flash19enable_sm80_to_sm89INS1_16FlashAttnFwdSm80INS1_25CollectiveMainloopFwdSm80ILi8ELi1ELb0EN4cute5tupleIJNS5_1CILi128EEENS7_ILi64EEENS7_ILi256EEEEEELi256ENS_6half_tEfNS_4arch4Sm80ELb0ELb1ELb0ELb1ELb0ELb0ELb1ELb0EEENS1_21CollectiveEpilogueFwdINS6_IJS8_SA_S9_EEENS6_IJNS7_ILi1EEESI_SI_EEESC_SE_Li256ELb1ELb1ELb0ELb0EEENS1_19SingleTileSchedulerILb1ELb0ELb1ELi128EEEEEEEEEvNT_6ParamsE,"",@"SHT_CUDA_INFO"
	.sectionflags	@""
	.align	4


	//----- nvinfo : EIATTR_CUDA_API_VERSION
	.align		4
        /*0000*/ 	.byte	0x04, 0x37
        /*0002*/ 	.short	(.L_364 - .L_363)
.L_363:
        /*0004*/ 	.word	0x00000082


	//----- nvinfo : EIATTR_SW2861232_WAR
	.align		4
.L_364:
        /*0008*/ 	.byte	0x01, 0x35
	.zero		2


	//----- nvinfo : EIATTR_PARAM_CBANK
	.align		4
        /*000c*/ 	.byte	0x04, 0x0a
        /*000e*/ 	.short	(.L_366 - .L_365)
	.align		4
.L_365:
        /*0010*/ 	.word	index@(.nv.constant0._ZN7cutlass13device_kernelIN5flash19enable_sm80_to_sm89INS1_16FlashAttnFwdSm80INS1_25CollectiveMainloopFwdSm80ILi8ELi1ELb0EN4cute5tupleIJNS5_1CILi128EEENS7_ILi64EEENS7_ILi256EEEEEELi256ENS_6half_tEfNS_4arch4Sm80ELb0ELb1ELb0ELb1ELb0ELb0ELb1ELb0EEENS1_21CollectiveEpilogueFwdINS6_IJS8_SA_S9_EEENS6_IJNS7_ILi1EEESI_SI_EEESC_SE_Li256ELb1ELb1ELb0ELb0EEENS1_19SingleTileSchedulerILb1ELb0ELb1ELi128EEEEEEEEEvNT_6ParamsE)
        /*0014*/ 	.short	0x0160
        /*0016*/ 	.short	0x0418


	//----- nvinfo : EIATTR_CBANK_PARAM_SIZE
	.align		4
.L_366:
        /*0018*/ 	.byte	0x03, 0x19
        /*001a*/ 	.short	0x0418


	//----- nvinfo : EIATTR_KPARAM_INFO
	.align		4
        /*001c*/ 	.byte	0x04, 0x17
        /*001e*/ 	.short	(.L_368 - .L_367)
.L_367:
        /*0020*/ 	.word	0x00000000
        /*0024*/ 	.short	0x0000
        /*0026*/ 	.short	0x0000
        /*0028*/ 	.byte	0x00, 0xf0, 0x61, 0x10


	//----- nvinfo : EIATTR_MAXREG_COUNT
	.align		4
.L_368:
        /*002c*/ 	.byte	0x03, 0x1b
        /*002e*/ 	.short	0x00ff


	//----- nvinfo : EIATTR_NUM_BARRIERS
	.align		4
        /*0030*/ 	.byte	0x02, 0x4c
        /*0032*/ 	.byte	0x02
	.zero		1


	//----- nvinfo : EIATTR_ANNOTATIONS
	.align		4
        /*0034*/ 	.byte	0x04, 0x55
        /*0036*/ 	.short	(.L_370 - .L_369)


	//   ....[0]....
.L_369:
        /* <DEDUP_REMOVED lines=9> */


	//----- nvinfo : EIATTR_MERCURY_ISA_VERSION
	.align		4
.L_370:
        /*00b8*/ 	.byte	0x03, 0x5f
        /*00ba*/ 	.short	0x0000


	//----- nvinfo : EIATTR_COOP_GROUP_MASK_REGIDS
	.align		4
        /*00bc*/ 	.byte	0x04, 0x29
        /*00be*/ 	.short	(.L_372 - .L_371)


	//   ....[0]....
.L_371:
        /*00c0*/ 	.word	0xffffffff


	//   ....[1]....
        /*00c4*/ 	.word	0xffffffff


	//   ....[2]....
        /*00c8*/ 	.word	0xffffffff


	//   ....[3]....
        /*00cc*/ 	.word	0xffffffff


	//   ....[4]....
        /*00d0*/ 	.word	0xffffffff


	//   ....[5]....
        /*00d4*/ 	.word	0xffffffff


	//   ....[6]....
        /*00d8*/ 	.word	0xffffffff


	//   ....[7]....
        /*00dc*/ 	.word	0xffffffff


	//   ....[8]....
        /*00e0*/ 	.word	0xffffffff


	//   ....[9]....
        /*00e4*/ 	.word	0xffffffff


	//   ....[10]....
        /*00e8*/ 	.word	0xffffffff


	//   ....[11]....
        /*00ec*/ 	.word	0xffffffff


	//   ....[12]....
        /*00f0*/ 	.word	0xffffffff


	//   ....[13]....
        /*00f4*/ 	.word	0xffffffff


	//   ....[14]....
        /*00f8*/ 	.word	0xffffffff


	//   ....[15]....
        /*00fc*/ 	.word	0xffffffff


	//   ....[16]....
        /*0100*/ 	.word	0xffffffff


	//   ....[17]....
        /*0104*/ 	.word	0xffffffff


	//   ....[18]....
        /*0108*/ 	.word	0xffffffff


	//   ....[19]....
        /*010c*/ 	.word	0xffffffff


	//   ....[20]....
        /*0110*/ 	.word	0xffffffff


	//   ....[21]....
        /*0114*/ 	.word	0xffffffff


	//   ....[22]....
        /*0118*/ 	.word	0xffffffff


	//   ....[23]....
        /*011c*/ 	.word	0xffffffff


	//   ....[24]....
        /*0120*/ 	.word	0xffffffff


	//   ....[25]....
        /*0124*/ 	.word	0xffffffff


	//   ....[26]....
        /*0128*/ 	.word	0xffffffff


	//   ....[27]....
        /*012c*/ 	.word	0xffffffff


	//   ....[28]....
        /*0130*/ 	.word	0xffffffff


	//   ....[29]....
        /*0134*/ 	.word	0xffffffff


	//   ....[30]....
        /*0138*/ 	.word	0xffffffff


	//   ....[31]....
        /*013c*/ 	.word	0xffffffff


	//   ....[32]....
        /*0140*/ 	.word	0xffffffff


	//   ....[33]....
        /*0144*/ 	.word	0xffffffff


	//   ....[34]....
        /*0148*/ 	.word	0xffffffff


	//   ....[35]....
        /*014c*/ 	.word	0xffffffff


	//   ....[36]....
        /*0150*/ 	.word	0xffffffff


	//   ....[37]....
        /*0154*/ 	.word	0xffffffff


	//   ....[38]....
        /*0158*/ 	.word	0xffffffff


	//   ....[39]....
        /*015c*/ 	.word	0xffffffff


	//   ....[40]....
        /*0160*/ 	.word	0xffffffff


	//   ....[41]....
        /*0164*/ 	.word	0xffffffff


	//   ....[42]....
        /*0168*/ 	.word	0xffffffff


	//   ....[43]....
        /*016c*/ 	.word	0xffffffff


	//   ....[44]....
        /*0170*/ 	.word	0xffffffff


	//   ....[45]....
        /*0174*/ 	.word	0xffffffff


	//   ....[46]....
        /*0178*/ 	.word	0xffffffff


	//   ....[47]....
        /*017c*/ 	.word	0xffffffff


	//   ....[48]....
        /*0180*/ 	.word	0xffffffff


	//   ....[49]....
        /*0184*/ 	.word	0xffffffff


	//   ....[50]....
        /*0188*/ 	.word	0xffffffff


	//   ....[51]....
        /*018c*/ 	.word	0xffffffff


	//   ....[52]....
        /*0190*/ 	.word	0xffffffff


	//   ....[53]....
        /*0194*/ 	.word	0xffffffff


	//   ....[54]....
        /*0198*/ 	.word	0xffffffff


	//----- nvinfo : EIATTR_COOP_GROUP_INSTR_OFFSETS
	.align		4
.L_372:
        /*019c*/ 	.byte	0x04, 0x28
        /*019e*/ 	.short	(.L_374 - .L_373)


	//   ....[0]....
.L_373:
        /*01a0*/ 	.word	0x00000090


	//   ....[1]....
        /*01a4*/ 	.word	0x00001410


	//   ....[2]....
        /*01a8*/ 	.word	0x00001450


	//   ....[3]....
        /*01ac*/ 	.word	0x00001930


	//   ....[4]....
        /*01b0*/ 	.word	0x00001960


	//   ....[5]....
        /*01b4*/ 	.word	0x00001b60


	//   ....[6]....
        /*01b8*/ 	.word	0x00001b90


	//   ....[7]....
        /*01bc*/ 	.word	0x00001d80


	//   ....[8]....
        /*01c0*/ 	.word	0x00001dc0


	//   ....[9]....
        /*01c4*/ 	.word	0x00003970


	//   ....[10]....
        /*01c8*/ 	.word	0x00003b70


	//   ....[11]....
        /*01cc*/ 	.word	0x00004640


	//   ....[12]....
        /*01d0*/ 	.word	0x00004720


	//   ....[13]....
        /*01d4*/ 	.word	0x00004730


	//   ....[14]....
        /*01d8*/ 	.word	0x00004760


	//   ....[15]....
        /*01dc*/ 	.word	0x000077d0


	//   ....[16]....
        /*01e0*/ 	.word	0x00007af0


	//   ....[17]....
        /*01e4*/ 	.word	0x00008400


	//   ....[18]....
        /*01e8*/ 	.word	0x00008690


	//   ....[19]....
        /*01ec*/ 	.word	0x000086c0


	//   ....[20]....
        /*01f0*/ 	.word	0x00008730


	//   ....[21]....
        /*01f4*/ 	.word	0x0000c200


	//   ....[22]....
        /*01f8*/ 	.word	0x0000c260


	//   ....[23]....
        /*01fc*/ 	.word	0x0000c2e0


	//   ....[24]....
        /*0200*/ 	.word	0x0000c320


	//   ....[25]....
        /*0204*/ 	.word	0x0000f960


	//   ....[26]....
        /*0208*/ 	.word	0x0000fd10


	//   ....[27]....
        /*020c*/ 	.word	0x000106c0


	//   ....[28]....
        /*0210*/ 	.word	0x00010890


	//   ....[29]....
        /*0214*/ 	.word	0x000108a0


	//   ....[30]....
        /*0218*/ 	.word	0x000108c0


	//   ....[31]....
        /*021c*/ 	.word	0x000124e0


	//   ....[32]....
        /*0220*/ 	.word	0x00012510


	//   ....[33]....
        /*0224*/ 	.word	0x00012550


	//   ....[34]....
        /*0228*/ 	.word	0x00012560


	//   ....[35]....
        /*022c*/ 	.word	0x00013e70


	//   ....[36]....
        /*0230*/ 	.word	0x00013ec0


	//   ....[37]....
        /*0234*/ 	.word	0x00013f30


	//   ....[38]....
        /*0238*/ 	.word	0x00013f70


	//   ....[39]....
        /*023c*/ 	.word	0x00014170


	//   ....[40]....
        /*0240*/ 	.word	0x00014180


	//   ....[41]....
        /*0244*/ 	.word	0x00014380


	//   ....[42]....
        /*0248*/ 	.word	0x000143b0


	//   ....[43]....
        /*024c*/ 	.word	0x00014570


	//   ....[44]....
        /*0250*/ 	.word	0x000145a0


	//   ....[45]....
        /*0254*/ 	.word	0x00014760


	//   ....[46]....
        /*0258*/ 	.word	0x00014780


	//   ....[47]....
        /*025c*/ 	.word	0x00015010


	//   ....[48]....
        /*0260*/ 	.word	0x00015030


	//   ....[49]....
        /*0264*/ 	.word	0x000151c0


	//   ....[50]....
        /*0268*/ 	.word	0x000151f0


	//   ....[51]....
        /*026c*/ 	.word	0x00015380


	//   ....[52]....
        /*0270*/ 	.word	0x000153b0


	//   ....[53]....
        /*0274*/ 	.word	0x00015540


	//   ....[54]....
        /*0278*/ 	.word	0x00015560


	//----- nvinfo : EIATTR_EXIT_INSTR_OFFSETS
	.align		4
.L_374:
        /*027c*/ 	.byte	0x04, 0x1c
        /*027e*/ 	.short	(.L_376 - .L_375)


	//   ....[0]....
.L_375:
        /*0280*/ 	.word	0x00000320


	//   ....[1]....
        /*0284*/ 	.word	0x00014790


	//   ....[2]....
        /*0288*/ 	.word	0x000148d0


	//   ....[3]....
        /*028c*/ 	.word	0x00014930


	//   ....[4]....
        /*0290*/ 	.word	0x00015570


	//   ....[5]....
        /*0294*/ 	.word	0x00015680


	//   ....[6]....
        /*0298*/ 	.word	0x000156e0


	//----- nvinfo : EIATTR_CTAIDZ_USED
	.align		4
.L_376:
        /*029c*/ 	.byte	0x01, 0x04
	.zero		2


	//----- nvinfo : EIATTR_MAX_THREADS
	.align		4
        /*02a0*/ 	.byte	0x04, 0x05
        /*02a2*/ 	.short	(.L_378 - .L_377)
.L_377:
        /*02a4*/ 	.word	0x00000100
        /*02a8*/ 	.word	0x00000001
        /*02ac*/ 	.word	0x00000001


	//----- nvinfo : EIATTR_CRS_STACK_SIZE
	.align		4
.L_378:
        /*02b0*/ 	.byte	0x04, 0x1e
        /*02b2*/ 	.short	(.L_380 - .L_379)
.L_379:
        /*02b4*/ 	.word	0x00000000
.L_380:


//--------------------- .nv.info._ZN7cutlass13device_kernelIN5flash19enable_sm80_to_sm89INS1_16FlashAttnFwdSm80INS1_25CollectiveMainloopFwdSm80ILi8ELi1ELb0EN4cute5tupleIJNS5_1CILi128EEENS7_ILi48EEENS7_ILi256EEEEEELi256ENS_6half_tEfNS_4arch4Sm80ELb0ELb1ELb0ELb1ELb0ELb1ELb1ELb0EEENS1_21CollectiveEpilogueFwdINS6_IJS8_SA_S9_EEENS6_IJNS7_ILi1EEESI_SI_EEESC_SE_Li256ELb1ELb1ELb0ELb0EEENS1_19SingleTileSchedulerILb1ELb0ELb1ELi128EEEEEEEEEvNT_6ParamsE --------------------------
	.section	.nv.info._ZN7cutlass13device_kernelIN5flash19enable_sm80_to_sm89INS1_16FlashAttnFwdSm80INS1_25CollectiveMainloopFwdSm80ILi8ELi1ELb0EN4cute5tupleIJNS5_1CILi128EEENS7_ILi48EEENS7_ILi256EEEEEELi256ENS_6half_tEfNS_4arch4Sm80ELb0ELb1ELb0ELb1ELb0ELb1ELb1ELb0EEENS1_21CollectiveEpilogueFwdINS6_IJS8_SA_S9_EEENS6_IJNS7_ILi1EEESI_SI_EEESC_SE_Li256ELb1ELb1ELb0ELb0EEENS1_19SingleTileSchedulerILb1ELb0ELb1ELi128EEEEEEEEEvNT_6ParamsE,"",@"SHT_CUDA_INFO"
	.sectionflags	@""
	.align	4


	//----- nvinfo : EIATTR_CUDA_API_VERSION
	.align		4
        /*0000*/ 	.byte	0x04, 0x37
        /*0002*/ 	.short	(.L_382 - .L_381)
.L_381:
        /*0004*/ 	.word	0x00000082


	//----- nvinfo : EIATTR_SW2861232_WAR
	.align		4
.L_382:
        /*0008*/ 	.byte	0x01, 0x35
	.zero		2


	//----- nvinfo : EIATTR_PARAM_CBANK
	.align		4
        /*000c*/ 	.byte	0x04, 0x0a
        /*000e*/ 	.short	(.L_384 - .L_383)
	.align		4
.L_383:
        /*0010*/ 	.word	index@(.nv.constant0._ZN7cutlass13device_kernelIN5flash19enable_sm80_to_sm89INS1_16FlashAttnFwdSm80INS1_25CollectiveMainloopFwdSm80ILi8ELi1ELb0EN4cute5tupleIJNS5_1CILi128EEENS7_ILi48EEENS7_ILi256EEEEEELi256ENS_6half_tEfNS_4arch4Sm80ELb0ELb1ELb0ELb1ELb0ELb1ELb1ELb0EEENS1_21CollectiveEpilogueFwdINS6_IJS8_SA_S9_EEENS6_IJNS7_ILi1EEESI_SI_EEESC_SE_Li256ELb1ELb1ELb0ELb0EEENS1_19SingleTileSchedulerILb1ELb0ELb1ELi128EEEEEEEEEvNT_6ParamsE)
        /*0014*/ 	.short	0x0160
        /*0016*/ 	.short	0x0418


	//----- nvinfo : EIATTR_CBANK_PARAM_SIZE
	.align		4
.L_384:
        /*0018*/ 	.byte	0x03, 0x19
        /*001a*/ 	.short	0x0418


	//----- nvinfo : EIATTR_KPARAM_INFO
	.align		4
        /*001c*/ 	.byte	0x04, 0x17
        /*001e*/ 	.short	(.L_386 - .L_385)
.L_385:
        /*0020*/ 	.word	0x00000000
        /*0024*/ 	.short	0x0000
        /*0026*/ 	.short	0x0000
        /*0028*/ 	.byte	0x00, 0xf0, 0x61, 0x10


	//----- nvinfo : EIATTR_MAXREG_COUNT
	.align		4
.L_386:
        /*002c*/ 	.byte	0x03, 0x1b
        /*002e*/ 	.short	0x00ff


	//----- nvinfo : EIATTR_NUM_BARRIERS
	.align		4
        /*0030*/ 	.byte	0x02, 0x4c
        /*0032*/ 	.byte	0x02
	.zero		1


	//----- nvinfo : EIATTR_MERCURY_ISA_VERSION
	.align		4
        /*0034*/ 	.byte	0x03, 0x5f
        /*0036*/ 	.short	0x0000


	//----- nvinfo : EIATTR_INT_WARP_WIDE_INSTR_OFFSETS
	.align		4
        /*0038*/ 	.byte	0x04, 0x31
        /*003a*/ 	.short	(.L_388 - .L_387)


	//   ....[0]....
.L_387:
        /*003c*/ 	.word	0x00016d30


	//   ....[1]....
        /*0040*/ 	.word	0x0001a9a0


	//   ....[2]....
        /*0044*/ 	.word	0x0001d640


	//----- nvinfo : EIATTR_COOP_GROUP_MASK_REGIDS
	.align		4
.L_388:
        /*0048*/ 	.byte	0x04, 0x29
        /*004a*/ 	.short	(.L_390 - .L_389)


	//   ....[0]....
.L_389:
        /*004c*/ 	.word	0xffffffff


	//   ....[1]....
        /*0050*/ 	.word	0xffffffff


	//   ....[2]....
        /*0054*/ 	.word	0xffffffff


	//   ....[3]....
        /*0058*/ 	.word	0xffffffff


	//   ....[4]....
        /*005c*/ 	.word	0xffffffff


	//   ....[5]....
        /*0060*/ 	.word	0xffffffff


	//   ....[6]....
        /*0064*/ 	.word	0xffffffff


	//   ....[7]....
        /*0068*/ 	.word	0xffffffff


	//   ....[8]....
        /*006c*/ 	.word	0xffffffff


	//   ....[9]....
        /*0070*/ 	.word	0xffffffff


	//   ....[10]....
        /*0074*/ 	.word	0xffffffff


	//   ....[11]....
        /*0078*/ 	.word	0xffffffff


	//   ....[12]....
        /*007c*/ 	.word	0xffffffff


	//   ....[13]....
        /*0080*/ 	.word	0xffffffff


	//   ....[14]....
        /*0084*/ 	.word	0xffffffff


	//   ....[15]....
        /*0088*/ 	.word	0xffffffff


	//   ....[16]....
        /*008c*/ 	.word	0xffffffff


	//   ....[17]....
        /*0090*/ 	.word	0xffffffff


	//   ....[18]....
        /*0094*/ 	.word	0xffffffff


	//   ....[19]....
        /*0098*/ 	.word	0xffffffff


	//   ....[20]....
        /*009c*/ 	.word	0xffffffff


	//   ....[21]....
        /*00a0*/ 	.word	0xffffffff


	//   ....[22]....
        /*00a4*/ 	.word	0xffffffff


	//   ....[23]....
        /*00a8*/ 	.word	0xffffffff


	//   ....[24]....
        /*00ac*/ 	.word	0xffffffff


	//   ....[25]....
        /*00b0*/ 	.word	0xffffffff


	//   ....[26]....
        /*00b4*/ 	.word	0xffffffff


	//   ....[27]....
        /*00b8*/ 	.word	0xffffffff


	//   ....[28]....
        /*00bc*/ 	.word	0xffffffff


	//   ....[29]....
        /*00c0*/ 	.word	0xffffffff


	//   ....[30]....
        /*00c4*/ 	.word	0xffffffff


	//   ....[31]....
        /*00c8*/ 	.word	0xffffffff


	//   ....[32]....
        /*00cc*/ 	.word	0xffffffff


	//   ....[33]....
        /*00d0*/ 	.word	0xffffffff


	//   ....[34]....
        /*00d4*/ 	.word	0xffffffff


	//   ....[35]....
        /*00d8*/ 	.word	0xffffffff


	//   ....[36]....
        /*00dc*/ 	.word	0xffffffff


	//   ....[37]....
        /*00e0*/ 	.word	0xffffffff


	//   ....[38]....
        /*00e4*/ 	.word	0xffffffff


	//   ....[39]....
        /*00e8*/ 	.word	0xffffffff


	//   ....[40]....
        /*00ec*/ 	.word	0xffffffff


	//   ....[41]....
        /*00f0*/ 	.word	0xffffffff


	//   ....[42]....
        /*00f4*/ 	.word	0xffffffff


	//   ....[43]....
        /*00f8*/ 	.word	0xffffffff


	//   ....[44]....
        /*00fc*/ 	.word	0xffffffff


	//   ....[45]....
        /*0100*/ 	.word	0xffffffff


	//   ....[46]....
        /*0104*/ 	.word	0xffffffff


	//   ....[47]....
        /*0108*/ 	.word	0xffffffff


	//   ....[48]....
        /*010c*/ 	.word	0xffffffff


	//   ....[49]....
        /*0110*/ 	.word	0xffffffff


	//   ....[50]....
        /*0114*/ 	.word	0xffffffff


	//   ....[51]....
        /*0118*/ 	.word	0xffffffff


	//   ....[52]....
        /*011c*/ 	.word	0xffffffff


	//   ....[53]....
        /*0120*/ 	.word	0xffffffff


	//   ....[54]....
        /*0124*/ 	.word	0xffffffff


	//   ....[55]....
        /*0128*/ 	.word	0xffffffff


	//   ....[56]....
        /*012c*/ 	.word	0xffffffff


	//   ....[57]....
        /*0130*/ 	.word	0xffffffff


	//   ....[58]....
        /*0134*/ 	.word	0xffffffff


	//   ....[59]....
        /*0138*/ 	.word	0xffffffff


	//   ....[60]....
        /*013c*/ 	.word	0xffffffff


	//   ....[61]....
        /*0140*/ 	.word	0xffffffff


	//   ....[62]....
        /*0144*/ 	.word	0xffffffff


	//   ....[63]....
        /*0148*/ 	.word	0xffffffff


	//   ....[64]....
        /*014c*/ 	.word	0xffffffff


	//   ....[65]....
        /*0150*/ 	.word	0xffffffff


	//   ....[66]....
        /*0154*/ 	.word	0xffffffff


	//   ....[67]....
        /*0158*/ 	.word	0xffffffff


	//   ....[68]....
        /*015c*/ 	.word	0xffffffff


	//   ....[69]....
        /*0160*/ 	.word	0xffffffff


	//   ....[70]....
        /*0164*/ 	.word	0xffffffff


	//   ....[71]....
        /*0168*/ 	.word	0xffffffff


	//   ....[72]....
        /*016c*/ 	.word	0xffffffff


	//   ....[73]....
        /*0170*/ 	.word	0xffffffff


	//   ....[74]....
        /*0174*/ 	.word	0xffffffff


	//   ....[75]....
        /*0178*/ 	.word	0xffffffff


	//   ....[76]....
        /*017c*/ 	.word	0xffffffff


	//   ....[77]....
        /*0180*/ 	.word	0xffffffff


	//   ....[78]....
        /*0184*/ 	.word	0xffffffff


	//   ....[79]....
        /*0188*/ 	.word	0xffffffff


	//   ....[80]....
        /*018c*/ 	.word	0xffffffff


	//   ....[81]....
        /*0190*/ 	.word	0xffffffff


	//   ....[82]....
        /*0194*/ 	.word	0xffffffff


	//   ....[83]....
        /*0198*/ 	.word	0xffffffff


	//   ....[84]....
        /*019c*/ 	.word	0xffffffff


	//   ....[85]....
        /*01a0*/ 	.word	0xffffffff


	//   ....[86]....
        /*01a4*/ 	.word	0xffffffff


	//----- nvinfo : EIATTR_COOP_GROUP_INSTR_OFFSETS
	.align		4
.L_390:
        /*01a8*/ 	.byte	0x04, 0x28
        /*01aa*/ 	.short	(.L_392 - .L_391)


	//   ....[0]....
.L_391:
        /*01ac*/ 	.word	0x00000090


	//   ....[1]....
        /*01b0*/ 	.word	0x00008c20


	//   ....[2]....
        /*01b4*/ 	.word	0x00008c60


	//   ....[3]....
        /*01b8*/ 	.word	0x00008e60


	//   ....[4]....
        /*01bc*/ 	.word	0x00008ea0


	//   ....[5]....
        /*01c0*/ 	.word	0x000092f0


	//   ....[6]....
        /*01c4*/ 	.word	0x00009320


	//   ....[7]....
        /*01c8*/ 	.word	0x00009520


	//   ....[8]....
        /*01cc*/ 	.word	0x00009560


	//   ....[9]....
        /*01d0*/ 	.word	0x00009d30


	//   ....[10]....
        /*01d4*/ 	.word	0x00009d50


	//   ....[11]....
        /*01d8*/ 	.word	0x00009d70


	//   ....[12]....
        /*01dc*/ 	.word	0x00009d80


	//   ....[13]....
        /*01e0*/ 	.word	0x0000a150


	//   ....[14]....
        /*01e4*/ 	.word	0x0000a1a0


	//   ....[15]....
        /*01e8*/ 	.word	0x0000a1e0


	//   ....[16]....
        /*01ec*/ 	.word	0x0000a220


	//   ....[17]....
        /*01f0*/ 	.word	0x0000a560


	//   ....[18]....
        /*01f4*/ 	.word	0x0000a600


	//   ....[19]....
        /*01f8*/ 	.word	0x0000a680


	//   ....[20]....
        /*01fc*/ 	.word	0x0000a6f0


	//   ....[21]....
        /*0200*/ 	.word	0x0000aa70


	//   ....[22]....
        /*0204*/ 	.word	0x0000ab10


	//   ....[23]....
        /*0208*/ 	.word	0x0000ab90


	//   ....[24]....
        /*020c*/ 	.word	0x0000ac00


	//   ....[25]....
        /*0210*/ 	.word	0x0000e230


	//   ....[26]....
        /*0214*/ 	.word	0x0000e250


	//   ....[27]....
        /*0218*/ 	.word	0x0000e270


	//   ....[28]....
        /*021c*/ 	.word	0x0000e280


	//   ....[29]....
        /*0220*/ 	.word	0x0000e480


	//   ....[30]....
        /*0224*/ 	.word	0x0000e520


	//   ....[31]....
        /*0228*/ 	.word	0x0000e570


	//   ....[32]....
        /*022c*/ 	.word	0x0000e5e0


	//   ....[33]....
        /*0230*/ 	.word	0x0000e880


	//   ....[34]....
        /*0234*/ 	.word	0x0000e920


	//   ....[35]....
        /*0238*/ 	.word	0x0000e9a0


	//   ....[36]....
        /*023c*/ 	.word	0x0000ea10


	//   ....[37]....
        /*0240*/ 	.word	0x0000eca0


	//   ....[38]....
        /*0244*/ 	.word	0x0000ed40


	//   ....[39]....
        /*0248*/ 	.word	0x0000ed90


	//   ....[40]....
        /*024c*/ 	.word	0x0000ee00


	//   ....[41]....
        /*0250*/ 	.word	0x00013c90


	//   ....[42]....
        /*0254*/ 	.word	0x00013eb0


	//   ....[43]....
        /*0258*/ 	.word	0x00014be0


	//   ....[44]....
        /*025c*/ 	.word	0x00014c00


	//   ....[45]....
        /*0260*/ 	.word	0x00014c20


	//   ....[46]....
        /*0264*/ 	.word	0x00014c40


	//   ....[47]....
        /*0268*/ 	.word	0x00017000


	//   ....[48]....
        /*026c*/ 	.word	0x000173e0


	//   ....[49]....
        /*0270*/ 	.word	0x00017bd0


	//   ....[50]....
        /*0274*/ 	.word	0x00017dc0


	//   ....[51]....
        /*0278*/ 	.word	0x00017df0


	//   ....[52]....
        /*027c*/ 	.word	0x00017e60


	//   ....[53]....
        /*0280*/ 	.word	0x0001ada0


	//   ....[54]....
        /*0284*/ 	.word	0x0001adc0


	//   ....[55]....
        /*0288*/ 	.word	0x0001ae00


	//   ....[56]....
        /*028c*/ 	.word	0x0001ae10


	//   ....[57]....
        /*0290*/ 	.word	0x0001d910


	//   ....[58]....
        /*0294*/ 	.word	0x0001ddc0


	//   ....[59]....
        /*0298*/ 	.word	0x0001e6b0


	//   ....[60]....
        /*029c*/ 	.word	0x0001e6d0


	//   ....[61]....
        /*02a0*/ 	.word	0x0001e700


	//   ....[62]....
        /*02a4*/ 	.word	0x0001e710


	//   ....[63]....
        /*02a8*/ 	.word	0x0001fea0


	//   ....[64]....
        /*02ac*/ 	.word	0x0001fed0


	//   ....[65]....
        /*02b0*/ 	.word	0x0001ff20


	//   ....[66]....
        /*02b4*/ 	.word	0x0001ff30


	//   ....[67]....
        /*02b8*/ 	.word	0x000219a0


	//   ....[68]....
        /*02bc*/ 	.word	0x000219e0


	//   ....[69]....
        /*02c0*/ 	.word	0x00021a10


	//   ....[70]....
        /*02c4*/ 	.word	0x00021a40


	//   ....[71]....
        /*02c8*/ 	.word	0x00021c80


	//   ....[72]....
        /*02cc*/ 	.word	0x00021c90


	//   ....[73]....
        /*02d0*/ 	.word	0x00021e90


	//   ....[74]....
        /*02d4*/ 	.word	0x00021ec0


	//   ....[75]....
        /*02d8*/ 	.word	0x00022080


	//   ....[76]....
        /*02dc*/ 	.word	0x000220b0


	//   ....[77]....
        /*02e0*/ 	.word	0x00022270


	//   ....[78]....
        /*02e4*/ 	.word	0x00022290


	//   ....[79]....
        /*02e8*/ 	.word	0x00022c40


	//   ....[80]....
        /*02ec*/ 	.word	0x00022c60


	//   ....[81]....
        /*02f0*/ 	.word	0x00022df0


	//   ....[82]....
        /*02f4*/ 	.word	0x00022e20


	//   ....[83]....
        /*02f8*/ 	.word	0x00022fb0


	//   ....[84]....
        /*02fc*/ 	.word	0x00022fe0


	//   ....[85]....
        /*0300*/ 	.word	0x00023170


	//   ....[86]....
        /*0304*/ 	.word	0x00023190


	//----- nvinfo : EIATTR_EXIT_INSTR_OFFSETS
	.align		4
.L_392:
        /*0308*/ 	.byte	0x04, 0x1c
        /*030a*/ 	.short	(.L_394 - .L_393)


	//   ....[0]....
.L_393:
        /*030c*/ 	.word	0x00000440


	//   ....[1]....
        /*0310*/ 	.word	0x000222a0


	//   ....[2]....
        /*0314*/ 	.word	0x000223e0


	//   ....[3]....
        /*0318*/ 	.word	0x00022440


	//   ....[4]....
        /*031c*/ 	.word	0x000231a0


	//   ....[5]....
        /*0320*/ 	.word	0x000232b0


	//   ....[6]....
        /*0324*/ 	.word	0x00023310


	//----- nvinfo : EIATTR_CTAIDZ_USED
	.align		4
.L_394:
        /*0328*/ 	.byte	0x01, 0x04
	.zero		2


	//----- nvinfo : EIATTR_MAX_THREADS
	.align		4
        /*032c*/ 	.byte	0x04, 0x05
        /*032e*/ 	.short	(.L_396 - .L_395)
.L_395:
        /*0330*/ 	.word	0x00000100
        /*0334*/ 	.word	0x00000001
        /*0338*/ 	.word	0x00000001


	//----- nvinfo : EIATTR_CRS_STACK_SIZE
	.align		4
.L_396:
        /*033c*/ 	.byte	0x04, 0x1e
        /*033e*/ 	.short	(.L_398 - .L_397)
.L_397:
        /*0340*/ 	.word	0x00000000
.L_398:


//--------------------- .nv.info._ZN7cutlass13device_kernelIN5flash19enable_sm80_to_sm89INS1_16FlashAttnFwdSm80INS1_25CollectiveMainloopFwdSm80ILi8ELi1ELb0EN4cute5tupleIJNS5_1CILi128EEENS7_ILi96EEENS7_ILi256EEEEEELi256ENS_6half_tEfNS_4arch4Sm80ELb1ELb0ELb0ELb0ELb0ELb0ELb1ELb0EEENS1_21CollectiveEpilogueFwdINS6_IJS8_SA_S9_EEENS6_IJNS7_ILi1EEESI_SI_EEESC_SE_Li256ELb0ELb1ELb0ELb0EEENS1_30DynamicPersistentTileSchedulerILi256ELi256ELb0ELb1ELb0EEEEEEEEEvNT_6ParamsE --------------------------
	.section	.nv.info._ZN7cutlass13device_kernelIN5flash19enable_sm80_to_sm89INS1_16FlashAttnFwdSm80INS1_25CollectiveMainloopFwdSm80ILi8ELi1ELb0EN4cute5tupleIJNS5_1CILi128EEENS7_ILi96EEENS7_ILi256EEEEEELi256ENS_6half_tEfNS_4arch4Sm80ELb1ELb0ELb0ELb0ELb0ELb0ELb1ELb0EEENS1_21CollectiveEpilogueFwdINS6_IJS8_SA_S9_EEENS6_IJNS7_ILi1EEESI_SI_EEESC_SE_Li256ELb0ELb1ELb0ELb0EEENS1_30DynamicPersistentTileSchedulerILi256ELi256ELb0ELb1ELb0EEEEEEEEEvNT_6ParamsE,"",@"SHT_CUDA_INFO"
	.sectionflags	@""
	.align	4


	//----- nvinfo : EIATTR_CUDA_API_VERSION
	.align		4
        /*0000*/ 	.byte	0x04, 0x37
        /*0002*/ 	.short	(.L_400 - .L_399)
.L_399:
        /*0004*/ 	.word	0x00000082


	//----- nvinfo : EIATTR_SW2861232_WAR
	.align		4
.L_400:
        /*0008*/ 	.byte	0x01, 0x35
	.zero		2


	//----- nvinfo : EIATTR_PARAM_CBANK
	.align		4
        /*000c*/ 	.byte	0x04, 0x0a
        /*000e*/ 	.short	(.L_402 - .L_401)
	.align		4
.L_401:
        /*0010*/ 	.word	index@(.nv.constant0._ZN7cutlass13device_kernelIN5flash19enable_sm80_to_sm89INS1_16FlashAttnFwdSm80INS1_25CollectiveMainloopFwdSm80ILi8ELi1ELb0EN4cute5tupleIJNS5_1CILi128EEENS7_ILi96EEENS7_ILi256EEEEEELi256ENS_6half_tEfNS_4arch4Sm80ELb1ELb0ELb0ELb0ELb0ELb0ELb1ELb0EEENS1_21CollectiveEpilogueFwdINS6_IJS8_SA_S9_EEENS6_IJNS7_ILi1EEESI_SI_EEESC_SE_Li256ELb0ELb1ELb0ELb0EEENS1_30DynamicPersistentTileSchedulerILi256ELi256ELb0ELb1ELb0EEEEEEEEEvNT_6ParamsE)
        /*0014*/ 	.short	0x0160
        /*0016*/ 	.short	0x0428


	//----- nvinfo : EIATTR_CBANK_PARAM_SIZE
	.align		4
.L_402:
        /*0018*/ 	.byte	0x03, 0x19
        /*001a*/ 	.short	0x0428


	//----- nvinfo : EIATTR_KPARAM_INFO
	.align		4
        /*001c*/ 	.byte	0x04, 0x17
        /*001e*/ 	.short	(.L_404 - .L_403)
.L_403:
        /*0020*/ 	.word	0x00000000
        /*0024*/ 	.short	0x0000
        /*0026*/ 	.short	0x0000
        /*0028*/ 	.byte	0x00, 0xf0, 0xa1, 0x10


	//----- nvinfo : EIATTR_MAXREG_COUNT
	.align		4
.L_404:
        /*002c*/ 	.byte	0x03, 0x1b
        /*002e*/ 	.short	0x00ff


	//----- nvinfo : EIATTR_NUM_BARRIERS
	.align		4
        /*0030*/ 	.byte	0x02, 0x4c
        /*0032*/ 	.byte	0x06
	.zero		1


	//----- nvinfo : EIATTR_ANNOTATIONS
	.align		4
        /*0034*/ 	.byte	0x04, 0x55
        /*0036*/ 	.short	(.L_406 - .L_405)


	//   ....[0]....
.L_405:
        /* <DEDUP_REMOVED lines=90> */


	//----- nvinfo : EIATTR_MERCURY_ISA_VERSION
	.align		4
.L_406:
        /*05c0*/ 	.byte	0x03, 0x5f
        /*05c2*/ 	.short	0x0000


	//----- nvinfo : EIATTR_INT_WARP_WIDE_INSTR_OFFSETS
	.align		4
        /*05c4*/ 	.byte	0x04, 0x31
        /*05c6*/ 	.short	(.L_408 - .L_407)


	//   ....[0]....
.L_407:
        /*05c8*/ 	.word	0x00011510


	//   ....[1]....
        /*05cc*/ 	.word	0x00011590


	//----- nvinfo : EIATTR_COOP_GROUP_MASK_REGIDS
	.align		4
.L_408:
        /*05d0*/ 	.byte	0x04, 0x29
        /*05d2*/ 	.short	(.L_410 - .L_409)


	//   ....[0]....
.L_409:
        /*05d4*/ 	.word	0xffffffff


	//   ....[1]....
        /*05d8*/ 	.word	0xffffffff


	//   ....[2]....
        /*05dc*/ 	.word	0xffffffff


	//   ....[3]....
        /*05e0*/ 	.word	0xffffffff


	//   ....[4]....
        /*05e4*/ 	.word	0xffffffff


	//   ....[5]....
        /*05e8*/ 	.word	0xffffffff


	//   ....[6]....
        /*05ec*/ 	.word	0xffffffff


	//   ....[7]....
        /*05f0*/ 	.word	0xffffffff


	//   ....[8]....
        /*05f4*/ 	.word	0xffffffff


	//   ....[9]....
        /*05f8*/ 	.word	0xffffffff


	//   ....[10]....
        /*05fc*/ 	.word	0xffffffff


	//   ....[11]....
        /*0600*/ 	.word	0xffffffff


	//   ....[12]....
        /*0604*/ 	.word	0xffffffff


	//   ....[13]....
        /*0608*/ 	.word	0xffffffff


	//   ....[14]....
        /*060c*/ 	.word	0xffffffff


	//   ....[15]....
        /*0610*/ 	.word	0xffffffff


	//   ....[16]....
        /*0614*/ 	.word	0xffffffff


	//   ....[17]....
        /*0618*/ 	.word	0xffffffff


	//   ....[18]....
        /*061c*/ 	.word	0xffffffff


	//   ....[19]....
        /*0620*/ 	.word	0xffffffff


	//   ....[20]....
        /*0624*/ 	.word	0xffffffff


	//   ....[21]....
        /*0628*/ 	.word	0xffffffff


	//   ....[22]....
        /*062c*/ 	.word	0xffffffff


	//   ....[23]....
        /*0630*/ 	.word	0xffffffff


	//   ....[24]....
        /*0634*/ 	.word	0xffffffff


	//   ....[25]....
        /*0638*/ 	.word	0xffffffff


	//   ....[26]....
        /*063c*/ 	.word	0xffffffff


	//   ....[27]....
        /*0640*/ 	.word	0xffffffff


	//   ....[28]....
        /*0644*/ 	.word	0xffffffff


	//   ....[29]....
        /*0648*/ 	.word	0xffffffff


	//   ....[30]....
        /*064c*/ 	.word	0xffffffff


	//   ....[31]....
        /*0650*/ 	.word	0xffffffff


	//   ....[32]....
        /*0654*/ 	.word	0xffffffff


	//   ....[33]....
        /*0658*/ 	.word	0xffffffff


	//   ....[34]....
        /*065c*/ 	.word	0xffffffff


	//   ....[35]....
        /*0660*/ 	.word	0xffffffff


	//   ....[36]....
        /*0664*/ 	.word	0xffffffff


	//   ....[37]....
        /*0668*/ 	.word	0xffffffff


	//   ....[38]....
        /*066c*/ 	.word	0xffffffff


	//   ....[39]....
        /*0670*/ 	.word	0xffffffff


	//   ....[40]....
        /*0674*/ 	.word	0xffffffff


	//   ....[41]....
        /*0678*/ 	.word	0xffffffff


	//   ....[42]....
        /*067c*/ 	.word	0xffffffff


	//   ....[43]....
        /*0680*/ 	.word	0xffffffff


	//   ....[44]....
        /*0684*/ 	.word	0xffffffff


	//   ....[45]....
        /*0688*/ 	.word	0xffffffff


	//   ....[46]....
        /*068c*/ 	.word	0xffffffff


	//   ....[47]....
        /*0690*/ 	.word	0xffffffff


	//   ....[48]....
        /*0694*/ 	.word	0xffffffff


	//   ....[49]....
        /*0698*/ 	.word	0xffffffff


	//   ....[50]....
        /*069c*/ 	.word	0xffffffff


	//   ....[51]....
        /*06a0*/ 	.word	0xffffffff


	//   ....[52]....
        /*06a4*/ 	.word	0xffffffff


	//   ....[53]....
        /*06a8*/ 	.word	0xffffffff


	//   ....[54]....
        /*06ac*/ 	.word	0xffffffff


	//   ....[55]....
        /*06b0*/ 	.word	0xffffffff


	//   ....[56]....
        /*06b4*/ 	.word	0xffffffff


	//   ....[57]....
        /*06b8*/ 	.word	0xffffffff


	//   ....[58]....
        /*06bc*/ 	.word	0xffffffff


	//   ....[59]....
        /*06c0*/ 	.word	0xffffffff


	//   ....[60]....
        /*06c4*/ 	.word	0xffffffff


	//   ....[61]....
        /*06c8*/ 	.word	0xffffffff


	//   ....[62]....
        /*06cc*/ 	.word	0xffffffff


	//   ....[63]....
        /*06d0*/ 	.word	0xffffffff


	//   ....[64]....
        /*06d4*/ 	.word	0xffffffff


	//   ....[65]....
        /*06d8*/ 	.word	0xffffffff


	//   ....[66]....
        /*06dc*/ 	.word	0xffffffff


	//   ....[67]....
        /*06e0*/ 	.word	0xffffffff


	//   ....[68]....
        /*06e4*/ 	.word	0xffffffff


	//   ....[69]....
        /*06e8*/ 	.word	0xffffffff


	//   ....[70]....
        /*06ec*/ 	.word	0xffffffff


	//   ....[71]....
        /*06f0*/ 	.word	0xffffffff


	//   ....[72]....
        /*06f4*/ 	.word	0xffffffff


	//----- nvinfo : EIATTR_COOP_GROUP_INSTR_OFFSETS
	.align		4
.L_410:
        /*06f8*/ 	.byte	0x04, 0x28
        /*06fa*/ 	.short	(.L_412 - .L_411)


	//   ....[0]....
.L_411:
        /*06fc*/ 	.word	0x00000050


	//   ....[1]....
        /*0700*/ 	.word	0x00000060


	//   ....[2]....
        /*0704*/ 	.word	0x00001aa0


	//   ....[3]....
        /*0708*/ 	.word	0x00001ac0


	//   ....[4]....
        /*070c*/ 	.word	0x00001cb0


	//   ....[5]....
        /*0710*/ 	.word	0x00001cc0


	//   ....[6]....
        /*0714*/ 	.word	0x00001ea0


	//   ....[7]....
        /*0718*/ 	.word	0x00001ec0


	//   ....[8]....
        /*071c*/ 	.word	0x000020a0


	//   ....[9]....
        /*0720*/ 	.word	0x000020b0


	//   ....[10]....
        /*0724*/ 	.word	0x000040e0


	//   ....[11]....
        /*0728*/ 	.word	0x00004100


	//   ....[12]....
        /*072c*/ 	.word	0x000049b0


	//   ....[13]....
        /*0730*/ 	.word	0x00004b00


	//   ....[14]....
        /*0734*/ 	.word	0x00004b10


	//   ....[15]....
        /*0738*/ 	.word	0x00004b60


	//   ....[16]....
        /*073c*/ 	.word	0x00008230


	//   ....[17]....
        /*0740*/ 	.word	0x00008240


	//   ....[18]....
        /*0744*/ 	.word	0x00009bc0


	//   ....[19]....
        /*0748*/ 	.word	0x00009bd0


	//   ....[20]....
        /*074c*/ 	.word	0x00009c00


	//   ....[21]....
        /*0750*/ 	.word	0x00009c20


	//   ....[22]....
        /*0754*/ 	.word	0x0000e170


	//   ....[23]....
        /*0758*/ 	.word	0x0000e1c0


	//   ....[24]....
        /*075c*/ 	.word	0x0000e1e0


	//   ....[25]....
        /*0760*/ 	.word	0x0000e200


	//   ....[26]....
        /*0764*/ 	.word	0x00010ac0


	//   ....[27]....
        /*0768*/ 	.word	0x00010b10


	//   ....[28]....
        /*076c*/ 	.word	0x00010b30


	//   ....[29]....
        /*0770*/ 	.word	0x00010b50


	//   ....[30]....
        /*0774*/ 	.word	0x00011f60


	//   ....[31]....
        /*0778*/ 	.word	0x000122f0


	//   ....[32]....
        /*077c*/ 	.word	0x00012320


	//   ....[33]....
        /*0780*/ 	.word	0x00012340


	//   ....[34]....
        /*0784*/ 	.word	0x00012370


	//   ....[35]....
        /*0788*/ 	.word	0x000125f0


	//   ....[36]....
        /*078c*/ 	.word	0x00012610


	//   ....[37]....
        /*0790*/ 	.word	0x00012790


	//   ....[38]....
        /*0794*/ 	.word	0x000127c0


	//   ....[39]....
        /*0798*/ 	.word	0x00012900


	//   ....[40]....
        /*079c*/ 	.word	0x00012930


	//   ....[41]....
        /*07a0*/ 	.word	0x00012a60


	//   ....[42]....
        /*07a4*/ 	.word	0x00012a70


	//   ....[43]....
        /*07a8*/ 	.word	0x00013080


	//   ....[44]....
        /*07ac*/ 	.word	0x000130a0


	//   ....[45]....
        /*07b0*/ 	.word	0x00013290


	//   ....[46]....
        /*07b4*/ 	.word	0x000132a0


	//   ....[47]....
        /*07b8*/ 	.word	0x00013480


	//   ....[48]....
        /*07bc*/ 	.word	0x000134a0


	//   ....[49]....
        /*07c0*/ 	.word	0x00013680


	//   ....[50]....
        /*07c4*/ 	.word	0x00013690


	//   ....[51]....
        /*07c8*/ 	.word	0x000138d0


	//   ....[52]....
        /*07cc*/ 	.word	0x000139e0


	//   ....[53]....
        /*07d0*/ 	.word	0x00013a50


	//   ....[54]....
        /*07d4*/ 	.word	0x00013ab0


	//   ....[55]....
        /*07d8*/ 	.word	0x00013b10


	//   ....[56]....
        /*07dc*/ 	.word	0x00013b70


	//   ....[57]....
        /*07e0*/ 	.word	0x00013be0


	//   ....[58]....
        /*07e4*/ 	.word	0x00013c40


	//   ....[59]....
        /*07e8*/ 	.word	0x00013ca0


	//   ....[60]....
        /*07ec*/ 	.word	0x00013cf0


	//   ....[61]....
        /*07f0*/ 	.word	0x00013d50


	//   ....[62]....
        /*07f4*/ 	.word	0x00013da0


	//   ....[63]....
        /*07f8*/ 	.word	0x00013df0


	//   ....[64]....
        /*07fc*/ 	.word	0x00013e60


	//   ....[65]....
        /*0800*/ 	.word	0x00013ed0


	//   ....[66]....
        /*0804*/ 	.word	0x00013f30


	//   ....[67]....
        /*0808*/ 	.word	0x00013f90


	//   ....[68]....
        /*080c*/ 	.word	0x00013ff0


	//   ....[69]....
        /*0810*/ 	.word	0x00014060


	//   ....[70]....
        /*0814*/ 	.word	0x000140c0


	//   ....[71]....
        /*0818*/ 	.word	0x00014120


	//   ....[72]....
        /*081c*/ 	.word	0x00014180


	//----- nvinfo : EIATTR_EXIT_INSTR_OFFSETS
	.align		4
.L_412:
        /*0820*/ 	.byte	0x04, 0x1c
        /*0822*/ 	.short	(.L_414 - .L_413)


	//   ....[0]....
.L_413:
        /*0824*/ 	.word	0x000000b0


	//   ....[1]....
        /*0828*/ 	.word	0x00013990


	//----- nvinfo : EIATTR_MAX_THREADS
	.align		4
.L_414:
        /*082c*/ 	.byte	0x04, 0x05
        /*082e*/ 	.short	(.L_416 - .L_415)
.L_415:
        /*0830*/ 	.word	0x00000100
        /*0834*/ 	.word	0x00000001
        /*0838*/ 	.word	0x00000001


	//----- nvinfo : EIATTR_CRS_STACK_SIZE
	.align		4
.L_416:
        /*083c*/ 	.byte	0x04, 0x1e
        /*083e*/ 	.short	(.L_418 - .L_417)
.L_417:
        /*0840*/ 	.word	0x00000000
.L_418:


//--------------------- .nv.info._ZN7cutlass13device_kernelIN5flash19enable_sm80_to_sm89INS1_16FlashAttnFwdSm80INS1_25CollectiveMainloopFwdSm80ILi8ELi1ELb0EN4cute5tupleIJNS5_1CILi128EEENS7_ILi96EEENS7_ILi256EEEEEELi256ENS_6half_tEfNS_4arch4Sm80ELb1ELb0ELb0ELb1ELb0ELb0ELb1ELb0EEENS1_21CollectiveEpilogueFwdINS6_IJS8_SA_S9_EEENS6_IJNS7_ILi1EEESI_SI_EEESC_SE_Li256ELb1ELb1ELb0ELb0EEENS1_19SingleTileSchedulerILb1ELb0ELb1ELi128EEEEEEEEEvNT_6ParamsE --------------------------
	.section	.nv.info._ZN7cutlass13device_kernelIN5flash19enable_sm80_to_sm89INS1_16FlashAttnFwdSm80INS1_25CollectiveMainloopFwdSm80ILi8ELi1ELb0EN4cute5tupleIJNS5_1CILi128EEENS7_ILi96EEENS7_ILi256EEEEEELi256ENS_6half_tEfNS_4arch4Sm80ELb1ELb0ELb0ELb1ELb0ELb0ELb1ELb0EEENS1_21CollectiveEpilogueFwdINS6_IJS8_SA_S9_EEENS6_IJNS7_ILi1EEESI_SI_EEESC_SE_Li256ELb1ELb1ELb0ELb0EEENS1_19SingleTileSchedulerILb1ELb0ELb1ELi128EEEEEEEEEvNT_6ParamsE,"",@"SHT_CUDA_INFO"
	.sectionflags	@""
	.align	4


	//----- nvinfo : EIATTR_CUDA_API_VERSION
	.align		4
        /*0000*/ 	.byte	0x04, 0x37
        /*0002*/ 	.short	(.L_420 - .L_419)
.L_419:
        /*0004*/ 	.word	0x00000082


	//----- nvinfo : EIATTR_SW2861232_WAR
	.align		4
.L_420:
        /*0008*/ 	.byte	0x01, 0x35
	.zero		2


	//----- nvinfo : EIATTR_PARAM_CBANK
	.align		4
        /*000c*/ 	.byte	0x04, 0x0a
        /*000e*/ 	.short	(.L_422 - .L_421)
	.align		4
.L_421:
        /*0010*/ 	.word	index@(.nv.constant0._ZN7cutlass13device_kernelIN5flash19enable_sm80_to_sm89INS1_16FlashAttnFwdSm80INS1_25CollectiveMainloopFwdSm80ILi8ELi1ELb0EN4cute5tupleIJNS5_1CILi128EEENS7_ILi96EEENS7_ILi256EEEEEELi256ENS_6half_tEfNS_4arch4Sm80ELb1ELb0ELb0ELb1ELb0ELb0ELb1ELb0EEENS1_21CollectiveEpilogueFwdINS6_IJS8_SA_S9_EEENS6_IJNS7_ILi1EEESI_SI_EEESC_SE_Li256ELb1ELb1ELb0ELb0EEENS1_19SingleTileSchedulerILb1ELb0ELb1ELi128EEEEEEEEEvNT_6ParamsE)
        /*0014*/ 	.short	0x0160
        /*0016*/ 	.short	0x0418


	//----- nvinfo : EIATTR_CBANK_PARAM_SIZE
	.align		4
.L_422:
        /*0018*/ 	.byte	0x03, 0x19
        /*001a*/ 	.short	0x0418


	//----- nvinfo : EIATTR_KPARAM_INFO
	.align		4
        /*001c*/ 	.byte	0x04, 0x17
        /*001e*/ 	.short	(.L_424 - .L_423)
.L_423:
        /*0020*/ 	.word	0x00000000
        /*0024*/ 	.short	0x0000
        /*0026*/ 	.short	0x0000
        /*0028*/ 	.byte	0x00, 0xf0, 0x61, 0x10


	//----- nvinfo : EIATTR_MAXREG_COUNT
	.align		4
.L_424:
        /*002c*/ 	.byte	0x03, 0x1b
        /*002e*/ 	.short	0x00ff


	//----- nvinfo : EIATTR_NUM_BARRIERS
	.align		4
        /*0030*/ 	.byte	0x02, 0x4c
        /*0032*/ 	.byte	0x02
	.zero		1


	//----- nvinfo : EIATTR_ANNOTATIONS
	.align		4
        /*0034*/ 	.byte	0x04, 0x55
        /*0036*/ 	.short	(.L_426 - .L_425)


	//   ....[0]....
.L_425:
        /* <DEDUP_REMOVED lines=27> */


	//----- nvinfo : EIATTR_MERCURY_ISA_VERSION
	.align		4
.L_426:
        /*01d8*/ 	.byte	0x03, 0x5f
        /*01da*/ 	.short	0x0000


	//----- nvinfo : EIATTR_COOP_GROUP_MASK_REGIDS
	.align		4
        /*01dc*/ 	.byte	0x04, 0x29
        /*01de*/ 	.short	(.L_428 - .L_427)


	//   ....[0]....
.L_427:
        /*01e0*/ 	.word	0xffffffff


	//   ....[1]....
        /*01e4*/ 	.word	0xffffffff


	//   ....[2]....
        /*01e8*/ 	.word	0xffffffff


	//   ....[3]....
        /*01ec*/ 	.word	0xffffffff


	//   ....[4]....
        /*01f0*/ 	.word	0xffffffff


	//   ....[5]....
        /*01f4*/ 	.word	0xffffffff


	//   ....[6]....
        /*01f8*/ 	.word	0xffffffff


	//   ....[7]....
        /*01fc*/ 	.word	0xffffffff


	//   ....[8]....
        /*0200*/ 	.word	0xffffffff


	//   ....[9]....
        /*0204*/ 	.word	0xffffffff


	//   ....[10]....
        /*0208*/ 	.word	0xffffffff


	//   ....[11]....
        /*020c*/ 	.word	0xffffffff


	//   ....[12]....
        /*0210*/ 	.word	0xffffffff


	//   ....[13]....
        /*0214*/ 	.word	0xffffffff


	//   ....[14]....
        /*0218*/ 	.word	0xffffffff


	//   ....[15]....
        /*021c*/ 	.word	0xffffffff


	//   ....[16]....
        /*0220*/ 	.word	0xffffffff


	//   ....[17]....
        /*0224*/ 	.word	0xffffffff


	//   ....[18]....
        /*0228*/ 	.word	0xffffffff


	//   ....[19]....
        /*022c*/ 	.word	0xffffffff


	//   ....[20]....
        /*0230*/ 	.word	0xffffffff


	//   ....[21]....
        /*0234*/ 	.word	0xffffffff


	//   ....[22]....
        /*0238*/ 	.word	0xffffffff


	//   ....[23]....
        /*023c*/ 	.word	0xffffffff


	//   ....[24]....
        /*0240*/ 	.word	0xffffffff


	//   ....[25]....
        /*0244*/ 	.word	0xffffffff


	//   ....[26]....
        /*0248*/ 	.word	0xffffffff


	//   ....[27]....
        /*024c*/ 	.word	0xffffffff


	//   ....[28]....
        /*0250*/ 	.word	0xffffffff


	//   ....[29]....
        /*0254*/ 	.word	0xffffffff


	//   ....[30]....
        /*0258*/ 	.word	0xffffffff


	//   ....[31]....
        /*025c*/ 	.word	0xffffffff


	//   ....[32]....
        /*0260*/ 	.word	0xffffffff


	//   ....[33]....
        /*0264*/ 	.word	0xffffffff


	//   ....[34]....
        /*0268*/ 	.word	0xffffffff


	//   ....[35]....
        /*026c*/ 	.word	0xffffffff


	//   ....[36]....
        /*0270*/ 	.word	0xffffffff


	//   ....[37]....
        /*0274*/ 	.word	0xffffffff


	//   ....[38]....
        /*0278*/ 	.word	0xffffffff


	//   ....[39]....
        /*027c*/ 	.word	0xffffffff


	//   ....[40]....
        /*0280*/ 	.word	0xffffffff


	//   ....[41]....
        /*0284*/ 	.word	0xffffffff


	//   ....[42]....
        /*0288*/ 	.word	0xffffffff


	//   ....[43]....
        /*028c*/ 	.word	0xffffffff


	//   ....[44]....
        /*0290*/ 	.word	0xffffffff


	//   ....[45]....
        /*0294*/ 	.word	0xffffffff


	//   ....[46]....
        /*0298*/ 	.word	0xffffffff


	//   ....[47]....
        /*029c*/ 	.word	0xffffffff


	//   ....[48]....
        /*02a0*/ 	.word	0xffffffff


	//----- nvinfo : EIATTR_COOP_GROUP_INSTR_OFFSETS
	.align		4
.L_428:
        /*02a4*/ 	.byte	0x04, 0x28
        /*02a6*/ 	.short	(.L_430 - .L_429)


	//   ....[0]....
.L_429:
        /*02a8*/ 	.word	0x00000090


	//   ....[1]....
        /*02ac*/ 	.word	0x00001270


	//   ....[2]....
        /*02b0*/ 	.word	0x000012e0


	//   ....[3]....
        /*02b4*/ 	.word	0x000015e0


	//   ....[4]....
        /*02b8*/ 	.word	0x00001660


	//   ....[5]....
        /*02bc*/ 	.word	0x00001930


	//   ....[6]....
        /*02c0*/ 	.word	0x00001960


	//   ....[7]....
        /*02c4*/ 	.word	0x00001b50


	//   ....[8]....
        /*02c8*/ 	.word	0x00001b90


	//   ....[9]....
        /*02cc*/ 	.word	0x000040a0


	//   ....[10]....
        /*02d0*/ 	.word	0x000040b0


	//   ....[11]....
        /*02d4*/ 	.word	0x000049f0


	//   ....[12]....
        /*02d8*/ 	.word	0x00004b10


	//   ....[13]....
        /*02dc*/ 	.word	0x00004b20


	//   ....[14]....
        /*02e0*/ 	.word	0x00004b70


	//   ....[15]....
        /*02e4*/ 	.word	0x00009720


	//   ....[16]....
        /*02e8*/ 	.word	0x00009730


	//   ....[17]....
        /*02ec*/ 	.word	0x0000a2d0


	//   ....[18]....
        /*02f0*/ 	.word	0x0000a340


	//   ....[19]....
        /*02f4*/ 	.word	0x0000a3b0


	//   ....[20]....
        /*02f8*/ 	.word	0x0000a450


	//   ....[21]....
        /*02fc*/ 	.word	0x0000ed50


	//   ....[22]....
        /*0300*/ 	.word	0x0000eda0


	//   ....[23]....
        /*0304*/ 	.word	0x0000edc0


	//   ....[24]....
        /*0308*/ 	.word	0x0000edf0


	//   ....[25]....
        /*030c*/ 	.word	0x00011680


	//   ....[26]....
        /*0310*/ 	.word	0x00011690


	//   ....[27]....
        /*0314*/ 	.word	0x000116c0


	//   ....[28]....
        /*0318*/ 	.word	0x000116e0


	//   ....[29]....
        /*031c*/ 	.word	0x00013070


	//   ....[30]....
        /*0320*/ 	.word	0x000130a0


	//   ....[31]....
        /*0324*/ 	.word	0x000130c0


	//   ....[32]....
        /*0328*/ 	.word	0x000130d0


	//   ....[33]....
        /*032c*/ 	.word	0x000132f0


	//   ....[34]....
        /*0330*/ 	.word	0x00013300


	//   ....[35]....
        /*0334*/ 	.word	0x00013500


	//   ....[36]....
        /*0338*/ 	.word	0x00013530


	//   ....[37]....
        /*033c*/ 	.word	0x000136f0


	//   ....[38]....
        /*0340*/ 	.word	0x00013720


	//   ....[39]....
        /*0344*/ 	.word	0x000138e0


	//   ....[40]....
        /*0348*/ 	.word	0x00013900


	//   ....[41]....
        /*034c*/ 	.word	0x00014170


	//   ....[42]....
        /*0350*/ 	.word	0x00014190


	//   ....[43]....
        /*0354*/ 	.word	0x00014350


	//   ....[44]....
        /*0358*/ 	.word	0x00014380


	//   ....[45]....
        /*035c*/ 	.word	0x00014510


	//   ....[46]....
        /*0360*/ 	.word	0x00014540


	//   ....[47]....
        /*0364*/ 	.word	0x000146d0


	//   ....[48]....
        /*0368*/ 	.word	0x000146f0


	//----- nvinfo : EIATTR_EXIT_INSTR_OFFSETS
	.align		4
.L_430:
        /*036c*/ 	.byte	0x04, 0x1c
        /*036e*/ 	.short	(.L_432 - .L_431)


	//   ....[0]....
.L_431:
        /*0370*/ 	.word	0x00000350


	//   ....[1]....
        /*0374*/ 	.word	0x00013910


	//   ....[2]....
        /*0378*/ 	.word	0x00013a50


	//   ....[3]....
        /*037c*/ 	.word	0x00013ab0


	//   ....[4]....
        /*0380*/ 	.word	0x00014700


	//   ....[5]....
        /*0384*/ 	.word	0x00014810


	//   ....[6]....
        /*0388*/ 	.word	0x00014870


	//----- nvinfo : EIATTR_CTAIDZ_USED
	.align		4
.L_432:
        /*038c*/ 	.byte	0x01, 0x04
	.zero		2


	//----- nvinfo : EIATTR_MAX_THREADS
	.align		4
        /*0390*/ 	.byte	0x04, 0x05
        /*0392*/ 	.short	(.L_434 - .L_433)
.L_433:
        /*0394*/ 	.word	0x00000100
        /*0398*/ 	.word	0x00000001
        /*039c*/ 	.word	0x00000001


	//----- nvinfo : EIATTR_CRS_STACK_SIZE
	.align		4
.L_434:
        /*03a0*/ 	.byte	0x04, 0x1e
        /*03a2*/ 	.short	(.L_436 - .L_435)
.L_435:
        /*03a4*/ 	.word	0x00000000
.L_436:


//--------------------- .nv.info._ZN7cutlass13device_kernelIN5flash19enable_sm80_to_sm89INS1_16FlashAttnFwdSm80INS1_25CollectiveMainloopFwdSm80ILi8ELi1ELb0EN4cute5tupleIJNS5_1CILi128EEENS7_ILi48EEENS7_ILi256EEEEEELi256ENS_6half_tEfNS_4arch4Sm80ELb1ELb0ELb0ELb1ELb0ELb1ELb1ELb0EEENS1_21CollectiveEpilogueFwdINS6_IJS8_SA_S9_EEENS6_IJNS7_ILi1EEESI_SI_EEESC_SE_Li256ELb1ELb1ELb0ELb0EEENS1_19SingleTileSchedulerILb1ELb0ELb1ELi128EEEEEEEEEvNT_6ParamsE --------------------------
	.section	.nv.info._ZN7cutlass13device_kernelIN5flash19enable_sm80_to_sm89INS1_16FlashAttnFwdSm80INS1_25CollectiveMainloopFwdSm80ILi8ELi1ELb0EN4cute5tupleIJNS5_1CILi128EEENS7_ILi48EEENS7_ILi256EEEEEELi256ENS_6half_tEfNS_4arch4Sm80ELb1ELb0ELb0ELb1ELb0ELb1ELb1ELb0EEENS1_21CollectiveEpilogueFwdINS6_IJS8_SA_S9_EEENS6_IJNS7_ILi1EEESI_SI_EEESC_SE_Li256ELb1ELb1ELb0ELb0EEENS1_19SingleTileSchedulerILb1ELb0ELb1ELi128EEEEEEEEEvNT_6ParamsE,"",@"SHT_CUDA_INFO"
	.sectionflags	@""
	.align	4


	//----- nvinfo : EIATTR_CUDA_API_VERSION
	.align		4
        /*0000*/ 	.byte	0x04, 0x37
        /*0002*/ 	.short	(.L_438 - .L_437)
.L_437:
        /*0004*/ 	.word	0x00000082


	//----- nvinfo : EIATTR_SW2861232_WAR
	.align		4
.L_438:
        /*0008*/ 	.byte	0x01, 0x35
	.zero		2


	//----- nvinfo : EIATTR_PARAM_CBANK
	.align		4
        /*000c*/ 	.byte	0x04, 0x0a
        /*000e*/ 	.short	(.L_440 - .L_439)
	.align		4
.L_439:
        /*0010*/ 	.word	index@(.nv.constant0._ZN7cutlass13device_kernelIN5flash19enable_sm80_to_sm89INS1_16FlashAttnFwdSm80INS1_25CollectiveMainloopFwdSm80ILi8ELi1ELb0EN4cute5tupleIJNS5_1CILi128EEENS7_ILi48EEENS7_ILi256EEEEEELi256ENS_6half_tEfNS_4arch4Sm80ELb1ELb0ELb0ELb1ELb0ELb1ELb1ELb0EEENS1_21CollectiveEpilogueFwdINS6_IJS8_SA_S9_EEENS6_IJNS7_ILi1EEESI_SI_EEESC_SE_Li256ELb1ELb1ELb0ELb0EEENS1_19SingleTileSchedulerILb1ELb0ELb1ELi128EEEEEEEEEvNT_6ParamsE)
        /*0014*/ 	.short	0x0160
        /*0016*/ 	.short	0x0418


	//----- nvinfo : EIATTR_CBANK_PARAM_SIZE
	.align		4
.L_440:
        /*0018*/ 	.byte	0x03, 0x19
        /*001a*/ 	.short	0x0418


	//----- nvinfo : EIATTR_KPARAM_INFO
	.align		4
        /*001c*/ 	.byte	0x04, 0x17
        /*001e*/ 	.short	(.L_442 - .L_441)
.L_441:
        /*0020*/ 	.word	0x00000000
        /*0024*/ 	.short	0x0000
        /*0026*/ 	.short	0x0000
        /*0028*/ 	.byte	0x00, 0xf0, 0x61, 0x10


	//----- nvinfo : EIATTR_MAXREG_COUNT
	.align		4
.L_442:
        /*002c*/ 	.byte	0x03, 0x1b
        /*002e*/ 	.short	0x00ff


	//----- nvinfo : EIATTR_NUM_BARRIERS
	.align		4
        /*0030*/ 	.byte	0x02, 0x4c
        /*0032*/ 	.byte	0x02
	.zero		1


	//----- nvinfo : EIATTR_MERCURY_ISA_VERSION
	.align		4
        /*0034*/ 	.byte	0x03, 0x5f
        /*0036*/ 	.short	0x0000


	//----- nvinfo : EIATTR_INT_WARP_WIDE_INSTR_OFFSETS
	.align		4
        /*0038*/ 	.byte	0x04, 0x31
        /*003a*/ 	.short	(.L_444 - .L_443)


	//   ....[0]....
.L_443:
        /*003c*/ 	.word	0x00015810


	//   ....[1]....
        /*0040*/ 	.word	0x00017af0


	//----- nvinfo : EIATTR_COOP_GROUP_MASK_REGIDS
	.align		4
.L_444:
        /*0044*/ 	.byte	0x04, 0x29
        /*0046*/ 	.short	(.L_446 - .L_445)


	//   ....[0]....
.L_445:
        /*0048*/ 	.word	0xffffffff


	//   ....[1]....
        /*004c*/ 	.word	0xffffffff


	//   ....[2]....
        /*0050*/ 	.word	0xffffffff


	//   ....[3]....
        /*0054*/ 	.word	0xffffffff


	//   ....[4]....
        /*0058*/ 	.word	0xffffffff


	//   ....[5]....
        /*005c*/ 	.word	0xffffffff


	//   ....[6]....
        /*0060*/ 	.word	0xffffffff


	//   ....[7]....
        /*0064*/ 	.word	0xffffffff


	//   ....[8]....
        /*0068*/ 	.word	0xffffffff


	//   ....[9]....
        /*006c*/ 	.word	0xffffffff


	//   ....[10]....
        /*0070*/ 	.word	0xffffffff


	//   ....[11]....
        /*0074*/ 	.word	0xffffffff


	//   ....[12]....
        /*0078*/ 	.word	0xffffffff


	//   ....[13]....
        /*007c*/ 	.word	0xffffffff


	//   ....[14]....
        /*0080*/ 	.word	0xffffffff


	//   ....[15]....
        /*0084*/ 	.word	0xffffffff


	//   ....[16]....
        /*0088*/ 	.word	0xffffffff


	//   ....[17]....
        /*008c*/ 	.word	0xffffffff


	//   ....[18]....
        /*0090*/ 	.word	0xffffffff


	//   ....[19]....
        /*0094*/ 	.word	0xffffffff


	//   ....[20]....
        /*0098*/ 	.word	0xffffffff


	//   ....[21]....
        /*009c*/ 	.word	0xffffffff


	//   ....[22]....
        /*00a0*/ 	.word	0xffffffff


	//   ....[23]....
        /*00a4*/ 	.word	0xffffffff


	//   ....[24]....
        /*00a8*/ 	.word	0xffffffff


	//   ....[25]....
        /*00ac*/ 	.word	0xffffffff


	//   ....[26]....
        /*00b0*/ 	.word	0xffffffff


	//   ....[27]....
        /*00b4*/ 	.word	0xffffffff


	//   ....[28]....
        /*00b8*/ 	.word	0xffffffff


	//   ....[29]....
        /*00bc*/ 	.word	0xffffffff


	//   ....[30]....
        /*00c0*/ 	.word	0xffffffff


	//   ....[31]....
        /*00c4*/ 	.word	0xffffffff


	//   ....[32]....
        /*00c8*/ 	.word	0xffffffff


	//   ....[33]....
        /*00cc*/ 	.word	0xffffffff


	//   ....[34]....
        /*00d0*/ 	.word	0xffffffff


	//   ....[35]....
        /*00d4*/ 	.word	0xffffffff


	//   ....[36]....
        /*00d8*/ 	.word	0xffffffff


	//   ....[37]....
        /*00dc*/ 	.word	0xffffffff


	//   ....[38]....
        /*00e0*/ 	.word	0xffffffff


	//   ....[39]....
        /*00e4*/ 	.word	0xffffffff


	//   ....[40]....
        /*00e8*/ 	.word	0xffffffff


	//   ....[41]....
        /*00ec*/ 	.word	0xffffffff


	//   ....[42]....
        /*00f0*/ 	.word	0xffffffff


	//   ....[43]....
        /*00f4*/ 	.word	0xffffffff


	//   ....[44]....
        /*00f8*/ 	.word	0xffffffff


	//   ....[45]....
        /*00fc*/ 	.word	0xffffffff


	//   ....[46]....
        /*0100*/ 	.word	0xffffffff


	//   ....[47]....
        /*0104*/ 	.word	0xffffffff


	//   ....[48]....
        /*0108*/ 	.word	0xffffffff


	//   ....[49]....
        /*010c*/ 	.word	0xffffffff


	//   ....[50]....
        /*0110*/ 	.word	0xffffffff


	//   ....[51]....
        /*0114*/ 	.word	0xffffffff


	//   ....[52]....
        /*0118*/ 	.word	0xffffffff


	//   ....[53]....
        /*011c*/ 	.word	0xffffffff


	//   ....[54]....
        /*0120*/ 	.word	0xffffffff


	//   ....[55]....
        /*0124*/ 	.word	0xffffffff


	//   ....[56]....
        /*0128*/ 	.word	0xffffffff


	//   ....[57]....
        /*012c*/ 	.word	0xffffffff


	//   ....[58]....
        /*0130*/ 	.word	0xffffffff


	//   ....[59]....
        /*0134*/ 	.word	0xffffffff


	//   ....[60]....
        /*0138*/ 	.word	0xffffffff


	//   ....[61]....
        /*013c*/ 	.word	0xffffffff


	//   ....[62]....
        /*0140*/ 	.word	0xffffffff


	//   ....[63]....
        /*0144*/ 	.word	0xffffffff


	//   ....[64]....
        /*0148*/ 	.word	0xffffffff


	//   ....[65]....
        /*014c*/ 	.word	0xffffffff


	//   ....[66]....
        /*0150*/ 	.word	0xffffffff


	//   ....[67]....
        /*0154*/ 	.word	0xffffffff


	//   ....[68]....
        /*0158*/ 	.word	0xffffffff


	//   ....[69]....
        /*015c*/ 	.word	0xffffffff


	//   ....[70]....
        /*0160*/ 	.word	0xffffffff


	//   ....[71]....
        /*0164*/ 	.word	0xffffffff


	//   ....[72]....
        /*0168*/ 	.word	0xffffffff


	//   ....[73]....
        /*016c*/ 	.word	0xffffffff


	//   ....[74]....
        /*0170*/ 	.word	0xffffffff


	//   ....[75]....
        /*0174*/ 	.word	0xffffffff


	//   ....[76]....
        /*0178*/ 	.word	0xffffffff


	//   ....[77]....
        /*017c*/ 	.word	0xffffffff


	//   ....[78]....
        /*0180*/ 	.word	0xffffffff


	//   ....[79]....
        /*0184*/ 	.word	0xffffffff


	//   ....[80]....
        /*0188*/ 	.word	0xffffffff


	//----- nvinfo : EIATTR_COOP_GROUP_INSTR_OFFSETS
	.align		4
.L_446:
        /*018c*/ 	.byte	0x04, 0x28
        /*018e*/ 	.short	(.L_448 - .L_447)


	//   ....[0]....
.L_447:
        /*0190*/ 	.word	0x00000070


	//   ....[1]....
        /*0194*/ 	.word	0x000080b0


	//   ....[2]....
        /*0198*/ 	.word	0x000080f0


	//   ....[3]....
        /*019c*/ 	.word	0x00008390


	//   ....[4]....
        /*01a0*/ 	.word	0x00008460


	//   ....[5]....
        /*01a4*/ 	.word	0x00008890


	//   ....[6]....
        /*01a8*/ 	.word	0x000088c0


	//   ....[7]....
        /*01ac*/ 	.word	0x00008ac0


	//   ....[8]....
        /*01b0*/ 	.word	0x00008b00


	//   ....[9]....
        /*01b4*/ 	.word	0x00009280


	//   ....[10]....
        /*01b8*/ 	.word	0x000092e0


	//   ....[11]....
        /*01bc*/ 	.word	0x00009300


	//   ....[12]....
        /*01c0*/ 	.word	0x00009310


	//   ....[13]....
        /*01c4*/ 	.word	0x000096e0


	//   ....[14]....
        /*01c8*/ 	.word	0x00009730


	//   ....[15]....
        /*01cc*/ 	.word	0x00009770


	//   ....[16]....
        /*01d0*/ 	.word	0x000097b0


	//   ....[17]....
        /*01d4*/ 	.word	0x00009af0


	//   ....[18]....
        /*01d8*/ 	.word	0x00009b90


	//   ....[19]....
        /*01dc*/ 	.word	0x00009c10


	//   ....[20]....
        /*01e0*/ 	.word	0x00009c80


	//   ....[21]....
        /*01e4*/ 	.word	0x0000a000


	//   ....[22]....
        /*01e8*/ 	.word	0x0000a0a0


	//   ....[23]....
        /*01ec*/ 	.word	0x0000a120


	//   ....[24]....
        /*01f0*/ 	.word	0x0000a190


	//   ....[25]....
        /*01f4*/ 	.word	0x0000d7b0


	//   ....[26]....
        /*01f8*/ 	.word	0x0000d7d0


	//   ....[27]....
        /*01fc*/ 	.word	0x0000d7f0


	//   ....[28]....
        /*0200*/ 	.word	0x0000d800


	//   ....[29]....
        /*0204*/ 	.word	0x0000da00


	//   ....[30]....
        /*0208*/ 	.word	0x0000daa0


	//   ....[31]....
        /*020c*/ 	.word	0x0000daf0


	//   ....[32]....
        /*0210*/ 	.word	0x0000db60


	//   ....[33]....
        /*0214*/ 	.word	0x0000de00


	//   ....[34]....
        /*0218*/ 	.word	0x0000dea0


	//   ....[35]....
        /*021c*/ 	.word	0x0000df20


	//   ....[36]....
        /*0220*/ 	.word	0x0000df90


	//   ....[37]....
        /*0224*/ 	.word	0x0000e220


	//   ....[38]....
        /*0228*/ 	.word	0x0000e2c0


	//   ....[39]....
        /*022c*/ 	.word	0x0000e310


	//   ....[40]....
        /*0230*/ 	.word	0x0000e380


	//   ....[41]....
        /*0234*/ 	.word	0x000132a0


	//   ....[42]....
        /*0238*/ 	.word	0x000132c0


	//   ....[43]....
        /*023c*/ 	.word	0x000138b0


	//   ....[44]....
        /*0240*/ 	.word	0x000138d0


	//   ....[45]....
        /*0244*/ 	.word	0x000138f0


	//   ....[46]....
        /*0248*/ 	.word	0x00013910


	//   ....[47]....
        /*024c*/ 	.word	0x00015ab0


	//   ....[48]....
        /*0250*/ 	.word	0x00015ac0


	//   ....[49]....
        /*0254*/ 	.word	0x00015f80


	//   ....[50]....
        /*0258*/ 	.word	0x00015fa0


	//   ....[51]....
        /*025c*/ 	.word	0x00015fc0


	//   ....[52]....
        /*0260*/ 	.word	0x00015fe0


	//   ....[53]....
        /*0264*/ 	.word	0x00018cb0


	//   ....[54]....
        /*0268*/ 	.word	0x00018cd0


	//   ....[55]....
        /*026c*/ 	.word	0x00018d10


	//   ....[56]....
        /*0270*/ 	.word	0x00018d20


	//   ....[57]....
        /*0274*/ 	.word	0x0001a3d0


	//   ....[58]....
        /*0278*/ 	.word	0x0001a400


	//   ....[59]....
        /*027c*/ 	.word	0x0001a450


	//   ....[60]....
        /*0280*/ 	.word	0x0001a460


	//   ....[61]....
        /*0284*/ 	.word	0x0001bf10


	//   ....[62]....
        /*0288*/ 	.word	0x0001bf60


	//   ....[63]....
        /*028c*/ 	.word	0x0001bf90


	//   ....[64]....
        /*0290*/ 	.word	0x0001bfc0


	//   ....[65]....
        /*0294*/ 	.word	0x0001c200


	//   ....[66]....
        /*0298*/ 	.word	0x0001c210


	//   ....[67]....
        /*029c*/ 	.word	0x0001c410


	//   ....[68]....
        /*02a0*/ 	.word	0x0001c440


	//   ....[69]....
        /*02a4*/ 	.word	0x0001c600


	//   ....[70]....
        /*02a8*/ 	.word	0x0001c630


	//   ....[71]....
        /*02ac*/ 	.word	0x0001c7f0


	//   ....[72]....
        /*02b0*/ 	.word	0x0001c810


	//   ....[73]....
        /*02b4*/ 	.word	0x0001d220


	//   ....[74]....
        /*02b8*/ 	.word	0x0001d240


	//   ....[75]....
        /*02bc*/ 	.word	0x0001d3d0


	//   ....[76]....
        /*02c0*/ 	.word	0x0001d400


	//   ....[77]....
        /*02c4*/ 	.word	0x0001d590


	//   ....[78]....
        /*02c8*/ 	.word	0x0001d5c0


	//   ....[79]....
        /*02cc*/ 	.word	0x0001d750


	//   ....[80]....
        /*02d0*/ 	.word	0x0001d770


	//----- nvinfo : EIATTR_EXIT_INSTR_OFFSETS
	.align		4
.L_448:
        /*02d4*/ 	.byte	0x04, 0x1c
        /*02d6*/ 	.short	(.L_450 - .L_449)


	//   ....[0]....
.L_449:
        /*02d8*/ 	.word	0x000003a0


	//   ....[1]....
        /*02dc*/ 	.word	0x0001c820


	//   ....[2]....
        /*02e0*/ 	.word	0x0001c960


	//   ....[3]....
        /*02e4*/ 	.word	0x0001c9c0


	//   ....[4]....
        /*02e8*/ 	.word	0x0001d780


	//   ....[5]....
        /*02ec*/ 	.word	0x0001d890


	//   ....[6]....
        /*02f0*/ 	.word	0x0001d8f0


	//----- nvinfo : EIATTR_CTAIDZ_USED
	.align		4
.L_450:
        /*02f4*/ 	.byte	0x01, 0x04
	.zero		2


	//----- nvinfo : EIATTR_MAX_THREADS
	.align		4
        /*02f8*/ 	.byte	0x04, 0x05
        /*02fa*/ 	.short	(.L_452 - .L_451)
.L_451:
        /*02fc*/ 	.word	0x00000100
        /*0300*/ 	.word	0x00000001
        /*0304*/ 	.word	0x00000001


	//----- nvinfo : EIATTR_CRS_STACK_SIZE
	.align		4
.L_452:
        /*0308*/ 	.byte	0x04, 0x1e
        /*030a*/ 	.short	(.L_454 - .L_453)
.L_453:
        /*030c*/ 	.word	0x00000000
.L_454:


//--------------------- .nv.callgraph             --------------------------
	.section	.nv.callgraph,"",@"SHT_CUDA_CALLGRAPH"
	.align	4
	.sectionentsize	8
	.align		4
        /*0000*/ 	.word	0x00000000
	.align		4
        /*0004*/ 	.word	0xffffffff
	.align		4
        /*0008*/ 	.word	0x00000000
	.align		4
        /*000c*/ 	.word	0xfffffffe
	.align		4
        /*0010*/ 	.word	0x00000000
	.align		4
        /*0014*/ 	.word	0xfffffffd
	.align		4
        /*0018*/ 	.word	0x00000000
	.align		4
        /*001c*/ 	.word	0xfffffffc


//--------------------- .nv.rel.action            --------------------------
	.section	.nv.rel.action,"",@"SHT_CUDA_RELOCINFO"
	.align	8
	.sectionentsize	8
        /*0000*/ 	.byte	0x73, 0x00, 0x00, 0x00, 0x00, 0x00, 0x00, 0x00, 0x00, 0x00, 0x00, 0x11, 0x25, 0x00, 0x05, 0x36


//--------------------- .nv.constant4             --------------------------
	.section	.nv.constant4,"a",@progbits
	.align	8
	.align		8
.nv.constant4:
        /*0000*/ 	.dword	_ZN66_INTERNAL_7fe396b5_30_flash_fwd_hdim256_fp16_sm80_cu_9949e2e8_41754cuda3std3__45__cpo5beginE
	.align		8
        /*0008*/ 	.dword	_ZN66_INTERNAL_7fe396b5_30_flash_fwd_hdim256_fp16_sm80_cu_9949e2e8_41754cuda3std3__45__cpo3endE
	.align		8
        /*0010*/ 	.dword	_ZN66_INTERNAL_7fe396b5_30_flash_fwd_hdim256_fp16_sm80_cu_9949e2e8_41754cuda3std3__45__cpo6cbeginE
	.align		8
        /*0018*/ 	.dword	_ZN66_INTERNAL_7fe396b5_30_flash_fwd_hdim256_fp16_sm80_cu_9949e2e8_41754cuda3std3__45__cpo4cendE
	.align		8
        /*0020*/ 	.dword	_ZN66_INTERNAL_7fe396b5_30_flash_fwd_hdim256_fp16_sm80_cu_9949e2e8_41754cuda3std3__468_GLOBAL__N__7fe396b5_30_flash_fwd_hdim256_fp16_sm80_cu_9949e2e8_41756ignoreE
	.align		8
        /*0028*/ 	.dword	_ZN66_INTERNAL_7fe396b5_30_flash_fwd_hdim256_fp16_sm80_cu_9949e2e8_41754cuda3std3__419piecewise_constructE
	.align		8
        /*0030*/ 	.dword	_ZN66_INTERNAL_7fe396b5_30_flash_fwd_hdim256_fp16_sm80_cu_9949e2e8_41754cuda3std3__48in_placeE
	.align		8
        /*0038*/ 	.dword	_ZN66_INTERNAL_7fe396b5_30_flash_fwd_hdim256_fp16_sm80_cu_9949e2e8_41754cuda3std6ranges3__45__cpo4swapE
	.align		8
        /*0040*/ 	.dword	_ZN66_INTERNAL_7fe396b5_30_flash_fwd_hdim256_fp16_sm80_cu_9949e2e8_41754cuda3std6ranges3__45__cpo9iter_moveE
	.align		8
        /*0048*/ 	.dword	_ZN66_INTERNAL_7fe396b5_30_flash_fwd_hdim256_fp16_sm80_cu_9949e2e8_41754cute7productE
	.align		8
        /*0050*/ 	.dword	_ZN66_INTERNAL_7fe396b5_30_flash_fwd_hdim256_fp16_sm80_cu_9949e2e8_41754cute1_E


//--------------------- .nv.constant0._ZN7cutlass13device_kernelIN5flash19enable_sm80_to_sm89INS1_16FlashAttnFwdSm80INS1_25CollectiveMainloopFwdSm80ILi8ELi1ELb1EN4cute5tupleIJNS5_1CILi128EEENS7_ILi64EEENS7_ILi256EEEEEELi256ENS_6half_tEfNS_4arch4Sm80ELb0ELb0ELb0ELb0ELb0ELb0ELb1ELb0EEENS1_21CollectiveEpilogueFwdINS6_IJS8_SA_S9_EEENS6_IJNS7_ILi1EEESI_SI_EEESC_SE_Li256ELb0ELb1ELb0ELb0EEENS1_19SingleTileSchedulerILb0ELb0ELb1ELi128EEEEEEEEEvNT_6ParamsE --------------------------
	.section	.nv.constant0._ZN7cutlass13device_kernelIN5flash19enable_sm80_to_sm89INS1_16FlashAttnFwdSm80INS1_25CollectiveMainloopFwdSm80ILi8ELi1ELb1EN4cute5tupleIJNS5_1CILi128EEENS7_ILi64EEENS7_ILi256EEEEEELi256ENS_6half_tEfNS_4arch4Sm80ELb0ELb0ELb0ELb0ELb0ELb0ELb1ELb0EEENS1_21CollectiveEpilogueFwdINS6_IJS8_SA_S9_EEENS6_IJNS7_ILi1EEESI_SI_EEESC_SE_Li256ELb0ELb1ELb0ELb0EEENS1_19SingleTileSchedulerILb0ELb0ELb1ELi128EEEEEEEEEvNT_6ParamsE,"a",@progbits
	.sectionflags	@""
	.align	4
.nv.constant0._ZN7cutlass13device_kernelIN5flash19enable_sm80_to_sm89INS1_16FlashAttnFwdSm80INS1_25CollectiveMainloopFwdSm80ILi8ELi1ELb1EN4cute5tupleIJNS5_1CILi128EEENS7_ILi64EEENS7_ILi256EEEEEELi256ENS_6half_tEfNS_4arch4Sm80ELb0ELb0ELb0ELb0ELb0ELb0ELb1ELb0EEENS1_21CollectiveEpilogueFwdINS6_IJS8_SA_S9_EEENS6_IJNS7_ILi1EEESI_SI_EEESC_SE_Li256ELb0ELb1ELb0ELb0EEENS1_19SingleTileSchedulerILb0ELb0ELb1ELi128EEEEEEEEEvNT_6ParamsE:
	.zero		1400


//--------------------- .nv.constant0._ZN7cutlass13device_kernelIN5flash19enable_sm80_to_sm89INS1_16FlashAttnFwdSm80INS1_25CollectiveMainloopFwdSm80ILi8ELi1ELb1EN4cute5tupleIJNS5_1CILi128EEENS7_ILi64EEENS7_ILi256EEEEEELi256ENS_6half_tEfNS_4arch4Sm80ELb0ELb0ELb0ELb1ELb0ELb0ELb1ELb0EEENS1_21CollectiveEpilogueFwdINS6_IJS8_SA_S9_EEENS6_IJNS7_ILi1EEESI_SI_EEESC_SE_Li256ELb1ELb1ELb0ELb0EEENS1_19SingleTileSchedulerILb1ELb0ELb1ELi128EEEEEEEEEvNT_6ParamsE --------------------------
	.section	.nv.constant0._ZN7cutlass13device_kernelIN5flash19enable_sm80_to_sm89INS1_16FlashAttnFwdSm80INS1_25CollectiveMainloopFwdSm80ILi8ELi1ELb1EN4cute5tupleIJNS5_1CILi128EEENS7_ILi64EEENS7_ILi256EEEEEELi256ENS_6half_tEfNS_4arch4Sm80ELb0ELb0ELb0ELb1ELb0ELb0ELb1ELb0EEENS1_21CollectiveEpilogueFwdINS6_IJS8_SA_S9_EEENS6_IJNS7_ILi1EEESI_SI_EEESC_SE_Li256ELb1ELb1ELb0ELb0EEENS1_19SingleTileSchedulerILb1ELb0ELb1ELi128EEEEEEEEEvNT_6ParamsE,"a",@progbits
	.sectionflags	@""
	.align	4
.nv.constant0._ZN7cutlass13device_kernelIN5flash19enable_sm80_to_sm89INS1_16FlashAttnFwdSm80INS1_25CollectiveMainloopFwdSm80ILi8ELi1ELb1EN4cute5tupleIJNS5_1CILi128EEENS7_ILi64EEENS7_ILi256EEEEEELi256ENS_6half_tEfNS_4arch4Sm80ELb0ELb0ELb0ELb1ELb0ELb0ELb1ELb0EEENS1_21CollectiveEpilogueFwdINS6_IJS8_SA_S9_EEENS6_IJNS7_ILi1EEESI_SI_EEESC_SE_Li256ELb1ELb1ELb0ELb0EEENS1_19SingleTileSchedulerILb1ELb0ELb1ELi128EEEEEEEEEvNT_6ParamsE:
	.zero		1400


//--------------------- .nv.constant0._ZN7cutlass13device_kernelIN5flash19enable_sm80_to_sm89INS1_16FlashAttnFwdSm80INS1_25CollectiveMainloopFwdSm80ILi8ELi1ELb0EN4cute5tupleIJNS5_1CILi128EEENS7_ILi32EEENS7_ILi256EEEEEELi256ENS_6half_tEfNS_4arch4Sm80ELb0ELb0ELb0ELb1ELb0ELb1ELb1ELb0EEENS1_21CollectiveEpilogueFwdINS6_IJS8_SA_S9_EEENS6_IJNS7_ILi1EEESI_SI_EEESC_SE_Li256ELb1ELb1ELb0ELb0EEENS1_19SingleTileSchedulerILb1ELb0ELb1ELi128EEEEEEEEEvNT_6ParamsE --------------------------
	.section	.nv.constant0._ZN7cutlass13device_kernelIN5flash19enable_sm80_to_sm89INS1_16FlashAttnFwdSm80INS1_25CollectiveMainloopFwdSm80ILi8ELi1ELb0EN4cute5tupleIJNS5_1CILi128EEENS7_ILi32EEENS7_ILi256EEEEEELi256ENS_6half_tEfNS_4arch4Sm80ELb0ELb0ELb0ELb1ELb0ELb1ELb1ELb0EEENS1_21CollectiveEpilogueFwdINS6_IJS8_SA_S9_EEENS6_IJNS7_ILi1EEESI_SI_EEESC_SE_Li256ELb1ELb1ELb0ELb0EEENS1_19SingleTileSchedulerILb1ELb0ELb1ELi128EEEEEEEEEvNT_6ParamsE,"a",@progbits
	.sectionflags	@""
	.align	4
.nv.constant0._ZN7cutlass13device_kernelIN5flash19enable_sm80_to_sm89INS1_16FlashAttnFwdSm80INS1_25CollectiveMainloopFwdSm80ILi8ELi1ELb0EN4cute5tupleIJNS5_1CILi128EEENS7_ILi32EEENS7_ILi256EEEEEELi256ENS_6half_tEfNS_4arch4Sm80ELb0ELb0ELb0ELb1ELb0ELb1ELb1ELb0EEENS1_21CollectiveEpilogueFwdINS6_IJS8_SA_S9_EEENS6_IJNS7_ILi1EEESI_SI_EEESC_SE_Li256ELb1ELb1ELb0ELb0EEENS1_19SingleTileSchedulerILb1ELb0ELb1ELi128EEEEEEEEEvNT_6ParamsE:
	.zero		1400


//--------------------- .nv.constant0._ZN7cutlass13device_kernelIN5flash19enable_sm80_to_sm89INS1_16FlashAttnFwdSm80INS1_25CollectiveMainloopFwdSm80ILi8ELi1ELb1EN4cute5tupleIJNS5_1CILi128EEENS7_ILi48EEENS7_ILi256EEEEEELi256ENS_6half_tEfNS_4arch4Sm80ELb0ELb1ELb0ELb0ELb0ELb0ELb1ELb0EEENS1_21CollectiveEpilogueFwdINS6_IJS8_SA_S9_EEENS6_IJNS7_ILi1EEESI_SI_EEESC_SE_Li256ELb0ELb1ELb0ELb0EEENS1_19SingleTileSchedulerILb0ELb0ELb1ELi128EEEEEEEEEvNT_6ParamsE --------------------------
	.section	.nv.constant0._ZN7cutlass13device_kernelIN5flash19enable_sm80_to_sm89INS1_16FlashAttnFwdSm80INS1_25CollectiveMainloopFwdSm80ILi8ELi1ELb1EN4cute5tupleIJNS5_1CILi128EEENS7_ILi48EEENS7_ILi256EEEEEELi256ENS_6half_tEfNS_4arch4Sm80ELb0ELb1ELb0ELb0ELb0ELb0ELb1ELb0EEENS1_21CollectiveEpilogueFwdINS6_IJS8_SA_S9_EEENS6_IJNS7_ILi1EEESI_SI_EEESC_SE_Li256ELb0ELb1ELb0ELb0EEENS1_19SingleTileSchedulerILb0ELb0ELb1ELi128EEEEEEEEEvNT_6ParamsE,"a",@progbits
	.sectionflags	@""
	.align	4
.nv.constant0._ZN7cutlass13device_kernelIN5flash19enable_sm80_to_sm89INS1_16FlashAttnFwdSm80INS1_25CollectiveMainloopFwdSm80ILi8ELi1ELb1EN4cute5tupleIJNS5_1CILi128EEENS7_ILi48EEENS7_ILi256EEEEEELi256ENS_6half_tEfNS_4arch4Sm80ELb0ELb1ELb0ELb0ELb0ELb0ELb1ELb0EEENS1_21CollectiveEpilogueFwdINS6_IJS8_SA_S9_EEENS6_IJNS7_ILi1EEESI_SI_EEESC_SE_Li256ELb0ELb1ELb0ELb0EEENS1_19SingleTileSchedulerILb0ELb0ELb1ELi128EEEEEEEEEvNT_6ParamsE:
	.zero		1400


//--------------------- .nv.constant0._ZN7cutlass13device_kernelIN5flash19enable_sm80_to_sm89INS1_16FlashAttnFwdSm80INS1_25CollectiveMainloopFwdSm80ILi8ELi1ELb1EN4cute5tupleIJNS5_1CILi128EEENS7_ILi48EEENS7_ILi256EEEEEELi256ENS_6half_tEfNS_4arch4Sm80ELb0ELb1ELb0ELb1ELb0ELb0ELb1ELb0EEENS1_21CollectiveEpilogueFwdINS6_IJS8_SA_S9_EEENS6_IJNS7_ILi1EEESI_SI_EEESC_SE_Li256ELb1ELb1ELb0ELb0EEENS1_19SingleTileSchedulerILb1ELb0ELb1ELi128EEEEEEEEEvNT_6ParamsE --------------------------
	.section	.nv.constant0._ZN7cutlass13device_kernelIN5flash19enable_sm80_to_sm89INS1_16FlashAttnFwdSm80INS1_25CollectiveMainloopFwdSm80ILi8ELi1ELb1EN4cute5tupleIJNS5_1CILi128EEENS7_ILi48EEENS7_ILi256EEEEEELi256ENS_6half_tEfNS_4arch4Sm80ELb0ELb1ELb0ELb1ELb0ELb0ELb1ELb0EEENS1_21CollectiveEpilogueFwdINS6_IJS8_SA_S9_EEENS6_IJNS7_ILi1EEESI_SI_EEESC_SE_Li256ELb1ELb1ELb0ELb0EEENS1_19SingleTileSchedulerILb1ELb0ELb1ELi128EEEEEEEEEvNT_6ParamsE,"a",@progbits
	.sectionflags	@""
	.align	4
.nv.constant0._ZN7cutlass13device_kernelIN5flash19enable_sm80_to_sm89INS1_16FlashAttnFwdSm80INS1_25CollectiveMainloopFwdSm80ILi8ELi1ELb1EN4cute5tupleIJNS5_1CILi128EEENS7_ILi48EEENS7_ILi256EEEEEELi256ENS_6half_tEfNS_4arch4Sm80ELb0ELb1ELb0ELb1ELb0ELb0ELb1ELb0EEENS1_21CollectiveEpilogueFwdINS6_IJS8_SA_S9_EEENS6_IJNS7_ILi1EEESI_SI_EEESC_SE_Li256ELb1ELb1ELb0ELb0EEENS1_19SingleTileSchedulerILb1ELb0ELb1ELi128EEEEEEEEEvNT_6ParamsE:
	.zero		1400


//--------------------- .nv.constant0._ZN7cutlass13device_kernelIN5flash19enable_sm80_to_sm89INS1_16FlashAttnFwdSm80INS1_25CollectiveMainloopFwdSm80ILi8ELi1ELb0EN4cute5tupleIJNS5_1CILi128EEENS7_ILi32EEENS7_ILi256EEEEEELi256ENS_6half_tEfNS_4arch4Sm80ELb0ELb1ELb0ELb1ELb0ELb1ELb1ELb0EEENS1_21CollectiveEpilogueFwdINS6_IJS8_SA_S9_EEENS6_IJNS7_ILi1EEESI_SI_EEESC_SE_Li256ELb1ELb1ELb0ELb0EEENS1_19SingleTileSchedulerILb1ELb0ELb1ELi128EEEEEEEEEvNT_6ParamsE --------------------------
	.section	.nv.constant0._ZN7cutlass13device_kernelIN5flash19enable_sm80_to_sm89INS1_16FlashAttnFwdSm80INS1_25CollectiveMainloopFwdSm80ILi8ELi1ELb0EN4cute5tupleIJNS5_1CILi128EEENS7_ILi32EEENS7_ILi256EEEEEELi256ENS_6half_tEfNS_4arch4Sm80ELb0ELb1ELb0ELb1ELb0ELb1ELb1ELb0EEENS1_21CollectiveEpilogueFwdINS6_IJS8_SA_S9_EEENS6_IJNS7_ILi1EEESI_SI_EEESC_SE_Li256ELb1ELb1ELb0ELb0EEENS1_19SingleTileSchedulerILb1ELb0ELb1ELi128EEEEEEEEEvNT_6ParamsE,"a",@progbits
	.sectionflags	@""
	.align	4
.nv.constant0._ZN7cutlass13device_kernelIN5flash19enable_sm80_to_sm89INS1_16FlashAttnFwdSm80INS1_25CollectiveMainloopFwdSm80ILi8ELi1ELb0EN4cute5tupleIJNS5_1CILi128EEENS7_ILi32EEENS7_ILi256EEEEEELi256ENS_6half_tEfNS_4arch4Sm80ELb0ELb1ELb0ELb1ELb0ELb1ELb1ELb0EEENS1_21CollectiveEpilogueFwdINS6_IJS8_SA_S9_EEENS6_IJNS7_ILi1EEESI_SI_EEESC_SE_Li256ELb1ELb1ELb0ELb0EEENS1_19SingleTileSchedulerILb1ELb0ELb1ELi128EEEEEEEEEvNT_6ParamsE:
	.zero		1400


//--------------------- .nv.constant0._ZN7cutlass13device_kernelIN5flash19enable_sm80_to_sm89INS1_16FlashAttnFwdSm80INS1_25CollectiveMainloopFwdSm80ILi8ELi1ELb1EN4cute5tupleIJNS5_1CILi128EEENS7_ILi64EEENS7_ILi256EEEEEELi256ENS_6half_tEfNS_4arch4Sm80ELb1ELb0ELb0ELb0ELb0ELb0ELb1ELb0EEENS1_21CollectiveEpilogueFwdINS6_IJS8_SA_S9_EEENS6_IJNS7_ILi1EEESI_SI_EEESC_SE_Li256ELb0ELb1ELb0ELb0EEENS1_30DynamicPersistentTileSchedulerILi256ELi256ELb0ELb1ELb0EEEEEEEEEvNT_6ParamsE --------------------------
	.section	.nv.constant0._ZN7cutlass13device_kernelIN5flash19enable_sm80_to_sm89INS1_16FlashAttnFwdSm80INS1_25CollectiveMainloopFwdSm80ILi8ELi1ELb1EN4cute5tupleIJNS5_1CILi128EEENS7_ILi64EEENS7_ILi256EEEEEELi256ENS_6half_tEfNS_4arch4Sm80ELb1ELb0ELb0ELb0ELb0ELb0ELb1ELb0EEENS1_21CollectiveEpilogueFwdINS6_IJS8_SA_S9_EEENS6_IJNS7_ILi1EEESI_SI_EEESC_SE_Li256ELb0ELb1ELb0ELb0EEENS1_30DynamicPersistentTileSchedulerILi256ELi256ELb0ELb1ELb0EEEEEEEEEvNT_6ParamsE,"a",@progbits
	.sectionflags	@""
	.align	4
.nv.constant0._ZN7cutlass13device_kernelIN5flash19enable_sm80_to_sm89INS1_16FlashAttnFwdSm80INS1_25CollectiveMainloopFwdSm80ILi8ELi1ELb1EN4cute5tupleIJNS5_1CILi128EEENS7_ILi64EEENS7_ILi256EEEEEELi256ENS_6half_tEfNS_4arch4Sm80ELb1ELb0ELb0ELb0ELb0ELb0ELb1ELb0EEENS1_21CollectiveEpilogueFwdINS6_IJS8_SA_S9_EEENS6_IJNS7_ILi1EEESI_SI_EEESC_SE_Li256ELb0ELb1ELb0ELb0EEENS1_30DynamicPersistentTileSchedulerILi256ELi256ELb0ELb1ELb0EEEEEEEEEvNT_6ParamsE:
	.zero		1416


//--------------------- .nv.constant0._ZN7cutlass13device_kernelIN5flash19enable_sm80_to_sm89INS1_16FlashAttnFwdSm80INS1_25CollectiveMainloopFwdSm80ILi8ELi1ELb1EN4cute5tupleIJNS5_1CILi128EEENS7_ILi64EEENS7_ILi256EEEEEELi256ENS_6half_tEfNS_4arch4Sm80ELb1ELb0ELb0ELb1ELb0ELb0ELb1ELb0EEENS1_21CollectiveEpilogueFwdINS6_IJS8_SA_S9_EEENS6_IJNS7_ILi1EEESI_SI_EEESC_SE_Li256ELb1ELb1ELb0ELb0EEENS1_19SingleTileSchedulerILb1ELb0ELb1ELi128EEEEEEEEEvNT_6ParamsE --------------------------
	.section	.nv.constant0._ZN7cutlass13device_kernelIN5flash19enable_sm80_to_sm89INS1_16FlashAttnFwdSm80INS1_25CollectiveMainloopFwdSm80ILi8ELi1ELb1EN4cute5tupleIJNS5_1CILi128EEENS7_ILi64EEENS7_ILi256EEEEEELi256ENS_6half_tEfNS_4arch4Sm80ELb1ELb0ELb0ELb1ELb0ELb0ELb1ELb0EEENS1_21CollectiveEpilogueFwdINS6_IJS8_SA_S9_EEENS6_IJNS7_ILi1EEESI_SI_EEESC_SE_Li256ELb1ELb1ELb0ELb0EEENS1_19SingleTileSchedulerILb1ELb0ELb1ELi128EEEEEEEEEvNT_6ParamsE,"a",@progbits
	.sectionflags	@""
	.align	4
.nv.constant0._ZN7cutlass13device_kernelIN5flash19enable_sm80_to_sm89INS1_16FlashAttnFwdSm80INS1_25CollectiveMainloopFwdSm80ILi8ELi1ELb1EN4cute5tupleIJNS5_1CILi128EEENS7_ILi64EEENS7_ILi256EEEEEELi256ENS_6half_tEfNS_4arch4Sm80ELb1ELb0ELb0ELb1ELb0ELb0ELb1ELb0EEENS1_21CollectiveEpilogueFwdINS6_IJS8_SA_S9_EEENS6_IJNS7_ILi1EEESI_SI_EEESC_SE_Li256ELb1ELb1ELb0ELb0EEENS1_19SingleTileSchedulerILb1ELb0ELb1ELi128EEEEEEEEEvNT_6ParamsE:
	.zero		1400


//--------------------- .nv.constant0._ZN7cutlass13device_kernelIN5flash19enable_sm80_to_sm89INS1_16FlashAttnFwdSm80INS1_25CollectiveMainloopFwdSm80ILi8ELi1ELb0EN4cute5tupleIJNS5_1CILi128EEENS7_ILi32EEENS7_ILi256EEEEEELi256ENS_6half_tEfNS_4arch4Sm80ELb1ELb0ELb0ELb1ELb0ELb1ELb1ELb0EEENS1_21CollectiveEpilogueFwdINS6_IJS8_SA_S9_EEENS6_IJNS7_ILi1EEESI_SI_EEESC_SE_Li256ELb1ELb1ELb0ELb0EEENS1_19SingleTileSchedulerILb1ELb0ELb1ELi128EEEEEEEEEvNT_6ParamsE --------------------------
	.section	.nv.constant0._ZN7cutlass13device_kernelIN5flash19enable_sm80_to_sm89INS1_16FlashAttnFwdSm80INS1_25CollectiveMainloopFwdSm80ILi8ELi1ELb0EN4cute5tupleIJNS5_1CILi128EEENS7_ILi32EEENS7_ILi256EEEEEELi256ENS_6half_tEfNS_4arch4Sm80ELb1ELb0ELb0ELb1ELb0ELb1ELb1ELb0EEENS1_21CollectiveEpilogueFwdINS6_IJS8_SA_S9_EEENS6_IJNS7_ILi1EEESI_SI_EEESC_SE_Li256ELb1ELb1ELb0ELb0EEENS1_19SingleTileSchedulerILb1ELb0ELb1ELi128EEEEEEEEEvNT_6ParamsE,"a",@progbits
	.sectionflags	@""
	.align	4
.nv.constant0._ZN7cutlass13device_kernelIN5flash19enable_sm80_to_sm89INS1_16FlashAttnFwdSm80INS1_25CollectiveMainloopFwdSm80ILi8ELi1ELb0EN4cute5tupleIJNS5_1CILi128EEENS7_ILi32EEENS7_ILi256EEEEEELi256ENS_6half_tEfNS_4arch4Sm80ELb1ELb0ELb0ELb1ELb0ELb1ELb1ELb0EEENS1_21CollectiveEpilogueFwdINS6_IJS8_SA_S9_EEENS6_IJNS7_ILi1EEESI_SI_EEESC_SE_Li256ELb1ELb1ELb0ELb0EEENS1_19SingleTileSchedulerILb1ELb0ELb1ELi128EEEEEEEEEvNT_6ParamsE:
	.zero		1400


//--------------------- .nv.constant0._ZN7cutlass13device_kernelIN5flash19enable_sm80_to_sm89INS1_16FlashAttnFwdSm80INS1_25CollectiveMainloopFwdSm80ILi8ELi1ELb0EN4cute5tupleIJNS5_1CILi128EEENS7_ILi96EEENS7_ILi256EEEEEELi256ENS_6half_tEfNS_4arch4Sm80ELb0ELb0ELb0ELb0ELb0ELb0ELb1ELb0EEENS1_21CollectiveEpilogueFwdINS6_IJS8_SA_S9_EEENS6_IJNS7_ILi1EEESI_SI_EEESC_SE_Li256ELb0ELb1ELb0ELb0EEENS1_19SingleTileSchedulerILb0ELb0ELb1ELi128EEEEEEEEEvNT_6ParamsE --------------------------
	.section	.nv.constant0._ZN7cutlass13device_kernelIN5flash19enable_sm80_to_sm89INS1_16FlashAttnFwdSm80INS1_25CollectiveMainloopFwdSm80ILi8ELi1ELb0EN4cute5tupleIJNS5_1CILi128EEENS7_ILi96EEENS7_ILi256EEEEEELi256ENS_6half_tEfNS_4arch4Sm80ELb0ELb0ELb0ELb0ELb0ELb0ELb1ELb0EEENS1_21CollectiveEpilogueFwdINS6_IJS8_SA_S9_EEENS6_IJNS7_ILi1EEESI_SI_EEESC_SE_Li256ELb0ELb1ELb0ELb0EEENS1_19SingleTileSchedulerILb0ELb0ELb1ELi128EEEEEEEEEvNT_6ParamsE,"a",@progbits
	.sectionflags	@""
	.align	4
.nv.constant0._ZN7cutlass13device_kernelIN5flash19enable_sm80_to_sm89INS1_16FlashAttnFwdSm80INS1_25CollectiveMainloopFwdSm80ILi8ELi1ELb0EN4cute5tupleIJNS5_1CILi128EEENS7_ILi96EEENS7_ILi256EEEEEELi256ENS_6half_tEfNS_4arch4Sm80ELb0ELb0ELb0ELb0ELb0ELb0ELb1ELb0EEENS1_21CollectiveEpilogueFwdINS6_IJS8_SA_S9_EEENS6_IJNS7_ILi1EEESI_SI_EEESC_SE_Li256ELb0ELb1ELb0ELb0EEENS1_19SingleTileSchedulerILb0ELb0ELb1ELi128EEEEEEEEEvNT_6ParamsE:
	.zero		1400


//--------------------- .nv.constant0._ZN7cutlass13device_kernelIN5flash19enable_sm80_to_sm89INS1_16FlashAttnFwdSm80INS1_25CollectiveMainloopFwdSm80ILi8ELi1ELb0EN4cute5tupleIJNS5_1CILi128EEENS7_ILi96EEENS7_ILi256EEEEEELi256ENS_6half_tEfNS_4arch4Sm80ELb0ELb0ELb0ELb1ELb0ELb0ELb1ELb0EEENS1_21CollectiveEpilogueFwdINS6_IJS8_SA_S9_EEENS6_IJNS7_ILi1EEESI_SI_EEESC_SE_Li256ELb1ELb1ELb0ELb0EEENS1_19SingleTileSchedulerILb1ELb0ELb1ELi128EEEEEEEEEvNT_6ParamsE --------------------------
	.section	.nv.constant0._ZN7cutlass13device_kernelIN5flash19enable_sm80_to_sm89INS1_16FlashAttnFwdSm80INS1_25CollectiveMainloopFwdSm80ILi8ELi1ELb0EN4cute5tupleIJNS5_1CILi128EEENS7_ILi96EEENS7_ILi256EEEEEELi256ENS_6half_tEfNS_4arch4Sm80ELb0ELb0ELb0ELb1ELb0ELb0ELb1ELb0EEENS1_21CollectiveEpilogueFwdINS6_IJS8_SA_S9_EEENS6_IJNS7_ILi1EEESI_SI_EEESC_SE_Li256ELb1ELb1ELb0ELb0EEENS1_19SingleTileSchedulerILb1ELb0ELb1ELi128EEEEEEEEEvNT_6ParamsE,"a",@progbits
	.sectionflags	@""
	.align	4
.nv.constant0._ZN7cutlass13device_kernelIN5flash19enable_sm80_to_sm89INS1_16FlashAttnFwdSm80INS1_25CollectiveMainloopFwdSm80ILi8ELi1ELb0EN4cute5tupleIJNS5_1CILi128EEENS7_ILi96EEENS7_ILi256EEEEEELi256ENS_6half_tEfNS_4arch4Sm80ELb0ELb0ELb0ELb1ELb0ELb0ELb1ELb0EEENS1_21CollectiveEpilogueFwdINS6_IJS8_SA_S9_EEENS6_IJNS7_ILi1EEESI_SI_EEESC_SE_Li256ELb1ELb1ELb0ELb0EEENS1_19SingleTileSchedulerILb1ELb0ELb1ELi128EEEEEEEEEvNT_6ParamsE:
	.zero		1400


//--------------------- .nv.constant0._ZN7cutlass13device_kernelIN5flash19enable_sm80_to_sm89INS1_16FlashAttnFwdSm80INS1_25CollectiveMainloopFwdSm80ILi8ELi1ELb0EN4cute5tupleIJNS5_1CILi128EEENS7_ILi48EEENS7_ILi256EEEEEELi256ENS_6half_tEfNS_4arch4Sm80ELb0ELb0ELb0ELb1ELb0ELb1ELb1ELb0EEENS1_21CollectiveEpilogueFwdINS6_IJS8_SA_S9_EEENS6_IJNS7_ILi1EEESI_SI_EEESC_SE_Li256ELb1ELb1ELb0ELb0EEENS1_19SingleTileSchedulerILb1ELb0ELb1ELi128EEEEEEEEEvNT_6ParamsE --------------------------
	.section	.nv.constant0._ZN7cutlass13device_kernelIN5flash19enable_sm80_to_sm89INS1_16FlashAttnFwdSm80INS1_25CollectiveMainloopFwdSm80ILi8ELi1ELb0EN4cute5tupleIJNS5_1CILi128EEENS7_ILi48EEENS7_ILi256EEEEEELi256ENS_6half_tEfNS_4arch4Sm80ELb0ELb0ELb0ELb1ELb0ELb1ELb1ELb0EEENS1_21CollectiveEpilogueFwdINS6_IJS8_SA_S9_EEENS6_IJNS7_ILi1EEESI_SI_EEESC_SE_Li256ELb1ELb1ELb0ELb0EEENS1_19SingleTileSchedulerILb1ELb0ELb1ELi128EEEEEEEEEvNT_6ParamsE,"a",@progbits
	.sectionflags	@""
	.align	4
.nv.constant0._ZN7cutlass13device_kernelIN5flash19enable_sm80_to_sm89INS1_16FlashAttnFwdSm80INS1_25CollectiveMainloopFwdSm80ILi8ELi1ELb0EN4cute5tupleIJNS5_1CILi128EEENS7_ILi48EEENS7_ILi256EEEEEELi256ENS_6half_tEfNS_4arch4Sm80ELb0ELb0ELb0ELb1ELb0ELb1ELb1ELb0EEENS1_21CollectiveEpilogueFwdINS6_IJS8_SA_S9_EEENS6_IJNS7_ILi1EEESI_SI_EEESC_SE_Li256ELb1ELb1ELb0ELb0EEENS1_19SingleTileSchedulerILb1ELb0ELb1ELi128EEEEEEEEEvNT_6ParamsE:
	.zero		1400


//--------------------- .nv.constant0._ZN7cutlass13device_kernelIN5flash19enable_sm80_to_sm89INS1_16FlashAttnFwdSm80INS1_25CollectiveMainloopFwdSm80ILi8ELi1ELb0EN4cute5tupleIJNS5_1CILi128EEENS7_ILi64EEENS7_ILi256EEEEEELi256ENS_6half_tEfNS_4arch4Sm80ELb0ELb1ELb0ELb0ELb0ELb0ELb1ELb0EEENS1_21CollectiveEpilogueFwdINS6_IJS8_SA_S9_EEENS6_IJNS7_ILi1EEESI_SI_EEESC_SE_Li256ELb0ELb1ELb0ELb0EEENS1_19SingleTileSchedulerILb0ELb0ELb1ELi128EEEEEEEEEvNT_6ParamsE --------------------------
	.section	.nv.constant0._ZN7cutlass13device_kernelIN5flash19enable_sm80_to_sm89INS1_16FlashAttnFwdSm80INS1_25CollectiveMainloopFwdSm80ILi8ELi1ELb0EN4cute5tupleIJNS5_1CILi128EEENS7_ILi64EEENS7_ILi256EEEEEELi256ENS_6half_tEfNS_4arch4Sm80ELb0ELb1ELb0ELb0ELb0ELb0ELb1ELb0EEENS1_21CollectiveEpilogueFwdINS6_IJS8_SA_S9_EEENS6_IJNS7_ILi1EEESI_SI_EEESC_SE_Li256ELb0ELb1ELb0ELb0EEENS1_19SingleTileSchedulerILb0ELb0ELb1ELi128EEEEEEEEEvNT_6ParamsE,"a",@progbits
	.sectionflags	@""
	.align	4
.nv.constant0._ZN7cutlass13device_kernelIN5flash19enable_sm80_to_sm89INS1_16FlashAttnFwdSm80INS1_25CollectiveMainloopFwdSm80ILi8ELi1ELb0EN4cute5tupleIJNS5_1CILi128EEENS7_ILi64EEENS7_ILi256EEEEEELi256ENS_6half_tEfNS_4arch4Sm80ELb0ELb1ELb0ELb0ELb0ELb0ELb1ELb0EEENS1_21CollectiveEpilogueFwdINS6_IJS8_SA_S9_EEENS6_IJNS7_ILi1EEESI_SI_EEESC_SE_Li256ELb0ELb1ELb0ELb0EEENS1_19SingleTileSchedulerILb0ELb0ELb1ELi128EEEEEEEEEvNT_6ParamsE:
	.zero		1400


//--------------------- .nv.constant0._ZN7cutlass13device_kernelIN5flash19enable_sm80_to_sm89INS1_16FlashAttnFwdSm80INS1_25CollectiveMainloopFwdSm80ILi8ELi1ELb0EN4cute5tupleIJNS5_1CILi128EEENS7_ILi64EEENS7_ILi256EEEEEELi256ENS_6half_tEfNS_4arch4Sm80ELb0ELb1ELb0ELb1ELb0ELb0ELb1ELb0EEENS1_21CollectiveEpilogueFwdINS6_IJS8_SA_S9_EEENS6_IJNS7_ILi1EEESI_SI_EEESC_SE_Li256ELb1ELb1ELb0ELb0EEENS1_19SingleTileSchedulerILb1ELb0ELb1ELi128EEEEEEEEEvNT_6ParamsE --------------------------
	.section	.nv.constant0._ZN7cutlass13device_kernelIN5flash19enable_sm80_to_sm89INS1_16FlashAttnFwdSm80INS1_25CollectiveMainloopFwdSm80ILi8ELi1ELb0EN4cute5tupleIJNS5_1CILi128EEENS7_ILi64EEENS7_ILi256EEEEEELi256ENS_6half_tEfNS_4arch4Sm80ELb0ELb1ELb0ELb1ELb0ELb0ELb1ELb0EEENS1_21CollectiveEpilogueFwdINS6_IJS8_SA_S9_EEENS6_IJNS7_ILi1EEESI_SI_EEESC_SE_Li256ELb1ELb1ELb0ELb0EEENS1_19SingleTileSchedulerILb1ELb0ELb1ELi128EEEEEEEEEvNT_6ParamsE,"a",@progbits
	.sectionflags	@""
	.align	4
.nv.constant0._ZN7cutlass13device_kernelIN5flash19enable_sm80_to_sm89INS1_16FlashAttnFwdSm80INS1_25CollectiveMainloopFwdSm80ILi8ELi1ELb0EN4cute5tupleIJNS5_1CILi128EEENS7_ILi64EEENS7_ILi256EEEEEELi256ENS_6half_tEfNS_4arch4Sm80ELb0ELb1ELb0ELb1ELb0ELb0ELb1ELb0EEENS1_21CollectiveEpilogueFwdINS6_IJS8_SA_S9_EEENS6_IJNS7_ILi1EEESI_SI_EEESC_SE_Li256ELb1ELb1ELb0ELb0EEENS1_19SingleTileSchedulerILb1ELb0ELb1ELi128EEEEEEEEEvNT_6ParamsE:
	.zero		1400


//--------------------- .nv.constant0._ZN7cutlass13device_kernelIN5flash19enable_sm80_to_sm89INS1_16FlashAttnFwdSm80INS1_25CollectiveMainloopFwdSm80ILi8ELi1ELb0EN4cute5tupleIJNS5_1CILi128EEENS7_ILi48EEENS7_ILi256EEEEEELi256ENS_6half_tEfNS_4arch4Sm80ELb0ELb1ELb0ELb1ELb0ELb1ELb1ELb0EEENS1_21CollectiveEpilogueFwdINS6_IJS8_SA_S9_EEENS6_IJNS7_ILi1EEESI_SI_EEESC_SE_Li256ELb1ELb1ELb0ELb0EEENS1_19SingleTileSchedulerILb1ELb0ELb1ELi128EEEEEEEEEvNT_6ParamsE --------------------------
	.section	.nv.constant0._ZN7cutlass13device_kernelIN5flash19enable_sm80_to_sm89INS1_16FlashAttnFwdSm80INS1_25CollectiveMainloopFwdSm80ILi8ELi1ELb0EN4cute5tupleIJNS5_1CILi128EEENS7_ILi48EEENS7_ILi256EEEEEELi256ENS_6half_tEfNS_4arch4Sm80ELb0ELb1ELb0ELb1ELb0ELb1ELb1ELb0EEENS1_21CollectiveEpilogueFwdINS6_IJS8_SA_S9_EEENS6_IJNS7_ILi1EEESI_SI_EEESC_SE_Li256ELb1ELb1ELb0ELb0EEENS1_19SingleTileSchedulerILb1ELb0ELb1ELi128EEEEEEEEEvNT_6ParamsE,"a",@progbits
	.sectionflags	@""
	.align	4
.nv.constant0._ZN7cutlass13device_kernelIN5flash19enable_sm80_to_sm89INS1_16FlashAttnFwdSm80INS1_25CollectiveMainloopFwdSm80ILi8ELi1ELb0EN4cute5tupleIJNS5_1CILi128EEENS7_ILi48EEENS7_ILi256EEEEEELi256ENS_6half_tEfNS_4arch4Sm80ELb0ELb1ELb0ELb1ELb0ELb1ELb1ELb0EEENS1_21CollectiveEpilogueFwdINS6_IJS8_SA_S9_EEENS6_IJNS7_ILi1EEESI_SI_EEESC_SE_Li256ELb1ELb1ELb0ELb0EEENS1_19SingleTileSchedulerILb1ELb0ELb1ELi128EEEEEEEEEvNT_6ParamsE:
	.zero		1400


//--------------------- .nv.constant0._ZN7cutlass13device_kernelIN5flash19enable_sm80_to_sm89INS1_16FlashAttnFwdSm80INS1_25CollectiveMainloopFwdSm80ILi8ELi1ELb0EN4cute5tupleIJNS5_1CILi128EEENS7_ILi96EEENS7_ILi256EEEEEELi256ENS_6half_tEfNS_4arch4Sm80ELb1ELb0ELb0ELb0ELb0ELb0ELb1ELb0EEENS1_21CollectiveEpilogueFwdINS6_IJS8_SA_S9_EEENS6_IJNS7_ILi1EEESI_SI_EEESC_SE_Li256ELb0ELb1ELb0ELb0EEENS1_30DynamicPersistentTileSchedulerILi256ELi256ELb0ELb1ELb0EEEEEEEEEvNT_6ParamsE --------------------------
	.section	.nv.constant0._ZN7cutlass13device_kernelIN5flash19enable_sm80_to_sm89INS1_16FlashAttnFwdSm80INS1_25CollectiveMainloopFwdSm80ILi8ELi1ELb0EN4cute5tupleIJNS5_1CILi128EEENS7_ILi96EEENS7_ILi256EEEEEELi256ENS_6half_tEfNS_4arch4Sm80ELb1ELb0ELb0ELb0ELb0ELb0ELb1ELb0EEENS1_21CollectiveEpilogueFwdINS6_IJS8_SA_S9_EEENS6_IJNS7_ILi1EEESI_SI_EEESC_SE_Li256ELb0ELb1ELb0ELb0EEENS1_30DynamicPersistentTileSchedulerILi256ELi256ELb0ELb1ELb0EEEEEEEEEvNT_6ParamsE,"a",@progbits
	.sectionflags	@""
	.align	4
.nv.constant0._ZN7cutlass13device_kernelIN5flash19enable_sm80_to_sm89INS1_16FlashAttnFwdSm80INS1_25CollectiveMainloopFwdSm80ILi8ELi1ELb0EN4cute5tupleIJNS5_1CILi128EEENS7_ILi96EEENS7_ILi256EEEEEELi256ENS_6half_tEfNS_4arch4Sm80ELb1ELb0ELb0ELb0ELb0ELb0ELb1ELb0EEENS1_21CollectiveEpilogueFwdINS6_IJS8_SA_S9_EEENS6_IJNS7_ILi1EEESI_SI_EEESC_SE_Li256ELb0ELb1ELb0ELb0EEENS1_30DynamicPersistentTileSchedulerILi256ELi256ELb0ELb1ELb0EEEEEEEEEvNT_6ParamsE:
	.zero		1416


//--------------------- .nv.constant0._ZN7cutlass13device_kernelIN5flash19enable_sm80_to_sm89INS1_16FlashAttnFwdSm80INS1_25CollectiveMainloopFwdSm80ILi8ELi1ELb0EN4cute5tupleIJNS5_1CILi128EEENS7_ILi96EEENS7_ILi256EEEEEELi256ENS_6half_tEfNS_4arch4Sm80ELb1ELb0ELb0ELb1ELb0ELb0ELb1ELb0EEENS1_21CollectiveEpilogueFwdINS6_IJS8_SA_S9_EEENS6_IJNS7_ILi1EEESI_SI_EEESC_SE_Li256ELb1ELb1ELb0ELb0EEENS1_19SingleTileSchedulerILb1ELb0ELb1ELi128EEEEEEEEEvNT_6ParamsE --------------------------
	.section	.nv.constant0._ZN7cutlass13device_kernelIN5flash19enable_sm80_to_sm89INS1_16FlashAttnFwdSm80INS1_25CollectiveMainloopFwdSm80ILi8ELi1ELb0EN4cute5tupleIJNS5_1CILi128EEENS7_ILi96EEENS7_ILi256EEEEEELi256ENS_6half_tEfNS_4arch4Sm80ELb1ELb0ELb0ELb1ELb0ELb0ELb1ELb0EEENS1_21CollectiveEpilogueFwdINS6_IJS8_SA_S9_EEENS6_IJNS7_ILi1EEESI_SI_EEESC_SE_Li256ELb1ELb1ELb0ELb0EEENS1_19SingleTileSchedulerILb1ELb0ELb1ELi128EEEEEEEEEvNT_6ParamsE,"a",@progbits
	.sectionflags	@""
	.align	4
.nv.constant0._ZN7cutlass13device_kernelIN5flash19enable_sm80_to_sm89INS1_16FlashAttnFwdSm80INS1_25CollectiveMainloopFwdSm80ILi8ELi1ELb0EN4cute5tupleIJNS5_1CILi128EEENS7_ILi96EEENS7_ILi256EEEEEELi256ENS_6half_tEfNS_4arch4Sm80ELb1ELb0ELb0ELb1ELb0ELb0ELb1ELb0EEENS1_21CollectiveEpilogueFwdINS6_IJS8_SA_S9_EEENS6_IJNS7_ILi1EEESI_SI_EEESC_SE_Li256ELb1ELb1ELb0ELb0EEENS1_19SingleTileSchedulerILb1ELb0ELb1ELi128EEEEEEEEEvNT_6ParamsE:
	.zero		1400


//--------------------- .nv.constant0._ZN7cutlass13device_kernelIN5flash19enable_sm80_to_sm89INS1_16FlashAttnFwdSm80INS1_25CollectiveMainloopFwdSm80ILi8ELi1ELb0EN4cute5tupleIJNS5_1CILi128EEENS7_ILi48EEENS7_ILi256EEEEEELi256ENS_6half_tEfNS_4arch4Sm80ELb1ELb0ELb0ELb1ELb0ELb1ELb1ELb0EEENS1_21CollectiveEpilogueFwdINS6_IJS8_SA_S9_EEENS6_IJNS7_ILi1EEESI_SI_EEESC_SE_Li256ELb1ELb1ELb0ELb0EEENS1_19SingleTileSchedulerILb1ELb0ELb1ELi128EEEEEEEEEvNT_6ParamsE --------------------------
	.section	.nv.constant0._ZN7cutlass13device_kernelIN5flash19enable_sm80_to_sm89INS1_16FlashAttnFwdSm80INS1_25CollectiveMainloopFwdSm80ILi8ELi1ELb0EN4cute5tupleIJNS5_1CILi128EEENS7_ILi48EEENS7_ILi256EEEEEELi256ENS_6half_tEfNS_4arch4Sm80ELb1ELb0ELb0ELb1ELb0ELb1ELb1ELb0EEENS1_21CollectiveEpilogueFwdINS6_IJS8_SA_S9_EEENS6_IJNS7_ILi1EEESI_SI_EEESC_SE_Li256ELb1ELb1ELb0ELb0EEENS1_19SingleTileSchedulerILb1ELb0ELb1ELi128EEEEEEEEEvNT_6ParamsE,"a",@progbits
	.sectionflags	@""
	.align	4
.nv.constant0._ZN7cutlass13device_kernelIN5flash19enable_sm80_to_sm89INS1_16FlashAttnFwdSm80INS1_25CollectiveMainloopFwdSm80ILi8ELi1ELb0EN4cute5tupleIJNS5_1CILi128EEENS7_ILi48EEENS7_ILi256EEEEEELi256ENS_6half_tEfNS_4arch4Sm80ELb1ELb0ELb0ELb1ELb0ELb1ELb1ELb0EEENS1_21CollectiveEpilogueFwdINS6_IJS8_SA_S9_EEENS6_IJNS7_ILi1EEESI_SI_EEESC_SE_Li256ELb1ELb1ELb0ELb0EEENS1_19SingleTileSchedulerILb1ELb0ELb1ELi128EEEEEEEEEvNT_6ParamsE:
	.zero		1400


//--------------------- .text._ZN7cutlass13device_kernelIN5flash19enable_sm80_to_sm89INS1_16FlashAttnFwdSm80INS1_25CollectiveMainloopFwdSm80ILi8ELi1ELb1EN4cute5tupleIJNS5_1CILi128EEENS7_ILi64EEENS7_ILi256EEEEEELi256ENS_6half_tEfNS_4arch4Sm80ELb0ELb0ELb0ELb0ELb0ELb0ELb1ELb0EEENS1_21CollectiveEpilogueFwdINS6_IJS8_SA_S9_EEENS6_IJNS7_ILi1EEESI_SI_EEESC_SE_Li256ELb0ELb1ELb0ELb0EEENS1_19SingleTileSchedulerILb0ELb0ELb1ELi128EEEEEEEEEvNT_6ParamsE --------------------------
	.section	.text._ZN7cutlass13device_kernelIN5flash19enable_sm80_to_sm89INS1_16FlashAttnFwdSm80INS1_25CollectiveMainloopFwdSm80ILi8ELi1ELb1EN4cute5tupleIJNS5_1CILi128EEENS7_ILi64EEENS7_ILi256EEEEEELi256ENS_6half_tEfNS_4arch4Sm80ELb0ELb0ELb0ELb0ELb0ELb0ELb1ELb0EEENS1_21CollectiveEpilogueFwdINS6_IJS8_SA_S9_EEENS6_IJNS7_ILi1EEESI_SI_EEESC_SE_Li256ELb0ELb1ELb0ELb0EEENS1_19SingleTileSchedulerILb0ELb0ELb1ELi128EEEEEEEEEvNT_6ParamsE,"ax",@progbits
	.sectioninfo	@"SHI_REGISTERS=255"
	.align	128
.text._ZN7cutlass13device_kernelIN5flash19enable_sm80_to_sm89INS1_16FlashAttnFwdSm80INS1_25CollectiveMainloopFwdSm80ILi8ELi1ELb1EN4cute5tupleIJNS5_1CILi128EEENS7_ILi64EEENS7_ILi256EEEEEELi256ENS_6half_tEfNS_4arch4Sm80ELb0ELb0ELb0ELb0ELb0ELb0ELb1ELb0EEENS1_21CollectiveEpilogueFwdINS6_IJS8_SA_S9_EEENS6_IJNS7_ILi1EEESI_SI_EEESC_SE_Li256ELb0ELb1ELb0ELb0EEENS1_19SingleTileSchedulerILb0ELb0ELb1ELi128EEEEEEEEEvNT_6ParamsE:
        .type           _ZN7cutlass13device_kernelIN5flash19enable_sm80_to_sm89INS1_16FlashAttnFwdSm80INS1_25CollectiveMainloopFwdSm80ILi8ELi1ELb1EN4cute5tupleIJNS5_1CILi128EEENS7_ILi64EEENS7_ILi256EEEEEELi256ENS_6half_tEfNS_4arch4Sm80ELb0ELb0ELb0ELb0ELb0ELb0ELb1ELb0EEENS1_21CollectiveEpilogueFwdINS6_IJS8_SA_S9_EEENS6_IJNS7_ILi1EEESI_SI_EEESC_SE_Li256ELb0ELb1ELb0ELb0EEENS1_19SingleTileSchedulerILb0ELb0ELb1ELi128EEEEEEEEEvNT_6ParamsE,@function
        .size           _ZN7cutlass13device_kernelIN5flash19enable_sm80_to_sm89INS1_16FlashAttnFwdSm80INS1_25CollectiveMainloopFwdSm80ILi8ELi1ELb1EN4cute5tupleIJNS5_1CILi128EEENS7_ILi64EEENS7_ILi256EEEEEELi256ENS_6half_tEfNS_4arch4Sm80ELb0ELb0ELb0ELb0ELb0ELb0ELb1ELb0EEENS1_21CollectiveEpilogueFwdINS6_IJS8_SA_S9_EEENS6_IJNS7_ILi1EEESI_SI_EEESC_SE_Li256ELb0ELb1ELb0ELb0EEENS1_19SingleTileSchedulerILb0ELb0ELb1ELi128EEEEEEEEEvNT_6ParamsE,(.L_x_1461 - _ZN7cutlass13device_kernelIN5flash19enable_sm80_to_sm89INS1_16FlashAttnFwdSm80INS1_25CollectiveMainloopFwdSm80ILi8ELi1ELb1EN4cute5tupleIJNS5_1CILi128EEENS7_ILi64EEENS7_ILi256EEEEEELi256ENS_6half_tEfNS_4arch4Sm80ELb0ELb0ELb0ELb0ELb0ELb0ELb1ELb0EEENS1_21CollectiveEpilogueFwdINS6_IJS8_SA_S9_EEENS6_IJNS7_ILi1EEESI_SI_EEESC_SE_Li256ELb0ELb1ELb0ELb0EEENS1_19SingleTileSchedulerILb0ELb0ELb1ELi128EEEEEEEEEvNT_6ParamsE)
        .other          _ZN7cutlass13device_kernelIN5flash19enable_sm80_to_sm89INS1_16FlashAttnFwdSm80INS1_25CollectiveMainloopFwdSm80ILi8ELi1ELb1EN4cute5tupleIJNS5_1CILi128EEENS7_ILi64EEENS7_ILi256EEEEEELi256ENS_6half_tEfNS_4arch4Sm80ELb0ELb0ELb0ELb0ELb0ELb0ELb1ELb0EEENS1_21CollectiveEpilogueFwdINS6_IJS8_SA_S9_EEENS6_IJNS7_ILi1EEESI_SI_EEESC_SE_Li256ELb0ELb1ELb0ELb0EEENS1_19SingleTileSchedulerILb0ELb0ELb1ELi128EEEEEEEEEvNT_6ParamsE,@"STO_CUDA_ENTRY STV_DEFAULT"
_ZN7cutlass13device_kernelIN5flash19enable_sm80_to_sm89INS1_16FlashAttnFwdSm80INS1_25CollectiveMainloopFwdSm80ILi8ELi1ELb1EN4cute5tupleIJNS5_1CILi128EEENS7_ILi64EEENS7_ILi256EEEEEELi256ENS_6half_tEfNS_4arch4Sm80ELb0ELb0ELb0ELb0ELb0ELb0ELb1ELb0EEENS1_21CollectiveEpilogueFwdINS6_IJS8_SA_S9_EEENS6_IJNS7_ILi1EEESI_SI_EEESC_SE_Li256ELb0ELb1ELb0ELb0EEENS1_19SingleTileSchedulerILb0ELb0ELb1ELi128EEEEEEEEEvNT_6ParamsE:
[----:B------:R-:W-:-:S03]  /*0000*/  MOV R1, c[0x0][0x28] ;  /* 0x00000a0000017a02 */ /* 0x000fc60000000f00 */
[----:B------:R-:W1:Y:S01]  /*0010*/  S2R R10, SR_CTAID.Z ;  /* 0x00000000000a7919 */ /* 0x000e620000002700 */
[----:B------:R-:W-:Y:S02]  /*0020*/  IADD3 R1, R1, -0xe8, RZ ;  /* 0xffffff1801017810 */ /* 0x000fe40007ffe0ff */
[----:B-1----:R-:W-:-:S13]  /*0030*/  ISETP.GE.AND P0, PT, R10, RZ, PT ;  /* 0x000000ff0a00720c */ /* 0x002fda0003f06270 */
[----:B------:R-:W-:Y:S05]  /*0040*/  @!P0 EXIT ;  /* 0x000000000000894d */ /* 0x000fea0003800000 */
[----:B------:R-:W-:Y:S01]  /*0050*/  ISETP.NE.U32.AND P0, PT, RZ, c[0x0][0x340], PT ;  /* 0x0000d000ff007a0c */ /* 0x000fe20003f05070 */
[----:B------:R-:W-:-:S03]  /*0060*/  ULDC.64 UR8, c[0x0][0x118] ;  /* 0x0000460000087ab9 */ /* 0x000fc60000000a00 */
[----:B------:R-:W-:-:S13]  /*0070*/  ISETP.NE.AND.EX P0, PT, RZ, c[0x0][0x344], PT, P0 ;  /* 0x0000d100ff007a0c */ /* 0x000fda0003f05300 */
[----:B------:R-:W-:-:S04]  /*0080*/  @P0 IMAD.MOV.U32 R2, RZ, RZ, 0x4 ;  /* 0x00000004ff020424 */ /* 0x000fc800078e00ff */
[----:B------:R-:W-:-:S05]  /*0090*/  @P0 IMAD.WIDE R2, R10, R2, c[0x0][0x340] ;  /* 0x0000d0000a020625 */ /* 0x000fca00078e0202 */
[----:B------:R1:W2:Y:S01]  /*00a0*/  @P0 LDG.E R7, [R2.64] ;  /* 0x0000000802070981 */ /* 0x0002a2000c1e1900 */
[----:B------:R-:W-:Y:S01]  /*00b0*/  IMAD.MOV.U32 R13, RZ, RZ, c[0x0][0x2c4] ;  /* 0x0000b100ff0d7624 */ /* 0x000fe200078e00ff */
[----:B------:R-:W-:Y:S01]  /*00c0*/  SHF.R.S32.HI R11, RZ, 0x1f, R10 ;  /* 0x0000001fff0b7819 */ /* 0x000fe2000001140a */
[----:B------:R-:W-:Y:S01]  /*00d0*/  IMAD.MOV.U32 R83, RZ, RZ, c[0x0][0x1d0] ;  /* 0x00007400ff537624 */ /* 0x000fe200078e00ff */
[----:B------:R-:W3:Y:S01]  /*00e0*/  S2R R81, SR_TID.X ;  /* 0x0000000000517919 */ /* 0x000ee20000002100 */
[----:B------:R-:W-:-:S03]  /*00f0*/  IMAD.MOV.U32 R82, RZ, RZ, 0x6 ;  /* 0x00000006ff527424 */ /* 0x000fc600078e00ff */
[----:B------:R-:W-:Y:S01]  /*0100*/  BAR.SYNC.DEFER_BLOCKING 0x0 ;  /* 0x0000000000007b1d */ /* 0x000fe20000010000 */
[----:B------:R-:W-:Y:S01]  /*0110*/  ISETP.NE.AND P1, PT, R13, 0x1, PT ;  /* 0x000000010d00780c */ /* 0x000fe20003f25270 */
[----:B------:R-:W-:-:S04]  /*0120*/  IMAD R5, R11, c[0x0][0x1c0], RZ ;  /* 0x000070000b057a24 */ /* 0x000fc800078e02ff */
[----:B------:R-:W4:Y:S04]  /*0130*/  S2R R40, SR_CTAID.Y ;  /* 0x0000000000287919 */ /* 0x000f280000002600 */
[----:B------:R-:W5:Y:S01]  /*0140*/  S2R R12, SR_CTAID.X ;  /* 0x00000000000c7919 */ /* 0x000f620000002500 */
[----:B---3--:R-:W-:-:S04]  /*0150*/  SHF.R.S32.HI R24, RZ, 0x1f, R81 ;  /* 0x0000001fff187819 */ /* 0x008fc80000011451 */
[----:B-1----:R-:W-:-:S04]  /*0160*/  LEA.HI R2, R24, R81, RZ, 0x3 ;  /* 0x0000005118027211 */ /* 0x002fc800078f18ff */
[----:B------:R-:W-:Y:S02]  /*0170*/  LOP3.LUT R0, R2, 0xfffffff8, RZ, 0xc0, !PT ;  /* 0xfffffff802007812 */ /* 0x000fe400078ec0ff */
[----:B------:R-:W-:Y:S01]  /*0180*/  SHF.R.S32.HI R18, RZ, 0x3, R2 ;  /* 0x00000003ff127819 */ /* 0x000fe20000011402 */
[----:B----4-:R-:W-:Y:S01]  /*0190*/  IMAD.WIDE.U32 R8, R40, c[0x0][0x1b8], RZ ;  /* 0x00006e0028087a25 */ /* 0x010fe200078e00ff */
[----:B------:R-:W-:Y:S02]  /*01a0*/  SHF.R.S32.HI R41, RZ, 0x1f, R40 ;  /* 0x0000001fff297819 */ /* 0x000fe40000011428 */
[----:B------:R-:W-:Y:S01]  /*01b0*/  SHF.R.S32.HI R22, RZ, 0x1f, R18 ;  /* 0x0000001fff167819 */ /* 0x000fe20000011412 */
[----:B------:R-:W-:Y:S02]  /*01c0*/  IMAD.IADD R19, R81, 0x1, -R0 ;  /* 0x0000000151137824 */ /* 0x000fe400078e0a00 */
[----:B------:R-:W-:Y:S02]  /*01d0*/  IMAD R2, R41, c[0x0][0x1b8], RZ ;  /* 0x00006e0029027a24 */ /* 0x000fe400078e02ff */
[----:B------:R-:W-:-:S02]  /*01e0*/  IMAD R0, R19, 0x20, R18 ;  /* 0x0000002013007824 */ /* 0x000fc400078e0212 */
[----:B------:R-:W-:Y:S02]  /*01f0*/  IMAD R2, R40, c[0x0][0x1bc], R2 ;  /* 0x00006f0028027a24 */ /* 0x000fe400078e0202 */
[----:B-----5:R-:W-:Y:S02]  /*0200*/  IMAD R14, R12, 0x80, R0 ;  /* 0x000000800c0e7824 */ /* 0x020fe400078e0200 */
[----:B------:R-:W-:Y:S02]  /*0210*/  IMAD.IADD R3, R9, 0x1, R2 ;  /* 0x0000000109037824 */ /* 0x000fe400078e0202 */
[----:B------:R-:W-:Y:S01]  /*0220*/  @P1 IMAD.HI.U32 R4, R14, c[0x0][0x2c8], RZ ;  /* 0x0000b2000e041a27 */ /* 0x000fe200078e00ff */
[----:B------:R1:W-:Y:S03]  /*0230*/  STL [R1+0xbc], R14 ;  /* 0x0000bc0e01007387 */ /* 0x0003e60000100800 */
[----:B------:R-:W-:Y:S01]  /*0240*/  IMAD.MOV.U32 R0, RZ, RZ, R14 ;  /* 0x000000ffff007224 */ /* 0x000fe200078e000e */
[----:B------:R-:W-:Y:S01]  /*0250*/  @P1 SHF.R.U32.HI R0, RZ, c[0x0][0x2cc], R4 ;  /* 0x0000b300ff001a19 */ /* 0x000fe20000011604 */
[----:B------:R-:W-:Y:S01]  /*0260*/  IMAD.MOV.U32 R2, RZ, RZ, R8 ;  /* 0x000000ffff027224 */ /* 0x000fe200078e0008 */
[----:B------:R-:W-:Y:S01]  /*0270*/  IADD3 R8, R83, 0x3f, RZ ;  /* 0x0000003f53087810 */ /* 0x000fe20007ffe0ff */
[C---:B------:R-:W-:Y:S01]  /*0280*/  IMAD R4, R10.reuse, c[0x0][0x1c4], R5 ;  /* 0x000071000a047a24 */ /* 0x040fe200078e0205 */
[----:B------:R-:W-:Y:S01]  /*0290*/  SHF.R.S32.HI R5, RZ, 0x1f, R0 ;  /* 0x0000001fff057819 */ /* 0x000fe20000011400 */
[----:B------:R-:W-:-:S04]  /*02a0*/  IMAD.WIDE.U32 R2, R10, c[0x0][0x1c0], R2 ;  /* 0x000070000a027a25 */ /* 0x000fc800078e0002 */
[----:B------:R-:W-:Y:S02]  /*02b0*/  IMAD.IADD R3, R3, 0x1, R4 ;  /* 0x0000000103037824 */ /* 0x000fe400078e0204 */
[----:B------:R-:W-:Y:S02]  /*02c0*/  IMAD R4, R5, c[0x0][0x1b0], RZ ;  /* 0x00006c0005047a24 */ /* 0x000fe400078e02ff */
[----:B------:R-:W-:Y:S02]  /*02d0*/  IMAD.MOV R6, RZ, RZ, -R0 ;  /* 0x000000ffff067224 */ /* 0x000fe400078e0a00 */
[----:B------:R-:W-:-:S04]  /*02e0*/  IMAD.WIDE.U32 R2, R0, c[0x0][0x1b0], R2 ;  /* 0x00006c0000027a25 */ /* 0x000fc800078e0002 */
[----:B------:R-:W-:Y:S02]  /*02f0*/  IMAD R4, R0, c[0x0][0x1b4], R4 ;  /* 0x00006d0000047a24 */ /* 0x000fe400078e0204 */
[----:B------:R-:W-:Y:S02]  /*0300*/  IMAD R0, R6, c[0x0][0x2c4], R14 ;  /* 0x0000b10006007a24 */ /* 0x000fe400078e020e */
[----:B------:R-:W-:Y:S02]  /*0310*/  IMAD.IADD R3, R3, 0x1, R4 ;  /* 0x0000000103037824 */ /* 0x000fe400078e0204 */
[----:B------:R-:W-:Y:S01]  /*0320*/  IMAD.SHL.U32 R4, R18, 0x40, RZ ;  /* 0x0000004012047824 */ /* 0x000fe200078e00ff */
[----:B------:R-:W-:Y:S01]  /*0330*/  SHF.R.S32.HI R5, RZ, 0x1f, R0 ;  /* 0x0000001fff057819 */ /* 0x000fe20000011400 */
[----:B------:R-:W-:-:S03]  /*0340*/  IMAD.WIDE.U32 R2, R0, c[0x0][0x1a8], R2 ;  /* 0x00006a0000027a25 */ /* 0x000fc600078e0002 */
[----:B------:R-:W-:Y:S01]  /*0350*/  LOP3.LUT R4, R4, 0x1c0, RZ, 0xc0, !PT ;  /* 0x000001c004047812 */ /* 0x000fe200078ec0ff */
[----:B------:R-:W-:Y:S01]  /*0360*/  IMAD R5, R5, c[0x0][0x1a8], RZ ;  /* 0x00006a0005057a24 */ /* 0x000fe200078e02ff */
[----:B------:R-:W-:Y:S01]  /*0370*/  LEA R17, P1, R2, c[0x0][0x160], 0x1 ;  /* 0x0000580002117a11 */ /* 0x000fe200078208ff */
[----:B------:R-:W-:Y:S02]  /*0380*/  IMAD.SHL.U32 R42, R19, 0x8, RZ ;  /* 0x00000008132a7824 */ /* 0x000fe400078e00ff */
[----:B------:R-:W-:Y:S01]  /*0390*/  IMAD R6, R0, c[0x0][0x1ac], R5 ;  /* 0x00006b0000067a24 */ /* 0x000fe200078e0205 */
[----:B------:R-:W-:Y:S01]  /*03a0*/  SHF.R.S32.HI R0, RZ, 0x1f, R8 ;  /* 0x0000001fff007819 */ /* 0x000fe20000011408 */
[----:B------:R-:W-:Y:S01]  /*03b0*/  IMAD R23, R12, 0x80, R18 ;  /* 0x000000800c177824 */ /* 0x000fe200078e0212 */
[----:B------:R-:W-:Y:S01]  /*03c0*/  LOP3.LUT R5, R4, 0x38, R42, 0xf8, !PT ;  /* 0x0000003804057812 */ /* 0x000fe200078ef82a */
[----:B------:R-:W-:Y:S01]  /*03d0*/  IMAD R9, R22, c[0x0][0x1e0], RZ ;  /* 0x0000780016097a24 */ /* 0x000fe200078e02ff */
[----:B------:R-:W-:Y:S01]  /*03e0*/  LEA.HI R153, R0, R8, RZ, 0x6 ;  /* 0x0000000800997211 */ /* 0x000fe200078f30ff */
[----:B------:R-:W-:Y:S01]  /*03f0*/  IMAD.IADD R0, R3, 0x1, R6 ;  /* 0x0000000103007824 */ /* 0x000fe200078e0206 */
[----:B------:R-:W-:Y:S01]  /*0400*/  LEA.HI R3, R24, R81, RZ, 0x6 ;  /* 0x0000005118037211 */ /* 0x000fe200078f30ff */
[----:B------:R-:W-:Y:S01]  /*0410*/  IMAD R9, R18, c[0x0][0x1e4], R9 ;  /* 0x0000790012097a24 */ /* 0x000fe200078e0209 */
[----:B------:R-:W-:Y:S01]  /*0420*/  SHF.R.U32.HI R4, RZ, 0x3, R4 ;  /* 0x00000003ff047819 */ /* 0x000fe20000011604 */
[----:B------:R-:W-:Y:S01]  /*0430*/  STL [R1+0xb8], R23 ;  /* 0x0000b81701007387 */ /* 0x000fe20000100800 */
[----:B------:R-:W-:Y:S01]  /*0440*/  LEA.HI.X R16, R2, c[0x0][0x164], R0, 0x1, P1 ;  /* 0x0000590002107a11 */ /* 0x000fe200008f0c00 */
[----:B------:R-:W-:Y:S01]  /*0450*/  IMAD R0, R13, c[0x0][0x168], RZ ;  /* 0x00005a000d007a24 */ /* 0x000fe200078e02ff */
[----:B------:R-:W-:Y:S01]  /*0460*/  LOP3.LUT R4, R5, R4, RZ, 0x3c, !PT ;  /* 0x0000000405047212 */ /* 0x000fe200078e3cff */
[----:B------:R-:W-:Y:S01]  /*0470*/  IMAD.SHL.U32 R3, R3, 0x8, RZ ;  /* 0x0000000803037824 */ /* 0x000fe200078e00ff */
[----:B------:R-:W-:Y:S01]  /*0480*/  SHFL.IDX PT, R2, R17, RZ, 0x181f ;  /* 0x00181fff11027589 */ /* 0x000fe200000e0000 */
[----:B------:R-:W-:-:S02]  /*0490*/  IADD3 R5, R23, 0x20, RZ ;  /* 0x0000002017057810 */ /* 0x000fc40007ffe0ff */
[-C--:B------:R-:W-:Y:S02]  /*04a0*/  ISETP.GE.AND P4, PT, R23, R0.reuse, PT ;  /* 0x000000001700720c */ /* 0x080fe40003f86270 */
[----:B------:R-:W-:Y:S02]  /*04b0*/  LOP3.LUT R87, R4, 0xfffffe00, R3, 0xf8, !PT ;  /* 0xfffffe0004577812 */ /* 0x000fe400078ef803 */
[C---:B------:R-:W-:Y:S01]  /*04c0*/  IADD3 R27, R42.reuse, 0x40, RZ ;  /* 0x000000402a1b7810 */ /* 0x040fe20007ffe0ff */
[----:B------:R-:W3:Y:S01]  /*04d0*/  SHFL.IDX PT, R3, R16, RZ, 0x181f ;  /* 0x00181fff10037589 */ /* 0x000ee200000e0000 */
[C---:B------:R-:W-:Y:S02]  /*04e0*/  IADD3 R26, R42.reuse, 0x80, RZ ;  /* 0x000000802a1a7810 */ /* 0x040fe40007ffe0ff */
[----:B------:R-:W-:Y:S01]  /*04f0*/  ISETP.GE.AND P1, PT, R5, R0, PT ;  /* 0x000000000500720c */ /* 0x000fe20003f26270 */
[----:B------:R-:W-:Y:S01]  /*0500*/  STL [R1+0xb4], R87 ;  /* 0x0000b45701007387 */ /* 0x000fe20000100800 */
[----:B------:R-:W-:-:S02]  /*0510*/  IADD3 R25, R42, 0xc0, RZ ;  /* 0x000000c02a197810 */ /* 0x000fc40007ffe0ff */
[----:B------:R-:W-:Y:S02]  /*0520*/  ISETP.GE.AND P3, PT, R42, c[0x0][0x198], PT ;  /* 0x000066002a007a0c */ /* 0x000fe40003f66270 */
[----:B------:R-:W-:Y:S02]  /*0530*/  @!P4 SHF.R.S32.HI R5, RZ, 0x1f, R27 ;  /* 0x0000001fff05c819 */ /* 0x000fe4000001141b */
[----:B------:R-:W-:Y:S02]  /*0540*/  @!P4 SHF.R.S32.HI R4, RZ, 0x1f, R26 ;  /* 0x0000001fff04c819 */ /* 0x000fe4000001141a */
[----:B------:R-:W-:Y:S02]  /*0550*/  @!P4 LEA.HI R5, R5, R27, RZ, 0x3 ;  /* 0x0000001b0505c211 */ /* 0x000fe400078f18ff */
[----:B------:R-:W-:Y:S02]  /*0560*/  @!P4 LEA.HI R8, R4, R26, RZ, 0x3 ;  /* 0x0000001a0408c211 */ /* 0x000fe400078f18ff */
[----:B------:R-:W4:Y:S01]  /*0570*/  SHFL.IDX PT, R4, R17, 0x1, 0x181f ;  /* 0x00381f0011047f89 */ /* 0x000f2200000e0000 */
[----:B-1----:R-:W-:-:S02]  /*0580*/  @!P4 LOP3.LUT R14, R5, 0xfffffff8, RZ, 0xc0, !PT ;  /* 0xfffffff8050ec812 */ /* 0x002fc400078ec0ff */
[----:B------:R-:W-:Y:S01]  /*0590*/  ISETP.GE.AND P6, PT, R26, c[0x0][0x198], PT ;  /* 0x000066001a007a0c */ /* 0x000fe20003fc6270 */
[----:B------:R-:W1:Y:S01]  /*05a0*/  SHFL.IDX PT, R5, R16, 0x1, 0x181f ;  /* 0x00381f0010057f89 */ /* 0x000e6200000e0000 */
[----:B------:R-:W-:Y:S02]  /*05b0*/  ISETP.GE.AND P5, PT, R25, c[0x0][0x198], PT ;  /* 0x0000660019007a0c */ /* 0x000fe40003fa6270 */
[----:B------:R-:W-:Y:S01]  /*05c0*/  SHF.R.S32.HI R43, RZ, 0x1f, R42 ;  /* 0x0000001fff2b7819 */ /* 0x000fe2000001142a */
[--C-:B---3--:R-:W-:Y:S01]  /*05d0*/  @!P4 IMAD.WIDE R14, R14, 0x2, R2.reuse ;  /* 0x000000020e0ec825 */ /* 0x108fe200078e0202 */
[----:B------:R-:W-:Y:S02]  /*05e0*/  @!P4 LEA R6, P2, R42, R2, 0x1 ;  /* 0x000000022a06c211 */ /* 0x000fe400078408ff */
[----:B------:R-:W-:Y:S01]  /*05f0*/  @!P4 LOP3.LUT R12, R8, 0xfffffff8, RZ, 0xc0, !PT ;  /* 0xfffffff8080cc812 */ /* 0x000fe200078ec0ff */
[----:B------:R-:W-:Y:S01]  /*0600*/  @!P4 IMAD.SHL.U32 R8, R87, 0x2, RZ ;  /* 0x000000025708c824 */ /* 0x000fe200078e00ff */
[----:B------:R-:W-:Y:S01]  /*0610*/  LEA.HI.SX32 R80, R153, 0xffffffff, 0x1a ;  /* 0xffffffff99507811 */ /* 0x000fe200078fd2ff */
[----:B------:R-:W-:Y:S02]  /*0620*/  STL.64 [R1+0xa0], R42 ;  /* 0x0000a02a01007387 */ /* 0x000fe40000100a00 */
[----:B------:R-:W-:-:S02]  /*0630*/  @!P4 IMAD.WIDE R12, R12, 0x2, R2 ;  /* 0x000000020c0cc825 */ /* 0x000fc400078e0202 */
[----:B------:R-:W-:Y:S04]  /*0640*/  STL [R1+0xac], R27 ;  /* 0x0000ac1b01007387 */ /* 0x000fe80000100800 */
[----:B------:R-:W-:Y:S04]  /*0650*/  STL [R1+0xb0], R26 ;  /* 0x0000b01a01007387 */ /* 0x000fe80000100800 */
[----:B------:R-:W-:Y:S01]  /*0660*/  STL [R1+0xa8], R25 ;  /* 0x0000a81901007387 */ /* 0x000fe20000100800 */
[--C-:B--2---:R-:W-:Y:S01]  /*0670*/  @P0 SHF.R.S32.HI R21, RZ, 0x1f, R7.reuse ;  /* 0x0000001fff150819 */ /* 0x104fe20000011407 */
[----:B------:R-:W-:Y:S01]  /*0680*/  @P0 IMAD.MOV.U32 R20, RZ, RZ, R7 ;  /* 0x000000ffff140224 */ /* 0x000fe200078e0007 */
[----:B------:R-:W-:Y:S01]  /*0690*/  @!P4 SHF.R.S32.HI R7, RZ, 0x1f, R25 ;  /* 0x0000001fff07c819 */ /* 0x000fe20000011419 */
[----:B------:R-:W-:-:S02]  /*06a0*/  @!P0 IMAD.MOV.U32 R20, RZ, RZ, R10 ;  /* 0x000000ffff148224 */ /* 0x000fc400078e000a */
[----:B------:R-:W-:Y:S01]  /*06b0*/  @!P0 IMAD.MOV.U32 R21, RZ, RZ, R11 ;  /* 0x000000ffff158224 */ /* 0x000fe200078e000b */
[----:B------:R-:W-:Y:S02]  /*06c0*/  ISETP.GE.AND P0, PT, R27, c[0x0][0x198], PT ;  /* 0x000066001b007a0c */ /* 0x000fe40003f06270 */
[----:B------:R-:W-:-:S04]  /*06d0*/  @!P4 LEA.HI R7, R7, R25, RZ, 0x3 ;  /* 0x000000190707c211 */ /* 0x000fc800078f18ff */
[----:B------:R-:W-:Y:S02]  /*06e0*/  @!P4 LOP3.LUT R10, R7, 0xfffffff8, RZ, 0xc0, !PT ;  /* 0xfffffff8070ac812 */ /* 0x000fe400078ec0ff */
[----:B------:R-:W-:-:S03]  /*06f0*/  @!P4 LEA.HI.X R7, R42, R3, R43, 0x1, P2 ;  /* 0x000000032a07c211 */ /* 0x000fc600010f0c2b */
[----:B------:R-:W-:Y:S02]  /*0700*/  @!P4 IMAD.WIDE R10, R10, 0x2, R2 ;  /* 0x000000020a0ac825 */ /* 0x000fe400078e0202 */
[----:B------:R2:W-:Y:S02]  /*0710*/  @!P4 LDGSTS.E.BYPASS.LTC128B.128 [R8+0x100], [R6.64], !P3 ;  /* 0x001000000608cfae */ /* 0x0005e4000d901d48 */
[----:B------:R-:W-:Y:S02]  /*0720*/  IMAD.WIDE.U32 R2, R18, c[0x0][0x1e0], R42 ;  /* 0x0000780012027a25 */ /* 0x000fe400078e002a */
[----:B------:R3:W-:Y:S04]  /*0730*/  @!P4 LDGSTS.E.BYPASS.LTC128B.128 [R8+0x4100], [R14.64], !P0 ;  /* 0x041000000e08cfae */ /* 0x0007e8000c101d48 */
[----:B------:R4:W-:Y:S04]  /*0740*/  @!P4 LDGSTS.E.BYPASS.LTC128B.128 [R8+0x8100], [R12.64], !P6 ;  /* 0x081000000c08cfae */ /* 0x0009e8000f101d48 */
[----:B------:R5:W-:Y:S01]  /*0750*/  @!P4 LDGSTS.E.BYPASS.LTC128B.128 [R8+0xc100], [R10.64], !P5 ;  /* 0x0c1000000a08cfae */ /* 0x000be2000e901d48 */
[----:B--2---:R-:W-:-:S02]  /*0760*/  IADD3 R7, R23, 0x40, RZ ;  /* 0x0000004017077810 */ /* 0x004fc40007ffe0ff */
[----:B------:R-:W-:Y:S01]  /*0770*/  IADD3 R6, R23, 0x60, RZ ;  /* 0x0000006017067810 */ /* 0x000fe20007ffe0ff */
[----:B---3--:R-:W-:Y:S01]  /*0780*/  IMAD.IADD R15, R3, 0x1, R9 ;  /* 0x00000001030f7824 */ /* 0x008fe200078e0209 */
[----:B------:R-:W-:Y:S01]  /*0790*/  @!P1 SHF.R.S32.HI R3, RZ, 0x1f, R27 ;  /* 0x0000001fff039819 */ /* 0x000fe2000001141b */
[----:B------:R-:W-:Y:S01]  /*07a0*/  IMAD.MOV.U32 R14, RZ, RZ, R2 ;  /* 0x000000ffff0e7224 */ /* 0x000fe200078e0002 */
[----:B------:R-:W-:Y:S01]  /*07b0*/  ISETP.GE.AND P2, PT, R7, R0, PT ;  /* 0x000000000700720c */ /* 0x000fe20003f46270 */
[----:B------:R-:W2:Y:S01]  /*07c0*/  SHFL.IDX PT, R2, R17, 0x2, 0x181f ;  /* 0x00581f0011027f89 */ /* 0x000ea200000e0000 */
[C---:B----4-:R-:W-:Y:S02]  /*07d0*/  @!P1 LEA R12, P4, R42.reuse, R4, 0x1 ;  /* 0x000000042a0c9211 */ /* 0x050fe400078808ff */
[----:B------:R-:W-:Y:S02]  /*07e0*/  @!P1 LEA.HI R3, R3, R27, RZ, 0x3 ;  /* 0x0000001b03039211 */ /* 0x000fe400078f18ff */
[----:B-1----:R-:W-:-:S02]  /*07f0*/  @!P1 LEA.HI.X R13, R42, R5, R43, 0x1, P4 ;  /* 0x000000052a0d9211 */ /* 0x002fc400020f0c2b */
[----:B------:R-:W-:Y:S02]  /*0800*/  ISETP.GE.AND P4, PT, R6, R0, PT ;  /* 0x000000000600720c */ /* 0x000fe40003f86270 */
[----:B------:R-:W-:Y:S02]  /*0810*/  @!P1 SHF.R.S32.HI R0, RZ, 0x1f, R26 ;  /* 0x0000001fff009819 */ /* 0x000fe4000001141a */
[----:B------:R-:W-:Y:S02]  /*0820*/  @!P1 SHF.R.S32.HI R7, RZ, 0x1f, R25 ;  /* 0x0000001fff079819 */ /* 0x000fe40000011419 */
[----:B------:R-:W-:Y:S02]  /*0830*/  @!P1 LEA.HI R6, R0, R26, RZ, 0x3 ;  /* 0x0000001a00069211 */ /* 0x000fe400078f18ff */
[----:B-----5:R-:W-:Y:S02]  /*0840*/  @!P1 LOP3.LUT R8, R3, 0xfffffff8, RZ, 0xc0, !PT ;  /* 0xfffffff803089812 */ /* 0x020fe400078ec0ff */
[----:B------:R-:W-:Y:S01]  /*0850*/  @!P1 LEA.HI R0, R7, R25, RZ, 0x3 ;  /* 0x0000001907009211 */ /* 0x000fe200078f18ff */
[----:B------:R-:W1:Y:S01]  /*0860*/  SHFL.IDX PT, R3, R16, 0x2, 0x181f ;  /* 0x00581f0010037f89 */ /* 0x000e6200000e0000 */
[----:B------:R-:W-:Y:S01]  /*0870*/  @!P1 LOP3.LUT R6, R6, 0xfffffff8, RZ, 0xc0, !PT ;  /* 0xfffffff806069812 */ /* 0x000fe200078ec0ff */
[----:B------:R-:W-:Y:S01]  /*0880*/  @!P1 IMAD.WIDE R8, R8, 0x2, R4 ;  /* 0x0000000208089825 */ /* 0x000fe200078e0204 */
[----:B------:R-:W-:-:S02]  /*0890*/  @!P1 LOP3.LUT R10, R0, 0xfffffff8, RZ, 0xc0, !PT ;  /* 0xfffffff8000a9812 */ /* 0x000fc400078ec0ff */
[----:B------:R-:W-:Y:S01]  /*08a0*/  SHF.R.S32.HI R23, RZ, 0x1f, R80 ;  /* 0x0000001fff177819 */ /* 0x000fe20000011450 */
[----:B------:R-:W-:Y:S02]  /*08b0*/  @!P1 IMAD.SHL.U32 R0, R87, 0x2, RZ ;  /* 0x0000000257009824 */ /* 0x000fe400078e00ff */
[----:B------:R-:W-:-:S03]  /*08c0*/  @!P1 IMAD.WIDE R6, R6, 0x2, R4 ;  /* 0x0000000206069825 */ /* 0x000fc600078e0204 */
[----:B------:R3:W-:Y:S01]  /*08d0*/  @!P1 LDGSTS.E.BYPASS.LTC128B.128 [R0+0x1100], [R12.64], !P3 ;  /* 0x011000000c009fae */ /* 0x0007e2000d901d48 */
[----:B------:R-:W-:-:S03]  /*08e0*/  @!P1 IMAD.WIDE R4, R10, 0x2, R4 ;  /* 0x000000020a049825 */ /* 0x000fc600078e0204 */
[----:B------:R4:W-:Y:S04]  /*08f0*/  @!P1 LDGSTS.E.BYPASS.LTC128B.128 [R0+0x5100], [R8.64], !P0 ;  /* 0x0510000008009fae */ /* 0x0009e8000c101d48 */
[----:B------:R5:W-:Y:S04]  /*0900*/  @!P1 LDGSTS.E.BYPASS.LTC128B.128 [R0+0x9100], [R6.64], !P6 ;  /* 0x0910000006009fae */ /* 0x000be8000f101d48 */
[----:B------:R1:W-:Y:S01]  /*0910*/  @!P1 LDGSTS.E.BYPASS.LTC128B.128 [R0+0xd100], [R4.64], !P5 ;  /* 0x0d10000004009fae */ /* 0x0003e2000e901d48 */
[----:B---3--:R-:W-:Y:S01]  /*0920*/  IMAD.SHL.U32 R12, R18, 0x8, RZ ;  /* 0x00000008120c7824 */ /* 0x008fe200078e00ff */
[----:B----4-:R-:W-:-:S02]  /*0930*/  @!P2 SHF.R.S32.HI R8, RZ, 0x1f, R27 ;  /* 0x0000001fff08a819 */ /* 0x010fc4000001141b */
[----:B-----5:R-:W-:Y:S02]  /*0940*/  @!P2 SHF.R.S32.HI R6, RZ, 0x1f, R26 ;  /* 0x0000001fff06a819 */ /* 0x020fe4000001141a */
[----:B------:R-:W-:Y:S02]  /*0950*/  @!P2 SHF.R.S32.HI R7, RZ, 0x1f, R25 ;  /* 0x0000001fff07a819 */ /* 0x000fe40000011419 */
[----:B------:R-:W-:Y:S02]  /*0960*/  @!P2 LEA.HI R8, R8, R27, RZ, 0x3 ;  /* 0x0000001b0808a211 */ /* 0x000fe400078f18ff */
[----:B-1----:R-:W-:Y:S02]  /*0970*/  @!P2 LEA.HI R5, R6, R26, RZ, 0x3 ;  /* 0x0000001a0605a211 */ /* 0x002fe400078f18ff */
[----:B------:R-:W-:Y:S02]  /*0980*/  @!P2 LEA.HI R0, R7, R25, RZ, 0x3 ;  /* 0x000000190700a211 */ /* 0x000fe400078f18ff */
[----:B------:R-:W-:-:S02]  /*0990*/  @!P2 LOP3.LUT R8, R8, 0xfffffff8, RZ, 0xc0, !PT ;  /* 0xfffffff80808a812 */ /* 0x000fc400078ec0ff */
[----:B--2---:R-:W-:Y:S02]  /*09a0*/  @!P2 LEA R4, P1, R42, R2, 0x1 ;  /* 0x000000022a04a211 */ /* 0x004fe400078208ff */
[----:B------:R-:W-:Y:S01]  /*09b0*/  @!P2 LOP3.LUT R6, R5, 0xfffffff8, RZ, 0xc0, !PT ;  /* 0xfffffff80506a812 */ /* 0x000fe200078ec0ff */
[----:B------:R-:W-:Y:S01]  /*09c0*/  @!P2 IMAD.WIDE R8, R8, 0x2, R2 ;  /* 0x000000020808a825 */ /* 0x000fe200078e0202 */
[----:B------:R-:W-:Y:S02]  /*09d0*/  @!P2 LOP3.LUT R10, R0, 0xfffffff8, RZ, 0xc0, !PT ;  /* 0xfffffff8000aa812 */ /* 0x000fe400078ec0ff */
[----:B------:R-:W-:Y:S01]  /*09e0*/  @!P2 LEA.HI.X R5, R42, R3, R43, 0x1, P1 ;  /* 0x000000032a05a211 */ /* 0x000fe200008f0c2b */
[----:B------:R-:W-:Y:S02]  /*09f0*/  @!P2 IMAD.SHL.U32 R0, R87, 0x2, RZ ;  /* 0x000000025700a824 */ /* 0x000fe400078e00ff */
[----:B------:R-:W-:-:S03]  /*0a00*/  @!P2 IMAD.WIDE R6, R6, 0x2, R2 ;  /* 0x000000020606a825 */ /* 0x000fc600078e0202 */
[----:B------:R1:W-:Y:S01]  /*0a10*/  @!P2 LDGSTS.E.BYPASS.LTC128B.128 [R0+0x2100], [R4.64], !P3 ;  /* 0x021000000400afae */ /* 0x0003e2000d901d48 */
[----:B------:R-:W-:-:S03]  /*0a20*/  @!P2 IMAD.WIDE R2, R10, 0x2, R2 ;  /* 0x000000020a02a825 */ /* 0x000fc600078e0202 */
[----:B------:R2:W-:Y:S04]  /*0a30*/  @!P2 LDGSTS.E.BYPASS.LTC128B.128 [R0+0x6100], [R8.64], !P0 ;  /* 0x061000000800afae */ /* 0x0005e8000c101d48 */
[----:B------:R3:W-:Y:S04]  /*0a40*/  @!P2 LDGSTS.E.BYPASS.LTC128B.128 [R0+0xa100], [R6.64], !P6 ;  /* 0x0a1000000600afae */ /* 0x0007e8000f101d48 */
[----:B------:R4:W-:Y:S04]  /*0a50*/  @!P2 LDGSTS.E.BYPASS.LTC128B.128 [R0+0xe100], [R2.64], !P5 ;  /* 0x0e1000000200afae */ /* 0x0009e8000e901d48 */
[----:B-1----:R-:W1:Y:S01]  /*0a60*/  SHFL.IDX PT, R4, R17, 0x3, 0x181f ;  /* 0x00781f0011047f89 */ /* 0x002e6200000e0000 */
[----:B--2---:R-:W-:-:S03]  /*0a70*/  LEA.HI R9, R24, R81, RZ, 0x4 ;  /* 0x0000005118097211 */ /* 0x004fc600078f20ff */
[----:B------:R2:W5:Y:S01]  /*0a80*/  SHFL.IDX PT, R5, R16, 0x3, 0x181f ;  /* 0x00781f0010057f89 */ /* 0x00056200000e0000 */
[----:B------:R-:W-:Y:S01]  /*0a90*/  LOP3.LUT R8, R9, 0xfffffff0, RZ, 0xc0, !PT ;  /* 0xfffffff009087812 */ /* 0x000fe200078ec0ff */
[----:B---3--:R-:W-:Y:S01]  /*0aa0*/  IMAD R7, R41, c[0x0][0x1e8], RZ ;  /* 0x00007a0029077a24 */ /* 0x008fe200078e02ff */
[----:B------:R-:W-:Y:S01]  /*0ab0*/  SHF.R.S32.HI R10, RZ, 0x4, R9 ;  /* 0x00000004ff0a7819 */ /* 0x000fe20000011409 */
[----:B----4-:R-:W-:Y:S01]  /*0ac0*/  IMAD.SHL.U32 R2, R19, 0x40, RZ ;  /* 0x0000004013027824 */ /* 0x010fe200078e00ff */
[----:B------:R-:W-:Y:S01]  /*0ad0*/  IADD3 R6, -R18, c[0x0][0x1d0], RZ ;  /* 0x0000740012067a10 */ /* 0x000fe20007ffe1ff */
[----:B------:R-:W-:Y:S01]  /*0ae0*/  IMAD.IADD R8, R81, 0x1, -R8 ;  /* 0x0000000151087824 */ /* 0x000fe200078e0a08 */
[----:B------:R-:W-:Y:S01]  /*0af0*/  LEA.HI R0, R9, R10, RZ, 0x1 ;  /* 0x0000000a09007211 */ /* 0x000fe200078f08ff */
[----:B------:R-:W-:Y:S02]  /*0b00*/  IMAD R7, R40, c[0x0][0x1ec], R7 ;  /* 0x00007b0028077a24 */ /* 0x000fe400078e0207 */
[----:B------:R-:W-:Y:S01]  /*0b10*/  IMAD R9, R80, -0x40, R6 ;  /* 0xffffffc050097824 */ /* 0x000fe200078e0206 */
[----:B------:R-:W-:-:S02]  /*0b20*/  SHF.R.S32.HI R3, RZ, 0x1f, R8 ;  /* 0x0000001fff037819 */ /* 0x000fc40000011408 */
[----:B------:R-:W-:Y:S02]  /*0b30*/  LOP3.LUT R13, R0, 0xfffffffe, RZ, 0xc0, !PT ;  /* 0xfffffffe000d7812 */ /* 0x000fe400078ec0ff */
[----:B------:R-:W-:Y:S02]  /*0b40*/  LOP3.LUT R0, R2, 0x1c0, RZ, 0xc0, !PT ;  /* 0x000001c002007812 */ /* 0x000fe400078ec0ff */
[----:B-1----:R-:W-:Y:S02]  /*0b50*/  @!P4 LEA R6, P1, R42, R4, 0x1 ;  /* 0x000000042a06c211 */ /* 0x002fe400078208ff */
[----:B------:R-:W-:Y:S02]  /*0b60*/  LOP3.LUT R12, R0, 0x8, R12, 0xf8, !PT ;  /* 0x00000008000c7812 */ /* 0x000fe400078ef80c */
[----:B--2---:R-:W-:Y:S01]  /*0b70*/  LEA.HI R16, R3, R8, RZ, 0x3 ;  /* 0x0000000803107211 */ /* 0x004fe200078f18ff */
[----:B------:R-:W-:Y:S01]  /*0b80*/  IMAD.WIDE.U32 R2, R40, c[0x0][0x1e8], R14 ;  /* 0x00007a0028027a25 */ /* 0x000fe200078e000e */
[----:B------:R-:W-:-:S02]  /*0b90*/  SHF.R.U32.HI R0, RZ, 0x3, R0 ;  /* 0x00000003ff007819 */ /* 0x000fc40000011600 */
[----:B------:R-:W-:Y:S01]  /*0ba0*/  LOP3.LUT R11, R16, 0xfffffff8, RZ, 0xc0, !PT ;  /* 0xfffffff8100b7812 */ /* 0x000fe200078ec0ff */
[----:B------:R-:W-:Y:S01]  /*0bb0*/  IMAD.IADD R3, R3, 0x1, R7 ;  /* 0x0000000103037824 */ /* 0x000fe200078e0207 */
[----:B------:R-:W-:Y:S01]  /*0bc0*/  LOP3.LUT R17, R12, R0, RZ, 0x3c, !PT ;  /* 0x000000000c117212 */ /* 0x000fe200078e3cff */
[----:B------:R-:W-:Y:S01]  /*0bd0*/  IMAD.MOV.U32 R0, RZ, RZ, 0x5 ;  /* 0x00000005ff007424 */ /* 0x000fe200078e00ff */
[----:B-----5:R-:W-:Y:S01]  /*0be0*/  @!P4 LEA.HI.X R7, R42, R5, R43, 0x1, P1 ;  /* 0x000000052a07c211 */ /* 0x020fe200008f0c2b */
[----:B------:R-:W-:Y:S01]  /*0bf0*/  IMAD.IADD R14, R8, 0x1, -R11 ;  /* 0x00000001080e7824 */ /* 0x000fe200078e0a0b */
[C---:B------:R-:W-:Y:S01]  /*0c00*/  ISETP.GE.AND P2, PT, R9.reuse, 0x1, PT ;  /* 0x000000010900780c */ /* 0x040fe20003f46270 */
[----:B------:R-:W-:Y:S01]  /*0c10*/  IMAD.MOV.U32 R8, RZ, RZ, c[0x0][0x1e0] ;  /* 0x00007800ff087624 */ /* 0x000fe200078e00ff */
[----:B------:R-:W-:Y:S01]  /*0c20*/  ISETP.GE.AND P1, PT, R9, 0x21, PT ;  /* 0x000000210900780c */ /* 0x000fe20003f26270 */
[----:B------:R-:W-:Y:S02]  /*0c30*/  @!P4 IMAD.SHL.U32 R12, R87, 0x2, RZ ;  /* 0x00000002570cc824 */ /* 0x000fe400078e00ff */
[----:B------:R-:W-:Y:S01]  /*0c40*/  IMAD.WIDE.U32 R28, R20, c[0x0][0x1f0], R2 ;  /* 0x00007c00141c7a25 */ /* 0x000fe200078e0002 */
[----:B------:R-:W-:-:S02]  /*0c50*/  SHF.L.U64.HI R86, R8, R0, c[0x0][0x1e4] ;  /* 0x0000790008567619 */ /* 0x000fc40000010200 */
[----:B------:R1:W-:Y:S01]  /*0c60*/  @!P4 LDGSTS.E.BYPASS.LTC128B.128 [R12+0x3100], [R6.64], !P3 ;  /* 0x03100000060ccfae */ /* 0x0003e2000d901d48 */
[----:B------:R-:W-:Y:S01]  /*0c70*/  IMAD R0, R21, c[0x0][0x1f0], RZ ;  /* 0x00007c0015007a24 */ /* 0x000fe200078e02ff */
[C---:B------:R-:W-:Y:S01]  /*0c80*/  SHF.L.U64.HI R82, R8.reuse, R82, c[0x0][0x1e4] ;  /* 0x0000790008527619 */ /* 0x040fe20000010252 */
[----:B------:R-:W-:Y:S01]  /*0c90*/  IMAD.SHL.U32 R84, R8, 0x40, RZ ;  /* 0x0000004008547824 */ /* 0x000fe200078e00ff */
[----:B------:R-:W-:Y:S01]  /*0ca0*/  @!P4 SHF.R.S32.HI R2, RZ, 0x1f, R26 ;  /* 0x0000001fff02c819 */ /* 0x000fe2000001141a */
[----:B------:R-:W-:Y:S01]  /*0cb0*/  IMAD.MOV.U32 R88, RZ, RZ, R28 ;  /* 0x000000ffff587224 */ /* 0x000fe200078e001c */
[----:B------:R-:W-:Y:S01]  /*0cc0*/  STL [R1+0xc4], R86 ;  /* 0x0000c45601007387 */ /* 0x000fe20000100800 */
[----:B------:R-:W-:Y:S02]  /*0cd0*/  IMAD R3, R82, R80, RZ ;  /* 0x0000005052037224 */ /* 0x000fe400078e02ff */
[----:B------:R-:W-:Y:S01]  /*0ce0*/  IMAD.IADD R15, R10, 0x1, -R13 ;  /* 0x000000010a0f7824 */ /* 0x000fe200078e0a0d */
[----:B------:R-:W-:Y:S01]  /*0cf0*/  STL.64 [R1+0x98], R28 ;  /* 0x0000981c01007387 */ /* 0x000fe20000100a00 */
[----:B------:R-:W-:-:S02]  /*0d00*/  IMAD R13, R23, R84, R3 ;  /* 0x00000054170d7224 */ /* 0x000fc400078e0203 */
[----:B------:R-:W-:Y:S01]  /*0d10*/  IMAD.SHL.U32 R85, R8, 0x20, RZ ;  /* 0x0000002008557824 */ /* 0x000fe200078e00ff */
[----:B-1----:R-:W-:Y:S01]  /*0d20*/  @!P4 SHF.R.S32.HI R6, RZ, 0x1f, R27 ;  /* 0x0000001fff06c819 */ /* 0x002fe2000001141b */
[----:B------:R-:W-:Y:S01]  /*0d30*/  IMAD R7, R20, c[0x0][0x1f4], R0 ;  /* 0x00007d0014077a24 */ /* 0x000fe200078e0200 */
[----:B------:R-:W-:Y:S02]  /*0d40*/  @!P4 SHF.R.S32.HI R0, RZ, 0x1f, R25 ;  /* 0x0000001fff00c819 */ /* 0x000fe40000011419 */
[----:B------:R-:W-:Y:S01]  /*0d50*/  @!P4 LEA.HI R6, R6, R27, RZ, 0x3 ;  /* 0x0000001b0606c211 */ /* 0x000fe200078f18ff */
[----:B------:R-:W-:Y:S01]  /*0d60*/  IMAD.IADD R89, R29, 0x1, R7 ;  /* 0x000000011d597824 */ /* 0x000fe200078e0207 */
[----:B------:R-:W-:Y:S02]  /*0d70*/  @!P4 LEA.HI R7, R2, R26, RZ, 0x3 ;  /* 0x0000001a0207c211 */ /* 0x000fe400078f18ff */
[----:B------:R-:W-:Y:S01]  /*0d80*/  @!P4 LEA.HI R0, R0, R25, RZ, 0x3 ;  /* 0x000000190000c211 */ /* 0x000fe200078f18ff */
[----:B------:R-:W-:Y:S01]  /*0d90*/  IMAD.WIDE.U32 R2, R80, R84, R88 ;  /* 0x0000005450027225 */ /* 0x000fe200078e0058 */
[----:B------:R-:W-:Y:S01]  /*0da0*/  @!P4 LOP3.LUT R6, R6, 0xfffffff8, RZ, 0xc0, !PT ;  /* 0xfffffff80606c812 */ /* 0x000fe200078ec0ff */
[----:B------:R-:W-:Y:S01]  /*0db0*/  STL.64 [R1+0x88], R88 ;  /* 0x0000885801007387 */ /* 0x000fe20000100a00 */
[----:B------:R-:W-:Y:S01]  /*0dc0*/  @!P4 LOP3.LUT R7, R7, 0xfffffff8, RZ, 0xc0, !PT ;  /* 0xfffffff80707c812 */ /* 0x000fe200078ec0ff */
[----:B------:R-:W-:Y:S01]  /*0dd0*/  IMAD.IADD R13, R3, 0x1, R13 ;  /* 0x00000001030d7824 */ /* 0x000fe200078e020d */
[----:B------:R-:W-:Y:S01]  /*0de0*/  @!P4 LOP3.LUT R0, R0, 0xfffffff8, RZ, 0xc0, !PT ;  /* 0xfffffff80000c812 */ /* 0x000fe200078ec0ff */
[----:B------:R-:W-:Y:S01]  /*0df0*/  @!P4 IMAD.WIDE R10, R6, 0x2, R4 ;  /* 0x00000002060ac825 */ /* 0x000fe200078e0204 */
[----:B------:R-:W-:-:S03]  /*0e00*/  @P2 LEA R6, P3, R2, c[0x0][0x1c8], 0x1 ;  /* 0x0000720002062a11 */ /* 0x000fc600078608ff */
[----:B------:R-:W-:Y:S01]  /*0e10*/  @!P4 IMAD.WIDE R8, R7, 0x2, R4 ;  /* 0x000000020708c825 */ /* 0x000fe200078e0204 */
[----:B------:R1:W-:Y:S01]  /*0e20*/  @!P4 LDGSTS.E.BYPASS.LTC128B.128 [R12+0x7100], [R10.64], !P0 ;  /* 0x071000000a0ccfae */ /* 0x0003e2000c101d48 */
[----:B------:R-:W-:Y:S02]  /*0e30*/  @P2 LEA.HI.X R7, R2, c[0x0][0x1cc], R13, 0x1, P3 ;  /* 0x0000730002072a11 */ /* 0x000fe400018f0c0d */
[----:B------:R-:W-:Y:S01]  /*0e40*/  @!P4 IMAD.WIDE R4, R0, 0x2, R4 ;  /* 0x000000020004c825 */ /* 0x000fe200078e0204 */
[----:B------:R2:W-:Y:S01]  /*0e50*/  @!P4 LDGSTS.E.BYPASS.LTC128B.128 [R12+0xb100], [R8.64], !P6 ;  /* 0x0b100000080ccfae */ /* 0x0005e2000f101d48 */
[----:B------:R-:W-:Y:S02]  /*0e60*/  ISETP.GE.AND P6, PT, R42, c[0x0][0x1d4], PT ;  /* 0x000075002a007a0c */ /* 0x000fe40003fc6270 */
[----:B------:R-:W-:Y:S01]  /*0e70*/  IMAD.SHL.U32 R0, R14, 0x40, RZ ;  /* 0x000000400e007824 */ /* 0x000fe200078e00ff */
[----:B------:R3:W-:Y:S01]  /*0e80*/  @!P4 LDGSTS.E.BYPASS.LTC128B.128 [R12+0xf100], [R4.64], !P5 ;  /* 0x0f100000040ccfae */ /* 0x0007e2000e901d48 */
[----:B------:R-:W-:-:S02]  /*0e90*/  ISETP.GE.AND P5, PT, R27, c[0x0][0x1d4], PT ;  /* 0x000075001b007a0c */ /* 0x000fc40003fa6270 */
[----:B------:R-:W-:Y:S01]  /*0ea0*/  ISETP.GE.AND P4, PT, R26, c[0x0][0x1d4], PT ;  /* 0x000075001a007a0c */ /* 0x000fe20003f86270 */
[----:B------:R-:W0:Y:S01]  /*0eb0*/  LDGDEPBAR ;  /* 0x00000000000079af */ /* 0x000e220000000000 */
[----:B------:R-:W-:Y:S02]  /*0ec0*/  LOP3.LUT R0, R0, 0x1c0, RZ, 0xc0, !PT ;  /* 0x000001c000007812 */ /* 0x000fe400078ec0ff */
[----:B------:R-:W-:Y:S02]  /*0ed0*/  ISETP.GE.AND P3, PT, R25, c[0x0][0x1d4], PT ;  /* 0x0000750019007a0c */ /* 0x000fe40003f66270 */
[----:B------:R-:W-:Y:S02]  /*0ee0*/  SHF.R.U32.HI R3, RZ, 0x3, R0 ;  /* 0x00000003ff037819 */ /* 0x000fe40000011600 */
[----:B-1----:R-:W-:Y:S01]  /*0ef0*/  @P1 IADD3 R10, P0, R85, R2, RZ ;  /* 0x00000002550a1210 */ /* 0x002fe20007f1e0ff */
[----:B------:R-:W-:Y:S01]  /*0f00*/  IMAD.SHL.U32 R2, R15, 0x8, RZ ;  /* 0x000000080f027824 */ /* 0x000fe200078e00ff */
[----:B--2---:R-:W-:-:S04]  /*0f10*/  LEA.HI R9, R24, R81, RZ, 0x5 ;  /* 0x0000005118097211 */ /* 0x004fc800078f28ff */
[----:B---3--:R-:W-:Y:S01]  /*0f20*/  LOP3.LUT R5, R0, 0x8, R2, 0xf8, !PT ;  /* 0x0000000800057812 */ /* 0x008fe200078ef802 */
[----:B------:R-:W-:Y:S01]  /*0f30*/  @P1 IMAD.X R4, R86, 0x1, R13, P0 ;  /* 0x0000000156041824 */ /* 0x000fe200000e060d */
[C---:B------:R-:W-:Y:S01]  /*0f40*/  @P1 LEA R2, P0, R10.reuse, c[0x0][0x1c8], 0x1 ;  /* 0x000072000a021a11 */ /* 0x040fe200078008ff */
[----:B------:R-:W-:Y:S01]  /*0f50*/  IMAD R0, R15, 0x200, R17 ;  /* 0x000002000f007824 */ /* 0x000fe200078e0211 */
[----:B------:R-:W-:Y:S01]  /*0f60*/  LOP3.LUT R8, R5, R3, RZ, 0x3c, !PT ;  /* 0x0000000305087212 */ /* 0x000fe200078e3cff */
[C---:B------:R-:W-:Y:S01]  /*0f70*/  @P2 IMAD.SHL.U32 R5, R87.reuse, 0x2, RZ ;  /* 0x0000000257052824 */ /* 0x040fe200078e00ff */
[----:B------:R-:W-:Y:S01]  /*0f80*/  @P1 LEA.HI.X R3, R10, c[0x0][0x1cc], R4, 0x1, P0 ;  /* 0x000073000a031a11 */ /* 0x000fe200000f0c04 */
[----:B------:R-:W-:Y:S01]  /*0f90*/  @P1 IMAD.SHL.U32 R4, R87, 0x2, RZ ;  /* 0x0000000257041824 */ /* 0x000fe200078e00ff */
[----:B------:R-:W-:Y:S01]  /*0fa0*/  SHF.R.S32.HI R232, RZ, 0x5, R9 ;  /* 0x00000005ffe87819 */ /* 0x000fe20000011409 */
[----:B------:R-:W-:Y:S01]  /*0fb0*/  IMAD.SHL.U32 R155, R0, 0x2, RZ ;  /* 0x00000002009b7824 */ /* 0x000fe200078e00ff */
[----:B------:R1:W-:Y:S01]  /*0fc0*/  @P2 LDGSTS.E.BYPASS.LTC128B.128 [R5+0x10100], [R6.64], !P6 ;  /* 0x1010000006052fae */ /* 0x0003e2000f101d48 */
[----:B------:R-:W-:Y:S01]  /*0fd0*/  IMAD.MOV.U32 R0, RZ, RZ, 0x20 ;  /* 0x00000020ff007424 */ /* 0x000fe200078e00ff */
[----:B------:R-:W-:-:S02]  /*0fe0*/  LOP3.LUT P0, RZ, R19, 0x2, RZ, 0xc0, !PT ;  /* 0x0000000213ff7812 */ /* 0x000fc4000780c0ff */
[----:B------:R1:W-:Y:S01]  /*0ff0*/  @P2 LDGSTS.E.BYPASS.LTC128B.128 [R5+0x12100], [R6.64+0x80], !P5 ;  /* 0x1210008006052fae */ /* 0x0003e2000e901d48 */
[----:B------:R-:W-:-:S03]  /*1000*/  IADD3 R90, R155, 0x10120, RZ ;  /* 0x000101209b5a7810 */ /* 0x000fc60007ffe0ff */
[----:B------:R1:W-:Y:S04]  /*1010*/  @P2 LDGSTS.E.BYPASS.LTC128B.128 [R5+0x14100], [R6.64+0x100], !P4 ;  /* 0x1410010006052fae */ /* 0x0003e8000e101d48 */
[----:B------:R1:W-:Y:S01]  /*1020*/  @P2 LDGSTS.E.BYPASS.LTC128B.128 [R5+0x16100], [R6.64+0x180], !P3 ;  /* 0x1610018006052fae */ /* 0x0003e2000d901d48 */
[----:B------:R-:W-:-:S03]  /*1030*/  LOP3.LUT P2, RZ, R14, 0x4, RZ, 0xc0, !PT ;  /* 0x000000040eff7812 */ /* 0x000fc6000784c0ff */
[----:B------:R2:W-:Y:S01]  /*1040*/  @P1 LDGSTS.E.BYPASS.LTC128B.128 [R4+0x11100], [R2.64], !P6 ;  /* 0x1110000002041fae */ /* 0x0005e2000f101d48 */
[----:B------:R-:W-:-:S03]  /*1050*/  SEL R0, R0, 0xffffffe0, !P2 ;  /* 0xffffffe000007807 */ /* 0x000fc60005000000 */
[----:B------:R2:W-:Y:S04]  /*1060*/  @P1 LDGSTS.E.BYPASS.LTC128B.128 [R4+0x13100], [R2.64+0x80], !P5 ;  /* 0x1310008002041fae */ /* 0x0005e8000e901d48 */
[----:B------:R2:W-:Y:S04]  /*1070*/  @P1 LDGSTS.E.BYPASS.LTC128B.128 [R4+0x15100], [R2.64+0x100], !P4 ;  /* 0x1510010002041fae */ /* 0x0005e8000e101d48 */
[----:B------:R2:W-:Y:S01]  /*1080*/  @P1 LDGSTS.E.BYPASS.LTC128B.128 [R4+0x17100], [R2.64+0x180], !P3 ;  /* 0x1710018002041fae */ /* 0x0005e2000d901d48 */
[----:B------:R-:W-:-:S03]  /*1090*/  LOP3.LUT P1, RZ, R14, 0x2, RZ, 0xc0, !PT ;  /* 0x000000020eff7812 */ /* 0x000fc6000782c0ff */
[----:B------:R-:W0:Y:S01]  /*10a0*/  LDGDEPBAR ;  /* 0x00000000000079af */ /* 0x000e220000000000 */
[----:B-1----:R-:W-:Y:S02]  /*10b0*/  IMAD.SHL.U32 R5, R16, 0x40, RZ ;  /* 0x0000004010057824 */ /* 0x002fe400078e00ff */
[----:B------:R-:W-:-:S03]  /*10c0*/  IMAD R7, R21, c[0x0][0x218], RZ ;  /* 0x0000860015077a24 */ /* 0x000fc600078e02ff */
[----:B------:R-:W-:Y:S01]  /*10d0*/  LOP3.LUT R5, R8, 0xfffffe00, R5, 0xf8, !PT ;  /* 0xfffffe0008057812 */ /* 0x000fe200078ef805 */
[----:B------:R-:W-:-:S04]  /*10e0*/  IMAD R7, R20, c[0x0][0x21c], R7 ;  /* 0x0000870014077a24 */ /* 0x000fc800078e0207 */
[----:B------:R-:W-:-:S04]  /*10f0*/  IMAD R232, R232, 0x400, R5 ;  /* 0x00000400e8e87824 */ /* 0x000fc800078e0205 */
[----:B------:R-:W-:Y:S02]  /*1100*/  IMAD.SHL.U32 R232, R232, 0x2, RZ ;  /* 0x00000002e8e87824 */ /* 0x000fe400078e00ff */
[----:B--2---:R-:W-:Y:S01]  /*1110*/  IMAD.MOV.U32 R4, RZ, RZ, 0x10 ;  /* 0x00000010ff047424 */ /* 0x004fe200078e00ff */
[----:B------:R-:W-:-:S04]  /*1120*/  DEPBAR.LE SB0, 0x1 ;  /* 0x000080400000791a */ /* 0x000fc80000000000 */
[----:B------:R-:W-:Y:S01]  /*1130*/  BAR.SYNC.DEFER_BLOCKING 0x0 ;  /* 0x0000000000007b1d */ /* 0x000fe20000010000 */
[----:B------:R-:W-:Y:S01]  /*1140*/  SEL R4, R4, 0xfffffff0, !P1 ;  /* 0xfffffff004047807 */ /* 0x000fe20004800000 */
[----:B------:R-:W-:Y:S01]  /*1150*/  IMAD R240, R0, 0x2, R232 ;  /* 0x0000000200f07824 */ /* 0x000fe200078e02e8 */
[----:B------:R-:W-:-:S03]  /*1160*/  IADD3 R2, R155, 0x10100, RZ ;  /* 0x000101009b027810 */ /* 0x000fc60007ffe0ff */
[----:B------:R-:W-:Y:S01]  /*1170*/  IMAD R236, R4, 0x2, R232 ;  /* 0x0000000204ec7824 */ /* 0x000fe200078e02e8 */
[----:B------:R-:W-:Y:S01]  /*1180*/  @P0 IADD3 R90, R2, -0x20, RZ ;  /* 0xffffffe0025a0810 */ /* 0x000fe20007ffe0ff */
[----:B------:R-:W-:Y:S01]  /*1190*/  IMAD R2, R22, c[0x0][0x208], RZ ;  /* 0x0000820016027a24 */ /* 0x000fe200078e02ff */
[----:B------:R-:W-:Y:S01]  /*11a0*/  ISETP.GE.AND P0, PT, R83, 0x1, PT ;  /* 0x000000015300780c */ /* 0x000fe20003f06270 */
[----:B------:R-:W-:Y:S02]  /*11b0*/  IMAD R244, R0, 0x2, R236 ;  /* 0x0000000200f47824 */ /* 0x000fe400078e02ec */
[C---:B------:R-:W-:Y:S01]  /*11c0*/  IMAD R6, R18.reuse, c[0x0][0x20c], R2 ;  /* 0x0000830012067a24 */ /* 0x040fe200078e0202 */
[----:B------:R-:W-:Y:S01]  /*11d0*/  STL [R1+0x4], R90 ;  /* 0x0000045a01007387 */ /* 0x000fe20000100800 */
[----:B------:R-:W-:-:S04]  /*11e0*/  IMAD.WIDE.U32 R2, R18, c[0x0][0x208], R42 ;  /* 0x0000820012027a25 */ /* 0x000fc800078e002a */
[----:B------:R-:W-:Y:S02]  /*11f0*/  IMAD.IADD R3, R3, 0x1, R6 ;  /* 0x0000000103037824 */ /* 0x000fe400078e0206 */
[----:B------:R-:W-:Y:S02]  /*1200*/  IMAD R6, R41, c[0x0][0x210], RZ ;  /* 0x0000840029067a24 */ /* 0x000fe400078e02ff */
[C---:B------:R-:W-:Y:S01]  /*1210*/  IMAD.WIDE.U32 R2, R40.reuse, c[0x0][0x210], R2 ;  /* 0x0000840028027a25 */ /* 0x040fe200078e0002 */
[----:B------:R-:W1:Y:S03]  /*1220*/  LDSM.16.M88.4 R168, [R232+0x100] ;  /* 0x00010000e8a8783b */ /* 0x000e660000000200 */
[----:B------:R-:W-:Y:S01]  /*1230*/  IMAD R6, R40, c[0x0][0x214], R6 ;  /* 0x0000850028067a24 */ /* 0x000fe200078e0206 */
[----:B------:R-:W2:Y:S03]  /*1240*/  LDSM.16.M88.4 R200, [R232+0x4100] ;  /* 0x00410000e8c8783b */ /* 0x000ea60000000200 */
[----:B------:R-:W-:Y:S01]  /*1250*/  IMAD.IADD R3, R3, 0x1, R6 ;  /* 0x0000000103037824 */ /* 0x000fe200078e0206 */
[----:B------:R-:W-:Y:S01]  /*1260*/  LOP3.LUT R6, R9, 0xffffffe0, RZ, 0xc0, !PT ;  /* 0xffffffe009067812 */ /* 0x000fe200078ec0ff */
[----:B------:R-:W3:Y:S02]  /*1270*/  LDSM.16.M88.4 R216, [R232+0x8100] ;  /* 0x00810000e8d8783b */ /* 0x000ee40000000200 */
[----:B------:R-:W-:Y:S01]  /*1280*/  IMAD.WIDE.U32 R42, R20, c[0x0][0x218], R2 ;  /* 0x00008600142a7a25 */ /* 0x000fe200078e0002 */
[C---:B------:R-:W-:Y:S01]  /*1290*/  IADD3 R2, R90.reuse, 0x800, RZ ;  /* 0x000008005a027810 */ /* 0x040fe20007ffe0ff */
[----:B------:R-:W4:Y:S01]  /*12a0*/  LDSM.16.M88.4 R172, [R236+0x100] ;  /* 0x00010000ecac783b */ /* 0x000f220000000200 */
[----:B------:R-:W-:Y:S01]  /*12b0*/  IADD3 R3, R90, 0x1000, RZ ;  /* 0x000010005a037810 */ /* 0x000fe20007ffe0ff */
[----:B------:R-:W-:-:S02]  /*12c0*/  IMAD.IADD R154, R43, 0x1, R7 ;  /* 0x000000012b9a7824 */ /* 0x000fc400078e0207 */
[----:B------:R-:W1:Y:S01]  /*12d0*/  LDSM.16.M88.4 R204, [R236+0x4100] ;  /* 0x00410000eccc783b */ /* 0x000e620000000200 */
[----:B------:R-:W-:-:S03]  /*12e0*/  IMAD.IADD R81, R81, 0x1, -R6 ;  /* 0x0000000151517824 */ /* 0x000fc600078e0a06 */
[----:B------:R-:W1:Y:S04]  /*12f0*/  LDSM.16.M88.4 R220, [R236+0x8100] ;  /* 0x00810000ecdc783b */ /* 0x000e680000000200 */
        /* <DEDUP_REMOVED lines=10> */
[----:B------:R-:W-:Y:S06]  /*13a0*/  BAR.SYNC.DEFER_BLOCKING 0x0 ;  /* 0x0000000000007b1d */ /* 0x000fec0000010000 */
[----:B------:R-:W-:Y:S04]  /*13b0*/  STL.64 [R1+0x90], R42 ;  /* 0x0000902a01007387 */ /* 0x000fe80000100a00 */
[----:B------:R5:W-:Y:S04]  /*13c0*/  STL [R1+0x40], R2 ;  /* 0x0000400201007387 */ /* 0x000be80000100800 */
[----:B------:R1:W-:Y:S04]  /*13d0*/  STL [R1+0x3c], R3 ;  /* 0x00003c0301007387 */ /* 0x0003e80000100800 */
[----:B------:R1:W-:Y:S01]  /*13e0*/  STL [R1+0x84], R154 ;  /* 0x0000849a01007387 */ /* 0x0003e20000100800 */
[----:B------:R-:W-:-:S04]  /*13f0*/  DEPBAR.LE SB0, 0x0 ;  /* 0x000080000000791a */ /* 0x000fc80000000000 */
[----:B------:R-:W-:Y:S01]  /*1400*/  BAR.SYNC.DEFER_BLOCKING 0x0 ;  /* 0x0000000000007b1d */ /* 0x000fe20000010000 */
[----:B-----5:R-:W-:-:S05]  /*1410*/  IADD3 R2, R90, 0x1800, RZ ;  /* 0x000018005a027810 */ /* 0x020fca0007ffe0ff */
[----:B------:R1:W-:Y:S04]  /*1420*/  STL [R1+0x38], R2 ;  /* 0x0000380201007387 */ /* 0x0003e80000100800 */
[----:B------:R1:W1:Y:S04]  /*1430*/  LDSM.16.M88.4 R12, [R155+0x10100] ;  /* 0x010100009b0c783b */ /* 0x0002680000000200 */
[----:B------:R1:W1:Y:S04]  /*1440*/  LDSM.16.M88.4 R24, [R155+0x10900] ;  /* 0x010900009b18783b */ /* 0x0002680000000200 */
[----:B------:R1:W1:Y:S04]  /*1450*/  LDSM.16.M88.4 R28, [R155+0x11100] ;  /* 0x011100009b1c783b */ /* 0x0002680000000200 */
[----:B------:R1:W1:Y:S04]  /*1460*/  LDSM.16.M88.4 R36, [R155+0x11900] ;  /* 0x011900009b24783b */ /* 0x0002680000000200 */
[----:B------:R1:W1:Y:S04]  /*1470*/  LDSM.16.M88.4 R32, [R90] ;  /* 0x000000005a20783b */ /* 0x0002680000000200 */
[----:B------:R1:W1:Y:S04]  /*1480*/  LDSM.16.M88.4 R60, [R90+0x800] ;  /* 0x000800005a3c783b */ /* 0x0002680000000200 */
[----:B------:R1:W1:Y:S04]  /*1490*/  LDSM.16.M88.4 R64, [R90+0x1000] ;  /* 0x001000005a40783b */ /* 0x0002680000000200 */
[----:B------:R1:W1:Y:S01]  /*14a0*/  LDSM.16.M88.4 R68, [R90+0x1800] ;  /* 0x001800005a44783b */ /* 0x0002620000000200 */
[----:B------:R-:W-:Y:S05]  /*14b0*/  @!P0 BRA `(.L_x_0) ;  /* 0x000002d000008947 */ /* 0x000fea0003800000 */
[----:B-1234-:R-:W-:Y:S01]  /*14c0*/  IMAD R2, R23, c[0x0][0x208], RZ ;  /* 0x0000820017027a24 */ /* 0x01efe200078e02ff */
[----:B------:R-:W-:Y:S01]  /*14d0*/  SEL R3, RZ, 0x1, P6 ;  /* 0x00000001ff037807 */ /* 0x000fe20003000000 */
[----:B------:R-:W-:Y:S01]  /*14e0*/  IMAD.WIDE.U32 R16, R80, c[0x0][0x208], RZ ;  /* 0x0000820050107a25 */ /* 0x000fe200078e00ff */
[----:B------:R-:W-:-:S02]  /*14f0*/  SEL R8, RZ, 0x2, P5 ;  /* 0x00000002ff087807 */ /* 0x000fc40002800000 */
[----:B------:R-:W-:Y:S01]  /*1500*/  SEL R6, RZ, 0x4, P4 ;  /* 0x00000004ff067807 */ /* 0x000fe20002000000 */
[----:B------:R-:W-:Y:S01]  /*1510*/  IMAD R2, R80, c[0x0][0x20c], R2 ;  /* 0x0000830050027a24 */ /* 0x000fe200078e0202 */
[----:B------:R-:W-:Y:S01]  /*1520*/  LEA R7, P0, R16, R42, 0x6 ;  /* 0x0000002a10077211 */ /* 0x000fe200078030ff */
[----:B------:R-:W-:Y:S01]  /*1530*/  IMAD R10, R80, -0x40, R83 ;  /* 0xffffffc0500a7824 */ /* 0x000fe200078e0253 */
[----:B------:R-:W-:Y:S01]  /*1540*/  IADD3 R9, R6, R8, R3 ;  /* 0x0000000806097210 */ /* 0x000fe20007ffe003 */
[----:B------:R-:W-:Y:S01]  /*1550*/  IMAD.IADD R2, R17, 0x1, R2 ;  /* 0x0000000111027824 */ /* 0x000fe200078e0202 */
[----:B------:R-:W-:Y:S02]  /*1560*/  SEL R3, RZ, 0x8, P3 ;  /* 0x00000008ff037807 */ /* 0x000fe40001800000 */
[----:B------:R-:W-:Y:S02]  /*1570*/  P2R R11, PR, RZ, 0x20 ;  /* 0x00000020ff0b7803 */ /* 0x000fe40000000000 */
[----:B------:R-:W-:Y:S01]  /*1580*/  LEA.HI.X R8, R16, R154, R2, 0x6, P0 ;  /* 0x0000009a10087211 */ /* 0x000fe200000f3402 */
[----:B------:R-:W-:Y:S01]  /*1590*/  IMAD.IADD R3, R9, 0x1, R3 ;  /* 0x0000000109037824 */ /* 0x000fe200078e0203 */
[----:B------:R-:W-:Y:S01]  /*15a0*/  LEA R6, P0, R7, c[0x0][0x1f8], 0x1 ;  /* 0x00007e0007067a11 */ /* 0x000fe200078008ff */
[----:B------:R-:W-:-:S02]  /*15b0*/  IMAD.MOV.U32 R9, RZ, RZ, c[0x0][0x208] ;  /* 0x00008200ff097624 */ /* 0x000fc400078e00ff */
[----:B------:R-:W-:Y:S01]  /*15c0*/  IMAD.IADD R2, R10, 0x1, -R18 ;  /* 0x000000010a027824 */ /* 0x000fe200078e0a12 */
[----:B------:R-:W-:Y:S01]  /*15d0*/  LEA.HI.X R7, R7, c[0x0][0x1fc], R8, 0x1, P0 ;  /* 0x00007f0007077a11 */ /* 0x000fe200000f0c08 */
[----:B------:R-:W-:Y:S01]  /*15e0*/  IMAD.MOV.U32 R10, RZ, RZ, c[0x0][0x20c] ;  /* 0x00008300ff0a7624 */ /* 0x000fe200078e00ff */
[----:B------:R-:W-:Y:S02]  /*15f0*/  LEA R8, P0, R9, R6, 0x6 ;  /* 0x0000000609087211 */ /* 0x000fe400078030ff */
[C---:B------:R-:W-:Y:S02]  /*1600*/  ISETP.LT.OR P1, PT, R2.reuse, 0x1, P6 ;  /* 0x000000010200780c */ /* 0x040fe40003721670 */
[----:B------:R-:W-:Y:S02]  /*1610*/  LOP3.LUT P2, RZ, R3, 0x2, RZ, 0xc0, !PT ;  /* 0x0000000203ff7812 */ /* 0x000fe4000784c0ff */
[----:B------:R-:W-:Y:S01]  /*1620*/  LEA.HI.X R9, R9, R7, R10, 0x6, P0 ;  /* 0x0000000709097211 */ /* 0x000fe200000f340a */
[----:B------:R-:W-:Y:S01]  /*1630*/  IMAD.SHL.U32 R10, R87, 0x2, RZ ;  /* 0x00000002570a7824 */ /* 0x000fe200078e00ff */
[----:B------:R-:W-:-:S02]  /*1640*/  ISETP.LT.OR P0, PT, R2, 0x1, !P2 ;  /* 0x000000010200780c */ /* 0x000fc40005701670 */
[----:B------:R-:W-:-:S05]  /*1650*/  ISETP.LT.OR P2, PT, R2, 0x21, !P2 ;  /* 0x000000210200780c */ /* 0x000fca0005741670 */
[----:B------:R-:W-:Y:S01]  /*1660*/  @!PT LDS RZ, [RZ] ;  /* 0x00000000fffff984 */ /* 0x000fe20000000800 */
[----:B------:R-:W-:Y:S01]  /*1670*/  @!PT LDS RZ, [RZ] ;  /* 0x00000000fffff984 */ /* 0x000fe20000000800 */
[----:B------:R-:W-:Y:S01]  /*1680*/  @!PT LDS RZ, [RZ] ;  /* 0x00000000fffff984 */ /* 0x000fe20000000800 */
[----:B------:R1:W-:Y:S01]  /*1690*/  LDGSTS.E.BYPASS.LTC128B.128 [R10+0x100], [R6.64], !P1 ;  /* 0x00100000060a7fae */ /* 0x0003e2000c901d48 */
[----:B------:R-:W-:-:S05]  /*16a0*/  LOP3.LUT P1, RZ, R3, 0x4, RZ, 0xc0, !PT ;  /* 0x0000000403ff7812 */ /* 0x000fca000782c0ff */
[----:B------:R1:W-:Y:S01]  /*16b0*/  LDGSTS.E.BYPASS.LTC128B.128 [R10+0x2100], [R6.64+0x80], !P0 ;  /* 0x02100080060a7fae */ /* 0x0003e2000c101d48 */
[C---:B------:R-:W-:Y:S02]  /*16c0*/  ISETP.LT.OR P0, PT, R2.reuse, 0x1, !P1 ;  /* 0x000000010200780c */ /* 0x040fe40004f01670 */
[----:B------:R-:W-:-:S11]  /*16d0*/  ISETP.LT.OR P1, PT, R2, 0x21, !P1 ;  /* 0x000000210200780c */ /* 0x000fd60004f21670 */
[----:B------:R1:W-:Y:S01]  /*16e0*/  LDGSTS.E.BYPASS.LTC128B.128 [R10+0x4100], [R6.64+0x100], !P0 ;  /* 0x04100100060a7fae */ /* 0x0003e2000c101d48 */
[----:B------:R-:W-:-:S04]  /*16f0*/  LOP3.LUT P0, RZ, R3, 0x8, RZ, 0xc0, !PT ;  /* 0x0000000803ff7812 */ /* 0x000fc8000780c0ff */
[C---:B------:R-:W-:Y:S02]  /*1700*/  ISETP.LT.OR P5, PT, R2.reuse, 0x1, !P0 ;  /* 0x000000010200780c */ /* 0x040fe400047a1670 */
[----:B------:R-:W-:-:S11]  /*1710*/  ISETP.LT.OR P0, PT, R2, 0x21, !P0 ;  /* 0x000000210200780c */ /* 0x000fd60004701670 */
[----:B------:R1:W-:Y:S01]  /*1720*/  LDGSTS.E.BYPASS.LTC128B.128 [R10+0x6100], [R6.64+0x180], !P5 ;  /* 0x06100180060a7fae */ /* 0x0003e2000e901d48 */
[----:B------:R-:W-:-:S13]  /*1730*/  ISETP.LT.OR P5, PT, R2, 0x21, P6 ;  /* 0x000000210200780c */ /* 0x000fda00037a1670 */
[----:B------:R1:W-:Y:S01]  /*1740*/  LDGSTS.E.BYPASS.LTC128B.128 [R10+0x1100], [R8.64], !P5 ;  /* 0x01100000080a7fae */ /* 0x0003e2000e901d48 */
[----:B------:R-:W-:-:S03]  /*1750*/  ISETP.NE.AND P5, PT, R11, RZ, PT ;  /* 0x000000ff0b00720c */ /* 0x000fc60003fa5270 */
[----:B------:R1:W-:Y:S04]  /*1760*/  LDGSTS.E.BYPASS.LTC128B.128 [R10+0x3100], [R8.64+0x80], !P2 ;  /* 0x03100080080a7fae */ /* 0x0003e8000d101d48 */
[----:B------:R1:W-:Y:S04]  /*1770*/  LDGSTS.E.BYPASS.LTC128B.128 [R10+0x5100], [R8.64+0x100], !P1 ;  /* 0x05100100080a7fae */ /* 0x0003e8000c901d48 */
[----:B------:R1:W-:Y:S02]  /*1780*/  LDGSTS.E.BYPASS.LTC128B.128 [R10+0x7100], [R8.64+0x180], !P0 ;  /* 0x07100180080a7fae */ /* 0x0003e4000c101d48 */
.L_x_0:
[----:B-1234-:R-:W-:Y:S01]  /*1790*/  HMMA.16816.F32 R8, R168, R12, RZ ;  /* 0x0000000ca808723c */ /* 0x01efe200000018ff */
[----:B------:R-:W-:Y:S01]  /*17a0*/  IMAD.MOV.U32 R2, RZ, RZ, 0x40 ;  /* 0x00000040ff027424 */ /* 0x000fe200078e00ff */
[----:B------:R-:W-:Y:S01]  /*17b0*/  LOP3.LUT P0, RZ, R19, 0x4, RZ, 0xc0, !PT ;  /* 0x0000000413ff7812 */ /* 0x000fe2000780c0ff */
[----:B------:R-:W-:Y:S01]  /*17c0*/  LDSM.16.M88.4 R76, [R90+0x7800] ;  /* 0x007800005a4c783b */ /* 0x000fe20000000200 */
[----:B------:R-:W-:-:S02]  /*17d0*/  IADD3 R6, R90, 0x2000, RZ ;  /* 0x000020005a067810 */ /* 0x000fc40007ffe0ff */
[----:B------:R-:W-:Y:S01]  /*17e0*/  SEL R2, R2, 0xffffffc0, !P0 ;  /* 0xffffffc002027807 */ /* 0x000fe20004000000 */
[----:B------:R-:W0:Y:S01]  /*17f0*/  LDGDEPBAR ;  /* 0x00000000000079af */ /* 0x000e220000000000 */
[C---:B------:R-:W-:Y:S01]  /*1800*/  HMMA.16816.F32 R20, R168.reuse, R14, RZ ;  /* 0x0000000ea814723c */ /* 0x040fe200000018ff */
[----:B------:R-:W-:Y:S02]  /*1810*/  ISETP.GE.AND P2, PT, R83, 0x41, PT ;  /* 0x000000415300780c */ /* 0x000fe40003f46270 */
[--C-:B------:R-:W-:Y:S02]  /*1820*/  IMAD.IADD R3, R155, 0x1, R2.reuse ;  /* 0x000000019b037824 */ /* 0x100fe400078e0202 */
[C---:B------:R-:W-:Y:S01]  /*1830*/  IMAD.IADD R250, R90.reuse, 0x1, R2 ;  /* 0x000000015afa7824 */ /* 0x040fe200078e0202 */
[C---:B------:R-:W-:Y:S02]  /*1840*/  IADD3 R2, R90.reuse, 0x3000, RZ ;  /* 0x000030005a027810 */ /* 0x040fe40007ffe0ff */
[----:B------:R-:W-:Y:S01]  /*1850*/  HMMA.16816.F32 R12, R168, R24, RZ ;  /* 0x00000018a80c723c */ /* 0x000fe200000018ff */
[----:B------:R-:W1:Y:S04]  /*1860*/  LDSM.16.M88.4 R44, [R3+0x10100] ;  /* 0x01010000032c783b */ /* 0x000e680000000200 */
[----:B------:R-:W2:Y:S03]  /*1870*/  LDSM.16.M88.4 R48, [R3+0x10900] ;  /* 0x010900000330783b */ /* 0x000ea60000000200 */
[----:B------:R-:W-:Y:S01]  /*1880*/  HMMA.16816.F32 R40, R172, R32, R8 ;  /* 0x00000020ac28723c */ /* 0x000fe20000001808 */
[----:B------:R-:W3:Y:S04]  /*1890*/  LDSM.16.M88.4 R52, [R3+0x11100] ;  /* 0x011100000334783b */ /* 0x000ee80000000200 */
[----:B------:R-:W4:Y:S03]  /*18a0*/  LDSM.16.M88.4 R56, [R3+0x11900] ;  /* 0x011900000338783b */ /* 0x000f260000000200 */
[C---:B------:R-:W-:Y:S01]  /*18b0*/  HMMA.16816.F32 R8, R168.reuse, R26, RZ ;  /* 0x0000001aa808723c */ /* 0x040fe200000018ff */
[----:B------:R-:W-:Y:S04]  /*18c0*/  LDSM.16.M88.4 R72, [R250+0x1800] ;  /* 0x00180000fa48783b */ /* 0x000fe80000000200 */
[----:B------:R-:W-:Y:S03]  /*18d0*/  STL [R1], R3 ;  /* 0x0000000301007387 */ /* 0x000fe60000100800 */
[C---:B------:R-:W-:Y:S01]  /*18e0*/  HMMA.16816.F32 R24, R168.reuse, R28, RZ ;  /* 0x0000001ca818723c */ /* 0x040fe200000018ff */
[----:B------:R5:W-:Y:S07]  /*18f0*/  STL [R1+0x34], R6 ;  /* 0x0000340601007387 */ /* 0x000bee0000100800 */
[C---:B------:R-:W-:Y:S08]  /*1900*/  HMMA.16816.F32 R28, R168.reuse, R30, RZ ;  /* 0x0000001ea81c723c */ /* 0x040ff000000018ff */
[C---:B------:R-:W-:Y:S08]  /*1910*/  HMMA.16816.F32 R16, R168.reuse, R36, RZ ;  /* 0x00000024a810723c */ /* 0x040ff000000018ff */
[----:B------:R-:W-:Y:S01]  /*1920*/  HMMA.16816.F32 R36, R168, R38, RZ ;  /* 0x00000026a824723c */ /* 0x000fe200000018ff */
[----:B-----5:R-:W-:-:S07]  /*1930*/  IADD3 R6, R90, 0x3800, RZ ;  /* 0x000038005a067810 */ /* 0x020fce0007ffe0ff */
[C---:B------:R-:W-:Y:S08]  /*1940*/  HMMA.16816.F32 R32, R172.reuse, R34, R20 ;  /* 0x00000022ac20723c */ /* 0x040ff00000001814 */
[C---:B------:R-:W-:Y:S08]  /*1950*/  HMMA.16816.F32 R12, R172.reuse, R60, R12 ;  /* 0x0000003cac0c723c */ /* 0x040ff0000000180c */
[C---:B------:R-:W-:Y:S01]  /*1960*/  HMMA.16816.F32 R8, R172.reuse, R62, R8 ;  /* 0x0000003eac08723c */ /* 0x040fe20000001808 */
[----:B------:R-:W-:Y:S07]  /*1970*/  LDSM.16.M88.4 R60, [R250+0x800] ;  /* 0x00080000fa3c783b */ /* 0x000fee0000000200 */
[C---:B------:R-:W-:Y:S08]  /*1980*/  HMMA.16816.F32 R20, R172.reuse, R64, R24 ;  /* 0x00000040ac14723c */ /* 0x040ff00000001818 */
[C---:B------:R-:W-:Y:S01]  /*1990*/  HMMA.16816.F32 R24, R172.reuse, R66, R28 ;  /* 0x00000042ac18723c */ /* 0x040fe2000000181c */
[----:B------:R-:W-:Y:S07]  /*19a0*/  LDSM.16.M88.4 R64, [R250+0x1000] ;  /* 0x00100000fa40783b */ /* 0x000fee0000000200 */
[C---:B------:R-:W-:Y:S01]  /*19b0*/  HMMA.16816.F32 R28, R172.reuse, R68, R16 ;  /* 0x00000044ac1c723c */ /* 0x040fe20000001810 */
[----:B------:R-:W5:Y:S07]  /*19c0*/  LDSM.16.M88.4 R16, [R250] ;  /* 0x00000000fa10783b */ /* 0x000f6e0000000200 */
[----:B------:R-:W-:Y:S01]  /*19d0*/  HMMA.16816.F32 R36, R172, R70, R36 ;  /* 0x00000046ac24723c */ /* 0x000fe20000001824 */
[----:B------:R-:W-:Y:S07]  /*19e0*/  LDSM.16.M88.4 R68, [R155+0x13900] ;  /* 0x013900009b44783b */ /* 0x000fee0000000200 */
[C---:B-1----:R-:W-:Y:S08]  /*19f0*/  HMMA.16816.F32 R40, R192.reuse, R44, R40 ;  /* 0x0000002cc028723c */ /* 0x042ff00000001828 */
[C---:B------:R-:W-:Y:S01]  /*1a00*/  HMMA.16816.F32 R32, R192.reuse, R46, R32 ;  /* 0x0000002ec020723c */ /* 0x040fe20000001820 */
[----:B------:R-:W1:Y:S07]  /*1a10*/  LDSM.16.M88.4 R44, [R155+0x12100] ;  /* 0x012100009b2c783b */ /* 0x000e6e0000000200 */
[C---:B--2---:R-:W-:Y:S08]  /*1a20*/  HMMA.16816.F32 R12, R192.reuse, R48, R12 ;  /* 0x00000030c00c723c */ /* 0x044ff0000000180c */
[C---:B------:R-:W-:Y:S01]  /*1a30*/  HMMA.16816.F32 R8, R192.reuse, R50, R8 ;  /* 0x00000032c008723c */ /* 0x040fe20000001808 */
[----:B------:R-:W2:Y:S07]  /*1a40*/  LDSM.16.M88.4 R48, [R155+0x12900] ;  /* 0x012900009b30783b */ /* 0x000eae0000000200 */
[C---:B---3--:R-:W-:Y:S08]  /*1a50*/  HMMA.16816.F32 R20, R192.reuse, R52, R20 ;  /* 0x00000034c014723c */ /* 0x048ff00000001814 */
[C---:B------:R-:W-:Y:S01]  /*1a60*/  HMMA.16816.F32 R24, R192.reuse, R54, R24 ;  /* 0x00000036c018723c */ /* 0x040fe20000001818 */
[----:B------:R-:W-:Y:S07]  /*1a70*/  LDSM.16.M88.4 R52, [R90+0x2800] ;  /* 0x002800005a34783b */ /* 0x000fee0000000200 */
[C---:B----4-:R-:W-:Y:S08]  /*1a80*/  HMMA.16816.F32 R28, R192.reuse, R56, R28 ;  /* 0x00000038c01c723c */ /* 0x050ff0000000181c */
[----:B------:R-:W-:Y:S01]  /*1a90*/  HMMA.16816.F32 R36, R192, R58, R36 ;  /* 0x0000003ac024723c */ /* 0x000fe20000001824 */
[----:B------:R-:W3:Y:S07]  /*1aa0*/  LDSM.16.M88.4 R56, [R155+0x13100] ;  /* 0x013100009b38783b */ /* 0x000eee0000000200 */
[C---:B-----5:R-:W-:Y:S08]  /*1ab0*/  HMMA.16816.F32 R40, R196.reuse, R16, R40 ;  /* 0x00000010c428723c */ /* 0x060ff00000001828 */
[C---:B------:R-:W-:Y:S01]  /*1ac0*/  HMMA.16816.F32 R32, R196.reuse, R18, R32 ;  /* 0x00000012c420723c */ /* 0x040fe20000001820 */
[----:B------:R-:W4:Y:S07]  /*1ad0*/  LDSM.16.M88.4 R16, [R90+0x2000] ;  /* 0x002000005a10783b */ /* 0x000f2e0000000200 */
[C---:B------:R-:W-:Y:S08]  /*1ae0*/  HMMA.16816.F32 R12, R196.reuse, R60, R12 ;  /* 0x0000003cc40c723c */ /* 0x040ff0000000180c */
[C---:B------:R-:W-:Y:S01]  /*1af0*/  HMMA.16816.F32 R8, R196.reuse, R62, R8 ;  /* 0x0000003ec408723c */ /* 0x040fe20000001808 */
[----:B------:R-:W5:Y:S07]  /*1b00*/  LDSM.16.M88.4 R60, [R90+0x3000] ;  /* 0x003000005a3c783b */ /* 0x000f6e0000000200 */
[C---:B------:R-:W-:Y:S08]  /*1b10*/  HMMA.16816.F32 R20, R196.reuse, R64, R20 ;  /* 0x00000040c414723c */ /* 0x040ff00000001814 */
[C---:B------:R-:W-:Y:S01]  /*1b20*/  HMMA.16816.F32 R24, R196.reuse, R66, R24 ;  /* 0x00000042c418723c */ /* 0x040fe20000001818 */
[----:B------:R-:W-:Y:S07]  /*1b30*/  LDSM.16.M88.4 R64, [R3+0x13900] ;  /* 0x013900000340783b */ /* 0x000fee0000000200 */
[C---:B------:R-:W-:Y:S08]  /*1b40*/  HMMA.16816.F32 R28, R196.reuse, R72, R28 ;  /* 0x00000048c41c723c */ /* 0x040ff0000000181c */
[----:B------:R-:W-:Y:S01]  /*1b50*/  HMMA.16816.F32 R36, R196, R74, R36 ;  /* 0x0000004ac424723c */ /* 0x000fe20000001824 */
[----:B------:R-:W4:Y:S07]  /*1b60*/  LDSM.16.M88.4 R72, [R90+0x3800] ;  /* 0x003800005a48783b */ /* 0x000f2e0000000200 */
        /* <DEDUP_REMOVED lines=8> */
[----:B------:R-:W3:Y:S07]  /*1bf0*/  LDSM.16.M88.4 R56, [R3+0x13100] ;  /* 0x013100000338783b */ /* 0x000eee0000000200 */
[C---:B------:R-:W-:Y:S08]  /*1c00*/  HMMA.16816.F32 R28, R200.reuse, R68, R28 ;  /* 0x00000044c81c723c */ /* 0x040ff0000000181c */
[----:B------:R-:W-:Y:S01]  /*1c10*/  HMMA.16816.F32 R36, R200, R70, R36 ;  /* 0x00000046c824723c */ /* 0x000fe20000001824 */
[----:B------:R-:W-:Y:S07]  /*1c20*/  LDSM.16.M88.4 R68, [R155+0x15900] ;  /* 0x015900009b44783b */ /* 0x000fee0000000200 */
[C---:B----4-:R-:W-:Y:S08]  /*1c30*/  HMMA.16816.F32 R40, R204.reuse, R16, R40 ;  /* 0x00000010cc28723c */ /* 0x050ff00000001828 */
[C---:B------:R-:W-:Y:S01]  /*1c40*/  HMMA.16816.F32 R32, R204.reuse, R18, R32 ;  /* 0x00000012cc20723c */ /* 0x040fe20000001820 */
[----:B------:R-:W4:Y:S07]  /*1c50*/  LDSM.16.M88.4 R16, [R250+0x2000] ;  /* 0x00200000fa10783b */ /* 0x000f2e0000000200 */
[C---:B------:R-:W-:Y:S08]  /*1c60*/  HMMA.16816.F32 R12, R204.reuse, R52, R12 ;  /* 0x00000034cc0c723c */ /* 0x040ff0000000180c */
[C---:B------:R-:W-:Y:S01]  /*1c70*/  HMMA.16816.F32 R8, R204.reuse, R54, R8 ;  /* 0x00000036cc08723c */ /* 0x040fe20000001808 */
[----:B------:R-:W2:Y:S07]  /*1c80*/  LDSM.16.M88.4 R52, [R250+0x2800] ;  /* 0x00280000fa34783b */ /* 0x000eae0000000200 */
[C---:B-----5:R-:W-:Y:S08]  /*1c90*/  HMMA.16816.F32 R20, R204.reuse, R60, R20 ;  /* 0x0000003ccc14723c */ /* 0x060ff00000001814 */
[C---:B------:R-:W-:Y:S01]  /*1ca0*/  HMMA.16816.F32 R24, R204.reuse, R62, R24 ;  /* 0x0000003ecc18723c */ /* 0x040fe20000001818 */
[----:B------:R-:W5:Y:S07]  /*1cb0*/  LDSM.16.M88.4 R60, [R250+0x3000] ;  /* 0x00300000fa3c783b */ /* 0x000f6e0000000200 */
        /* <DEDUP_REMOVED lines=23> */
[----:B------:R-:W-:Y:S07]  /*1e30*/  LDSM.16.M88.4 R60, [R3+0x15100] ;  /* 0x01510000033c783b */ /* 0x000fee0000000200 */
[C---:B------:R-:W-:Y:S08]  /*1e40*/  HMMA.16816.F32 R28, R212.reuse, R72, R28 ;  /* 0x00000048d41c723c */ /* 0x040ff0000000181c */
[----:B------:R-:W-:Y:S01]  /*1e50*/  HMMA.16816.F32 R36, R212, R74, R36 ;  /* 0x0000004ad424723c */ /* 0x000fe20000001824 */
[----:B------:R-:W5:Y:S07]  /*1e60*/  LDSM.16.M88.4 R72, [R90+0x5800] ;  /* 0x005800005a48783b */ /* 0x000f6e0000000200 */
        /* <DEDUP_REMOVED lines=9> */
[C---:B------:R-:W-:Y:S08]  /*1f00*/  HMMA.16816.F32 R28, R216.reuse, R68, R28 ;  /* 0x00000044d81c723c */ /* 0x040ff0000000181c */
[----:B------:R-:W-:Y:S01]  /*1f10*/  HMMA.16816.F32 R36, R216, R70, R36 ;  /* 0x00000046d824723c */ /* 0x000fe20000001824 */
[----:B------:R-:W3:Y:S07]  /*1f20*/  LDSM.16.M88.4 R68, [R3+0x15900] ;  /* 0x015900000344783b */ /* 0x000eee0000000200 */
[C---:B----4-:R-:W-:Y:S08]  /*1f30*/  HMMA.16816.F32 R40, R220.reuse, R16, R40 ;  /* 0x00000010dc28723c */ /* 0x050ff00000001828 */
[C---:B------:R-:W-:Y:S01]  /*1f40*/  HMMA.16816.F32 R32, R220.reuse, R18, R32 ;  /* 0x00000012dc20723c */ /* 0x040fe20000001820 */
[----:B------:R-:W4:Y:S07]  /*1f50*/  LDSM.16.M88.4 R16, [R250+0x4000] ;  /* 0x00400000fa10783b */ /* 0x000f2e0000000200 */
[C---:B------:R-:W-:Y:S08]  /*1f60*/  HMMA.16816.F32 R12, R220.reuse, R52, R12 ;  /* 0x00000034dc0c723c */ /* 0x040ff0000000180c */
[C---:B------:R-:W-:Y:S01]  /*1f70*/  HMMA.16816.F32 R8, R220.reuse, R54, R8 ;  /* 0x00000036dc08723c */ /* 0x040fe20000001808 */
[----:B------:R-:W-:Y:S07]  /*1f80*/  LDSM.16.M88.4 R52, [R155+0x16900] ;  /* 0x016900009b34783b */ /* 0x000fee0000000200 */
[C---:B------:R-:W-:Y:S08]  /*1f90*/  HMMA.16816.F32 R20, R220.reuse, R64, R20 ;  /* 0x00000040dc14723c */ /* 0x040ff00000001814 */
[C---:B------:R-:W-:Y:S01]  /*1fa0*/  HMMA.16816.F32 R24, R220.reuse, R66, R24 ;  /* 0x00000042dc18723c */ /* 0x040fe20000001818 */
[----:B------:R-:W3:Y:S07]  /*1fb0*/  LDSM.16.M88.4 R64, [R250+0x5000] ;  /* 0x00500000fa40783b */ /* 0x000eee0000000200 */
[C---:B-----5:R-:W-:Y:S08]  /*1fc0*/  HMMA.16816.F32 R28, R220.reuse, R72, R28 ;  /* 0x00000048dc1c723c */ /* 0x060ff0000000181c */
[----:B------:R-:W-:Y:S01]  /*1fd0*/  HMMA.16816.F32 R36, R220, R74, R36 ;  /* 0x0000004adc24723c */ /* 0x000fe20000001824 */
[----:B------:R-:W5:Y:S07]  /*1fe0*/  LDSM.16.M88.4 R72, [R250+0x5800] ;  /* 0x00580000fa48783b */ /* 0x000f6e0000000200 */
[C---:B-1----:R-:W-:Y:S08]  /*1ff0*/  HMMA.16816.F32 R40, R224.reuse, R44, R40 ;  /* 0x0000002ce028723c */ /* 0x042ff00000001828 */
[C---:B------:R-:W-:Y:S01]  /*2000*/  HMMA.16816.F32 R32, R224.reuse, R46, R32 ;  /* 0x0000002ee020723c */ /* 0x040fe20000001820 */
[----:B------:R-:W-:Y:S07]  /*2010*/  LDSM.16.M88.4 R44, [R90+0x6000] ;  /* 0x006000005a2c783b */ /* 0x000fee0000000200 */
[C---:B--2---:R-:W-:Y:S08]  /*2020*/  HMMA.16816.F32 R12, R224.reuse, R48, R12 ;  /* 0x00000030e00c723c */ /* 0x044ff0000000180c */
[C---:B------:R-:W-:Y:S01]  /*2030*/  HMMA.16816.F32 R8, R224.reuse, R50, R8 ;  /* 0x00000032e008723c */ /* 0x040fe20000001808 */
[----:B------:R-:W1:Y:S07]  /*2040*/  LDSM.16.M88.4 R48, [R155+0x16100] ;  /* 0x016100009b30783b */ /* 0x000e6e0000000200 */
[C---:B------:R-:W-:Y:S08]  /*2050*/  HMMA.16816.F32 R20, R224.reuse, R60, R20 ;  /* 0x0000003ce014723c */ /* 0x040ff00000001814 */
[C---:B------:R-:W-:Y:S01]  /*2060*/  HMMA.16816.F32 R24, R224.reuse, R62, R24 ;  /* 0x0000003ee018723c */ /* 0x040fe20000001818 */
[----:B------:R-:W2:Y:S07]  /*2070*/  LDSM.16.M88.4 R60, [R155+0x17100] ;  /* 0x017100009b3c783b */ /* 0x000eae0000000200 */
[C---:B---3--:R-:W-:Y:S08]  /*2080*/  HMMA.16816.F32 R28, R224.reuse, R68, R28 ;  /* 0x00000044e01c723c */ /* 0x048ff0000000181c */
[----:B------:R-:W-:Y:S01]  /*2090*/  HMMA.16816.F32 R36, R224, R70, R36 ;  /* 0x00000046e024723c */ /* 0x000fe20000001824 */
[----:B------:R-:W3:Y:S07]  /*20a0*/  LDSM.16.M88.4 R68, [R155+0x17900] ;  /* 0x017900009b44783b */ /* 0x000eee0000000200 */
[C---:B----4-:R-:W-:Y:S08]  /*20b0*/  HMMA.16816.F32 R40, R228.reuse, R16, R40 ;  /* 0x00000010e428723c */ /* 0x050ff00000001828 */
[C---:B------:R-:W-:Y:S08]  /*20c0*/  HMMA.16816.F32 R32, R228.reuse, R18, R32 ;  /* 0x00000012e420723c */ /* 0x040ff00000001820 */
[C---:B------:R-:W-:Y:S08]  /*20d0*/  HMMA.16816.F32 R16, R228.reuse, R56, R12 ;  /* 0x00000038e410723c */ /* 0x040ff0000000180c */
[C---:B------:R-:W-:Y:S01]  /*20e0*/  HMMA.16816.F32 R12, R228.reuse, R58, R8 ;  /* 0x0000003ae40c723c */ /* 0x040fe20000001808 */
[----:B------:R-:W4:Y:S07]  /*20f0*/  LDSM.16.M88.4 R56, [R90+0x6800] ;  /* 0x006800005a38783b */ /* 0x000f2e0000000200 */
[C---:B------:R-:W-:Y:S08]  /*2100*/  HMMA.16816.F32 R8, R228.reuse, R64, R20 ;  /* 0x00000040e408723c */ /* 0x040ff00000001814 */
[C---:B------:R-:W-:Y:S01]  /*2110*/  HMMA.16816.F32 R24, R228.reuse, R66, R24 ;  /* 0x00000042e418723c */ /* 0x040fe20000001818 */
[----:B------:R-:W2:Y:S07]  /*2120*/  LDSM.16.M88.4 R64, [R90+0x7000] ;  /* 0x007000005a40783b */ /* 0x000eae0000000200 */
[C---:B-----5:R-:W-:Y:S08]  /*2130*/  HMMA.16816.F32 R28, R228.reuse, R72, R28 ;  /* 0x00000048e41c723c */ /* 0x060ff0000000181c */
[----:B------:R-:W-:Y:S01]  /*2140*/  HMMA.16816.F32 R36, R228, R74, R36 ;  /* 0x0000004ae424723c */ /* 0x000fe20000001824 */
[----:B------:R-:W-:Y:S07]  /*2150*/  LDSM.16.M88.4 R72, [R3+0x17900] ;  /* 0x017900000348783b */ /* 0x000fee0000000200 */
[C---:B------:R-:W-:Y:S08]  /*2160*/  HMMA.16816.F32 R20, R232.reuse, R52, R16 ;  /* 0x00000034e814723c */ /* 0x040ff00000001810 */
[C---:B------:R-:W-:Y:S01]  /*2170*/  HMMA.16816.F32 R16, R232.reuse, R54, R12 ;  /* 0x00000036e810723c */ /* 0x040fe2000000180c */
[----:B------:R-:W-:Y:S07]  /*2180*/  LDSM.16.M88.4 R52, [R3+0x16100] ;  /* 0x016100000334783b */ /* 0x000fee0000000200 */
[C---:B-1----:R-:W-:Y:S08]  /*2190*/  HMMA.16816.F32 R40, R232.reuse, R48, R40 ;  /* 0x00000030e828723c */ /* 0x042ff00000001828 */
[C---:B--2---:R-:W-:Y:S08]  /*21a0*/  HMMA.16816.F32 R12, R232.reuse, R60, R8 ;  /* 0x0000003ce80c723c */ /* 0x044ff00000001808 */
[C---:B------:R-:W-:Y:S01]  /*21b0*/  HMMA.16816.F32 R32, R232.reuse, R50, R32 ;  /* 0x00000032e820723c */ /* 0x040fe20000001820 */
[----:B------:R-:W-:Y:S07]  /*21c0*/  LDSM.16.M88.4 R48, [R250+0x6800] ;  /* 0x00680000fa30783b */ /* 0x000fee0000000200 */
[C---:B------:R-:W-:Y:S01]  /*21d0*/  HMMA.16816.F32 R8, R232.reuse, R62, R24 ;  /* 0x0000003ee808723c */ /* 0x040fe20000001818 */
[----:B------:R-:W1:Y:S07]  /*21e0*/  LDSM.16.M88.4 R60, [R3+0x16900] ;  /* 0x01690000033c783b */ /* 0x000e6e0000000200 */
[C---:B---3--:R-:W-:Y:S08]  /*21f0*/  HMMA.16816.F32 R28, R232.reuse, R68, R28 ;  /* 0x00000044e81c723c */ /* 0x048ff0000000181c */
[----:B------:R-:W-:Y:S01]  /*2200*/  HMMA.16816.F32 R36, R232, R70, R36 ;  /* 0x00000046e824723c */ /* 0x000fe20000001824 */
[----:B------:R2:W3:Y:S07]  /*2210*/  LDSM.16.M88.4 R68, [R3+0x17100] ;  /* 0x017100000344783b */ /* 0x0004ee0000000200 */
[C---:B----4-:R-:W-:Y:S08]  /*2220*/  HMMA.16816.F32 R24, R236.reuse, R56, R20 ;  /* 0x00000038ec18723c */ /* 0x050ff00000001814 */
[C---:B------:R-:W-:Y:S01]  /*2230*/  HMMA.16816.F32 R20, R236.reuse, R58, R16 ;  /* 0x0000003aec14723c */ /* 0x040fe20000001810 */
[----:B------:R-:W-:Y:S07]  /*2240*/  LDSM.16.M88.4 R56, [R250+0x7000] ;  /* 0x00700000fa38783b */ /* 0x000fee0000000200 */
[----:B------:R-:W-:Y:S01]  /*2250*/  HMMA.16816.F32 R40, R236, R44, R40 ;  /* 0x0000002cec28723c */ /* 0x000fe20000001828 */
[----:B--2---:R-:W-:-:S05]  /*2260*/  IADD3 R3, R90, 0x2800, RZ ;  /* 0x000028005a037810 */ /* 0x004fca0007ffe0ff */
[----:B------:R2:W-:Y:S02]  /*2270*/  STL [R1+0x30], R3 ;  /* 0x0000300301007387 */ /* 0x0005e40000100800 */
[C---:B------:R-:W-:Y:S02]  /*2280*/  HMMA.16816.F32 R16, R236.reuse, R64, R12 ;  /* 0x00000040ec10723c */ /* 0x040fe4000000180c */
[----:B------:R4:W-:Y:S04]  /*2290*/  STL [R1+0x2c], R2 ;  /* 0x00002c0201007387 */ /* 0x0009e80000100800 */
[----:B------:R5:W-:Y:S02]  /*22a0*/  STL [R1+0x28], R6 ;  /* 0x0000280601007387 */ /* 0x000be40000100800 */
[C---:B------:R-:W-:Y:S02]  /*22b0*/  HMMA.16816.F32 R32, R236.reuse, R46, R32 ;  /* 0x0000002eec20723c */ /* 0x040fe40000001820 */
[----:B------:R-:W3:Y:S06]  /*22c0*/  LDSM.16.M88.4 R44, [R250+0x6000] ;  /* 0x00600000fa2c783b */ /* 0x000eec0000000200 */
[----:B------:R-:W-:Y:S01]  /*22d0*/  HMMA.16816.F32 R12, R236, R66, R8 ;  /* 0x00000042ec0c723c */ /* 0x000fe20000001808 */
[----:B------:R-:W3:Y:S01]  /*22e0*/  LDSM.16.M88.4 R64, [R250+0x7800] ;  /* 0x00780000fa40783b */ /* 0x000ee20000000200 */
[----:B------:R-:W-:-:S04]  /*22f0*/  DEPBAR.LE SB0, 0x0 ;  /* 0x000080000000791a */ /* 0x000fc80000000000 */
[C---:B--2---:R-:W-:Y:S02]  /*2300*/  IADD3 R3, R90.reuse, 0x4000, RZ ;  /* 0x000040005a037810 */ /* 0x044fe40007ffe0ff */
[----:B------:R-:W-:Y:S01]  /*2310*/  HMMA.16816.F32 R8, R236, R76, R28 ;  /* 0x0000004cec08723c */ /* 0x000fe2000000181c */
[C---:B----4-:R-:W-:Y:S02]  /*2320*/  IADD3 R2, R90.reuse, 0x4800, RZ ;  /* 0x000048005a027810 */ /* 0x050fe40007ffe0ff */
[----:B------:R2:W-:Y:S01]  /*2330*/  STL [R1+0x24], R3 ;  /* 0x0000240301007387 */ /* 0x0005e20000100800 */
[----:B-----5:R-:W-:-:S04]  /*2340*/  IADD3 R6, R90, 0x5000, RZ ;  /* 0x000050005a067810 */ /* 0x020fc80007ffe0ff */
[----:B------:R-:W-:Y:S01]  /*2350*/  HMMA.16816.F32 R36, R236, R78, R36 ;  /* 0x0000004eec24723c */ /* 0x000fe20000001824 */
[----:B------:R4:W-:Y:S04]  /*2360*/  STL [R1+0x20], R2 ;  /* 0x0000200201007387 */ /* 0x0009e80000100800 */
[----:B------:R5:W-:Y:S03]  /*2370*/  STL [R1+0x1c], R6 ;  /* 0x00001c0601007387 */ /* 0x000be60000100800 */
[C---:B-1----:R-:W-:Y:S08]  /*2380*/  HMMA.16816.F32 R28, R240.reuse, R60, R24 ;  /* 0x0000003cf01c723c */ /* 0x042ff00000001818 */
[----:B------:R-:W-:Y:S01]  /*2390*/  HMMA.16816.F32 R24, R240, R62, R20 ;  /* 0x0000003ef018723c */ /* 0x000fe20000001814 */
[----:B--2---:R-:W-:-:S07]  /*23a0*/  IADD3 R3, R90, 0x5800, RZ ;  /* 0x000058005a037810 */ /* 0x004fce0007ffe0ff */
[----:B------:R-:W-:Y:S01]  /*23b0*/  HMMA.16816.F32 R40, R240, R52, R40 ;  /* 0x00000034f028723c */ /* 0x000fe20000001828 */
[C---:B----4-:R-:W-:Y:S01]  /*23c0*/  IADD3 R2, R90.reuse, 0x6000, RZ ;  /* 0x000060005a027810 */ /* 0x050fe20007ffe0ff */
[----:B------:R1:W-:Y:S01]  /*23d0*/  STL [R1+0x18], R3 ;  /* 0x0000180301007387 */ /* 0x0003e20000100800 */
[----:B-----5:R-:W-:-:S03]  /*23e0*/  IADD3 R6, R90, 0x6800, RZ ;  /* 0x000068005a067810 */ /* 0x020fc60007ffe0ff */
[----:B------:R2:W-:Y:S02]  /*23f0*/  STL [R1+0x14], R2 ;  /* 0x0000140201007387 */ /* 0x0005e40000100800 */
[C---:B---3--:R-:W-:Y:S02]  /*2400*/  HMMA.16816.F32 R20, R240.reuse, R68, R16 ;  /* 0x00000044f014723c */ /* 0x048fe40000001810 */
[----:B------:R3:W-:Y:S06]  /*2410*/  STL [R1+0x10], R6 ;  /* 0x0000100601007387 */ /* 0x0007ec0000100800 */
[C---:B------:R-:W-:Y:S08]  /*2420*/  HMMA.16816.F32 R32, R240.reuse, R54, R32 ;  /* 0x00000036f020723c */ /* 0x040ff00000001820 */
[----:B------:R-:W-:Y:S01]  /*2430*/  HMMA.16816.F32 R16, R240, R70, R12 ;  /* 0x00000046f010723c */ /* 0x000fe2000000180c */
[----:B-1----:R-:W-:-:S07]  /*2440*/  IADD3 R3, R90, 0x7000, RZ ;  /* 0x000070005a037810 */ /* 0x002fce0007ffe0ff */
[----:B------:R-:W-:Y:S01]  /*2450*/  HMMA.16816.F32 R12, R240, R72, R8 ;  /* 0x00000048f00c723c */ /* 0x000fe20000001808 */
[----:B--2---:R-:W-:-:S05]  /*2460*/  IADD3 R2, R90, 0x7800, RZ ;  /* 0x000078005a027810 */ /* 0x004fca0007ffe0ff */
[----:B------:R3:W-:Y:S02]  /*2470*/  STL [R1+0x8], R2 ;  /* 0x0000080201007387 */ /* 0x0007e40000100800 */
[----:B------:R-:W-:Y:S02]  /*2480*/  HMMA.16816.F32 R8, R240, R74, R36 ;  /* 0x0000004af008723c */ /* 0x000fe40000001824 */
[----:B------:R3:W-:Y:S06]  /*2490*/  STL [R1+0xc], R3 ;  /* 0x00000c0301007387 */ /* 0x0007ec0000100800 */
[C---:B------:R-:W-:Y:S08]  /*24a0*/  HMMA.16816.F32 R52, R244.reuse, R44, R40 ;  /* 0x0000002cf434723c */ /* 0x040ff00000001828 */
[C---:B------:R-:W-:Y:S08]  /*24b0*/  HMMA.16816.F32 R44, R244.reuse, R46, R32 ;  /* 0x0000002ef42c723c */ /* 0x040ff00000001820 */
[C---:B------:R-:W-:Y:S08]  /*24c0*/  HMMA.16816.F32 R28, R244.reuse, R48, R28 ;  /* 0x00000030f41c723c */ /* 0x040ff0000000181c */
[C---:B------:R-:W-:Y:S08]  /*24d0*/  HMMA.16816.F32 R32, R244.reuse, R50, R24 ;  /* 0x00000032f420723c */ /* 0x040ff00000001818 */
[C---:B------:R-:W-:Y:S08]  /*24e0*/  HMMA.16816.F32 R36, R244.reuse, R56, R20 ;  /* 0x00000038f424723c */ /* 0x040ff00000001814 */
[C---:B------:R-:W-:Y:S08]  /*24f0*/  HMMA.16816.F32 R24, R244.reuse, R58, R16 ;  /* 0x0000003af418723c */ /* 0x040ff00000001810 */
[C---:B------:R-:W-:Y:S08]  /*2500*/  HMMA.16816.F32 R40, R244.reuse, R64, R12 ;  /* 0x00000040f428723c */ /* 0x040ff0000000180c */
[----:B------:R-:W-:Y:S01]  /*2510*/  HMMA.16816.F32 R48, R244, R66, R8 ;  /* 0x00000042f430723c */ /* 0x000fe20000001808 */
[----:B------:R-:W-:Y:S06]  /*2520*/  BAR.SYNC.DEFER_BLOCKING 0x0 ;  /* 0x0000000000007b1d */ /* 0x000fec0000010000 */
[----:B------:R-:W-:Y:S05]  /*2530*/  @!P2 BRA `(.L_x_1) ;  /* 0x000001600000a947 */ /* 0x000fea0003800000 */
[----:B---3--:R-:W-:-:S04]  /*2540*/  LEA.HI.SX32 R8, R153, 0xfffffffe, 0x1a ;  /* 0xfffffffe99087811 */ /* 0x008fc800078fd2ff */
[----:B------:R-:W-:Y:S01]  /*2550*/  SHF.R.S32.HI R3, RZ, 0x1f, R8 ;  /* 0x0000001fff037819 */ /* 0x000fe20000011408 */
[----:B------:R-:W-:Y:S02]  /*2560*/  IMAD R2, R82, R8, RZ ;  /* 0x0000000852027224 */ /* 0x000fe400078e02ff */
[----:B------:R-:W-:-:S04]  /*2570*/  IMAD.WIDE.U32 R8, R8, R84, R88 ;  /* 0x0000005408087225 */ /* 0x000fc800078e0058 */
[----:B------:R-:W-:Y:S01]  /*2580*/  IMAD R3, R3, R84, R2 ;  /* 0x0000005403037224 */ /* 0x000fe200078e0202 */
[----:B------:R-:W-:-:S03]  /*2590*/  LEA R2, P1, R8, c[0x0][0x1c8], 0x1 ;  /* 0x0000720008027a11 */ /* 0x000fc600078208ff */
[----:B------:R-:W-:Y:S01]  /*25a0*/  IMAD.IADD R3, R9, 0x1, R3 ;  /* 0x0000000109037824 */ /* 0x000fe200078e0203 */
[----:B------:R-:W-:-:S04]  /*25b0*/  LEA R6, P0, R85, R2, 0x1 ;  /* 0x0000000255067211 */ /* 0x000fc800078008ff */
[----:B------:R-:W-:Y:S01]  /*25c0*/  LEA.HI.X R3, R8, c[0x0][0x1cc], R3, 0x1, P1 ;  /* 0x0000730008037a11 */ /* 0x000fe200008f0c03 */
[----:B------:R-:W-:-:S03]  /*25d0*/  IMAD.SHL.U32 R8, R87, 0x2, RZ ;  /* 0x0000000257087824 */ /* 0x000fc600078e00ff */
[----:B------:R-:W-:Y:S02]  /*25e0*/  LEA.HI.X R7, R85, R3, R86, 0x1, P0 ;  /* 0x0000000355077211 */ /* 0x000fe400000f0c56 */
[----:B------:R-:W-:Y:S01]  /*25f0*/  @!PT LDS RZ, [RZ] ;  /* 0x00000000fffff984 */ /* 0x000fe20000000800 */
[----:B------:R-:W-:Y:S01]  /*2600*/  @!PT LDS RZ, [RZ] ;  /* 0x00000000fffff984 */ /* 0x000fe20000000800 */
[----:B------:R-:W-:Y:S01]  /*2610*/  @!PT LDS RZ, [RZ] ;  /* 0x00000000fffff984 */ /* 0x000fe20000000800 */
[----:B------:R1:W-:Y:S04]  /*2620*/  LDGSTS.E.BYPASS.LTC128B.128 [R8+0x10100], [R2.64], !P6 ;  /* 0x1010000002087fae */ /* 0x0003e8000f101d48 */
[----:B------:R1:W-:Y:S04]  /*2630*/  LDGSTS.E.BYPASS.LTC128B.128 [R8+0x12100], [R2.64+0x80], !P5 ;  /* 0x1210008002087fae */ /* 0x0003e8000e901d48 */
[----:B------:R1:W-:Y:S04]  /*2640*/  LDGSTS.E.BYPASS.LTC128B.128 [R8+0x14100], [R2.64+0x100], !P4 ;  /* 0x1410010002087fae */ /* 0x0003e8000e101d48 */
[----:B------:R1:W-:Y:S04]  /*2650*/  LDGSTS.E.BYPASS.LTC128B.128 [R8+0x16100], [R2.64+0x180], !P3 ;  /* 0x1610018002087fae */ /* 0x0003e8000d901d48 */
[----:B------:R1:W-:Y:S04]  /*2660*/  LDGSTS.E.BYPASS.LTC128B.128 [R8+0x11100], [R6.64], !P6 ;  /* 0x1110000006087fae */ /* 0x0003e8000f101d48 */
[----:B------:R1:W-:Y:S04]  /*2670*/  LDGSTS.E.BYPASS.LTC128B.128 [R8+0x13100], [R6.64+0x80], !P5 ;  /* 0x1310008006087fae */ /* 0x0003e8000e901d48 */
[----:B------:R1:W-:Y:S04]  /*2680*/  LDGSTS.E.BYPASS.LTC128B.128 [R8+0x15100], [R6.64+0x100], !P4 ;  /* 0x1510010006087fae */ /* 0x0003e8000e101d48 */
[----:B------:R1:W-:Y:S02]  /*2690*/  LDGSTS.E.BYPASS.LTC128B.128 [R8+0x17100], [R6.64+0x180], !P3 ;  /* 0x1710018006087fae */ /* 0x0003e4000d901d48 */
.L_x_1:
[----:B-1-3--:R-:W-:Y:S01]  /*26a0*/  SHF.R.S32.HI R2, RZ, 0x1f, R81 ;  /* 0x0000001fff027819 */ /* 0x00afe20000011451 */
[----:B------:R-:W-:Y:S01]  /*26b0*/  IMAD.SHL.U32 R248, R5, 0x2, RZ ;  /* 0x0000000205f87824 */ /* 0x000fe200078e00ff */
[----:B------:R-:W0:Y:S02]  /*26c0*/  LDGDEPBAR ;  /* 0x00000000000079af */ /* 0x000e240000000000 */
[----:B------:R-:W-:Y:S01]  /*26d0*/  LEA.HI R3, R2, R81, RZ, 0x2 ;  /* 0x0000005102037211 */ /* 0x000fe200078f10ff */
[----:B------:R-:W-:Y:S01]  /*26e0*/  IMAD R249, R4, 0x2, R248 ;  /* 0x0000000204f97824 */ /* 0x000fe200078e02f8 */
[C---:B------:R-:W-:Y:S01]  /*26f0*/  LEA R252, R0.reuse, R248, 0x1 ;  /* 0x000000f800fc7211 */ /* 0x040fe200078e08ff */
[----:B------:R-:W-:Y:S01]  /*2700*/  LDSM.16.MT88.4 R64, [R248+0x2100] ;  /* 0x00210000f840783b */ /* 0x000fe20000004200 */
[----:B------:R-:W-:Y:S01]  /*2710*/  LOP3.LUT R2, R3, 0x7ffffffc, RZ, 0xc0, !PT ;  /* 0x7ffffffc03027812 */ /* 0x000fe200078ec0ff */
[----:B------:R-:W-:-:S02]  /*2720*/  IMAD R251, R0, 0x2, R249 ;  /* 0x0000000200fb7824 */ /* 0x000fc400078e02f9 */
[----:B------:R1:W-:Y:S02]  /*2730*/  STL [R1+0xc0], R3 ;  /* 0x0000c00301007387 */ /* 0x0003e40000100800 */
[----:B------:R-:W-:Y:S02]  /*2740*/  IMAD.IADD R2, R81, 0x1, -R2 ;  /* 0x0000000151027824 */ /* 0x000fe400078e0a02 */
[----:B------:R-:W-:Y:S04]  /*2750*/  LDSM.16.MT88.4 R56, [R251+0x100] ;  /* 0x00010000fb38783b */ /* 0x000fe80000004200 */
[----:B------:R-:W-:Y:S04]  /*2760*/  LDSM.16.MT88.4 R68, [R251+0x900] ;  /* 0x00090000fb44783b */ /* 0x000fe80000004200 */
[----:B------:R-:W-:Y:S01]  /*2770*/  LDSM.16.MT88.4 R72, [R249+0x2100] ;  /* 0x00210000f948783b */ /* 0x000fe20000004200 */
[----:B-1----:R-:W-:-:S04]  /*2780*/  IMAD R3, R80, -0x40, R83 ;  /* 0xffffffc050037824 */ /* 0x002fc800078e0253 */
[----:B------:R-:W-:-:S05]  /*2790*/  IMAD R2, R2, -0x2, R3 ;  /* 0xfffffffe02027824 */ /* 0x000fca00078e0203 */
[C---:B------:R-:W-:Y:S02]  /*27a0*/  ISETP.GT.AND P1, PT, R2.reuse, RZ, PT ;  /* 0x000000ff0200720c */ /* 0x040fe40003f24270 */
[----:B------:R-:W-:Y:S02]  /*27b0*/  ISETP.GT.AND P0, PT, R2, 0x1, PT ;  /* 0x000000010200780c */ /* 0x000fe40003f04270 */
[----:B------:R-:W-:Y:S02]  /*27c0*/  FSEL R12, R54, -INF , P1 ;  /* 0xff800000360c7808 */ /* 0x000fe40000800000 */
[----:B------:R-:W-:Y:S02]  /*27d0*/  FSEL R7, R52, -INF , P1 ;  /* 0xff80000034077808 */ /* 0x000fe40000800000 */
[----:B------:R-:W-:Y:S02]  /*27e0*/  ISETP.GT.AND P1, PT, R2, 0x8, PT ;  /* 0x000000080200780c */ /* 0x000fe40003f24270 */
[----:B------:R-:W-:-:S02]  /*27f0*/  FSEL R3, R53, -INF , P0 ;  /* 0xff80000035037808 */ /* 0x000fc40000000000 */
[----:B------:R-:W-:Y:S02]  /*2800*/  FSEL R11, R55, -INF , P0 ;  /* 0xff800000370b7808 */ /* 0x000fe40000000000 */
[----:B------:R-:W-:Y:S02]  /*2810*/  ISETP.GT.AND P0, PT, R2, 0x9, PT ;  /* 0x000000090200780c */ /* 0x000fe40003f04270 */
[----:B------:R-:W-:Y:S02]  /*2820*/  FSEL R9, R44, -INF , P1 ;  /* 0xff8000002c097808 */ /* 0x000fe40000800000 */
[----:B------:R-:W-:Y:S02]  /*2830*/  FMNMX.FTZ R6, R7, R3, !PT ;  /* 0x0000000307067209 */ /* 0x000fe40007810000 */
[----:B------:R-:W-:Y:S02]  /*2840*/  FSEL R10, R46, -INF , P1 ;  /* 0xff8000002e0a7808 */ /* 0x000fe40000800000 */
[----:B------:R-:W-:-:S02]  /*2850*/  ISETP.GT.AND P1, PT, R2, 0x10, PT ;  /* 0x000000100200780c */ /* 0x000fc40003f24270 */
[----:B------:R-:W-:Y:S02]  /*2860*/  FSEL R8, R45, -INF , P0 ;  /* 0xff8000002d087808 */ /* 0x000fe40000000000 */
[----:B------:R-:W-:Y:S02]  /*2870*/  FMNMX.FTZ R6, R9, R6, !PT ;  /* 0x0000000609067209 */ /* 0x000fe40007810000 */
[----:B------:R-:W-:Y:S02]  /*2880*/  FSEL R14, R47, -INF , P0 ;  /* 0xff8000002f0e7808 */ /* 0x000fe40000000000 */
[----:B------:R-:W-:Y:S02]  /*2890*/  ISETP.GT.AND P0, PT, R2, 0x11, PT ;  /* 0x000000110200780c */ /* 0x000fe40003f04270 */
[----:B------:R-:W-:Y:S02]  /*28a0*/  FSEL R13, R28, -INF , P1 ;  /* 0xff8000001c0d7808 */ /* 0x000fe40000800000 */
[----:B------:R-:W-:-:S02]  /*28b0*/  FMNMX.FTZ R6, R8, R6, !PT ;  /* 0x0000000608067209 */ /* 0x000fc40007810000 */
[----:B------:R-:W-:Y:S02]  /*28c0*/  FSEL R19, R30, -INF , P1 ;  /* 0xff8000001e137808 */ /* 0x000fe40000800000 */
[C---:B------:R-:W-:Y:S02]  /*28d0*/  ISETP.GT.AND P1, PT, R2.reuse, 0x18, PT ;  /* 0x000000180200780c */ /* 0x040fe40003f24270 */
        /* <DEDUP_REMOVED lines=11> */
[----:B------:R-:W-:Y:S01]  /*2990*/  ISETP.GT.AND P0, PT, R2, 0x21, PT ;  /* 0x000000210200780c */ /* 0x000fe20003f04270 */
[----:B------:R-:W-:Y:S01]  /*29a0*/  LDSM.16.MT88.4 R32, [R252+0x900] ;  /* 0x00090000fc20783b */ /* 0x000fe20000004200 */
[----:B------:R-:W-:Y:S02]  /*29b0*/  FSEL R99, R36, -INF , P1 ;  /* 0xff80000024637808 */ /* 0x000fe40000800000 */
[----:B------:R-:W-:Y:S02]  /*29c0*/  FMNMX.FTZ R6, R18, R6, !PT ;  /* 0x0000000612067209 */ /* 0x000fe40007810000 */
[----:B------:R-:W-:Y:S02]  /*29d0*/  FMNMX.FTZ R16, R12, R11, !PT ;  /* 0x0000000b0c107209 */ /* 0x000fe40007810000 */
[----:B------:R-:W-:-:S02]  /*29e0*/  FSEL R105, R38, -INF , P1 ;  /* 0xff80000026697808 */ /* 0x000fc40000800000 */
[----:B------:R-:W-:Y:S02]  /*29f0*/  ISETP.GT.AND P1, PT, R2, 0x28, PT ;  /* 0x000000280200780c */ /* 0x000fe40003f24270 */
[----:B------:R-:W-:Y:S02]  /*2a00*/  FSEL R97, R37, -INF , P0 ;  /* 0xff80000025617808 */ /* 0x000fe40000000000 */
[----:B------:R-:W-:Y:S02]  /*2a10*/  FMNMX.FTZ R6, R99, R6, !PT ;  /* 0x0000000663067209 */ /* 0x000fe40007810000 */
[----:B------:R-:W-:Y:S02]  /*2a20*/  FMNMX.FTZ R16, R10, R16, !PT ;  /* 0x000000100a107209 */ /* 0x000fe40007810000 */
[----:B------:R-:W-:Y:S02]  /*2a30*/  FSEL R104, R39, -INF , P0 ;  /* 0xff80000027687808 */ /* 0x000fe40000000000 */
[----:B------:R-:W-:Y:S01]  /*2a40*/  ISETP.GT.AND P0, PT, R2, 0x29, PT ;  /* 0x000000290200780c */ /* 0x000fe20003f04270 */
[----:B------:R-:W-:Y:S01]  /*2a50*/  LDSM.16.MT88.4 R36, [R249+0x900] ;  /* 0x00090000f924783b */ /* 0x000fe20000004200 */
[----:B------:R-:W-:-:S02]  /*2a60*/  FSEL R95, R24, -INF , P1 ;  /* 0xff800000185f7808 */ /* 0x000fc40000800000 */
[----:B------:R-:W-:Y:S02]  /*2a70*/  FMNMX.FTZ R6, R97, R6, !PT ;  /* 0x0000000661067209 */ /* 0x000fe40007810000 */
[----:B------:R-:W-:Y:S02]  /*2a80*/  FMNMX.FTZ R16, R14, R16, !PT ;  /* 0x000000100e107209 */ /* 0x000fe40007810000 */
[----:B------:R-:W-:Y:S02]  /*2a90*/  FSEL R103, R26, -INF , P1 ;  /* 0xff8000001a677808 */ /* 0x000fe40000800000 */
[----:B------:R-:W-:Y:S02]  /*2aa0*/  FSEL R94, R25, -INF , P0 ;  /* 0xff800000195e7808 */ /* 0x000fe40000000000 */
[----:B------:R-:W-:Y:S02]  /*2ab0*/  ISETP.GT.AND P1, PT, R2, 0x30, PT ;  /* 0x000000300200780c */ /* 0x000fe40003f24270 */
[----:B------:R-:W-:-:S02]  /*2ac0*/  FMNMX.FTZ R6, R95, R6, !PT ;  /* 0x000000065f067209 */ /* 0x000fc40007810000 */
[----:B------:R-:W-:Y:S02]  /*2ad0*/  FMNMX.FTZ R16, R19, R16, !PT ;  /* 0x0000001013107209 */ /* 0x000fe40007810000 */
[----:B------:R-:W-:Y:S02]  /*2ae0*/  FSEL R102, R27, -INF , P0 ;  /* 0xff8000001b667808 */ /* 0x000fe40000000000 */
[----:B------:R-:W-:Y:S01]  /*2af0*/  ISETP.GT.AND P0, PT, R2, 0x31, PT ;  /* 0x000000310200780c */ /* 0x000fe20003f04270 */
[----:B------:R-:W-:Y:S01]  /*2b00*/  LDSM.16.MT88.4 R24, [R248+0x100] ;  /* 0x00010000f818783b */ /* 0x000fe20000004200 */
[----:B------:R-:W-:Y:S02]  /*2b10*/  FSEL R93, R40, -INF , P1 ;  /* 0xff800000285d7808 */ /* 0x000fe40000800000 */
[----:B------:R-:W-:Y:S02]  /*2b20*/  FMNMX.FTZ R6, R94, R6, !PT ;  /* 0x000000065e067209 */ /* 0x000fe40007810000 */
[----:B------:R-:W-:-:S02]  /*2b30*/  FMNMX.FTZ R16, R22, R16, !PT ;  /* 0x0000001016107209 */ /* 0x000fc40007810000 */
[----:B------:R-:W-:Y:S02]  /*2b40*/  FSEL R101, R42, -INF , P1 ;  /* 0xff8000002a657808 */ /* 0x000fe40000800000 */
[----:B------:R-:W-:Y:S02]  /*2b50*/  FSEL R92, R41, -INF , P0 ;  /* 0xff800000295c7808 */ /* 0x000fe40000000000 */
[----:B------:R-:W-:Y:S02]  /*2b60*/  ISETP.GT.AND P1, PT, R2, 0x38, PT ;  /* 0x000000380200780c */ /* 0x000fe40003f24270 */
[----:B------:R-:W-:Y:S02]  /*2b70*/  FMNMX.FTZ R6, R93, R6, !PT ;  /* 0x000000065d067209 */ /* 0x000fe40007810000 */
[----:B------:R-:W-:Y:S02]  /*2b80*/  FMNMX.FTZ R16, R21, R16, !PT ;  /* 0x0000001015107209 */ /* 0x000fe40007810000 */
[----:B------:R-:W-:-:S02]  /*2b90*/  FSEL R100, R43, -INF , P0 ;  /* 0xff8000002b647808 */ /* 0x000fc40000000000 */
[----:B------:R-:W-:Y:S01]  /*2ba0*/  ISETP.GT.AND P0, PT, R2, 0x39, PT ;  /* 0x000000390200780c */ /* 0x000fe20003f04270 */
[----:B------:R-:W-:Y:S01]  /*2bb0*/  LDSM.16.MT88.4 R40, [R248+0x900] ;  /* 0x00090000f828783b */ /* 0x000fe20000004200 */
[----:B------:R-:W-:Y:S02]  /*2bc0*/  FSEL R91, R48, -INF , P1 ;  /* 0xff800000305b7808 */ /* 0x000fe40000800000 */
[----:B------:R-:W-:Y:S02]  /*2bd0*/  FMNMX.FTZ R152, R92, R6, !PT ;  /* 0x000000065c987209 */ /* 0x000fe40007810000 */
[----:B------:R-:W-:Y:S02]  /*2be0*/  FMNMX.FTZ R2, R20, R16, !PT ;  /* 0x0000001014027209 */ /* 0x000fe40007810000 */
[----:B------:R-:W-:Y:S02]  /*2bf0*/  FSEL R90, R49, -INF , P0 ;  /* 0xff800000315a7808 */ /* 0x000fe40000000000 */
[----:B------:R-:W-:-:S02]  /*2c00*/  FMNMX.FTZ R152, R91, R152, !PT ;  /* 0x000000985b987209 */ /* 0x000fc40007810000 */
[----:B------:R-:W-:Y:S02]  /*2c10*/  FMNMX.FTZ R2, R105, R2, !PT ;  /* 0x0000000269027209 */ /* 0x000fe40007810000 */
[----:B------:R-:W-:Y:S02]  /*2c20*/  FMNMX.FTZ R152, R90, R152, !PT ;  /* 0x000000985a987209 */ /* 0x000fe40007810000 */
[----:B------:R-:W-:Y:S02]  /*2c30*/  FMNMX.FTZ R2, R104, R2, !PT ;  /* 0x0000000268027209 */ /* 0x000fe40007810000 */
[----:B------:R-:W-:Y:S01]  /*2c40*/  FSEL R98, R50, -INF , P1 ;  /* 0xff80000032627808 */ /* 0x000fe20000800000 */
[----:B------:R-:W1:Y:S01]  /*2c50*/  SHFL.BFLY PT, R6, R152, 0x2, 0x1f ;  /* 0x0c401f0098067f89 */ /* 0x000e6200000e0000 */
[----:B------:R-:W-:Y:S02]  /*2c60*/  FMNMX.FTZ R2, R103, R2, !PT ;  /* 0x0000000267027209 */ /* 0x000fe40007810000 */
[----:B------:R-:W-:-:S02]  /*2c70*/  FSEL R96, R51, -INF , P0 ;  /* 0xff80000033607808 */ /* 0x000fc40000000000 */
[----:B------:R-:W-:Y:S01]  /*2c80*/  FMNMX.FTZ R2, R102, R2, !PT ;  /* 0x0000000266027209 */ /* 0x000fe20007810000 */
[----:B------:R-:W-:Y:S03]  /*2c90*/  LDSM.16.MT88.4 R48, [R252+0x100] ;  /* 0x00010000fc30783b */ /* 0x000fe60000004200 */
[----:B------:R-:W-:-:S04]  /*2ca0*/  FMNMX.FTZ R2, R101, R2, !PT ;  /* 0x0000000265027209 */ /* 0x000fc80007810000 */
[----:B------:R-:W-:-:S04]  /*2cb0*/  FMNMX.FTZ R2, R100, R2, !PT ;  /* 0x0000000264027209 */ /* 0x000fc80007810000 */
[----:B------:R-:W-:-:S04]  /*2cc0*/  FMNMX.FTZ R2, R98, R2, !PT ;  /* 0x0000000262027209 */ /* 0x000fc80007810000 */
[----:B------:R-:W-:Y:S02]  /*2cd0*/  FMNMX.FTZ R2, R96, R2, !PT ;  /* 0x0000000260027209 */ /* 0x000fe40007810000 */
[----:B-1----:R-:W-:-:S03]  /*2ce0*/  FMNMX.FTZ R152, R152, R6, !PT ;  /* 0x0000000698987209 */ /* 0x002fc60007810000 */
[----:B------:R-:W1:Y:S04]  /*2cf0*/  SHFL.BFLY PT, R6, R2, 0x2, 0x1f ;  /* 0x0c401f0002067f89 */ /* 0x000e6800000e0000 */
[----:B------:R-:W2:Y:S01]  /*2d00*/  SHFL.BFLY PT, R16, R152, 0x1, 0x1f ;  /* 0x0c201f0098107f89 */ /* 0x000ea200000e0000 */
[----:B-1----:R-:W-:Y:S02]  /*2d10*/  FMNMX.FTZ R2, R2, R6, !PT ;  /* 0x0000000602027209 */ /* 0x002fe40007810000 */
[----:B--2---:R-:W-:-:S03]  /*2d20*/  FMNMX.FTZ R152, R152, R16, !PT ;  /* 0x0000001098987209 */ /* 0x004fc60007810000 */
[----:B------:R-:W1:Y:S01]  /*2d30*/  SHFL.BFLY PT, R16, R2, 0x1, 0x1f ;  /* 0x0c201f0002107f89 */ /* 0x000e6200000e0000 */
[C---:B------:R-:W-:Y:S01]  /*2d40*/  FSETP.NEU.FTZ.AND P0, PT, R152.reuse, -INF , PT ;  /* 0xff8000009800780b */ /* 0x040fe20003f1d000 */
[----:B------:R-:W-:-:S05]  /*2d50*/  FMUL.FTZ R6, R152, c[0x0][0x2d0] ;  /* 0x0000b40098067a20 */ /* 0x000fca0000410000 */
[----:B------:R-:W-:-:S05]  /*2d60*/  FSEL R6, R6, RZ, P0 ;  /* 0x000000ff06067208 */ /* 0x000fca0000000000 */
[--C-:B------:R-:W-:Y:S02]  /*2d70*/  FFMA.FTZ R3, R3, c[0x0][0x2d0], -R6.reuse ;  /* 0x0000b40003037a23 */ /* 0x100fe40000010806 */
[--C-:B------:R-:W-:Y:S02]  /*2d80*/  FFMA.FTZ R7, R7, c[0x0][0x2d0], -R6.reuse ;  /* 0x0000b40007077a23 */ /* 0x100fe40000010806 */
[----:B------:R1:W-:Y:S01]  /*2d90*/  MUFU.EX2 R77, R3 ;  /* 0x00000003004d7308 */ /* 0x0003e20000000800 */
[--C-:B------:R-:W-:Y:S02]  /*2da0*/  FFMA.FTZ R9, R9, c[0x0][0x2d0], -R6.reuse ;  /* 0x0000b40009097a23 */ /* 0x100fe40000010806 */
[--C-:B------:R-:W-:Y:S02]  /*2db0*/  FFMA.FTZ R8, R8, c[0x0][0x2d0], -R6.reuse ;  /* 0x0000b40008087a23 */ /* 0x100fe40000010806 */
[----:B------:R-:W-:-:S03]  /*2dc0*/  FFMA.FTZ R0, R18, c[0x0][0x2d0], -R6 ;  /* 0x0000b40012007a23 */ /* 0x000fc60000010806 */
[----:B------:R-:W-:Y:S01]  /*2dd0*/  MUFU.EX2 R78, R7 ;  /* 0x00000007004e7308 */ /* 0x000fe20000000800 */
[----:B-1----:R-:W-:-:S07]  /*2de0*/  FMNMX.FTZ R3, R2, R16, !PT ;  /* 0x0000001002037209 */ /* 0x002fce0007810000 */
[----:B------:R-:W-:Y:S01]  /*2df0*/  MUFU.EX2 R79, R9 ;  /* 0x00000009004f7308 */ /* 0x000fe20000000800 */
[C---:B------:R-:W-:Y:S01]  /*2e00*/  FSETP.NEU.FTZ.AND P0, PT, R3.reuse, -INF , PT ;  /* 0xff8000000300780b */ /* 0x040fe20003f1d000 */
[----:B------:R-:W-:-:S06]  /*2e10*/  FMUL.FTZ R2, R3, c[0x0][0x2d0] ;  /* 0x0000b40003027a20 */ /* 0x000fcc0000410000 */
[----:B------:R-:W1:Y:S01]  /*2e20*/  MUFU.EX2 R84, R8 ;  /* 0x0000000800547308 */ /* 0x000e620000000800 */
[----:B------:R-:W-:-:S05]  /*2e30*/  FSEL R2, R2, RZ, P0 ;  /* 0x000000ff02027208 */ /* 0x000fca0000000000 */
[--C-:B------:R-:W-:Y:S02]  /*2e40*/  FFMA.FTZ R5, R11, c[0x0][0x2d0], -R2.reuse ;  /* 0x0000b4000b057a23 */ /* 0x100fe40000010802 */
[--C-:B------:R-:W-:Y:S01]  /*2e50*/  FFMA.FTZ R12, R12, c[0x0][0x2d0], -R2.reuse ;  /* 0x0000b4000c0c7a23 */ /* 0x100fe20000010802 */
[----:B------:R2:W-:Y:S01]  /*2e60*/  MUFU.EX2 R88, R0 ;  /* 0x0000000000587308 */ /* 0x0005e20000000800 */
[----:B------:R-:W-:Y:S01]  /*2e70*/  FFMA.FTZ R4, R14, c[0x0][0x2d0], -R2 ;  /* 0x0000b4000e047a23 */ /* 0x000fe20000010802 */
[----:B-1----:R-:W-:-:S06]  /*2e80*/  F2FP.PACK_AB R14, R84, R79 ;  /* 0x0000004f540e723e */ /* 0x002fcc00000000ff */
[----:B------:R1:W-:Y:S08]  /*2e90*/  MUFU.EX2 R7, R5 ;  /* 0x0000000500077308 */ /* 0x0003f00000000800 */
[----:B------:R3:W4:Y:S01]  /*2ea0*/  MUFU.EX2 R76, R12 ;  /* 0x0000000c004c7308 */ /* 0x0007220000000800 */
[--C-:B--2---:R-:W-:Y:S02]  /*2eb0*/  FFMA.FTZ R0, R19, c[0x0][0x2d0], -R2.reuse ;  /* 0x0000b40013007a23 */ /* 0x104fe40000010802 */
[----:B-1----:R-:W-:-:S05]  /*2ec0*/  FFMA.FTZ R5, R10, c[0x0][0x2d0], -R2 ;  /* 0x0000b4000a057a23 */ /* 0x002fca0000010802 */
[----:B------:R1:W-:Y:S01]  /*2ed0*/  MUFU.EX2 R82, R4 ;  /* 0x0000000400527308 */ /* 0x0003e20000000800 */
[----:B------:R-:W2:Y:S01]  /*2ee0*/  LDSM.16.MT88.4 R8, [R249+0x100] ;  /* 0x00010000f908783b */ /* 0x000ea20000004200 */
[----:B---3--:R-:W-:-:S06]  /*2ef0*/  F2FP.PACK_AB R12, R77, R78 ;  /* 0x0000004e4d0c723e */ /* 0x008fcc00000000ff */
[----:B------:R-:W3:Y:S08]  /*2f00*/  MUFU.EX2 R5, R5 ;  /* 0x0000000500057308 */ /* 0x000ef00000000800 */
[----:B------:R5:W-:Y:S01]  /*2f10*/  MUFU.EX2 R81, R0 ;  /* 0x0000000000517308 */ /* 0x000be20000000800 */
[----:B-1----:R-:W-:Y:S01]  /*2f20*/  FFMA.FTZ R4, R13, c[0x0][0x2d0], -R6 ;  /* 0x0000b4000d047a23 */ /* 0x002fe20000010806 */
[----:B----4-:R-:W-:-:S06]  /*2f30*/  F2FP.PACK_AB R13, R7, R76 ;  /* 0x0000004c070d723e */ /* 0x010fcc00000000ff */
[----:B------:R1:W-:Y:S01]  /*2f40*/  MUFU.EX2 R80, R4 ;  /* 0x0000000400507308 */ /* 0x0003e20000000800 */
[----:B-----5:R-:W-:-:S07]  /*2f50*/  FFMA.FTZ R0, R22, c[0x0][0x2d0], -R2 ;  /* 0x0000b40016007a23 */ /* 0x020fce0000010802 */
[----:B------:R4:W-:Y:S01]  /*2f60*/  MUFU.EX2 R86, R0 ;  /* 0x0000000000567308 */ /* 0x0009e20000000800 */
[----:B-1----:R-:W-:Y:S01]  /*2f70*/  FFMA.FTZ R4, R15, c[0x0][0x2d0], -R6 ;  /* 0x0000b4000f047a23 */ /* 0x002fe20000010806 */
[----:B---3--:R-:W-:-:S06]  /*2f80*/  F2FP.PACK_AB R15, R82, R5 ;  /* 0x00000005520f723e */ /* 0x008fcc00000000ff */
[----:B------:R1:W3:Y:S01]  /*2f90*/  MUFU.EX2 R83, R4 ;  /* 0x0000000400537308 */ /* 0x0002e20000000800 */
[----:B------:R-:W-:Y:S01]  /*2fa0*/  HMMA.16816.F32 R60, R12, R24, RZ ;  /* 0x000000180c3c723c */ /* 0x000fe200000018ff */
[----:B----4-:R-:W-:-:S06]  /*2fb0*/  FFMA.FTZ R0, R21, c[0x0][0x2d0], -R2 ;  /* 0x0000b40015007a23 */ /* 0x010fcc0000010802 */
[----:B------:R4:W-:Y:S01]  /*2fc0*/  MUFU.EX2 R87, R0 ;  /* 0x0000000000577308 */ /* 0x0009e20000000800 */
[----:B------:R-:W-:Y:S01]  /*2fd0*/  HMMA.16816.F32 R52, R12, R26, RZ ;  /* 0x0000001a0c34723c */ /* 0x000fe200000018ff */
[----:B-1----:R-:W-:-:S06]  /*2fe0*/  FFMA.FTZ R4, R17, c[0x0][0x2d0], -R6 ;  /* 0x0000b40011047a23 */ /* 0x002fcc0000010806 */
[----:B------:R-:W1:Y:S01]  /*2ff0*/  MUFU.EX2 R85, R4 ;  /* 0x0000000400557308 */ /* 0x000e620000000800 */
[----:B--2---:R-:W-:Y:S01]  /*3000*/  HMMA.16816.F32 R44, R12, R8, RZ ;  /* 0x000000080c2c723c */ /* 0x004fe200000018ff */
[----:B----4-:R-:W-:-:S07]  /*3010*/  FFMA.FTZ R0, R20, c[0x0][0x2d0], -R2 ;  /* 0x0000b40014007a23 */ /* 0x010fce0000010802 */
[----:B------:R-:W-:Y:S01]  /*3020*/  HMMA.16816.F32 R28, R12, R10, RZ ;  /* 0x0000000a0c1c723c */ /* 0x000fe200000018ff */
[----:B---3--:R-:W-:Y:S01]  /*3030*/  F2FP.PACK_AB R8, R83, R80 ;  /* 0x000000505308723e */ /* 0x008fe200000000ff */
[----:B------:R-:W2:Y:S01]  /*3040*/  MUFU.EX2 R89, R0 ;  /* 0x0000000000597308 */ /* 0x000ea20000000800 */
[----:B------:R-:W-:-:S04]  /*3050*/  F2FP.PACK_AB R9, R86, R81 ;  /* 0x000000515609723e */ /* 0x000fc800000000ff */
[----:B-1----:R-:W-:Y:S01]  /*3060*/  F2FP.PACK_AB R10, R88, R85 ;  /* 0x00000055580a723e */ /* 0x002fe200000000ff */
[C---:B------:R-:W-:Y:S08]  /*3070*/  HMMA.16816.F32 R20, R12.reuse, R50, RZ ;  /* 0x000000320c14723c */ /* 0x040ff000000018ff */
[----:B------:R-:W-:Y:S01]  /*3080*/  HMMA.16816.F32 R16, R12, R56, RZ ;  /* 0x000000380c10723c */ /* 0x000fe200000018ff */
[----:B--2---:R-:W-:-:S07]  /*3090*/  F2FP.PACK_AB R11, R89, R87 ;  /* 0x00000057590b723e */ /* 0x004fce00000000ff */
[----:B------:R-:W-:Y:S01]  /*30a0*/  HMMA.16816.F32 R24, R12, R48, RZ ;  /* 0x000000300c18723c */ /* 0x000fe200000018ff */
[----:B------:R-:W-:Y:S07]  /*30b0*/  LDSM.16.MT88.4 R48, [R251+0x2100] ;  /* 0x00210000fb30783b */ /* 0x000fee0000004200 */
[C---:B------:R-:W-:Y:S01]  /*30c0*/  HMMA.16816.F32 R156, R8.reuse, R40, R60 ;  /* 0x00000028089c723c */ /* 0x040fe2000000183c */
[----:B------:R-:W-:Y:S07]  /*30d0*/  LDSM.16.MT88.4 R60, [R248+0x4100] ;  /* 0x00410000f83c783b */ /* 0x000fee0000004200 */
[C---:B------:R-:W-:Y:S01]  /*30e0*/  HMMA.16816.F32 R112, R8.reuse, R42, R52 ;  /* 0x0000002a0870723c */ /* 0x040fe20000001834 */
[----:B------:R-:W-:Y:S07]  /*30f0*/  LDSM.16.MT88.4 R52, [R251+0x2900] ;  /* 0x00290000fb34783b */ /* 0x000fee0000004200 */
[C---:B------:R-:W-:Y:S01]  /*3100*/  HMMA.16816.F32 R40, R8.reuse, R36, R44 ;  /* 0x000000240828723c */ /* 0x040fe2000000182c */
[----:B------:R-:W1:Y:S07]  /*3110*/  LDSM.16.MT88.4 R44, [R248+0x2900] ;  /* 0x00290000f82c783b */ /* 0x000e6e0000004200 */
[C---:B------:R-:W-:Y:S01]  /*3120*/  HMMA.16816.F32 R28, R8.reuse, R38, R28 ;  /* 0x00000026081c723c */ /* 0x040fe2000000181c */
[----:B------:R-:W2:Y:S07]  /*3130*/  LDSM.16.MT88.4 R36, [R249+0x2900] ;  /* 0x00290000f924783b */ /* 0x000eae0000004200 */
[----:B------:R-:W-:Y:S01]  /*3140*/  HMMA.16816.F32 R20, R8, R34, R20 ;  /* 0x000000220814723c */ /* 0x000fe20000001814 */
[----:B------:R-:W-:Y:S01]  /*3150*/  IMAD.MOV.U32 R109, RZ, RZ, R114 ;  /* 0x000000ffff6d7224 */ /* 0x000fe200078e0072 */
[----:B------:R-:W-:Y:S01]  /*3160*/  MOV R187, R112 ;  /* 0x0000007000bb7202 */ /* 0x000fe20000000f00 */
[----:B------:R-:W-:-:S02]  /*3170*/  IMAD.MOV.U32 R110, RZ, RZ, R113 ;  /* 0x000000ffff6e7224 */ /* 0x000fc400078e0071 */
[----:B------:R-:W-:-:S03]  /*3180*/  IMAD.MOV.U32 R176, RZ, RZ, R115 ;  /* 0x000000ffffb07224 */ /* 0x000fc600078e0073 */
[----:B------:R-:W-:Y:S01]  /*3190*/  IMAD.MOV.U32 R114, RZ, RZ, R40 ;  /* 0x000000ffff727224 */ /* 0x000fe200078e0028 */
[----:B------:R-:W-:Y:S01]  /*31a0*/  MOV R106, R42 ;  /* 0x0000002a006a7202 */ /* 0x000fe20000000f00 */
[----:B------:R-:W-:Y:S01]  /*31b0*/  IMAD.MOV.U32 R111, RZ, RZ, R41 ;  /* 0x000000ffff6f7224 */ /* 0x000fe200078e0029 */
[C---:B------:R-:W-:Y:S01]  /*31c0*/  HMMA.16816.F32 R16, R8.reuse, R68, R16 ;  /* 0x000000440810723c */ /* 0x040fe20000001810 */
[----:B------:R-:W-:Y:S02]  /*31d0*/  IMAD.MOV.U32 R107, RZ, RZ, R43 ;  /* 0x000000ffff6b7224 */ /* 0x000fe400078e002b */
[----:B------:R-:W3:Y:S02]  /*31e0*/  LDSM.16.MT88.4 R40, [R252+0x2100] ;  /* 0x00210000fc28783b */ /* 0x000ee40000004200 */
[----:B------:R-:W-:Y:S01]  /*31f0*/  IMAD.MOV.U32 R186, RZ, RZ, R30 ;  /* 0x000000ffffba7224 */ /* 0x000fe200078e001e */
[----:B------:R-:W-:Y:S01]  /*3200*/  MOV R177, R29 ;  /* 0x0000001d00b17202 */ /* 0x000fe20000000f00 */
[----:B------:R-:W-:Y:S01]  /*3210*/  IMAD.MOV.U32 R185, RZ, RZ, R31 ;  /* 0x000000ffffb97224 */ /* 0x000fe200078e001f */
[----:B------:R-:W-:Y:S01]  /*3220*/  HMMA.16816.F32 R24, R8, R32, R24 ;  /* 0x000000200818723c */ /* 0x000fe20000001818 */
[----:B------:R-:W-:-:S04]  /*3230*/  IMAD.MOV.U32 R139, RZ, RZ, R28 ;  /* 0x000000ffff8b7224 */ /* 0x000fc800078e001c */
[----:B------:R-:W-:Y:S01]  /*3240*/  IMAD.MOV.U32 R108, RZ, RZ, R23 ;  /* 0x000000ffff6c7224 */ /* 0x000fe200078e0017 */
[----:B------:R-:W-:Y:S01]  /*3250*/  MOV R112, R22 ;  /* 0x0000001600707202 */ /* 0x000fe20000000f00 */
[----:B------:R-:W-:Y:S01]  /*3260*/  IMAD.MOV.U32 R113, RZ, RZ, R21 ;  /* 0x000000ffff717224 */ /* 0x000fe200078e0015 */
[----:B------:R-:W-:Y:S01]  /*3270*/  HMMA.16816.F32 R28, R12, R64, RZ ;  /* 0x000000400c1c723c */ /* 0x000fe200000018ff */
[----:B------:R-:W-:-:S07]  /*3280*/  IMAD.MOV.U32 R0, RZ, RZ, R20 ;  /* 0x000000ffff007224 */ /* 0x000fce00078e0014 */
[----:B------:R-:W-:Y:S01]  /*3290*/  HMMA.16816.F32 R20, R12, R72, RZ ;  /* 0x000000480c14723c */ /* 0x000fe200000018ff */
[----:B------:R-:W-:Y:S01]  /*32a0*/  IMAD.MOV.U32 R184, RZ, RZ, R18 ;  /* 0x000000ffffb87224 */ /* 0x000fe200078e0012 */
[----:B------:R-:W-:Y:S01]  /*32b0*/  MOV R179, R19 ;  /* 0x0000001300b37202 */ /* 0x000fe20000000f00 */
[----:B------:R-:W-:Y:S02]  /*32c0*/  IMAD.MOV.U32 R178, RZ, RZ, R17 ;  /* 0x000000ffffb27224 */ /* 0x000fe400078e0011 */
[----:B------:R-:W-:-:S03]  /*32d0*/  IMAD.MOV.U32 R164, RZ, RZ, R16 ;  /* 0x000000ffffa47224 */ /* 0x000fc600078e0010 */
[----:B------:R-:W-:Y:S01]  /*32e0*/  HMMA.16816.F32 R32, R12, R58, RZ ;  /* 0x0000003a0c20723c */ /* 0x000fe200000018ff */
[----:B------:R-:W4:Y:S01]  /*32f0*/  LDSM.16.MT88.4 R56, [R252+0x2900] ;  /* 0x00290000fc38783b */ /* 0x000f220000004200 */
[----:B------:R-:W-:Y:S01]  /*3300*/  IMAD.MOV.U32 R138, RZ, RZ, R25 ;  /* 0x000000ffff8a7224 */ /* 0x000fe200078e0019 */
[----:B------:R-:W-:Y:S01]  /*3310*/  MOV R136, R27 ;  /* 0x0000001b00887202 */ /* 0x000fe20000000f00 */
[----:B------:R-:W-:Y:S02]  /*3320*/  IMAD.MOV.U32 R137, RZ, RZ, R26 ;  /* 0x000000ffff897224 */ /* 0x000fe400078e001a */
[----:B------:R-:W-:Y:S02]  /*3330*/  IMAD.MOV.U32 R4, RZ, RZ, R24 ;  /* 0x000000ffff047224 */ /* 0x000fe400078e0018 */
[----:B-1----:R-:W-:Y:S08]  /*3340*/  HMMA.16816.F32 R116, R8, R44, R28 ;  /* 0x0000002c0874723c */ /* 0x002ff0000000181c */
[C---:B------:R-:W-:Y:S08]  /*3350*/  HMMA.16816.F32 R16, R12.reuse, R74, RZ ;  /* 0x0000004a0c10723c */ /* 0x040ff000000018ff */
[----:B------:R-:W-:Y:S01]  /*3360*/  HMMA.16816.F32 R24, R12, R66, RZ ;  /* 0x000000420c18723c */ /* 0x000fe200000018ff */
[----:B------:R-:W-:Y:S07]  /*3370*/  LDSM.16.MT88.4 R64, [R248+0x4900] ;  /* 0x00490000f840783b */ /* 0x000fee0000004200 */
[----:B--2---:R-:W-:Y:S01]  /*3380*/  HMMA.16816.F32 R20, R8, R36, R20 ;  /* 0x000000240814723c */ /* 0x004fe20000001814 */
[----:B------:R-:W-:Y:S01]  /*3390*/  MOV R44, R116 ;  /* 0x00000074002c7202 */ /* 0x000fe20000000f00 */
[----:B------:R-:W-:Y:S01]  /*33a0*/  IMAD.MOV.U32 R167, RZ, RZ, R117 ;  /* 0x000000ffffa77224 */ /* 0x000fe200078e0075 */
[----:B------:R-:W-:Y:S01]  /*33b0*/  MOV R165, R119 ;  /* 0x0000007700a57202 */ /* 0x000fe20000000f00 */
[----:B------:R-:W-:-:S04]  /*33c0*/  IMAD.MOV.U32 R166, RZ, RZ, R118 ;  /* 0x000000ffffa67224 */ /* 0x000fc800078e0076 */
[----:B------:R-:W-:Y:S08]  /*33d0*/  HMMA.16816.F32 R188, R8, R70, R32 ;  /* 0x0000004608bc723c */ /* 0x000ff00000001820 */
[C---:B---3--:R-:W-:Y:S08]  /*33e0*/  HMMA.16816.F32 R32, R12.reuse, R40, RZ ;  /* 0x000000280c20723c */ /* 0x048ff000000018ff */
[----:B------:R-:W-:Y:S01]  /*33f0*/  HMMA.16816.F32 R28, R12, R42, RZ ;  /* 0x0000002a0c1c723c */ /* 0x000fe200000018ff */
[----:B------:R-:W1:Y:S01]  /*3400*/  LDSM.16.MT88.4 R40, [R249+0x4100] ;  /* 0x00410000f928783b */ /* 0x000e620000004200 */
[----:B------:R-:W-:Y:S01]  /*3410*/  IMAD.MOV.U32 R75, RZ, RZ, R21 ;  /* 0x000000ffff4b7224 */ /* 0x000fe200078e0015 */
[----:B------:R-:W-:Y:S01]  /*3420*/  MOV R73, R23 ;  /* 0x0000001700497202 */ /* 0x000fe20000000f00 */
[----:B------:R-:W-:-:S02]  /*3430*/  IMAD.MOV.U32 R74, RZ, RZ, R22 ;  /* 0x000000ffff4a7224 */ /* 0x000fc400078e0016 */
[----:B------:R-:W-:Y:S02]  /*3440*/  IMAD.MOV.U32 R72, RZ, RZ, R20 ;  /* 0x000000ffff487224 */ /* 0x000fe400078e0014 */
[C---:B------:R-:W-:Y:S01]  /*3450*/  HMMA.16816.F32 R180, R8.reuse, R38, R16 ;  /* 0x0000002608b4723c */ /* 0x040fe20000001810 */
[----:B------:R-:W-:Y:S07]  /*3460*/  LDSM.16.MT88.4 R36, [R252+0x4900] ;  /* 0x00490000fc24783b */ /* 0x000fee0000004200 */
[----:B------:R-:W-:Y:S08]  /*3470*/  HMMA.16816.F32 R68, R8, R46, R24 ;  /* 0x0000002e0844723c */ /* 0x000ff00000001818 */
[C---:B------:R-:W-:Y:S07]  /*3480*/  HMMA.16816.F32 R16, R12.reuse, R60, RZ ;  /* 0x0000003c0c10723c */ /* 0x040fee00000018ff */
[----:B------:R-:W-:Y:S01]  /*3490*/  IMAD.MOV.U32 R61, RZ, RZ, R44 ;  /* 0x000000ffff3d7224 */ /* 0x000fe200078e002c */
[----:B------:R-:W-:Y:S01]  /*34a0*/  HMMA.16816.F32 R24, R12, R48, RZ ;  /* 0x000000300c18723c */ /* 0x000fe200000018ff */
[----:B------:R-:W2:Y:S01]  /*34b0*/  LDSM.16.MT88.4 R44, [R252+0x4100] ;  /* 0x00410000fc2c783b */ /* 0x000ea20000004200 */
[----:B------:R-:W-:-:S05]  /*34c0*/  IMAD.MOV.U32 R60, RZ, RZ, R108 ;  /* 0x000000ffff3c7224 */ /* 0x000fca00078e006c */
[----:B------:R-:W-:Y:S01]  /*34d0*/  IMAD.MOV.U32 R49, RZ, RZ, R110 ;  /* 0x000000ffff317224 */ /* 0x000fe200078e006e */
[----:B------:R-:W-:Y:S01]  /*34e0*/  HMMA.16816.F32 R20, R12, R50, RZ ;  /* 0x000000320c14723c */ /* 0x000fe200000018ff */
[----:B------:R-:W-:-:S06]  /*34f0*/  MOV R48, R109 ;  /* 0x0000006d00307202 */ /* 0x000fcc0000000f00 */
[----:B------:R-:W-:Y:S01]  /*3500*/  IMAD.MOV.U32 R50, RZ, RZ, R111 ;  /* 0x000000ffff327224 */ /* 0x000fe200078e006f */
[----:B----4-:R-:W-:Y:S01]  /*3510*/  HMMA.16816.F32 R160, R8, R56, R32 ;  /* 0x0000003808a0723c */ /* 0x010fe20000001820 */
[----:B------:R-:W3:Y:S01]  /*3520*/  LDSM.16.MT88.4 R32, [R249+0x4900] ;  /* 0x00490000f920783b */ /* 0x000ee20000004200 */
[----:B------:R-:W-:-:S05]  /*3530*/  MOV R51, R114 ;  /* 0x0000007200337202 */ /* 0x000fca0000000f00 */
[----:B------:R-:W-:Y:S01]  /*3540*/  MOV R56, R137 ;  /* 0x0000008900387202 */ /* 0x000fe20000000f00 */
[----:B------:R-:W-:Y:S01]  /*3550*/  HMMA.16816.F32 R148, R8, R52, R24 ;  /* 0x000000340894723c */ /* 0x000fe20000001818 */
[----:B------:R-:W-:-:S06]  /*3560*/  IMAD.MOV.U32 R57, RZ, RZ, R136 ;  /* 0x000000ffff397224 */ /* 0x000fcc00078e0088 */
[----:B------:R-:W-:Y:S01]  /*3570*/  IMAD.MOV.U32 R52, RZ, RZ, R185 ;  /* 0x000000ffff347224 */ /* 0x000fe200078e00b9 */
[----:B------:R-:W-:Y:S01]  /*3580*/  HMMA.16816.F32 R108, R8, R54, R20 ;  /* 0x00000036086c723c */ /* 0x000fe20000001814 */
[----:B------:R-:W-:-:S06]  /*3590*/  MOV R53, R177 ;  /* 0x000000b100357202 */ /* 0x000fcc0000000f00 */
[----:B------:R-:W-:Y:S01]  /*35a0*/  MOV R54, R187 ;  /* 0x000000bb00367202 */ /* 0x000fe20000000f00 */
[----:B-1----:R-:W-:Y:S01]  /*35b0*/  HMMA.16816.F32 R24, R12, R40, RZ ;  /* 0x000000280c18723c */ /* 0x002fe200000018ff */
[----:B------:R-:W-:-:S07]  /*35c0*/  IMAD.MOV.U32 R55, RZ, RZ, R186 ;  /* 0x000000ffff377224 */ /* 0x000fce00078e00ba */
[----:B------:R-:W-:Y:S01]  /*35d0*/  HMMA.16816.F32 R20, R12, R42, RZ ;  /* 0x0000002a0c14723c */ /* 0x000fe200000018ff */
[----:B------:R-:W1:Y:S07]  /*35e0*/  LDSM.16.MT88.4 R40, [R251+0x4100] ;  /* 0x00410000fb28783b */ /* 0x000e6e0000004200 */
[----:B------:R-:W-:Y:S07]  /*35f0*/  HMMA.16816.F32 R144, R8, R64, R16 ;  /* 0x000000400890723c */ /* 0x000fee0000001810 */
[----:B------:R-:W-:Y:S01]  /*3600*/  IMAD.MOV.U32 R64, RZ, RZ, R48 ;  /* 0x000000ffff407224 */ /* 0x000fe200078e0030 */
[----:B--2---:R-:W-:Y:S01]  /*3610*/  HMMA.16816.F32 R16, R12, R44, RZ ;  /* 0x0000002c0c10723c */ /* 0x004fe200000018ff */
[----:B------:R-:W-:Y:S01]  /*3620*/  MOV R48, R184 ;  /* 0x000000b800307202 */ /* 0x000fe20000000f00 */
[----:B------:R-:W-:-:S02]  /*3630*/  IMAD.MOV.U32 R65, RZ, RZ, R49 ;  /* 0x000000ffff417224 */ /* 0x000fc400078e0031 */
[----:B------:R-:W-:-:S04]  /*3640*/  IMAD.MOV.U32 R49, RZ, RZ, R179 ;  /* 0x000000ffff317224 */ /* 0x000fc800078e00b3 */
[C---:B---3--:R-:W-:Y:S01]  /*3650*/  HMMA.16816.F32 R116, R8.reuse, R32, R24 ;  /* 0x000000200874723c */ /* 0x048fe20000001818 */
[----:B------:R-:W2:Y:S06]  /*3660*/  LDSM.16.MT88.4 R24, [R251+0x4900] ;  /* 0x00490000fb18783b */ /* 0x000eac0000004200 */
[--C-:B------:R-:W-:Y:S01]  /*3670*/  FFMA.FTZ R32, R105, c[0x0][0x2d0], -R2.reuse ;  /* 0x0000b40069207a23 */ /* 0x100fe20000010802 */
[----:B------:R-:W-:Y:S01]  /*3680*/  HMMA.16816.F32 R140, R8, R58, R28 ;  /* 0x0000003a088c723c */ /* 0x000fe2000000181c */
[----:B------:R-:W-:-:S06]  /*3690*/  FFMA.FTZ R33, R104, c[0x0][0x2d0], -R2 ;  /* 0x0000b40068217a23 */ /* 0x000fcc0000010802 */
[----:B------:R-:W-:Y:S01]  /*36a0*/  IMAD.MOV.U32 R58, RZ, RZ, R139 ;  /* 0x000000ffff3a7224 */ /* 0x000fe200078e008b */
[----:B------:R-:W-:Y:S01]  /*36b0*/  HMMA.16816.F32 R28, R12, R62, RZ ;  /* 0x0000003e0c1c723c */ /* 0x000fe200000018ff */
[----:B------:R-:W-:-:S04]  /*36c0*/  IMAD.MOV.U32 R59, RZ, RZ, R138 ;  /* 0x000000ffff3b7224 */ /* 0x000fc800078e008a */
[----:B------:R-:W-:Y:S02]  /*36d0*/  IMAD.MOV.U32 R45, RZ, RZ, R59 ;  /* 0x000000ffff2d7224 */ /* 0x000fe400078e003b */
[----:B------:R-:W-:Y:S01]  /*36e0*/  IMAD.MOV.U32 R62, RZ, RZ, R113 ;  /* 0x000000ffff3e7224 */ /* 0x000fe200078e0071 */
[----:B------:R-:W-:Y:S01]  /*36f0*/  HMMA.16816.F32 R124, R8, R36, R16 ;  /* 0x00000024087c723c */ /* 0x000fe20000001810 */
[----:B------:R-:W-:-:S06]  /*3700*/  MOV R63, R112 ;  /* 0x00000070003f7202 */ /* 0x000fcc0000000f00 */
[----:B------:R-:W-:Y:S01]  /*3710*/  FFMA.FTZ R37, R90, c[0x0][0x2d0], -R6 ;  /* 0x0000b4005a257a23 */ /* 0x000fe20000010806 */
[----:B-1----:R-:W-:Y:S01]  /*3720*/  HMMA.16816.F32 R16, R12, R40, RZ ;  /* 0x000000280c10723c */ /* 0x002fe200000018ff */
[----:B------:R-:W-:-:S06]  /*3730*/  FFMA.FTZ R36, R101, c[0x0][0x2d0], -R2 ;  /* 0x0000b40065247a23 */ /* 0x000fcc0000010802 */
[----:B------:R-:W-:Y:S01]  /*3740*/  IMAD.MOV.U32 R41, RZ, RZ, R0 ;  /* 0x000000ffff297224 */ /* 0x000fe200078e0000 */
[C---:B------:R-:W-:Y:S01]  /*3750*/  HMMA.16816.F32 R120, R8.reuse, R34, R20 ;  /* 0x000000220878723c */ /* 0x040fe20000001814 */
[----:B------:R-:W-:Y:S02]  /*3760*/  FADD.FTZ R0, R78, R77 ;  /* 0x0000004d4e007221 */ /* 0x000fe40000010000 */
[----:B------:R-:W-:Y:S02]  /*3770*/  IMAD.MOV.U32 R77, RZ, RZ, R75 ;  /* 0x000000ffff4d7224 */ /* 0x000fe400078e004b */
[----:B------:R-:W-:Y:S01]  /*3780*/  FADD.FTZ R0, R79, R0 ;  /* 0x000000004f007221 */ /* 0x000fe20000010000 */
[----:B------:R-:W-:Y:S01]  /*3790*/  MOV R79, R73 ;  /* 0x00000049004f7202 */ /* 0x000fe20000000f00 */
[----:B------:R-:W-:Y:S01]  /*37a0*/  IMAD.MOV.U32 R78, RZ, RZ, R74 ;  /* 0x000000ffff4e7224 */ /* 0x000fe200078e004a */
[----:B------:R-:W-:Y:S01]  /*37b0*/  HMMA.16816.F32 R112, R8, R66, R28 ;  /* 0x000000420870723c */ /* 0x000fe2000000181c */
[----:B------:R-:W1:Y:S01]  /*37c0*/  LDSM.16.MT88.4 R28, [R248+0x6100] ;  /* 0x00610000f81c783b */ /* 0x000e620000004200 */
[----:B------:R-:W-:Y:S01]  /*37d0*/  FADD.FTZ R0, R84, R0 ;  /* 0x0000000054007221 */ /* 0x000fe20000010000 */
[----:B------:R-:W-:Y:S01]  /*37e0*/  MOV R84, R176 ;  /* 0x000000b000547202 */ /* 0x000fe20000000f00 */
[----:B------:R-:W-:-:S02]  /*37f0*/  FFMA.FTZ R34, R103, c[0x0][0x2d0], -R2 ;  /* 0x0000b40067227a23 */ /* 0x000fc40000010802 */
[----:B------:R-:W-:Y:S01]  /*3800*/  FADD.FTZ R0, R80, R0 ;  /* 0x0000000050007221 */ /* 0x000fe20000010000 */
[----:B------:R-:W-:Y:S01]  /*3810*/  MOV R103, R84 ;  /* 0x0000005400677202 */ /* 0x000fe20000000f00 */
[----:B------:R-:W-:Y:S01]  /*3820*/  HMMA.16816.F32 R20, R12, R46, RZ ;  /* 0x0000002e0c14723c */ /* 0x000fe200000018ff */
[----:B------:R-:W-:Y:S02]  /*3830*/  FFMA.FTZ R35, R102, c[0x0][0x2d0], -R2 ;  /* 0x0000b40066237a23 */ /* 0x000fe40000010802 */
[----:B------:R-:W-:Y:S02]  /*3840*/  FADD.FTZ R0, R83, R0 ;  /* 0x0000000053007221 */ /* 0x000fe40000010000 */
[----:B------:R-:W-:Y:S02]  /*3850*/  FFMA.FTZ R40, R98, c[0x0][0x2d0], -R2 ;  /* 0x0000b40062287a23 */ /* 0x000fe40000010802 */
[----:B------:R-:W-:Y:S01]  /*3860*/  IMAD.MOV.U32 R83, RZ, RZ, R52 ;  /* 0x000000ffff537224 */ /* 0x000fe200078e0034 */
[----:B--2---:R-:W-:Y:S01]  /*3870*/  HMMA.16816.F32 R132, R8, R24, R16 ;  /* 0x000000180884723c */ /* 0x004fe20000001810 */
[----:B------:R-:W-:Y:S01]  /*3880*/  MOV R52, R164 ;  /* 0x000000a400347202 */ /* 0x000fe20000000f00 */
[----:B------:R-:W-:Y:S01]  /*3890*/  IMAD.MOV.U32 R80, RZ, RZ, R58 ;  /* 0x000000ffff507224 */ /* 0x000fe200078e003a */
[----:B------:R-:W-:Y:S01]  /*38a0*/  MOV R46, R56 ;  /* 0x00000038002e7202 */ /* 0x000fe20000000f00 */
[----:B------:R-:W-:-:S03]  /*38b0*/  IMAD.MOV.U32 R47, RZ, RZ, R57 ;  /* 0x000000ffff2f7224 */ /* 0x000fc600078e0039 */
[----:B------:R-:W-:Y:S01]  /*38c0*/  FFMA.FTZ R24, R99, c[0x0][0x2d0], -R6 ;  /* 0x0000b40063187a23 */ /* 0x000fe20000010806 */
[----:B------:R-:W-:Y:S01]  /*38d0*/  HMMA.16816.F32 R16, R12, R42, RZ ;  /* 0x0000002a0c10723c */ /* 0x000fe200000018ff */
[----:B------:R-:W-:Y:S02]  /*38e0*/  IMAD.MOV.U32 R99, RZ, RZ, R64 ;  /* 0x000000ffff637224 */ /* 0x000fe400078e0040 */
[----:B------:R-:W-:Y:S02]  /*38f0*/  FADD.FTZ R25, R85, R0 ;  /* 0x0000000055197221 */ /* 0x000fe40000010000 */
[----:B------:R-:W-:Y:S02]  /*3900*/  IMAD.MOV.U32 R102, RZ, RZ, R99 ;  /* 0x000000ffff667224 */ /* 0x000fe400078e0063 */
[----:B------:R-:W-:Y:S01]  /*3910*/  MOV R42, R51 ;  /* 0x00000033002a7202 */ /* 0x000fe20000000f00 */
[----:B------:R-:W-:Y:S01]  /*3920*/  HMMA.16816.F32 R128, R8, R38, R20 ;  /* 0x000000260880723c */ /* 0x000fe20000001814 */
[----:B------:R-:W2:Y:S01]  /*3930*/  LDSM.16.MT88.4 R20, [R248+0x6900] ;  /* 0x00690000f814783b */ /* 0x000ea20000004200 */
[----:B------:R-:W-:-:S02]  /*3940*/  IMAD.MOV.U32 R51, RZ, RZ, R178 ;  /* 0x000000ffff337224 */ /* 0x000fc400078e00b2 */
[----:B------:R-:W-:Y:S02]  /*3950*/  IMAD.MOV.U32 R43, RZ, RZ, R50 ;  /* 0x000000ffff2b7224 */ /* 0x000fe400078e0032 */
[----:B------:R-:W-:Y:S02]  /*3960*/  IMAD.MOV.U32 R50, RZ, RZ, R4 ;  /* 0x000000ffff327224 */ /* 0x000fe400078e0004 */
[----:B------:R-:W-:Y:S02]  /*3970*/  FADD.FTZ R4, R76, R7 ;  /* 0x000000074c047221 */ /* 0x000fe40000010000 */
[----:B------:R-:W-:Y:S02]  /*3980*/  FFMA.FTZ R38, R91, c[0x0][0x2d0], -R6 ;  /* 0x0000b4005b267a23 */ /* 0x000fe40000010806 */
[----:B------:R-:W-:Y:S02]  /*3990*/  FADD.FTZ R4, R5, R4 ;  /* 0x0000000405047221 */ /* 0x000fe40000010000 */
[----:B------:R-:W-:-:S02]  /*39a0*/  IMAD.MOV.U32 R76, RZ, RZ, R72 ;  /* 0x000000ffff4c7224 */ /* 0x000fc400078e0048 */
[----:B------:R-:W-:Y:S01]  /*39b0*/  HMMA.16816.F32 R136, R8, R26, R16 ;  /* 0x0000001a0888723c */ /* 0x000fe20000001810 */
[----:B------:R-:W-:Y:S02]  /*39c0*/  FADD.FTZ R4, R82, R4 ;  /* 0x0000000452047221 */ /* 0x000fe40000010000 */
[----:B------:R-:W-:Y:S02]  /*39d0*/  FFMA.FTZ R39, R96, c[0x0][0x2d0], -R2 ;  /* 0x0000b40060277a23 */ /* 0x000fe40000010802 */
[----:B------:R-:W-:Y:S02]  /*39e0*/  IMAD.MOV.U32 R82, RZ, RZ, R55 ;  /* 0x000000ffff527224 */ /* 0x000fe400078e0037 */
[----:B------:R-:W-:Y:S01]  /*39f0*/  FFMA.FTZ R27, R97, c[0x0][0x2d0], -R6 ;  /* 0x0000b400611b7a23 */ /* 0x000fe20000010806 */
[----:B-1----:R-:W-:Y:S01]  /*3a00*/  HMMA.16816.F32 R16, R12, R28, RZ ;  /* 0x0000001c0c10723c */ /* 0x002fe200000018ff */
[----:B------:R-:W-:Y:S02]  /*3a10*/  FADD.FTZ R26, R81, R4 ;  /* 0x00000004511a7221 */ /* 0x000fe40000010000 */
[----:B------:R-:W-:Y:S01]  /*3a20*/  IMAD.MOV.U32 R97, RZ, RZ, R65 ;  /* 0x000000ffff617224 */ /* 0x000fe200078e0041 */
[----:B------:R-:W-:Y:S01]  /*3a30*/  MUFU.EX2 R0, R27 ;  /* 0x0000001b00007308 */ /* 0x000fe20000000800 */
[----:B------:R-:W-:-:S02]  /*3a40*/  IMAD.MOV.U32 R44, RZ, RZ, R50 ;  /* 0x000000ffff2c7224 */ /* 0x000fc400078e0032 */
[--C-:B------:R-:W-:Y:S01]  /*3a50*/  FFMA.FTZ R28, R95, c[0x0][0x2d0], -R6.reuse ;  /* 0x0000b4005f1c7a23 */ /* 0x100fe20000010806 */
[----:B------:R-:W-:Y:S01]  /*3a60*/  MOV R95, R54 ;  /* 0x00000036005f7202 */ /* 0x000fe20000000f00 */
[----:B------:R-:W-:Y:S01]  /*3a70*/  FFMA.FTZ R29, R94, c[0x0][0x2d0], -R6 ;  /* 0x0000b4005e1d7a23 */ /* 0x000fe20000010806 */
[----:B------:R-:W-:Y:S01]  /*3a80*/  MOV R94, R53 ;  /* 0x00000035005e7202 */ /* 0x000fe20000000f00 */
[----:B------:R-:W-:Y:S01]  /*3a90*/  IMAD.MOV.U32 R54, RZ, RZ, R48 ;  /* 0x000000ffff367224 */ /* 0x000fe200078e0030 */
[----:B------:R-:W-:Y:S01]  /*3aa0*/  MOV R53, R51 ;  /* 0x0000003300357202 */ /* 0x000fe20000000f00 */
[----:B------:R-:W-:Y:S02]  /*3ab0*/  IMAD.MOV.U32 R55, RZ, RZ, R49 ;  /* 0x000000ffff377224 */ /* 0x000fe400078e0031 */
[----:B------:R-:W-:Y:S02]  /*3ac0*/  IMAD.MOV.U32 R81, RZ, RZ, R94 ;  /* 0x000000ffff517224 */ /* 0x000fe400078e005e */
[----:B------:R-:W-:-:S02]  /*3ad0*/  IMAD.MOV.U32 R94, RZ, RZ, R63 ;  /* 0x000000ffff5e7224 */ /* 0x000fc400078e003f */
[----:B------:R-:W-:Y:S02]  /*3ae0*/  IMAD.MOV.U32 R63, RZ, RZ, R165 ;  /* 0x000000ffff3f7224 */ /* 0x000fe400078e00a5 */
[----:B------:R-:W-:Y:S02]  /*3af0*/  IMAD.MOV.U32 R101, RZ, RZ, R97 ;  /* 0x000000ffff657224 */ /* 0x000fe400078e0061 */
[----:B------:R-:W-:Y:S01]  /*3b00*/  IMAD.MOV.U32 R104, RZ, RZ, R42 ;  /* 0x000000ffff687224 */ /* 0x000fe200078e002a */
[----:B--2---:R-:W-:Y:S01]  /*3b10*/  HMMA.16816.F32 R184, R8, R20, R16 ;  /* 0x0000001408b8723c */ /* 0x004fe20000001810 */
[----:B------:R-:W-:-:S07]  /*3b20*/  IMAD.MOV.U32 R105, RZ, RZ, R43 ;  /* 0x000000ffff697224 */ /* 0x000fce00078e002b */
[----:B------:R-:W-:Y:S07]  /*3b30*/  HMMA.16816.F32 R16, R12, R30, RZ ;  /* 0x0000001e0c10723c */ /* 0x000fee00000018ff */
[--C-:B------:R-:W-:Y:S02]  /*3b40*/  FFMA.FTZ R30, R93, c[0x0][0x2d0], -R6.reuse ;  /* 0x0000b4005d1e7a23 */ /* 0x100fe40000010806 */
[----:B------:R-:W-:Y:S01]  /*3b50*/  FFMA.FTZ R31, R92, c[0x0][0x2d0], -R6 ;  /* 0x0000b4005c1f7a23 */ /* 0x000fe20000010806 */
[----:B------:R-:W-:Y:S01]  /*3b60*/  MOV R92, R41 ;  /* 0x00000029005c7202 */ /* 0x000fe20000000f00 */
[----:B------:R-:W-:Y:S01]  /*3b70*/  IMAD.MOV.U32 R93, RZ, RZ, R62 ;  /* 0x000000ffff5d7224 */ /* 0x000fe200078e003e */
[----:B------:R-:W-:Y:S11]  /*3b80*/  MOV R62, R166 ;  /* 0x000000a6003e7202 */ /* 0x000ff60000000f00 */
[----:B------:R-:W-:Y:S01]  /*3b90*/  @!UPT UIADD3 URZ, URZ, URZ, URZ ;  /* 0x0000003f3f3ff290 */ /* 0x000fe2000fffe03f */
[----:B------:R-:W-:Y:S01]  /*3ba0*/  HMMA.16816.F32 R176, R8, R22, R16 ;  /* 0x0000001608b0723c */ /* 0x000fe20000001810 */
[----:B------:R-:W1:Y:S04]  /*3bb0*/  LDSM.16.MT88.4 R16, [R249+0x6100] ;  /* 0x00610000f910783b */ /* 0x000e680000004200 */
[----:B------:R-:W2:Y:S03]  /*3bc0*/  LDSM.16.MT88.4 R20, [R249+0x6900] ;  /* 0x00690000f914783b */ /* 0x000ea60000004200 */
[C---:B-1----:R-:W-:Y:S08]  /*3bd0*/  HMMA.16816.F32 R4, R12.reuse, R16, RZ ;  /* 0x000000100c04723c */ /* 0x042ff000000018ff */
[----:B------:R-:W-:Y:S11]  /*3be0*/  HMMA.16816.F32 R16, R12, R18, RZ ;  /* 0x000000120c10723c */ /* 0x000ff600000018ff */
[----:B------:R-:W-:Y:S05]  /*3bf0*/  @!UPT UIADD3 URZ, URZ, URZ, URZ ;  /* 0x0000003f3f3ff290 */ /* 0x000fea000fffe03f */
[C---:B--2---:R-:W-:Y:S01]  /*3c00*/  HMMA.16816.F32 R72, R8.reuse, R20, R4 ;  /* 0x000000140848723c */ /* 0x044fe20000001804 */
[----:B------:R-:W1:Y:S07]  /*3c10*/  MUFU.EX2 R4, R24 ;  /* 0x0000001800047308 */ /* 0x000e6e0000000800 */
[----:B------:R-:W-:Y:S01]  /*3c20*/  HMMA.16816.F32 R64, R8, R22, R16 ;  /* 0x000000160840723c */ /* 0x000fe20000001810 */
[----:B------:R-:W2:Y:S01]  /*3c30*/  LDSM.16.MT88.4 R20, [R252+0x6100] ;  /* 0x00610000fc14783b */ /* 0x000ea20000004200 */
[----:B------:R-:W3:Y:S05]  /*3c40*/  MUFU.EX2 R5, R28 ;  /* 0x0000001c00057308 */ /* 0x000eea0000000800 */
[----:B------:R-:W-:-:S02]  /*3c50*/  FADD.FTZ R16, R88, R25 ;  /* 0x0000001958107221 */ /* 0x000fc40000010000 */
[----:B------:R-:W-:Y:S01]  /*3c60*/  FADD.FTZ R17, R86, R26 ;  /* 0x0000001a56117221 */ /* 0x000fe20000010000 */
[----:B------:R-:W4:Y:S01]  /*3c70*/  MUFU.EX2 R6, R29 ;  /* 0x0000001d00067308 */ /* 0x000f220000000800 */
[----:B-1----:R-:W-:Y:S01]  /*3c80*/  FADD.FTZ R16, R4, R16 ;  /* 0x0000001004107221 */ /* 0x002fe20000010000 */
[----:B------:R-:W1:Y:S01]  /*3c90*/  LDSM.16.MT88.4 R24, [R252+0x6900] ;  /* 0x00690000fc18783b */ /* 0x000e620000004200 */
[----:B------:R-:W-:Y:S01]  /*3ca0*/  FADD.FTZ R17, R87, R17 ;  /* 0x0000001157117221 */ /* 0x000fe20000010000 */
[C---:B------:R-:W-:Y:S01]  /*3cb0*/  F2FP.PACK_AB R4, R0.reuse, R4 ;  /* 0x000000040004723e */ /* 0x040fe200000000ff */
[----:B------:R-:W-:-:S03]  /*3cc0*/  FADD.FTZ R16, R0, R16 ;  /* 0x0000001000107221 */ /* 0x000fc60000010000 */
[----:B------:R5:W5:Y:S01]  /*3cd0*/  MUFU.EX2 R7, R30 ;  /* 0x0000001e00077308 */ /* 0x000b620000000800 */
[----:B---3--:R-:W-:-:S04]  /*3ce0*/  FADD.FTZ R16, R5, R16 ;  /* 0x0000001005107221 */ /* 0x008fc80000010000 */
[C---:B----4-:R-:W-:Y:S01]  /*3cf0*/  FADD.FTZ R16, R6.reuse, R16 ;  /* 0x0000001006107221 */ /* 0x050fe20000010000 */
[----:B------:R-:W-:Y:S01]  /*3d00*/  F2FP.PACK_AB R6, R6, R5 ;  /* 0x000000050606723e */ /* 0x000fe200000000ff */
[----:B------:R-:W-:Y:S01]  /*3d10*/  FADD.FTZ R29, R89, R17 ;  /* 0x00000011591d7221 */ /* 0x000fe20000010000 */
[----:B------:R-:W-:Y:S01]  /*3d20*/  MUFU.EX2 R5, R33 ;  /* 0x0000002100057308 */ /* 0x000fe20000000800 */
[----:B------:R-:W-:Y:S01]  /*3d30*/  LDSM.16.MT88.4 R88, [R251+0x3900] ;  /* 0x00390000fb58783b */ /* 0x000fe20000004200 */
[----:B-----5:R-:W-:Y:S01]  /*3d40*/  FFMA.FTZ R30, R100, c[0x0][0x2d0], -R2 ;  /* 0x0000b400641e7a23 */ /* 0x020fe20000010802 */
[----:B------:R-:W-:Y:S01]  /*3d50*/  MOV R100, R95 ;  /* 0x0000005f00647202 */ /* 0x000fe20000000f00 */
[----:B------:R-:W-:-:S04]  /*3d60*/  FADD.FTZ R0, R7, R16 ;  /* 0x0000001007007221 */ /* 0x000fc80000010000 */
[----:B------:R-:W3:Y:S01]  /*3d70*/  MUFU.EX2 R2, R31 ;  /* 0x0000001f00027308 */ /* 0x000ee20000000800 */
[----:B------:R-:W-:Y:S01]  /*3d80*/  MOV R95, R60 ;  /* 0x0000003c005f7202 */ /* 0x000fe20000000f00 */
[----:B------:R-:W-:Y:S01]  /*3d90*/  IMAD.MOV.U32 R60, RZ, RZ, R61 ;  /* 0x000000ffff3c7224 */ /* 0x000fe200078e003d */
[----:B--2---:R-:W-:Y:S01]  /*3da0*/  HMMA.16816.F32 R16, R12, R20, RZ ;  /* 0x000000140c10723c */ /* 0x004fe200000018ff */
[----:B------:R-:W-:-:S07]  /*3db0*/  IMAD.MOV.U32 R61, RZ, RZ, R167 ;  /* 0x000000ffff3d7224 */ /* 0x000fce00078e00a7 */
[----:B------:R-:W-:Y:S01]  /*3dc0*/  HMMA.16816.F32 R20, R12, R22, RZ ;  /* 0x000000160c14723c */ /* 0x000fe200000018ff */
[C---:B---3--:R-:W-:Y:S01]  /*3dd0*/  F2FP.PACK_AB R164, R2.reuse, R7 ;  /* 0x0000000702a4723e */ /* 0x048fe200000000ff */
[----:B------:R-:W-:Y:S01]  /*3de0*/  FADD.FTZ R28, R2, R0 ;  /* 0x00000000021c7221 */ /* 0x000fe20000010000 */
[----:B------:R-:W2:Y:S08]  /*3df0*/  MUFU.EX2 R7, R32 ;  /* 0x0000002000077308 */ /* 0x000eb00000000800 */
[----:B------:R-:W3:Y:S05]  /*3e00*/  MUFU.EX2 R2, R38 ;  /* 0x0000002600027308 */ /* 0x000eea0000000800 */
[C---:B-1----:R-:W-:Y:S03]  /*3e10*/  HMMA.16816.F32 R56, R8.reuse, R24, R16 ;  /* 0x000000180838723c */ /* 0x042fe60000001810 */
[----:B------:R-:W1:Y:S05]  /*3e20*/  MUFU.EX2 R17, R34 ;  /* 0x0000002200117308 */ /* 0x000e6a0000000800 */
[----:B------:R-:W-:Y:S03]  /*3e30*/  HMMA.16816.F32 R48, R8, R26, R20 ;  /* 0x0000001a0830723c */ /* 0x000fe60000001814 */
[----:B------:R-:W4:Y:S04]  /*3e40*/  MUFU.EX2 R0, R37 ;  /* 0x0000002500007308 */ /* 0x000f280000000800 */
[----:B--2---:R-:W-:-:S04]  /*3e50*/  FADD.FTZ R20, R7, R29 ;  /* 0x0000001d07147221 */ /* 0x004fc80000010000 */
[C---:B------:R-:W-:Y:S01]  /*3e60*/  FADD.FTZ R21, R5.reuse, R20 ;  /* 0x0000001405157221 */ /* 0x040fe20000010000 */
[----:B------:R-:W-:Y:S01]  /*3e70*/  F2FP.PACK_AB R5, R5, R7 ;  /* 0x000000070505723e */ /* 0x000fe200000000ff */
[----:B---3--:R-:W-:Y:S01]  /*3e80*/  FADD.FTZ R20, R2, R28 ;  /* 0x0000001c02147221 */ /* 0x008fe20000010000 */
[----:B------:R-:W2:Y:S01]  /*3e90*/  MUFU.EX2 R16, R35 ;  /* 0x0000002300107308 */ /* 0x000ea20000000800 */
[----:B-1----:R-:W-:-:S07]  /*3ea0*/  FADD.FTZ R21, R17, R21 ;  /* 0x0000001511157221 */ /* 0x002fce0000010000 */
[----:B------:R-:W1:Y:S01]  /*3eb0*/  MUFU.EX2 R19, R36 ;  /* 0x0000002400137308 */ /* 0x000e620000000800 */
[C---:B----4-:R-:W-:Y:S01]  /*3ec0*/  FADD.FTZ R20, R0.reuse, R20 ;  /* 0x0000001400147221 */ /* 0x050fe20000010000 */
[----:B------:R-:W-:-:S04]  /*3ed0*/  F2FP.PACK_AB R166, R0, R2 ;  /* 0x0000000200a6723e */ /* 0x000fc800000000ff */
[----:B------:R-:W-:Y:S02]  /*3ee0*/  STL [R1+0x4c], R20 ;  /* 0x00004c1401007387 */ /* 0x000fe40000100800 */
[----:B------:R-:W3:Y:S01]  /*3ef0*/  MUFU.EX2 R18, R30 ;  /* 0x0000001e00127308 */ /* 0x000ee20000000800 */
[C---:B--2---:R-:W-:Y:S01]  /*3f00*/  FADD.FTZ R0, R16.reuse, R21 ;  /* 0x0000001510007221 */ /* 0x044fe20000010000 */
[----:B------:R-:W-:Y:S01]  /*3f10*/  F2FP.PACK_AB R7, R16, R17 ;  /* 0x000000111007723e */ /* 0x000fe200000000ff */
[----:B------:R-:W2:Y:S02]  /*3f20*/  LDSM.16.MT88.4 R20, [R251+0x6100] ;  /* 0x00610000fb14783b */ /* 0x000ea40000004200 */
[----:B-1----:R-:W-:-:S03]  /*3f30*/  FADD.FTZ R0, R19, R0 ;  /* 0x0000000013007221 */ /* 0x002fc60000010000 */
[----:B------:R-:W1:Y:S01]  /*3f40*/  MUFU.EX2 R2, R40 ;  /* 0x0000002800027308 */ /* 0x000e620000000800 */
[C---:B---3--:R-:W-:Y:S01]  /*3f50*/  FADD.FTZ R16, R18.reuse, R0 ;  /* 0x0000000012107221 */ /* 0x048fe20000010000 */
[----:B------:R-:W-:-:S06]  /*3f60*/  F2FP.PACK_AB R165, R18, R19 ;  /* 0x0000001312a5723e */ /* 0x000fcc00000000ff */
[----:B------:R-:W3:Y:S01]  /*3f70*/  MUFU.EX2 R0, R39 ;  /* 0x0000002700007308 */ /* 0x000ee20000000800 */
[----:B-1----:R-:W-:Y:S01]  /*3f80*/  FADD.FTZ R16, R2, R16 ;  /* 0x0000001002107221 */ /* 0x002fe20000010000 */
[----:B------:R-:W-:Y:S03]  /*3f90*/  LDSM.16.MT88.4 R40, [R249+0x1900] ;  /* 0x00190000f928783b */ /* 0x000fe60000004200 */
[C---:B---3--:R-:W-:Y:S01]  /*3fa0*/  FADD.FTZ R16, R0.reuse, R16 ;  /* 0x0000001000107221 */ /* 0x048fe20000010000 */
[----:B------:R-:W-:-:S04]  /*3fb0*/  F2FP.PACK_AB R167, R0, R2 ;  /* 0x0000000200a7723e */ /* 0x000fc800000000ff */
[----:B------:R-:W-:Y:S04]  /*3fc0*/  STL [R1+0x50], R16 ;  /* 0x0000501001007387 */ /* 0x000fe80000100800 */
[----:B------:R-:W1:Y:S01]  /*3fd0*/  LDSM.16.MT88.4 R16, [R251+0x6900] ;  /* 0x00690000fb10783b */ /* 0x000e620000004200 */
[C---:B--2---:R-:W-:Y:S08]  /*3fe0*/  HMMA.16816.F32 R24, R12.reuse, R20, RZ ;  /* 0x000000140c18723c */ /* 0x044ff000000018ff */
[----:B------:R-:W-:Y:S11]  /*3ff0*/  HMMA.16816.F32 R12, R12, R22, RZ ;  /* 0x000000160c0c723c */ /* 0x000ff600000018ff */
[----:B------:R-:W-:Y:S05]  /*4000*/  @!UPT UIADD3 URZ, URZ, URZ, URZ ;  /* 0x0000003f3f3ff290 */ /* 0x000fea000fffe03f */
[C---:B-1----:R-:W-:Y:S08]  /*4010*/  HMMA.16816.F32 R24, R8.reuse, R16, R24 ;  /* 0x000000100818723c */ /* 0x042ff00000001818 */
[----:B------:R-:W-:Y:S01]  /*4020*/  HMMA.16816.F32 R12, R8, R18, R12 ;  /* 0x00000012080c723c */ /* 0x000fe2000000180c */
[----:B------:R-:W1:Y:S07]  /*4030*/  LDSM.16.MT88.4 R8, [R248+0x1100] ;  /* 0x00110000f808783b */ /* 0x000e6e0000004200 */
[C---:B-1----:R-:W-:Y:S08]  /*4040*/  HMMA.16816.F32 R156, R4.reuse, R8, R156 ;  /* 0x00000008049c723c */ /* 0x042ff0000000189c */
[C---:B------:R-:W-:Y:S01]  /*4050*/  HMMA.16816.F32 R16, R4.reuse, R10, R100 ;  /* 0x0000000a0410723c */ /* 0x040fe20000001864 */
[----:B------:R-:W1:Y:S07]  /*4060*/  LDSM.16.MT88.4 R8, [R249+0x1100] ;  /* 0x00110000f908783b */ /* 0x000e6e0000004200 */
[C---:B-1----:R-:W-:Y:S01]  /*4070*/  HMMA.16816.F32 R36, R4.reuse, R8, R104 ;  /* 0x000000080424723c */ /* 0x042fe20000001868 */
[----:B------:R-:W-:Y:S07]  /*4080*/  LDSM.16.MT88.4 R104, [R249+0x5900] ;  /* 0x00590000f968783b */ /* 0x000fee0000004200 */
[----:B------:R-:W-:Y:S01]  /*4090*/  HMMA.16816.F32 R20, R4, R10, R80 ;  /* 0x0000000a0414723c */ /* 0x000fe20000001850 */
[----:B------:R-:W1:Y:S11]  /*40a0*/  LDSM.16.MT88.4 R8, [R252+0x1100] ;  /* 0x00110000fc08783b */ /* 0x000e760000004200 */
[----:B------:R-:W-:Y:S04]  /*40b0*/  @!UPT UIADD3 URZ, URZ, URZ, URZ ;  /* 0x0000003f3f3ff290 */ /* 0x000fe8000fffe03f */
[C---:B------:R-:W-:Y:S08]  /*40c0*/  HMMA.16816.F32 R36, R164.reuse, R40, R36 ;  /* 0x00000028a424723c */ /* 0x040ff00000001824 */
[----:B------:R-:W-:Y:S08]  /*40d0*/  HMMA.16816.F32 R40, R164, R42, R20 ;  /* 0x0000002aa428723c */ /* 0x000ff00000001814 */
[C---:B-1----:R-:W-:Y:S08]  /*40e0*/  HMMA.16816.F32 R44, R4.reuse, R8, R44 ;  /* 0x00000008042c723c */ /* 0x042ff0000000182c */
[C---:B------:R-:W-:Y:S01]  /*40f0*/  HMMA.16816.F32 R28, R4.reuse, R10, R92 ;  /* 0x0000000a041c723c */ /* 0x040fe2000000185c */
[----:B------:R-:W1:Y:S07]  /*4100*/  LDSM.16.MT88.4 R8, [R251+0x1100] ;  /* 0x00110000fb08783b */ /* 0x000e6e0000004200 */
        /* <DEDUP_REMOVED lines=9> */
[C---:B-1----:R-:W-:Y:S01]  /*41a0*/  HMMA.16816.F32 R84, R4.reuse, R8, R160 ;  /* 0x000000080454723c */ /* 0x042fe200000018a0 */
[----:B------:R-:W1:Y:S07]  /*41b0*/  LDSM.16.MT88.4 R160, [R248+0x1900] ;  /* 0x00190000f8a0783b */ /* 0x000e6e0000004200 */
[----:B------:R-:W-:Y:S01]  /*41c0*/  HMMA.16816.F32 R92, R4, R10, R140 ;  /* 0x0000000a045c723c */ /* 0x000fe2000000188c */
[----:B------:R-:W2:Y:S07]  /*41d0*/  LDSM.16.MT88.4 R8, [R251+0x3100] ;  /* 0x00310000fb08783b */ /* 0x000eae0000004200 */
[----:B-1----:R-:W-:Y:S08]  /*41e0*/  HMMA.16816.F32 R156, R164, R160, R156 ;  /* 0x000000a0a49c723c */ /* 0x002ff0000000189c */
[C---:B--2---:R-:W-:Y:S08]  /*41f0*/  HMMA.16816.F32 R96, R4.reuse, R8, R148 ;  /* 0x000000080460723c */ /* 0x044ff00000001894 */
[----:B------:R-:W-:Y:S01]  /*4200*/  HMMA.16816.F32 R100, R4, R10, R108 ;  /* 0x0000000a0464723c */ /* 0x000fe2000000186c */
[----:B------:R-:W1:Y:S07]  /*4210*/  LDSM.16.MT88.4 R8, [R248+0x5100] ;  /* 0x00510000f808783b */ /* 0x000e6e0000004200 */
        /* <DEDUP_REMOVED lines=19> */
[----:B------:R-:W2:Y:S04]  /*4350*/  LDSM.16.MT88.4 R72, [R249+0x3900] ;  /* 0x00390000f948783b */ /* 0x000ea80000004200 */
[----:B------:R-:W3:Y:S03]  /*4360*/  LDSM.16.MT88.4 R8, [R252+0x7100] ;  /* 0x00710000fc08783b */ /* 0x000ee60000004200 */
[C---:B-1----:R-:W-:Y:S08]  /*4370*/  HMMA.16816.F32 R60, R164.reuse, R64, R60 ;  /* 0x00000040a43c723c */ /* 0x042ff0000000183c */
[C---:B------:R-:W-:Y:S08]  /*4380*/  HMMA.16816.F32 R64, R164.reuse, R66, R68 ;  /* 0x00000042a440723c */ /* 0x040ff00000001844 */
[C---:B--2---:R-:W-:Y:S08]  /*4390*/  HMMA.16816.F32 R68, R164.reuse, R72, R76 ;  /* 0x00000048a444723c */ /* 0x044ff0000000184c */
[----:B------:R-:W-:Y:S01]  /*43a0*/  HMMA.16816.F32 R72, R164, R74, R80 ;  /* 0x0000004aa448723c */ /* 0x000fe20000001850 */
[----:B------:R-:W1:Y:S07]  /*43b0*/  LDSM.16.MT88.4 R80, [R252+0x3900] ;  /* 0x00390000fc50783b */ /* 0x000e6e0000004200 */
[C---:B---3--:R-:W-:Y:S01]  /*43c0*/  HMMA.16816.F32 R180, R4.reuse, R8, R56 ;  /* 0x0000000804b4723c */ /* 0x048fe20000001838 */
[----:B------:R-:W-:Y:S07]  /*43d0*/  LDSM.16.MT88.4 R56, [R251+0x1900] ;  /* 0x00190000fb38783b */ /* 0x000fee0000004200 */
[----:B------:R-:W-:Y:S01]  /*43e0*/  HMMA.16816.F32 R148, R4, R10, R48 ;  /* 0x0000000a0494723c */ /* 0x000fe20000001830 */
[----:B------:R-:W2:Y:S04]  /*43f0*/  LDSM.16.MT88.4 R8, [R251+0x7100] ;  /* 0x00710000fb08783b */ /* 0x000ea80000004200 */
[----:B------:R-:W-:Y:S03]  /*4400*/  LDSM.16.MT88.4 R48, [R252+0x1900] ;  /* 0x00190000fc30783b */ /* 0x000fe60000004200 */
[C---:B-1----:R-:W-:Y:S08]  /*4410*/  HMMA.16816.F32 R76, R164.reuse, R80, R84 ;  /* 0x00000050a44c723c */ /* 0x042ff00000001854 */
[C---:B------:R-:W-:Y:S01]  /*4420*/  HMMA.16816.F32 R84, R164.reuse, R88, R96 ;  /* 0x00000058a454723c */ /* 0x040fe20000001860 */
[----:B------:R-:W1:Y:S07]  /*4430*/  LDSM.16.MT88.4 R96, [R248+0x5900] ;  /* 0x00590000f860783b */ /* 0x000e6e0000004200 */
[C---:B------:R-:W-:Y:S08]  /*4440*/  HMMA.16816.F32 R88, R164.reuse, R90, R100 ;  /* 0x0000005aa458723c */ /* 0x040ff00000001864 */
[C---:B------:R-:W-:Y:S08]  /*4450*/  HMMA.16816.F32 R100, R164.reuse, R104, R116 ;  /* 0x00000068a464723c */ /* 0x040ff00000001874 */
[C---:B------:R-:W-:Y:S01]  /*4460*/  HMMA.16816.F32 R104, R164.reuse, R106, R120 ;  /* 0x0000006aa468723c */ /* 0x040fe20000001878 */
[----:B------:R-:W3:Y:S07]  /*4470*/  LDSM.16.MT88.4 R120, [R251+0x5900] ;  /* 0x00590000fb78783b */ /* 0x000eee0000004200 */
[----:B------:R-:W-:Y:S08]  /*4480*/  HMMA.16816.F32 R80, R164, R82, R92 ;  /* 0x00000052a450723c */ /* 0x000ff0000000185c */
[----:B--2---:R-:W-:Y:S08]  /*4490*/  HMMA.16816.F32 R24, R4, R8, R24 ;  /* 0x000000080418723c */ /* 0x004ff00000001818 */
[C---:B-1----:R-:W-:Y:S08]  /*44a0*/  HMMA.16816.F32 R92, R164.reuse, R96, R108 ;  /* 0x00000060a45c723c */ /* 0x042ff0000000186c */
[----:B------:R-:W-:Y:S01]  /*44b0*/  HMMA.16816.F32 R96, R164, R98, R112 ;  /* 0x00000062a460723c */ /* 0x000fe20000001870 */
[----:B------:R-:W1:Y:S07]  /*44c0*/  LDSM.16.MT88.4 R112, [R252+0x5900] ;  /* 0x00590000fc70783b */ /* 0x000e6e0000004200 */
[----:B------:R-:W-:Y:S01]  /*44d0*/  HMMA.16816.F32 R12, R4, R10, R12 ;  /* 0x0000000a040c723c */ /* 0x000fe2000000180c */
[----:B------:R-:W-:Y:S07]  /*44e0*/  LDSM.16.MT88.4 R4, [R251+0x7900] ;  /* 0x00790000fb04783b */ /* 0x000fee0000004200 */
[C---:B---3--:R-:W-:Y:S08]  /*44f0*/  HMMA.16816.F32 R116, R164.reuse, R120, R132 ;  /* 0x00000078a474723c */ /* 0x048ff00000001884 */
[C---:B------:R-:W-:Y:S01]  /*4500*/  HMMA.16816.F32 R120, R164.reuse, R122, R136 ;  /* 0x0000007aa478723c */ /* 0x040fe20000001888 */
[----:B------:R-:W2:Y:S07]  /*4510*/  LDSM.16.MT88.4 R136, [R249+0x7900] ;  /* 0x00790000f988783b */ /* 0x000eae0000004200 */
[C---:B------:R-:W-:Y:S08]  /*4520*/  HMMA.16816.F32 R44, R164.reuse, R48, R44 ;  /* 0x00000030a42c723c */ /* 0x040ff0000000182c */
[C---:B------:R-:W-:Y:S08]  /*4530*/  HMMA.16816.F32 R52, R164.reuse, R56, R52 ;  /* 0x00000038a434723c */ /* 0x040ff00000001834 */
[C---:B-1----:R-:W-:Y:S08]  /*4540*/  HMMA.16816.F32 R108, R164.reuse, R112, R124 ;  /* 0x00000070a46c723c */ /* 0x042ff0000000187c */
[C---:B------:R-:W-:Y:S01]  /*4550*/  HMMA.16816.F32 R112, R164.reuse, R114, R128 ;  /* 0x00000072a470723c */ /* 0x040fe20000001880 */
[----:B------:R-:W1:Y:S07]  /*4560*/  LDSM.16.MT88.4 R128, [R248+0x7900] ;  /* 0x00790000f880783b */ /* 0x000e6e0000004200 */
[C---:B------:R-:W-:Y:S08]  /*4570*/  HMMA.16816.F32 R48, R164.reuse, R50, R28 ;  /* 0x00000032a430723c */ /* 0x040ff0000000181c */
[C---:B--2---:R-:W-:Y:S01]  /*4580*/  HMMA.16816.F32 R132, R164.reuse, R136, R144 ;  /* 0x00000088a484723c */ /* 0x044fe20000001890 */
[----:B------:R-:W2:Y:S07]  /*4590*/  LDSM.16.MT88.4 R144, [R252+0x7900] ;  /* 0x00790000fc90783b */ /* 0x000eae0000004200 */
[C---:B------:R-:W-:Y:S08]  /*45a0*/  HMMA.16816.F32 R136, R164.reuse, R138, R140 ;  /* 0x0000008aa488723c */ /* 0x040ff0000000188c */
[C---:B------:R-:W-:Y:S08]  /*45b0*/  HMMA.16816.F32 R56, R164.reuse, R58, R32 ;  /* 0x0000003aa438723c */ /* 0x040ff00000001820 */
[C---:B-1----:R-:W-:Y:S08]  /*45c0*/  HMMA.16816.F32 R124, R164.reuse, R128, R184 ;  /* 0x00000080a47c723c */ /* 0x042ff000000018b8 */
[C---:B------:R-:W-:Y:S08]  /*45d0*/  HMMA.16816.F32 R128, R164.reuse, R130, R176 ;  /* 0x00000082a480723c */ /* 0x040ff000000018b0 */
[C---:B--2---:R-:W-:Y:S08]  /*45e0*/  HMMA.16816.F32 R140, R164.reuse, R144, R180 ;  /* 0x00000090a48c723c */ /* 0x044ff000000018b4 */
[C---:B------:R-:W-:Y:S08]  /*45f0*/  HMMA.16816.F32 R144, R164.reuse, R146, R148 ;  /* 0x00000092a490723c */ /* 0x040ff00000001894 */
[C---:B------:R-:W-:Y:S08]  /*4600*/  HMMA.16816.F32 R148, R164.reuse, R4, R24 ;  /* 0x00000004a494723c */ /* 0x040ff00000001818 */
[----:B------:R-:W-:Y:S01]  /*4610*/  HMMA.16816.F32 R164, R164, R6, R12 ;  /* 0x00000006a4a4723c */ /* 0x000fe2000000180c */
[----:B------:R-:W-:Y:S07]  /*4620*/  @!P2 BRA `(.L_x_2) ;  /* 0x000037b00000a947 */ /* 0x000fee0003800000 */
[----:B------:R-:W2:Y:S04]  /*4630*/  LDL.64 R8, [R1+0x90] ;  /* 0x0000900001087983 */ /* 0x000ea80000100a00 */
[----:B------:R-:W3:Y:S04]  /*4640*/  LDL.64 R188, [R1+0x98] ;  /* 0x0000980001bc7983 */ /* 0x000ee80000100a00 */
[----:B------:R-:W4:Y:S01]  /*4650*/  LDL.64 R190, [R1+0x88] ;  /* 0x0000880001be7983 */ /* 0x000f220000100a00 */
[----:B------:R-:W-:-:S02]  /*4660*/  LEA.HI.SX32 R0, R153, 0xfffffffe, 0x1a ;  /* 0xfffffffe99007811 */ /* 0x000fc400078fd2ff */
[----:B------:R-:W-:-:S03]  /*4670*/  MOV R153, R152 ;  /* 0x0000009800997202 */ /* 0x000fc60000000f00 */
[----:B------:R1:W-:Y:S01]  /*4680*/  STL [R1+0x48], R0 ;  /* 0x0000480001007387 */ /* 0x0003e20000100800 */
[C---:B--2---:R-:W-:Y:S02]  /*4690*/  IADD3 R4, P2, R8.reuse, 0x40, RZ ;  /* 0x0000004008047810 */ /* 0x044fe40007f5e0ff */
[C---:B------:R-:W-:Y:S02]  /*46a0*/  IADD3 R2, P1, R8.reuse, 0x80, RZ ;  /* 0x0000008008027810 */ /* 0x040fe40007f3e0ff */
[----:B-1----:R-:W-:Y:S01]  /*46b0*/  IADD3 R0, P0, R8, 0xc0, RZ ;  /* 0x000000c008007810 */ /* 0x002fe20007f1e0ff */
[----:B------:R1:W-:Y:S04]  /*46c0*/  STL [R1+0x80], R4 ;  /* 0x0000800401007387 */ /* 0x0003e80000100800 */
[----:B------:R3:W-:Y:S04]  /*46d0*/  STL [R1+0x78], R2 ;  /* 0x0000780201007387 */ /* 0x0007e80000100800 */
[----:B------:R2:W-:Y:S01]  /*46e0*/  STL [R1+0x70], R0 ;  /* 0x0000700001007387 */ /* 0x0005e20000100800 */
[----:B-1----:R-:W-:Y:S01]  /*46f0*/  IMAD.X R4, RZ, RZ, R154, P2 ;  /* 0x000000ffff047224 */ /* 0x002fe200010e069a */
[----:B---3--:R-:W-:-:S04]  /*4700*/  IADD3 R2, P2, R188, 0x40, RZ ;  /* 0x00000040bc027810 */ /* 0x008fc80007f5e0ff */
[----:B------:R1:W-:Y:S01]  /*4710*/  STL [R1+0x7c], R4 ;  /* 0x00007c0401007387 */ /* 0x0003e20000100800 */
[----:B--2---:R-:W-:-:S03]  /*4720*/  IMAD.X R0, RZ, RZ, R154, P1 ;  /* 0x000000ffff007224 */ /* 0x004fc600008e069a */
[----:B------:R2:W-:Y:S04]  /*4730*/  STL [R1+0x68], R2 ;  /* 0x0000680201007387 */ /* 0x0005e80000100800 */
[----:B------:R3:W-:Y:S01]  /*4740*/  STL [R1+0x74], R0 ;  /* 0x0000740001007387 */ /* 0x0007e20000100800 */
[----:B-1----:R-:W-:Y:S01]  /*4750*/  IADD3 R4, P1, R188, 0x80, RZ ;  /* 0x00000080bc047810 */ /* 0x002fe20007f3e0ff */
[----:B--2---:R-:W-:-:S04]  /*4760*/  IMAD.X R2, RZ, RZ, R154, P0 ;  /* 0x000000ffff027224 */ /* 0x004fc800000e069a */
[----:B------:R-:W-:Y:S01]  /*4770*/  STL [R1+0x60], R4 ;  /* 0x0000600401007387 */ /* 0x000fe20000100800 */
[----:B------:R-:W-:Y:S01]  /*4780*/  IMAD.MOV.U32 R154, RZ, RZ, R3 ;  /* 0x000000ffff9a7224 */ /* 0x000fe200078e0003 */
[----:B---3--:R-:W-:Y:S02]  /*4790*/  IADD3 R0, P0, R188, 0xc0, RZ ;  /* 0x000000c0bc007810 */ /* 0x008fe40007f1e0ff */
[----:B------:R1:W-:Y:S01]  /*47a0*/  STL [R1+0x6c], R2 ;  /* 0x00006c0201007387 */ /* 0x0003e20000100800 */
[----:B----4-:R-:W-:-:S03]  /*47b0*/  IMAD.X R3, RZ, RZ, R191, P2 ;  /* 0x000000ffff037224 */ /* 0x010fc600010e06bf */
[----:B------:R2:W-:Y:S04]  /*47c0*/  STL [R1+0x58], R0 ;  /* 0x0000580001007387 */ /* 0x0005e80000100800 */
[----:B------:R3:W-:Y:S01]  /*47d0*/  STL [R1+0x64], R3 ;  /* 0x0000640301007387 */ /* 0x0007e20000100800 */
[----:B-1----:R-:W-:Y:S01]  /*47e0*/  IMAD.X R2, RZ, RZ, R191, P1 ;  /* 0x000000ffff027224 */ /* 0x002fe200008e06bf */
[----:B--2---:R-:W-:-:S05]  /*47f0*/  IADD3.X R0, RZ, R191, RZ, P0, !PT ;  /* 0x000000bfff007210 */ /* 0x004fca00007fe4ff */
[----:B------:R3:W-:Y:S04]  /*4800*/  STL [R1+0x54], R0 ;  /* 0x0000540001007387 */ /* 0x0007e80000100800 */
[----:B------:R3:W-:Y:S02]  /*4810*/  STL [R1+0x5c], R2 ;  /* 0x00005c0201007387 */ /* 0x0007e40000100800 */
[----:B---3--:R-:W2:Y:S02]  /*4820*/  LDL R0, [R1+0xb4] ;  /* 0x0000b40001007983 */ /* 0x008ea40000100800 */
[----:B--2---:R-:W-:-:S05]  /*4830*/  SHF.L.U32 R0, R0, 0x1, RZ ;  /* 0x0000000100007819 */ /* 0x004fca00000006ff */
[----:B------:R1:W-:Y:S02]  /*4840*/  STL [R1+0x44], R0 ;  /* 0x0000440001007387 */ /* 0x0003e40000100800 */
.L_x_3:
[----:B------:R-:W2:Y:S01]  /*4850*/  LDL.64 R12, [R1+0x90] ;  /* 0x00009000010c7983 */ /* 0x000ea20000100a00 */
[----:B------:R-:W-:Y:S01]  /*4860*/  MOV R14, c[0x0][0x208] ;  /* 0x00008200000e7a02 */ /* 0x000fe20000000f00 */
[----:B------:R-:W-:Y:S04]  /*4870*/  DEPBAR.LE SB0, 0x0 ;  /* 0x000080000000791a */ /* 0x000fe80000000000 */
[----:B------:R-:W3:Y:S01]  /*4880*/  LDL R24, [R1+0x80] ;  /* 0x0000800001187983 */ /* 0x000ee20000100800 */
[----:B------:R-:W-:Y:S05]  /*4890*/  MOV R15, c[0x0][0x20c] ;  /* 0x00008300000f7a02 */ /* 0x000fea0000000f00 */
[----:B------:R-:W4:Y:S06]  /*48a0*/  LDL R7, [R1+0x84] ;  /* 0x0000840001077983 */ /* 0x000f2c0000100800 */
[----:B------:R-:W2:Y:S06]  /*48b0*/  LDL R34, [R1+0x78] ;  /* 0x0000780001227983 */ /* 0x000eac0000100800 */
[----:B------:R-:W2:Y:S06]  /*48c0*/  LDL R29, [R1+0x70] ;  /* 0x00007000011d7983 */ /* 0x000eac0000100800 */
[----:B------:R-:W2:Y:S06]  /*48d0*/  LDL R33, [R1+0x74] ;  /* 0x0000740001217983 */ /* 0x000eac0000100800 */
[----:B------:R-:W2:Y:S06]  /*48e0*/  LDL R28, [R1+0x7c] ;  /* 0x00007c00011c7983 */ /* 0x000eac0000100800 */
[----:B------:R-:W2:Y:S06]  /*48f0*/  LDL R32, [R1+0x6c] ;  /* 0x00006c0001207983 */ /* 0x000eac0000100800 */
[----:B------:R-:W-:Y:S06]  /*4900*/  STL.64 [R1+0xe0], R148 ;  /* 0x0000e09401007387 */ /* 0x000fec0000100a00 */
[----:B------:R-:W-:Y:S06]  /*4910*/  STL.64 [R1+0xd8], R150 ;  /* 0x0000d89601007387 */ /* 0x000fec0000100a00 */
[----:B------:R-:W-:Y:S06]  /*4920*/  STL [R1+0xd4], R165 ;  /* 0x0000d4a501007387 */ /* 0x000fec0000100800 */
[----:B-1----:R1:W-:Y:S06]  /*4930*/  STL [R1+0xd0], R166 ;  /* 0x0000d0a601007387 */ /* 0x0023ec0000100800 */
[----:B------:R-:W-:Y:S06]  /*4940*/  BAR.SYNC.DEFER_BLOCKING 0x0 ;  /* 0x0000000000007b1d */ /* 0x000fec0000010000 */
[----:B------:R-:W2:Y:S06]  /*4950*/  LDSM.16.M88.4 R8, [R155+0x10100] ;  /* 0x010100009b08783b */ /* 0x000eac0000000200 */
[----:B-1----:R-:W2:Y:S06]  /*4960*/  LDL.LU R166, [R1+0x48] ;  /* 0x0000480001a67983 */ /* 0x002eac0000300800 */
[----:B------:R1:W-:Y:S06]  /*4970*/  STL [R1+0xcc], R167 ;  /* 0x0000cca701007387 */ /* 0x0003ec0000100800 */
[----:B------:R-:W3:Y:S06]  /*4980*/  LDL R165, [R1+0x4] ;  /* 0x0000040001a57983 */ /* 0x000eec0000100800 */
[----:B------:R-:W4:Y:S06]  /*4990*/  LDL R152, [R1+0x40] ;  /* 0x0000400001987983 */ /* 0x000f2c0000100800 */
[----:B------:R-:W4:Y:S06]  /*49a0*/  LDL R151, [R1+0x3c] ;  /* 0x00003c0001977983 */ /* 0x000f2c0000100800 */
[----:B------:R-:W4:Y:S06]  /*49b0*/  LDL R150, [R1+0x38] ;  /* 0x0000380001967983 */ /* 0x000f2c0000100800 */
[----:B-1----:R-:W4:Y:S06]  /*49c0*/  LDL R167, [R1+0x44] ;  /* 0x0000440001a77983 */ /* 0x002f2c0000100800 */
[----:B------:R-:W1:Y:S01]  /*49d0*/  LDSM.16.M88.4 R16, [R155+0x10900] ;  /* 0x010900009b10783b */ /* 0x000e620000000200 */
[----:B--2---:R-:W-:Y:S01]  /*49e0*/  SHF.R.S32.HI R0, RZ, 0x1f, R166 ;  /* 0x0000001fff007819 */ /* 0x004fe200000114a6 */
[----:B------:R-:W-:Y:S04]  /*49f0*/  IMAD.WIDE.U32 R4, R166, c[0x0][0x208], RZ ;  /* 0x00008200a6047a25 */ /* 0x000fe800078e00ff */
[----:B------:R-:W-:Y:S01]  /*4a00*/  IMAD R0, R0, c[0x0][0x208], RZ ;  /* 0x0000820000007a24 */ /* 0x000fe200078e02ff */
[----:B------:R-:W-:Y:S03]  /*4a10*/  SHF.L.U32 R2, R4, 0x6, RZ ;  /* 0x0000000604027819 */ /* 0x000fe600000006ff */
[----:B------:R-:W-:Y:S01]  /*4a20*/  IMAD R0, R166, c[0x0][0x20c], R0 ;  /* 0x00008300a6007a24 */ /* 0x000fe200078e0200 */
[----:B------:R-:W-:Y:S01]  /*4a30*/  IADD3 R3, P0, R2, R12, RZ ;  /* 0x0000000c02037210 */ /* 0x000fe20007f1e0ff */
[----:B---3--:R-:W-:Y:S03]  /*4a40*/  LDSM.16.M88.4 R176, [R165] ;  /* 0x00000000a5b0783b */ /* 0x008fe60000000200 */
[----:B------:R-:W-:Y:S02]  /*4a50*/  IADD3 R0, R5, R0, RZ ;  /* 0x0000000005007210 */ /* 0x000fe40007ffe0ff */
[C---:B------:R-:W-:Y:S02]  /*4a60*/  LEA R22, P2, R3.reuse, c[0x0][0x1f8], 0x1 ;  /* 0x00007e0003167a11 */ /* 0x040fe400078408ff */
[----:B------:R-:W-:Y:S01]  /*4a70*/  SHF.L.U64.HI R0, R4, 0x6, R0 ;  /* 0x0000000604007819 */ /* 0x000fe20000010200 */
[----:B----4-:R-:W-:Y:S01]  /*4a80*/  LDSM.16.M88.4 R180, [R152] ;  /* 0x0000000098b4783b */ /* 0x010fe20000000200 */
[----:B------:R-:W-:Y:S02]  /*4a90*/  IADD3 R4, P1, R2, R24, RZ ;  /* 0x0000001802047210 */ /* 0x000fe40007f3e0ff */
[----:B------:R-:W-:Y:S02]  /*4aa0*/  IADD3.X R5, R0, R7, RZ, P0, !PT ;  /* 0x0000000700057210 */ /* 0x000fe400007fe4ff */
[----:B------:R-:W-:Y:S01]  /*4ab0*/  LEA R20, P0, R4, c[0x0][0x1f8], 0x1 ;  /* 0x00007e0004147a11 */ /* 0x000fe200078008ff */
[----:B------:R2:W-:Y:S01]  /*4ac0*/  LDSM.16.M88.4 R184, [R151] ;  /* 0x0000000097b8783b */ /* 0x0005e20000000200 */
[----:B------:R-:W-:Y:S02]  /*4ad0*/  IADD3.X R6, R0, R28, RZ, P1, !PT ;  /* 0x0000001c00067210 */ /* 0x000fe40000ffe4ff */
[----:B------:R-:W-:Y:S02]  /*4ae0*/  LEA.HI.X R23, R3, c[0x0][0x1fc], R5, 0x1, P2 ;  /* 0x00007f0003177a11 */ /* 0x000fe400010f0c05 */
[----:B------:R-:W-:Y:S01]  /*4af0*/  LEA.HI.X R21, R4, c[0x0][0x1fc], R6, 0x1, P0 ;  /* 0x00007f0004157a11 */ /* 0x000fe200000f0c06 */
[----:B------:R3:W-:Y:S01]  /*4b00*/  LDSM.16.M88.4 R188, [R150] ;  /* 0x0000000096bc783b */ /* 0x0007e20000000200 */
[----:B------:R-:W-:Y:S02]  /*4b10*/  IADD3 R6, P2, R2, R34, RZ ;  /* 0x0000002202067210 */ /* 0x000fe40007f5e0ff */
[----:B------:R-:W-:Y:S02]  /*4b20*/  LEA R3, P0, R14, R2, 0x5 ;  /* 0x000000020e037211 */ /* 0x000fe400078028ff */
[----:B------:R-:W-:Y:S02]  /*4b30*/  IADD3 R4, P1, R2, R29, RZ ;  /* 0x0000001d02047210 */ /* 0x000fe40007f3e0ff */
[----:B------:R-:W-:Y:S02]  /*4b40*/  IADD3.X R13, R0, R33, RZ, P2, !PT ;  /* 0x00000021000d7210 */ /* 0x000fe400017fe4ff */
[----:B------:R-:W-:Y:S02]  /*4b50*/  LEA.HI.X R2, R14, R0, R15, 0x5, P0 ;  /* 0x000000000e027211 */ /* 0x000fe400000f2c0f */
[----:B------:R-:W-:Y:S02]  /*4b60*/  IADD3.X R0, R0, R32, RZ, P1, !PT ;  /* 0x0000002000007210 */ /* 0x000fe40000ffe4ff */
[----:B------:R-:W-:Y:S02]  /*4b70*/  LEA R14, P1, R4, c[0x0][0x1f8], 0x1 ;  /* 0x00007e00040e7a11 */ /* 0x000fe400078208ff */
[C---:B------:R-:W-:Y:S02]  /*4b80*/  IADD3 R5, P0, R3.reuse, R12, RZ ;  /* 0x0000000c03057210 */ /* 0x040fe40007f1e0ff */
[----:B------:R-:W-:Y:S01]  /*4b90*/  LEA R12, P2, R6, c[0x0][0x1f8], 0x1 ;  /* 0x00007e00060c7a11 */ /* 0x000fe200078408ff */
[----:B--2---:R-:W2:Y:S01]  /*4ba0*/  LDL R151, [R1+0x34] ;  /* 0x0000340001977983 */ /* 0x004ea20000100800 */
[----:B------:R-:W-:Y:S02]  /*4bb0*/  LEA.HI.X R15, R4, c[0x0][0x1fc], R0, 0x1, P1 ;  /* 0x00007f00040f7a11 */ /* 0x000fe400008f0c00 */
[----:B------:R-:W-:Y:S02]  /*4bc0*/  LEA.HI.X R13, R6, c[0x0][0x1fc], R13, 0x1, P2 ;  /* 0x00007f00060d7a11 */ /* 0x000fe400010f0c0d */
[----:B------:R-:W-:Y:S01]  /*4bd0*/  IADD3 R0, P2, R3, R24, RZ ;  /* 0x0000001803007210 */ /* 0x000fe20007f5e0ff */
[----:B---3--:R-:W3:Y:S01]  /*4be0*/  LDL R150, [R1+0x30] ;  /* 0x0000300001967983 */ /* 0x008ee20000100800 */
[C---:B------:R-:W-:Y:S02]  /*4bf0*/  IADD3.X R7, R2.reuse, R7, RZ, P0, !PT ;  /* 0x0000000702077210 */ /* 0x040fe400007fe4ff */
[----:B------:R-:W-:Y:S02]  /*4c00*/  LEA R30, P0, R5, c[0x0][0x1f8], 0x1 ;  /* 0x00007e00051e7a11 */ /* 0x000fe400078008ff */
[----:B------:R-:W-:Y:S01]  /*4c10*/  IADD3 R4, P1, R3, R34, RZ ;  /* 0x0000002203047210 */ /* 0x000fe20007f3e0ff */
[----:B------:R-:W4:Y:S01]  /*4c20*/  LDSM.16.M88.4 R24, [R155+0x11100] ;  /* 0x011100009b18783b */ /* 0x000f220000000200 */
[----:B------:R-:W-:Y:S02]  /*4c30*/  LEA.HI.X R31, R5, c[0x0][0x1fc], R7, 0x1, P0 ;  /* 0x00007f00051f7a11 */ /* 0x000fe400000f0c07 */
[----:B------:R-:W-:Y:S02]  /*4c40*/  IADD3.X R5, R2, R28, RZ, P2, !PT ;  /* 0x0000001c02057210 */ /* 0x000fe400017fe4ff */
[C---:B------:R-:W-:Y:S02]  /*4c50*/  LEA R28, P2, R0.reuse, c[0x0][0x1f8], 0x1 ;  /* 0x00007e00001c7a11 */ /* 0x040fe400078408ff */
[----:B------:R-:W-:Y:S02]  /*4c60*/  IADD3 R3, P0, R3, R29, RZ ;  /* 0x0000001d03037210 */ /* 0x000fe40007f1e0ff */
[----:B------:R-:W-:Y:S02]  /*4c70*/  LEA.HI.X R29, R0, c[0x0][0x1fc], R5, 0x1, P2 ;  /* 0x00007f00001d7a11 */ /* 0x000fe400010f0c05 */
[----:B------:R-:W2:Y:S01]  /*4c80*/  LDL R0, [R1] ;  /* 0x0000000001007983 */ /* 0x000ea20000100800 */
[C---:B------:R-:W-:Y:S02]  /*4c90*/  IADD3.X R6, R2.reuse, R33, RZ, P1, !PT ;  /* 0x0000002102067210 */ /* 0x040fe40000ffe4ff */
[----:B------:R-:W-:Y:S02]  /*4ca0*/  IADD3.X R7, R2, R32, RZ, P0, !PT ;  /* 0x0000002002077210 */ /* 0x000fe400007fe4ff */
[C---:B------:R-:W-:Y:S01]  /*4cb0*/  LEA R148, P1, R4.reuse, c[0x0][0x1f8], 0x1 ;  /* 0x00007e0004947a11 */ /* 0x040fe200078208ff */
[----:B------:R-:W1:Y:S01]  /*4cc0*/  LDSM.16.M88.4 R32, [R155+0x11900] ;  /* 0x011900009b20783b */ /* 0x000e620000000200 */
[C---:B------:R-:W-:Y:S02]  /*4cd0*/  LEA R2, P0, R3.reuse, c[0x0][0x1f8], 0x1 ;  /* 0x00007e0003027a11 */ /* 0x040fe400078008ff */
[----:B------:R-:W-:Y:S02]  /*4ce0*/  LEA.HI.X R149, R4, c[0x0][0x1fc], R6, 0x1, P1 ;  /* 0x00007f0004957a11 */ /* 0x000fe400008f0c06 */
[----:B------:R-:W-:Y:S01]  /*4cf0*/  LEA.HI.X R3, R3, c[0x0][0x1fc], R7, 0x1, P0 ;  /* 0x00007f0003037a11 */ /* 0x000fe200000f0c07 */
[----:B------:R-:W-:Y:S01]  /*4d00*/  @!PT LDS RZ, [RZ] ;  /* 0x00000000fffff984 */ /* 0x000fe20000000800 */
[----:B------:R-:W-:Y:S01]  /*4d10*/  @!PT LDS RZ, [RZ] ;  /* 0x00000000fffff984 */ /* 0x000fe20000000800 */
[----:B------:R-:W-:Y:S01]  /*4d20*/  @!PT LDS RZ, [RZ] ;  /* 0x00000000fffff984 */ /* 0x000fe20000000800 */
[----:B------:R4:W-:Y:S01]  /*4d30*/  LDGSTS.E.BYPASS.LTC128B.128 [R167+0x100], [R22.64], !P6 ;  /* 0x0010000016a77fae */ /* 0x0009e2000f101d48 */
[C---:B-----5:R-:W-:Y:S03]  /*4d40*/  HMMA.16816.F32 R4, R168.reuse, R8, RZ ;  /* 0x00000008a804723c */ /* 0x060fe600000018ff */
[C---:B------:R-:W-:Y:S02]  /*4d50*/  ISETP.GT.AND P0, PT, R166.reuse, RZ, PT ;  /* 0x000000ffa600720c */ /* 0x040fe40003f04270 */
[----:B------:R4:W-:Y:S01]  /*4d60*/  LDGSTS.E.BYPASS.LTC128B.128 [R167+0x2100], [R20.64], !P5 ;  /* 0x0210000014a77fae */ /* 0x0009e2000e901d48 */
[----:B------:R-:W-:Y:S02]  /*4d70*/  IADD3 R166, R166, -0x1, RZ ;  /* 0xffffffffa6a67810 */ /* 0x000fe40007ffe0ff */
[C---:B------:R-:W-:Y:S03]  /*4d80*/  HMMA.16816.F32 R8, R168.reuse, R10, RZ ;  /* 0x0000000aa808723c */ /* 0x040fe600000018ff */
[----:B------:R1:W-:Y:S06]  /*4d90*/  LDGSTS.E.BYPASS.LTC128B.128 [R167+0x4100], [R12.64], !P4 ;  /* 0x041000000ca77fae */ /* 0x0003ec000e101d48 */
[----:B------:R1:W-:Y:S06]  /*4da0*/  LDGSTS.E.BYPASS.LTC128B.128 [R167+0x6100], [R14.64], !P3 ;  /* 0x061000000ea77fae */ /* 0x0003ec000d901d48 */
[----:B------:R4:W-:Y:S06]  /*4db0*/  LDGSTS.E.BYPASS.LTC128B.128 [R167+0x1100], [R30.64], !P6 ;  /* 0x011000001ea77fae */ /* 0x0009ec000f101d48 */
[----:B------:R4:W-:Y:S06]  /*4dc0*/  LDGSTS.E.BYPASS.LTC128B.128 [R167+0x3100], [R28.64], !P5 ;  /* 0x031000001ca77fae */ /* 0x0009ec000e901d48 */
[----:B------:R4:W-:Y:S06]  /*4dd0*/  LDGSTS.E.BYPASS.LTC128B.128 [R167+0x5100], [R148.64], !P4 ;  /* 0x0510000094a77fae */ /* 0x0009ec000e101d48 */
[----:B------:R4:W-:Y:S01]  /*4de0*/  LDGSTS.E.BYPASS.LTC128B.128 [R167+0x7100], [R2.64], !P3 ;  /* 0x0710000002a77fae */ /* 0x0009e2000d901d48 */
[C---:B-1----:R-:W-:Y:S05]  /*4df0*/  HMMA.16816.F32 R12, R168.reuse, R16, RZ ;  /* 0x00000010a80c723c */ /* 0x042fea00000018ff */
[----:B------:R-:W0:Y:S03]  /*4e00*/  LDGDEPBAR ;  /* 0x00000000000079af */ /* 0x000e260000000000 */
[C---:B------:R-:W-:Y:S08]  /*4e10*/  HMMA.16816.F32 R16, R168.reuse, R18, RZ ;  /* 0x00000012a810723c */ /* 0x040ff000000018ff */
[C---:B----4-:R-:W-:Y:S01]  /*4e20*/  HMMA.16816.F32 R20, R168.reuse, R24, RZ ;  /* 0x00000018a814723c */ /* 0x050fe200000018ff */
[----:B------:R-:W4:Y:S07]  /*4e30*/  LDL R149, [R1+0x2c] ;  /* 0x00002c0001957983 */ /* 0x000f2e0000100800 */
[C---:B------:R-:W-:Y:S01]  /*4e40*/  HMMA.16816.F32 R24, R168.reuse, R26, RZ ;  /* 0x0000001aa818723c */ /* 0x040fe200000018ff */
[----:B------:R-:W3:Y:S06]  /*4e50*/  LDL R148, [R1+0x28] ;  /* 0x0000280001947983 */ /* 0x000eec0000100800 */
[----:B------:R-:W-:Y:S01]  /*4e60*/  STL [R1+0xc8], R171 ;  /* 0x0000c8ab01007387 */ /* 0x000fe20000100800 */
[C---:B------:R-:W-:Y:S05]  /*4e70*/  HMMA.16816.F32 R28, R168.reuse, R32, RZ ;  /* 0x00000020a81c723c */ /* 0x040fea00000018ff */
[----:B------:R-:W3:Y:S03]  /*4e80*/  LDL R165, [R1+0x68] ;  /* 0x0000680001a57983 */ /* 0x000ee60000100800 */
[----:B------:R-:W-:Y:S03]  /*4e90*/  HMMA.16816.F32 R32, R168, R34, RZ ;  /* 0x00000022a820723c */ /* 0x000fe600000018ff */
[----:B------:R-:W3:Y:S05]  /*4ea0*/  LDL R3, [R1+0x1c] ;  /* 0x00001c0001037983 */ /* 0x000eea0000100800 */
[C---:B------:R-:W-:Y:S01]  /*4eb0*/  HMMA.16816.F32 R4, R172.reuse, R176, R4 ;  /* 0x000000b0ac04723c */ /* 0x040fe20000001804 */
[----:B------:R-:W3:Y:S07]  /*4ec0*/  LDL R2, [R1+0x18] ;  /* 0x0000180001027983 */ /* 0x000eee0000100800 */
[C---:B------:R-:W-:Y:S08]  /*4ed0*/  HMMA.16816.F32 R8, R172.reuse, R178, R8 ;  /* 0x000000b2ac08723c */ /* 0x040ff00000001808 */
[C---:B------:R-:W-:Y:S08]  /*4ee0*/  HMMA.16816.F32 R12, R172.reuse, R180, R12 ;  /* 0x000000b4ac0c723c */ /* 0x040ff0000000180c */
[C---:B------:R-:W-:Y:S08]  /*4ef0*/  HMMA.16816.F32 R16, R172.reuse, R182, R16 ;  /* 0x000000b6ac10723c */ /* 0x040ff00000001810 */
[C---:B------:R-:W-:Y:S08]  /*4f00*/  HMMA.16816.F32 R20, R172.reuse, R184, R20 ;  /* 0x000000b8ac14723c */ /* 0x040ff00000001814 */
[C---:B------:R-:W-:Y:S08]  /*4f10*/  HMMA.16816.F32 R24, R172.reuse, R186, R24 ;  /* 0x000000baac18723c */ /* 0x040ff00000001818 */
[C---:B------:R-:W-:Y:S08]  /*4f20*/  HMMA.16816.F32 R28, R172.reuse, R188, R28 ;  /* 0x000000bcac1c723c */ /* 0x040ff0000000181c */
[----:B------:R-:W-:Y:S07]  /*4f30*/  HMMA.16816.F32 R32, R172, R190, R32 ;  /* 0x000000beac20723c */ /* 0x000fee0000001820 */
[----:B------:R-:W-:Y:S05]  /*4f40*/  MOV R191, c[0x0][0x1e0] ;  /* 0x0000780000bf7a02 */ /* 0x000fea0000000f00 */
[----:B------:R-:W-:Y:S01]  /*4f50*/  SHF.L.U32 R191, R191, 0x5, RZ ;  /* 0x00000005bfbf7819 */ /* 0x000fe200000006ff */
[----:B--2---:R-:W1:Y:S06]  /*4f60*/  LDSM.16.M88.4 R176, [R0+0x10100] ;  /* 0x0101000000b0783b */ /* 0x004e6c0000000200 */
[----:B------:R-:W2:Y:S06]  /*4f70*/  LDSM.16.M88.4 R180, [R0+0x10900] ;  /* 0x0109000000b4783b */ /* 0x000eac0000000200 */
[----:B------:R-:W2:Y:S01]  /*4f80*/  LDSM.16.M88.4 R184, [R0+0x11100] ;  /* 0x0111000000b8783b */ /* 0x000ea20000000200 */
[C---:B-1----:R-:W-:Y:S08]  /*4f90*/  HMMA.16816.F32 R4, R192.reuse, R176, R4 ;  /* 0x000000b0c004723c */ /* 0x042ff00000001804 */
[C---:B------:R-:W-:Y:S01]  /*4fa0*/  HMMA.16816.F32 R8, R192.reuse, R178, R8 ;  /* 0x000000b2c008723c */ /* 0x040fe20000001808 */
[----:B------:R-:W1:Y:S07]  /*4fb0*/  LDSM.16.M88.4 R176, [R0+0x11900] ;  /* 0x0119000000b0783b */ /* 0x000e6e0000000200 */
[C---:B--2---:R-:W-:Y:S08]  /*4fc0*/  HMMA.16816.F32 R12, R192.reuse, R180, R12 ;  /* 0x000000b4c00c723c */ /* 0x044ff0000000180c */
[C---:B------:R-:W-:Y:S01]  /*4fd0*/  HMMA.16816.F32 R16, R192.reuse, R182, R16 ;  /* 0x000000b6c010723c */ /* 0x040fe20000001810 */
[----:B------:R-:W2:Y:S07]  /*4fe0*/  LDSM.16.M88.4 R180, [R250] ;  /* 0x00000000fab4783b */ /* 0x000eae0000000200 */
[C---:B------:R-:W-:Y:S08]  /*4ff0*/  HMMA.16816.F32 R20, R192.reuse, R184, R20 ;  /* 0x000000b8c014723c */ /* 0x040ff00000001814 */
[C---:B------:R-:W-:Y:S01]  /*5000*/  HMMA.16816.F32 R24, R192.reuse, R186, R24 ;  /* 0x000000bac018723c */ /* 0x040fe20000001818 */
[----:B------:R-:W3:Y:S07]  /*5010*/  LDSM.16.M88.4 R184, [R250+0x800] ;  /* 0x00080000fab8783b */ /* 0x000eee0000000200 */
[C---:B-1----:R-:W-:Y:S08]  /*5020*/  HMMA.16816.F32 R28, R192.reuse, R176, R28 ;  /* 0x000000b0c01c723c */ /* 0x042ff0000000181c */
[----:B------:R-:W-:Y:S01]  /*5030*/  HMMA.16816.F32 R32, R192, R178, R32 ;  /* 0x000000b2c020723c */ /* 0x000fe20000001820 */
[----:B------:R-:W1:Y:S07]  /*5040*/  LDSM.16.M88.4 R176, [R250+0x1000] ;  /* 0x00100000fab0783b */ /* 0x000e6e0000000200 */
[C---:B--2---:R-:W-:Y:S08]  /*5050*/  HMMA.16816.F32 R4, R196.reuse, R180, R4 ;  /* 0x000000b4c404723c */ /* 0x044ff00000001804 */
[C---:B------:R-:W-:Y:S01]  /*5060*/  HMMA.16816.F32 R8, R196.reuse, R182, R8 ;  /* 0x000000b6c408723c */ /* 0x040fe20000001808 */
[----:B------:R-:W2:Y:S07]  /*5070*/  LDSM.16.M88.4 R180, [R250+0x1800] ;  /* 0x00180000fab4783b */ /* 0x000eae0000000200 */
[C---:B---3--:R-:W-:Y:S08]  /*5080*/  HMMA.16816.F32 R12, R196.reuse, R184, R12 ;  /* 0x000000b8c40c723c */ /* 0x048ff0000000180c */
[C---:B------:R-:W-:Y:S01]  /*5090*/  HMMA.16816.F32 R16, R196.reuse, R186, R16 ;  /* 0x000000bac410723c */ /* 0x040fe20000001810 */
[----:B------:R-:W3:Y:S07]  /*50a0*/  LDSM.16.M88.4 R184, [R155+0x12100] ;  /* 0x012100009bb8783b */ /* 0x000eee0000000200 */
[C---:B-1----:R-:W-:Y:S08]  /*50b0*/  HMMA.16816.F32 R20, R196.reuse, R176, R20 ;  /* 0x000000b0c414723c */ /* 0x042ff00000001814 */
[C---:B------:R-:W-:Y:S01]  /*50c0*/  HMMA.16816.F32 R24, R196.reuse, R178, R24 ;  /* 0x000000b2c418723c */ /* 0x040fe20000001818 */
[----:B------:R-:W1:Y:S07]  /*50d0*/  LDSM.16.M88.4 R176, [R155+0x12900] ;  /* 0x012900009bb0783b */ /* 0x000e6e0000000200 */
[C---:B--2---:R-:W-:Y:S08]  /*50e0*/  HMMA.16816.F32 R28, R196.reuse, R180, R28 ;  /* 0x000000b4c41c723c */ /* 0x044ff0000000181c */
[----:B------:R-:W-:Y:S01]  /*50f0*/  HMMA.16816.F32 R32, R196, R182, R32 ;  /* 0x000000b6c420723c */ /* 0x000fe20000001820 */
[----:B------:R-:W2:Y:S07]  /*5100*/  LDSM.16.M88.4 R180, [R155+0x13100] ;  /* 0x013100009bb4783b */ /* 0x000eae0000000200 */
[C---:B---3--:R-:W-:Y:S08]  /*5110*/  HMMA.16816.F32 R4, R200.reuse, R184, R4 ;  /* 0x000000b8c804723c */ /* 0x048ff00000001804 */
[C---:B------:R-:W-:Y:S01]  /*5120*/  HMMA.16816.F32 R8, R200.reuse, R186, R8 ;  /* 0x000000bac808723c */ /* 0x040fe20000001808 */
[----:B------:R-:W3:Y:S07]  /*5130*/  LDSM.16.M88.4 R184, [R155+0x13900] ;  /* 0x013900009bb8783b */ /* 0x000eee0000000200 */
[C---:B-1----:R-:W-:Y:S08]  /*5140*/  HMMA.16816.F32 R12, R200.reuse, R176, R12 ;  /* 0x000000b0c80c723c */ /* 0x042ff0000000180c */
[C---:B------:R-:W-:Y:S01]  /*5150*/  HMMA.16816.F32 R16, R200.reuse, R178, R16 ;  /* 0x000000b2c810723c */ /* 0x040fe20000001810 */
[----:B------:R-:W1:Y:S07]  /*5160*/  LDSM.16.M88.4 R176, [R151] ;  /* 0x0000000097b0783b */ /* 0x000e6e0000000200 */
[C---:B--2---:R-:W-:Y:S08]  /*5170*/  HMMA.16816.F32 R20, R200.reuse, R180, R20 ;  /* 0x000000b4c814723c */ /* 0x044ff00000001814 */
[C---:B------:R-:W-:Y:S01]  /*5180*/  HMMA.16816.F32 R24, R200.reuse, R182, R24 ;  /* 0x000000b6c818723c */ /* 0x040fe20000001818 */
[----:B------:R2:W1:Y:S07]  /*5190*/  LDSM.16.M88.4 R180, [R150] ;  /* 0x0000000096b4783b */ /* 0x00046e0000000200 */
[C---:B---3--:R-:W-:Y:S08]  /*51a0*/  HMMA.16816.F32 R28, R200.reuse, R184, R28 ;  /* 0x000000b8c81c723c */ /* 0x048ff0000000181c */
[----:B------:R-:W-:Y:S01]  /*51b0*/  HMMA.16816.F32 R32, R200, R186, R32 ;  /* 0x000000bac820723c */ /* 0x000fe20000001820 */
[----:B----4-:R3:W4:Y:S06]  /*51c0*/  LDSM.16.M88.4 R184, [R149] ;  /* 0x0000000095b8783b */ /* 0x01072c0000000200 */
[----:B--2---:R-:W2:Y:S01]  /*51d0*/  LDL.64 R150, [R1+0x88] ;  /* 0x0000880001967983 */ /* 0x004ea20000100a00 */
[C---:B-1----:R-:W-:Y:S08]  /*51e0*/  HMMA.16816.F32 R4, R204.reuse, R176, R4 ;  /* 0x000000b0cc04723c */ /* 0x042ff00000001804 */
[C---:B------:R-:W-:Y:S01]  /*51f0*/  HMMA.16816.F32 R8, R204.reuse, R178, R8 ;  /* 0x000000b2cc08723c */ /* 0x040fe20000001808 */
[----:B------:R1:W1:Y:S06]  /*5200*/  LDSM.16.M88.4 R176, [R148] ;  /* 0x0000000094b0783b */ /* 0x00026c0000000200 */
[----:B---3--:R-:W3:Y:S01]  /*5210*/  LDL R149, [R1+0x24] ;  /* 0x0000240001957983 */ /* 0x008ee20000100800 */
[C---:B------:R-:W-:Y:S08]  /*5220*/  HMMA.16816.F32 R12, R204.reuse, R180, R12 ;  /* 0x000000b4cc0c723c */ /* 0x040ff0000000180c */
[C---:B------:R-:W-:Y:S01]  /*5230*/  HMMA.16816.F32 R16, R204.reuse, R182, R16 ;  /* 0x000000b6cc10723c */ /* 0x040fe20000001810 */
[----:B------:R-:W1:Y:S07]  /*5240*/  LDSM.16.M88.4 R180, [R0+0x12100] ;  /* 0x0121000000b4783b */ /* 0x000e6e0000000200 */
[C---:B----4-:R-:W-:Y:S01]  /*5250*/  HMMA.16816.F32 R20, R204.reuse, R184, R20 ;  /* 0x000000b8cc14723c */ /* 0x050fe20000001814 */
[----:B-1----:R-:W4:Y:S07]  /*5260*/  LDL R148, [R1+0x20] ;  /* 0x0000200001947983 */ /* 0x002f2e0000100800 */
[C---:B------:R-:W-:Y:S01]  /*5270*/  HMMA.16816.F32 R24, R204.reuse, R186, R24 ;  /* 0x000000bacc18723c */ /* 0x040fe20000001818 */
[----:B------:R-:W1:Y:S07]  /*5280*/  LDSM.16.M88.4 R184, [R0+0x12900] ;  /* 0x0129000000b8783b */ /* 0x000e6e0000000200 */
[C---:B------:R-:W-:Y:S08]  /*5290*/  HMMA.16816.F32 R28, R204.reuse, R176, R28 ;  /* 0x000000b0cc1c723c */ /* 0x040ff0000000181c */
[----:B------:R-:W-:Y:S01]  /*52a0*/  HMMA.16816.F32 R32, R204, R178, R32 ;  /* 0x000000b2cc20723c */ /* 0x000fe20000001820 */
[----:B------:R-:W1:Y:S07]  /*52b0*/  LDSM.16.M88.4 R176, [R0+0x13100] ;  /* 0x0131000000b0783b */ /* 0x000e6e0000000200 */
[C---:B------:R-:W-:Y:S08]  /*52c0*/  HMMA.16816.F32 R4, R208.reuse, R180, R4 ;  /* 0x000000b4d004723c */ /* 0x040ff00000001804 */
[C---:B------:R-:W-:Y:S01]  /*52d0*/  HMMA.16816.F32 R8, R208.reuse, R182, R8 ;  /* 0x000000b6d008723c */ /* 0x040fe20000001808 */
[----:B------:R-:W1:Y:S07]  /*52e0*/  LDSM.16.M88.4 R180, [R0+0x13900] ;  /* 0x0139000000b4783b */ /* 0x000e6e0000000200 */
[C---:B-1----:R-:W-:Y:S08]  /*52f0*/  HMMA.16816.F32 R12, R208.reuse, R184, R12 ;  /* 0x000000b8d00c723c */ /* 0x042ff0000000180c */
[C---:B------:R-:W-:Y:S01]  /*5300*/  HMMA.16816.F32 R16, R208.reuse, R186, R16 ;  /* 0x000000bad010723c */ /* 0x040fe20000001810 */
[----:B------:R-:W1:Y:S07]  /*5310*/  LDSM.16.M88.4 R184, [R250+0x2000] ;  /* 0x00200000fab8783b */ /* 0x000e6e0000000200 */
[C---:B------:R-:W-:Y:S08]  /*5320*/  HMMA.16816.F32 R20, R208.reuse, R176, R20 ;  /* 0x000000b0d014723c */ /* 0x040ff00000001814 */
[C---:B------:R-:W-:Y:S01]  /*5330*/  HMMA.16816.F32 R24, R208.reuse, R178, R24 ;  /* 0x000000b2d018723c */ /* 0x040fe20000001818 */
[----:B------:R-:W1:Y:S07]  /*5340*/  LDSM.16.M88.4 R176, [R250+0x2800] ;  /* 0x00280000fab0783b */ /* 0x000e6e0000000200 */
[C---:B------:R-:W-:Y:S08]  /*5350*/  HMMA.16816.F32 R28, R208.reuse, R180, R28 ;  /* 0x000000b4d01c723c */ /* 0x040ff0000000181c */
[----:B------:R-:W-:Y:S01]  /*5360*/  HMMA.16816.F32 R32, R208, R182, R32 ;  /* 0x000000b6d020723c */ /* 0x000fe20000001820 */
        /* <DEDUP_REMOVED lines=8> */
[C---:B------:R-:W-:Y:S01]  /*53f0*/  HMMA.16816.F32 R24, R212.reuse, R182, R24 ;  /* 0x000000b6d418723c */ /* 0x040fe20000001818 */
[----:B------:R-:W1:Y:S07]  /*5400*/  LDSM.16.M88.4 R180, [R155+0x14900] ;  /* 0x014900009bb4783b */ /* 0x000e6e0000000200 */
[C---:B-1----:R-:W-:Y:S08]  /*5410*/  HMMA.16816.F32 R28, R212.reuse, R184, R28 ;  /* 0x000000b8d41c723c */ /* 0x042ff0000000181c */
[----:B------:R-:W-:Y:S01]  /*5420*/  HMMA.16816.F32 R32, R212, R186, R32 ;  /* 0x000000bad420723c */ /* 0x000fe20000001820 */
[----:B------:R-:W1:Y:S07]  /*5430*/  LDSM.16.M88.4 R184, [R155+0x15100] ;  /* 0x015100009bb8783b */ /* 0x000e6e0000000200 */
[C---:B------:R-:W-:Y:S08]  /*5440*/  HMMA.16816.F32 R4, R216.reuse, R176, R4 ;  /* 0x000000b0d804723c */ /* 0x040ff00000001804 */
[C---:B------:R-:W-:Y:S01]  /*5450*/  HMMA.16816.F32 R8, R216.reuse, R178, R8 ;  /* 0x000000b2d808723c */ /* 0x040fe20000001808 */
[----:B------:R-:W1:Y:S07]  /*5460*/  LDSM.16.M88.4 R176, [R155+0x15900] ;  /* 0x015900009bb0783b */ /* 0x000e6e0000000200 */
[C---:B------:R-:W-:Y:S08]  /*5470*/  HMMA.16816.F32 R12, R216.reuse, R180, R12 ;  /* 0x000000b4d80c723c */ /* 0x040ff0000000180c */
[C---:B------:R-:W-:Y:S08]  /*5480*/  HMMA.16816.F32 R16, R216.reuse, R182, R16 ;  /* 0x000000b6d810723c */ /* 0x040ff00000001810 */
[C---:B-1----:R-:W-:Y:S08]  /*5490*/  HMMA.16816.F32 R20, R216.reuse, R184, R20 ;  /* 0x000000b8d814723c */ /* 0x042ff00000001814 */
[C---:B------:R-:W-:Y:S08]  /*54a0*/  HMMA.16816.F32 R24, R216.reuse, R186, R24 ;  /* 0x000000bad818723c */ /* 0x040ff00000001818 */
[C---:B------:R-:W-:Y:S08]  /*54b0*/  HMMA.16816.F32 R28, R216.reuse, R176, R28 ;  /* 0x000000b0d81c723c */ /* 0x040ff0000000181c */
[----:B------:R-:W-:Y:S01]  /*54c0*/  HMMA.16816.F32 R32, R216, R178, R32 ;  /* 0x000000b2d820723c */ /* 0x000fe20000001820 */
[----:B------:R1:W-:Y:S06]  /*54d0*/  LDSM.16.M88.4 R176, [R3] ;  /* 0x0000000003b0783b */ /* 0x0003ec0000000200 */
[----:B-1----:R-:W2:Y:S06]  /*54e0*/  LDL R3, [R1+0xc] ;  /* 0x00000c0001037983 */ /* 0x002eac0000100800 */
[----:B---3--:R1:W3:Y:S06]  /*54f0*/  LDSM.16.M88.4 R180, [R149] ;  /* 0x0000000095b4783b */ /* 0x0082ec0000000200 */
[----:B----4-:R4:W4:Y:S06]  /*5500*/  LDSM.16.M88.4 R184, [R148] ;  /* 0x0000000094b8783b */ /* 0x01092c0000000200 */
[----:B-1----:R-:W2:Y:S01]  /*5510*/  LDL R149, [R1+0x14] ;  /* 0x0000140001957983 */ /* 0x002ea20000100800 */
[C---:B---3--:R-:W-:Y:S05]  /*5520*/  HMMA.16816.F32 R4, R220.reuse, R180, R4 ;  /* 0x000000b4dc04723c */ /* 0x048fea0000001804 */
[----:B----4-:R-:W3:Y:S03]  /*5530*/  LDL R148, [R1+0x10] ;  /* 0x0000100001947983 */ /* 0x010ee60000100800 */
[C---:B------:R-:W-:Y:S03]  /*5540*/  HMMA.16816.F32 R8, R220.reuse, R182, R8 ;  /* 0x000000b6dc08723c */ /* 0x040fe60000001808 */
[----:B------:R1:W4:Y:S05]  /*5550*/  LDSM.16.M88.4 R180, [R2] ;  /* 0x0000000002b4783b */ /* 0x00032a0000000200 */
[C---:B------:R-:W-:Y:S08]  /*5560*/  HMMA.16816.F32 R12, R220.reuse, R184, R12 ;  /* 0x000000b8dc0c723c */ /* 0x040ff0000000180c */
[C---:B------:R-:W-:Y:S01]  /*5570*/  HMMA.16816.F32 R16, R220.reuse, R186, R16 ;  /* 0x000000badc10723c */ /* 0x040fe20000001810 */
[----:B------:R-:W4:Y:S06]  /*5580*/  LDSM.16.M88.4 R184, [R0+0x14100] ;  /* 0x0141000000b8783b */ /* 0x000f2c0000000200 */
[----:B-1----:R-:W3:Y:S01]  /*5590*/  LDL R2, [R1+0x8] ;  /* 0x0000080001027983 */ /* 0x002ee20000100800 */
[C---:B------:R-:W-:Y:S08]  /*55a0*/  HMMA.16816.F32 R20, R220.reuse, R176, R20 ;  /* 0x000000b0dc14723c */ /* 0x040ff00000001814 */
[C---:B------:R-:W-:Y:S01]  /*55b0*/  HMMA.16816.F32 R24, R220.reuse, R178, R24 ;  /* 0x000000b2dc18723c */ /* 0x040fe20000001818 */
[----:B------:R-:W1:Y:S07]  /*55c0*/  LDSM.16.M88.4 R176, [R0+0x14900] ;  /* 0x0149000000b0783b */ /* 0x000e6e0000000200 */
[C---:B----4-:R-:W-:Y:S08]  /*55d0*/  HMMA.16816.F32 R28, R220.reuse, R180, R28 ;  /* 0x000000b4dc1c723c */ /* 0x050ff0000000181c */
[----:B------:R-:W-:Y:S01]  /*55e0*/  HMMA.16816.F32 R32, R220, R182, R32 ;  /* 0x000000b6dc20723c */ /* 0x000fe20000001820 */
[----:B------:R-:W4:Y:S07]  /*55f0*/  LDSM.16.M88.4 R180, [R0+0x15100] ;  /* 0x0151000000b4783b */ /* 0x000f2e0000000200 */
[C---:B------:R-:W-:Y:S08]  /*5600*/  HMMA.16816.F32 R4, R224.reuse, R184, R4 ;  /* 0x000000b8e004723c */ /* 0x040ff00000001804 */
[C---:B------:R-:W-:Y:S01]  /*5610*/  HMMA.16816.F32 R8, R224.reuse, R186, R8 ;  /* 0x000000bae008723c */ /* 0x040fe20000001808 */
[----:B------:R-:W4:Y:S07]  /*5620*/  LDSM.16.M88.4 R184, [R0+0x15900] ;  /* 0x0159000000b8783b */ /* 0x000f2e0000000200 */
[C---:B-1----:R-:W-:Y:S08]  /*5630*/  HMMA.16816.F32 R12, R224.reuse, R176, R12 ;  /* 0x000000b0e00c723c */ /* 0x042ff0000000180c */
[C---:B------:R-:W-:Y:S01]  /*5640*/  HMMA.16816.F32 R16, R224.reuse, R178, R16 ;  /* 0x000000b2e010723c */ /* 0x040fe20000001810 */
[----:B------:R-:W1:Y:S07]  /*5650*/  LDSM.16.M88.4 R176, [R250+0x4000] ;  /* 0x00400000fab0783b */ /* 0x000e6e0000000200 */
[C---:B----4-:R-:W-:Y:S08]  /*5660*/  HMMA.16816.F32 R20, R224.reuse, R180, R20 ;  /* 0x000000b4e014723c */ /* 0x050ff00000001814 */
[C---:B------:R-:W-:Y:S01]  /*5670*/  HMMA.16816.F32 R24, R224.reuse, R182, R24 ;  /* 0x000000b6e018723c */ /* 0x040fe20000001818 */
[----:B------:R-:W4:Y:S07]  /*5680*/  LDSM.16.M88.4 R180, [R250+0x4800] ;  /* 0x00480000fab4783b */ /* 0x000f2e0000000200 */
[C---:B------:R-:W-:Y:S08]  /*5690*/  HMMA.16816.F32 R28, R224.reuse, R184, R28 ;  /* 0x000000b8e01c723c */ /* 0x040ff0000000181c */
[----:B------:R-:W-:Y:S01]  /*56a0*/  HMMA.16816.F32 R32, R224, R186, R32 ;  /* 0x000000bae020723c */ /* 0x000fe20000001820 */
        /* <DEDUP_REMOVED lines=8> */
[C---:B------:R-:W-:Y:S01]  /*5730*/  HMMA.16816.F32 R24, R228.reuse, R186, R24 ;  /* 0x000000bae418723c */ /* 0x040fe20000001818 */
[----:B------:R-:W4:Y:S07]  /*5740*/  LDSM.16.M88.4 R184, [R155+0x16900] ;  /* 0x016900009bb8783b */ /* 0x000f2e0000000200 */
[C---:B-1----:R-:W-:Y:S08]  /*5750*/  HMMA.16816.F32 R28, R228.reuse, R176, R28 ;  /* 0x000000b0e41c723c */ /* 0x042ff0000000181c */
[----:B------:R-:W-:Y:S01]  /*5760*/  HMMA.16816.F32 R32, R228, R178, R32 ;  /* 0x000000b2e420723c */ /* 0x000fe20000001820 */
[----:B------:R-:W1:Y:S07]  /*5770*/  LDSM.16.M88.4 R176, [R155+0x17100] ;  /* 0x017100009bb0783b */ /* 0x000e6e0000000200 */
[C---:B----4-:R-:W-:Y:S08]  /*5780*/  HMMA.16816.F32 R4, R232.reuse, R180, R4 ;  /* 0x000000b4e804723c */ /* 0x050ff00000001804 */
[C---:B------:R-:W-:Y:S01]  /*5790*/  HMMA.16816.F32 R8, R232.reuse, R182, R8 ;  /* 0x000000b6e808723c */ /* 0x040fe20000001808 */
[----:B------:R-:W4:Y:S07]  /*57a0*/  LDSM.16.M88.4 R180, [R155+0x17900] ;  /* 0x017900009bb4783b */ /* 0x000f2e0000000200 */
[C---:B------:R-:W-:Y:S08]  /*57b0*/  HMMA.16816.F32 R12, R232.reuse, R184, R12 ;  /* 0x000000b8e80c723c */ /* 0x040ff0000000180c */
[C---:B------:R-:W-:Y:S08]  /*57c0*/  HMMA.16816.F32 R16, R232.reuse, R186, R16 ;  /* 0x000000bae810723c */ /* 0x040ff00000001810 */
[C---:B-1----:R-:W-:Y:S08]  /*57d0*/  HMMA.16816.F32 R20, R232.reuse, R176, R20 ;  /* 0x000000b0e814723c */ /* 0x042ff00000001814 */
[C---:B------:R-:W-:Y:S08]  /*57e0*/  HMMA.16816.F32 R24, R232.reuse, R178, R24 ;  /* 0x000000b2e818723c */ /* 0x040ff00000001818 */
[C---:B----4-:R-:W-:Y:S08]  /*57f0*/  HMMA.16816.F32 R28, R232.reuse, R180, R28 ;  /* 0x000000b4e81c723c */ /* 0x050ff0000000181c */
[----:B------:R-:W-:Y:S01]  /*5800*/  HMMA.16816.F32 R32, R232, R182, R32 ;  /* 0x000000b6e820723c */ /* 0x000fe20000001820 */
[----:B--2---:R-:W-:Y:S06]  /*5810*/  LDSM.16.M88.4 R180, [R3] ;  /* 0x0000000003b4783b */ /* 0x004fec0000000200 */
[----:B------:R-:W1:Y:S06]  /*5820*/  LDSM.16.M88.4 R184, [R149] ;  /* 0x0000000095b8783b */ /* 0x000e6c0000000200 */
[----:B---3--:R2:W3:Y:S01]  /*5830*/  LDSM.16.M88.4 R176, [R148] ;  /* 0x0000000094b0783b */ /* 0x0084e20000000200 */
[C---:B-1----:R-:W-:Y:S05]  /*5840*/  HMMA.16816.F32 R4, R236.reuse, R184, R4 ;  /* 0x000000b8ec04723c */ /* 0x042fea0000001804 */
[----:B--2---:R-:W2:Y:S06]  /*5850*/  LDL.64 R148, [R1+0x98] ;  /* 0x0000980001947983 */ /* 0x004eac0000100a00 */
[----:B------:R-:W-:Y:S01]  /*5860*/  STL [R1+0x48], R166 ;  /* 0x000048a601007387 */ /* 0x000fe20000100800 */
[C---:B------:R-:W-:Y:S05]  /*5870*/  HMMA.16816.F32 R8, R236.reuse, R186, R8 ;  /* 0x000000baec08723c */ /* 0x040fea0000001808 */
[----:B------:R-:W1:Y:S03]  /*5880*/  LDSM.16.M88.4 R184, [R2] ;  /* 0x0000000002b8783b */ /* 0x000e660000000200 */
[C---:B---3--:R-:W-:Y:S03]  /*5890*/  HMMA.16816.F32 R12, R236.reuse, R176, R12 ;  /* 0x000000b0ec0c723c */ /* 0x048fe6000000180c */
[----:B------:R-:W3:Y:S05]  /*58a0*/  LDL R171, [R1+0x64] ;  /* 0x0000640001ab7983 */ /* 0x000eea0000100800 */
[C---:B------:R-:W-:Y:S01]  /*58b0*/  HMMA.16816.F32 R16, R236.reuse, R178, R16 ;  /* 0x000000b2ec10723c */ /* 0x040fe20000001810 */
[----:B------:R-:W4:Y:S06]  /*58c0*/  LDSM.16.M88.4 R176, [R0+0x16100] ;  /* 0x0161000000b0783b */ /* 0x000f2c0000000200 */
[----:B------:R-:W3:Y:S01]  /*58d0*/  LDL R189, [R1+0x5c] ;  /* 0x00005c0001bd7983 */ /* 0x000ee20000100800 */
[C---:B------:R-:W-:Y:S05]  /*58e0*/  HMMA.16816.F32 R20, R236.reuse, R180, R20 ;  /* 0x000000b4ec14723c */ /* 0x040fea0000001814 */
[----:B------:R-:W3:Y:S03]  /*58f0*/  LDL R188, [R1+0x58] ;  /* 0x0000580001bc7983 */ /* 0x000ee60000100800 */
[C---:B------:R-:W-:Y:S03]  /*5900*/  HMMA.16816.F32 R24, R236.reuse, R182, R24 ;  /* 0x000000b6ec18723c */ /* 0x040fe60000001818 */
[----:B------:R-:W4:Y:S05]  /*5910*/  LDSM.16.M88.4 R180, [R0+0x16900] ;  /* 0x0169000000b4783b */ /* 0x000f2a0000000200 */
[C---:B-1----:R-:W-:Y:S08]  /*5920*/  HMMA.16816.F32 R28, R236.reuse, R184, R28 ;  /* 0x000000b8ec1c723c */ /* 0x042ff0000000181c */
[----:B------:R-:W-:Y:S01]  /*5930*/  HMMA.16816.F32 R32, R236, R186, R32 ;  /* 0x000000baec20723c */ /* 0x000fe20000001820 */
        /* <DEDUP_REMOVED lines=11> */
[----:B------:R-:W-:Y:S01]  /*59f0*/  HMMA.16816.F32 R32, R240, R178, R32 ;  /* 0x000000b2f020723c */ /* 0x000fe20000001820 */
[----:B------:R-:W4:Y:S07]  /*5a00*/  LDSM.16.M88.4 R176, [R250+0x7000] ;  /* 0x00700000fab0783b */ /* 0x000f2e0000000200 */
[C---:B------:R-:W-:Y:S08]  /*5a10*/  HMMA.16816.F32 R4, R244.reuse, R180, R4 ;  /* 0x000000b4f404723c */ /* 0x040ff00000001804 */
[C---:B------:R-:W-:Y:S01]  /*5a20*/  HMMA.16816.F32 R8, R244.reuse, R182, R8 ;  /* 0x000000b6f408723c */ /* 0x040fe20000001808 */
[----:B------:R-:W4:Y:S01]  /*5a30*/  LDSM.16.M88.4 R180, [R250+0x7800] ;  /* 0x00780000fab4783b */ /* 0x000f220000000200 */
[----:B------:R-:W-:Y:S05]  /*5a40*/  DEPBAR.LE SB0, 0x0 ;  /* 0x000080000000791a */ /* 0x000fea0000000000 */
[----:B------:R-:W-:Y:S01]  /*5a50*/  BAR.SYNC.DEFER_BLOCKING 0x0 ;  /* 0x0000000000007b1d */ /* 0x000fe20000010000 */
[C---:B-1----:R-:W-:Y:S08]  /*5a60*/  HMMA.16816.F32 R12, R244.reuse, R184, R12 ;  /* 0x000000b8f40c723c */ /* 0x042ff0000000180c */
[----:B------:R-:W-:Y:S01]  /*5a70*/  FMNMX.FTZ R0, R4, R153, !PT ;  /* 0x0000009904007209 */ /* 0x000fe20007810000 */
[C---:B------:R-:W-:Y:S03]  /*5a80*/  HMMA.16816.F32 R16, R244.reuse, R186, R16 ;  /* 0x000000baf410723c */ /* 0x040fe60000001810 */
[----:B------:R-:W-:Y:S02]  /*5a90*/  FMNMX.FTZ R0, R5, R0, !PT ;  /* 0x0000000005007209 */ /* 0x000fe40007810000 */
[----:B------:R-:W-:Y:S03]  /*5aa0*/  FMNMX.FTZ R2, R6, R154, !PT ;  /* 0x0000009a06027209 */ /* 0x000fe60007810000 */
[C---:B----4-:R-:W-:Y:S04]  /*5ab0*/  HMMA.16816.F32 R20, R244.reuse, R176, R20 ;  /* 0x000000b0f414723c */ /* 0x050fe80000001814 */
[----:B------:R-:W-:Y:S02]  /*5ac0*/  FMNMX.FTZ R0, R8, R0, !PT ;  /* 0x0000000008007209 */ /* 0x000fe40007810000 */
[----:B------:R-:W-:Y:S01]  /*5ad0*/  FMNMX.FTZ R2, R7, R2, !PT ;  /* 0x0000000207027209 */ /* 0x000fe20007810000 */
[----:B------:R-:W4:Y:S01]  /*5ae0*/  LDL R187, [R1+0x54] ;  /* 0x0000540001bb7983 */ /* 0x000f220000100800 */
[C---:B------:R-:W-:Y:S04]  /*5af0*/  HMMA.16816.F32 R24, R244.reuse, R178, R24 ;  /* 0x000000b2f418723c */ /* 0x040fe80000001818 */
[----:B------:R-:W-:Y:S01]  /*5b00*/  FMNMX.FTZ R0, R9, R0, !PT ;  /* 0x0000000009007209 */ /* 0x000fe20007810000 */
[----:B------:R-:W-:Y:S01]  /*5b10*/  @P0 IMAD.WIDE.U32 R176, R166, c[0x0][0x1e0], RZ ;  /* 0x00007800a6b00a25 */ /* 0x000fe200078e00ff */
[----:B------:R-:W-:Y:S02]  /*5b20*/  FMNMX.FTZ R2, R10, R2, !PT ;  /* 0x000000020a027209 */ /* 0x000fe40007810000 */
[C---:B------:R-:W-:Y:S04]  /*5b30*/  HMMA.16816.F32 R28, R244.reuse, R180, R28 ;  /* 0x000000b4f41c723c */ /* 0x040fe8000000181c */
[----:B------:R-:W-:Y:S02]  /*5b40*/  FMNMX.FTZ R0, R12, R0, !PT ;  /* 0x000000000c007209 */ /* 0x000fe40007810000 */
[----:B------:R-:W-:Y:S02]  /*5b50*/  FMNMX.FTZ R2, R11, R2, !PT ;  /* 0x000000020b027209 */ /* 0x000fe40007810000 */
[----:B------:R-:W-:Y:S04]  /*5b60*/  HMMA.16816.F32 R32, R244, R182, R32 ;  /* 0x000000b6f420723c */ /* 0x000fe80000001820 */
[----:B------:R-:W-:Y:S02]  /*5b70*/  FMNMX.FTZ R0, R13, R0, !PT ;  /* 0x000000000d007209 */ /* 0x000fe40007810000 */
[----:B------:R-:W-:Y:S02]  /*5b80*/  FMNMX.FTZ R2, R14, R2, !PT ;  /* 0x000000020e027209 */ /* 0x000fe40007810000 */
[----:B------:R-:W-:Y:S04]  /*5b90*/  FMNMX.FTZ R0, R16, R0, !PT ;  /* 0x0000000010007209 */ /* 0x000fe80007810000 */
[----:B------:R-:W-:Y:S02]  /*5ba0*/  FMNMX.FTZ R0, R17, R0, !PT ;  /* 0x0000000011007209 */ /* 0x000fe40007810000 */
        /* <DEDUP_REMOVED lines=16> */
[----:B------:R-:W-:Y:S03]  /*5cb0*/  FMNMX.FTZ R0, R31, R0, !PT ;  /* 0x000000001f007209 */ /* 0x000fe60007810000 */
[----:B------:R-:W1:Y:S01]  /*5cc0*/  SHFL.BFLY PT, R152, R3, 0x2, 0x1f ;  /* 0x0c401f0003987f89 */ /* 0x000e6200000e0000 */
[----:B------:R-:W-:Y:S04]  /*5cd0*/  FMNMX.FTZ R0, R34, R0, !PT ;  /* 0x0000000022007209 */ /* 0x000fe80007810000 */
[----:B------:R-:W-:Y:S05]  /*5ce0*/  FMNMX.FTZ R0, R35, R0, !PT ;  /* 0x0000000023007209 */ /* 0x000fea0007810000 */
[----:B------:R-:W1:Y:S02]  /*5cf0*/  SHFL.BFLY PT, R2, R0, 0x2, 0x1f ;  /* 0x0c401f0000027f89 */ /* 0x000e6400000e0000 */
[----:B-1----:R-:W-:Y:S02]  /*5d00*/  FMNMX.FTZ R152, R3, R152, !PT ;  /* 0x0000009803987209 */ /* 0x002fe40007810000 */
[----:B------:R-:W-:Y:S03]  /*5d10*/  @P0 SHF.R.S32.HI R3, RZ, 0x1f, R166 ;  /* 0x0000001fff030819 */ /* 0x000fe600000114a6 */
[----:B------:R-:W1:Y:S01]  /*5d20*/  SHFL.BFLY PT, R179, R152, 0x1, 0x1f ;  /* 0x0c201f0098b37f89 */ /* 0x000e6200000e0000 */
[----:B------:R-:W-:Y:S01]  /*5d30*/  FMNMX.FTZ R0, R0, R2, !PT ;  /* 0x0000000200007209 */ /* 0x000fe20007810000 */
[----:B------:R-:W-:Y:S04]  /*5d40*/  @P0 IMAD R2, R3, c[0x0][0x1e0], RZ ;  /* 0x0000780003020a24 */ /* 0x000fe800078e02ff */
[----:B------:R-:W-:Y:S01]  /*5d50*/  @P0 IMAD R2, R166, c[0x0][0x1e4], R2 ;  /* 0x00007900a6020a24 */ /* 0x000fe200078e0202 */
[----:B------:R-:W2:Y:S04]  /*5d60*/  SHFL.BFLY PT, R3, R0, 0x1, 0x1f ;  /* 0x0c201f0000037f89 */ /* 0x000ea800000e0000 */
[----:B------:R-:W-:Y:S02]  /*5d70*/  @P0 IADD3 R2, R177, R2, RZ ;  /* 0x00000002b1020210 */ /* 0x000fe40007ffe0ff */
[----:B------:R-:W4:Y:S01]  /*5d80*/  LDL R166, [R1+0x60] ;  /* 0x0000600001a67983 */ /* 0x000f220000100800 */
[C---:B------:R-:W-:Y:S02]  /*5d90*/  @P0 SHF.L.U32 R177, R176.reuse, 0x6, RZ ;  /* 0x00000006b0b10819 */ /* 0x040fe400000006ff */
[----:B------:R-:W-:Y:S02]  /*5da0*/  @P0 SHF.L.U64.HI R176, R176, 0x6, R2 ;  /* 0x00000006b0b00819 */ /* 0x000fe40000010202 */
[----:B-1----:R-:W-:Y:S05]  /*5db0*/  FMNMX.FTZ R152, R152, R179, !PT ;  /* 0x000000b398987209 */ /* 0x002fea0007810000 */
[C---:B------:R-:W-:Y:S02]  /*5dc0*/  FADD.FTZ R2, -R152.reuse, R153 ;  /* 0x0000009998027221 */ /* 0x040fe40000010100 */
[----:B------:R-:W-:Y:S01]  /*5dd0*/  FMUL.FTZ R186, R152, c[0x0][0x2d0] ;  /* 0x0000b40098ba7a20 */ /* 0x000fe20000410000 */
[----:B--2---:R-:W-:Y:S01]  /*5de0*/  @P0 IADD3 R178, P2, R177, R148, RZ ;  /* 0x00000094b1b20210 */ /* 0x004fe20007f5e0ff */
[----:B------:R-:W-:Y:S01]  /*5df0*/  FMUL.FTZ R2, R2, c[0x0][0x2d0] ;  /* 0x0000b40002027a20 */ /* 0x000fe20000410000 */
[----:B------:R-:W-:Y:S01]  /*5e00*/  FMNMX.FTZ R3, R0, R3, !PT ;  /* 0x0000000300037209 */ /* 0x000fe20007810000 */
[--C-:B------:R-:W-:Y:S01]  /*5e10*/  FFMA.FTZ R5, R5, c[0x0][0x2d0], -R186.reuse ;  /* 0x0000b40005057a23 */ /* 0x100fe200000108ba */
[----:B------:R-:W-:Y:S01]  /*5e20*/  @P0 LEA R180, P1, R178, c[0x0][0x1c8], 0x1 ;  /* 0x00007200b2b40a11 */ /* 0x000fe200078208ff */
[----:B------:R-:W-:Y:S01]  /*5e30*/  FFMA.FTZ R4, R4, c[0x0][0x2d0], -R186 ;  /* 0x0000b40004047a23 */ /* 0x000fe200000108ba */
[----:B------:R-:W-:Y:S01]  /*5e40*/  @P0 IADD3.X R179, R176, R151, RZ, P2, !PT ;  /* 0x00000097b0b30210 */ /* 0x000fe200017fe4ff */
[----:B------:R-:W-:Y:S01]  /*5e50*/  FADD.FTZ R0, -R3, R154 ;  /* 0x0000009a03007221 */ /* 0x000fe20000010100 */
[----:B------:R-:W-:Y:S01]  /*5e60*/  @P0 IADD3 R153, P2, R177, R165, RZ ;  /* 0x000000a5b1990210 */ /* 0x000fe20007f5e0ff */
[----:B------:R-:W-:Y:S01]  /*5e70*/  MUFU.EX2 R190, R4 ;  /* 0x0000000400be7308 */ /* 0x000fe20000000800 */
[----:B------:R-:W-:Y:S01]  /*5e80*/  @P0 LEA.HI.X R181, R178, c[0x0][0x1cc], R179, 0x1, P1 ;  /* 0x00007300b2b50a11 */ /* 0x000fe200008f0cb3 */
[--C-:B------:R-:W-:Y:S01]  /*5e90*/  FFMA.FTZ R9, R9, c[0x0][0x2d0], -R186.reuse ;  /* 0x0000b40009097a23 */ /* 0x100fe200000108ba */
[----:B------:R-:W-:Y:S01]  /*5ea0*/  @P0 LEA R178, P1, R153, c[0x0][0x1c8], 0x1 ;  /* 0x0000720099b20a11 */ /* 0x000fe200078208ff */
[----:B------:R-:W-:Y:S02]  /*5eb0*/  FMUL.FTZ R0, R0, c[0x0][0x2d0] ;  /* 0x0000b40000007a20 */ /* 0x000fe40000410000 */
[----:B------:R1:W-:Y:S01]  /*5ec0*/  @P0 LDGSTS.E.BYPASS.LTC128B.128 [R167+0x10100], [R180.64], !P6 ;  /* 0x10100000b4a70fae */ /* 0x0003e2000f101d48 */
[--C-:B------:R-:W-:Y:S01]  /*5ed0*/  FFMA.FTZ R12, R12, c[0x0][0x2d0], -R186.reuse ;  /* 0x0000b4000c0c7a23 */ /* 0x100fe200000108ba */
[----:B---3--:R-:W-:Y:S01]  /*5ee0*/  @P0 IADD3.X R179, R176, R171, RZ, P2, !PT ;  /* 0x000000abb0b30210 */ /* 0x008fe200017fe4ff */
[--C-:B------:R-:W-:Y:S01]  /*5ef0*/  FFMA.FTZ R13, R13, c[0x0][0x2d0], -R186.reuse ;  /* 0x0000b4000d0d7a23 */ /* 0x100fe200000108ba */
[----:B------:R-:W2:Y:S01]  /*5f00*/  MUFU.EX2 R2, R2 ;  /* 0x0000000200027308 */ /* 0x000ea20000000800 */
[--C-:B------:R-:W-:Y:S01]  /*5f10*/  FFMA.FTZ R17, R17, c[0x0][0x2d0], -R186.reuse ;  /* 0x0000b40011117a23 */ /* 0x100fe200000108ba */
[----:B------:R-:W-:Y:S01]  /*5f20*/  @P0 LEA.HI.X R179, R153, c[0x0][0x1cc], R179, 0x1, P1 ;  /* 0x0000730099b30a11 */ /* 0x000fe200008f0cb3 */
[--C-:B------:R-:W-:Y:S02]  /*5f30*/  FFMA.FTZ R16, R16, c[0x0][0x2d0], -R186.reuse ;  /* 0x0000b40010107a23 */ /* 0x100fe400000108ba */
[--C-:B------:R-:W-:Y:S02]  /*5f40*/  FFMA.FTZ R24, R24, c[0x0][0x2d0], -R186.reuse ;  /* 0x0000b40018187a23 */ /* 0x100fe400000108ba */
[----:B------:R3:W-:Y:S01]  /*5f50*/  @P0 LDGSTS.E.BYPASS.LTC128B.128 [R167+0x12100], [R178.64], !P5 ;  /* 0x12100000b2a70fae */ /* 0x0007e2000e901d48 */
[--C-:B------:R-:W-:Y:S02]  /*5f60*/  FFMA.FTZ R20, R20, c[0x0][0x2d0], -R186.reuse ;  /* 0x0000b40014147a23 */ /* 0x100fe400000108ba */
[----:B------:R-:W1:Y:S01]  /*5f70*/  MUFU.EX2 R0, R0 ;  /* 0x0000000000007308 */ /* 0x000e620000000800 */
[--C-:B------:R-:W-:Y:S02]  /*5f80*/  FFMA.FTZ R21, R21, c[0x0][0x2d0], -R186.reuse ;  /* 0x0000b40015157a23 */ /* 0x100fe400000108ba */
[--C-:B------:R-:W-:Y:S02]  /*5f90*/  FFMA.FTZ R25, R25, c[0x0][0x2d0], -R186.reuse ;  /* 0x0000b40019197a23 */ /* 0x100fe400000108ba */
[----:B------:R-:W-:Y:S02]  /*5fa0*/  FFMA.FTZ R28, R28, c[0x0][0x2d0], -R186 ;  /* 0x0000b4001c1c7a23 */ /* 0x000fe400000108ba */
[C---:B--2---:R-:W-:Y:S02]  /*5fb0*/  FMUL.FTZ R36, R2.reuse, R36 ;  /* 0x0000002402247220 */ /* 0x044fe40000410000 */
[C---:B------:R-:W-:Y:S02]  /*5fc0*/  FMUL.FTZ R37, R2.reuse, R37 ;  /* 0x0000002502257220 */ /* 0x040fe40000410000 */
[C---:B------:R-:W-:Y:S02]  /*5fd0*/  FMUL.FTZ R40, R2.reuse, R40 ;  /* 0x0000002802287220 */ /* 0x040fe40000410000 */
[C---:B------:R-:W-:Y:S02]  /*5fe0*/  FMUL.FTZ R41, R2.reuse, R41 ;  /* 0x0000002902297220 */ /* 0x040fe40000410000 */
[----:B------:R-:W-:Y:S02]  /*5ff0*/  FMUL.FTZ R44, R2, R44 ;  /* 0x0000002c022c7220 */ /* 0x000fe40000410000 */
[C---:B-1----:R-:W-:Y:S02]  /*6000*/  FMUL.FTZ R38, R0.reuse, R38 ;  /* 0x0000002600267220 */ /* 0x042fe40000410000 */
[C---:B------:R-:W-:Y:S02]  /*6010*/  FMUL.FTZ R39, R0.reuse, R39 ;  /* 0x0000002700277220 */ /* 0x040fe40000410000 */
[C---:B------:R-:W-:Y:S02]  /*6020*/  FMUL.FTZ R42, R0.reuse, R42 ;  /* 0x0000002a002a7220 */ /* 0x040fe40000410000 */
[----:B------:R-:W-:Y:S02]  /*6030*/  FMUL.FTZ R43, R0, R43 ;  /* 0x0000002b002b7220 */ /* 0x000fe40000410000 */
[----:B------:R-:W-:Y:S02]  /*6040*/  FMUL.FTZ R45, R2, R45 ;  /* 0x0000002d022d7220 */ /* 0x000fe40000410000 */
[C---:B------:R-:W-:Y:S02]  /*6050*/  FMUL.FTZ R46, R0.reuse, R46 ;  /* 0x0000002e002e7220 */ /* 0x040fe40000410000 */
        /* <DEDUP_REMOVED lines=100> */
[----:B------:R-:W-:Y:S01]  /*66a0*/  FMUL.FTZ R147, R0, R147 ;  /* 0x0000009300937220 */ /* 0x000fe20000410000 */
[C---:B----4-:R-:W-:Y:S04]  /*66b0*/  @P0 IADD3 R154, P2, R177.reuse, R166, RZ ;  /* 0x000000a6b19a0210 */ /* 0x050fe80007f5e0ff */
[----:B------:R-:W-:Y:S02]  /*66c0*/  @P0 LEA R184, P1, R154, c[0x0][0x1c8], 0x1 ;  /* 0x000072009ab80a11 */ /* 0x000fe400078208ff */
[----:B------:R-:W-:Y:S02]  /*66d0*/  @P0 IADD3.X R182, R176, R189, RZ, P2, !PT ;  /* 0x000000bdb0b60210 */ /* 0x000fe400017fe4ff */
[----:B------:R-:W-:Y:S02]  /*66e0*/  @P0 IADD3 R153, P2, R177, R188, RZ ;  /* 0x000000bcb1990210 */ /* 0x000fe40007f5e0ff */
[----:B------:R-:W-:Y:S02]  /*66f0*/  @P0 LEA.HI.X R185, R154, c[0x0][0x1cc], R182, 0x1, P1 ;  /* 0x000073009ab90a11 */ /* 0x000fe400008f0cb6 */
[C---:B------:R-:W-:Y:S02]  /*6700*/  @P0 LEA R182, P1, R153.reuse, c[0x0][0x1c8], 0x1 ;  /* 0x0000720099b60a11 */ /* 0x040fe400078208ff */
[----:B------:R-:W-:Y:S01]  /*6710*/  @P0 IADD3.X R154, R176, R187, RZ, P2, !PT ;  /* 0x000000bbb09a0210 */ /* 0x000fe200017fe4ff */
[----:B------:R1:W-:Y:S03]  /*6720*/  @P0 LDGSTS.E.BYPASS.LTC128B.128 [R167+0x14100], [R184.64], !P4 ;  /* 0x14100000b8a70fae */ /* 0x0003e6000e101d48 */
[----:B------:R-:W-:Y:S01]  /*6730*/  @P0 LEA.HI.X R183, R153, c[0x0][0x1cc], R154, 0x1, P1 ;  /* 0x0000730099b70a11 */ /* 0x000fe200008f0c9a */
[----:B------:R-:W-:Y:S01]  /*6740*/  FFMA.FTZ R153, R8, c[0x0][0x2d0], -R186 ;  /* 0x0000b40008997a23 */ /* 0x000fe200000108ba */
[----:B------:R-:W-:Y:S01]  /*6750*/  @P0 IADD3 R177, P1, R191, R177, RZ ;  /* 0x000000b1bfb10210 */ /* 0x000fe20007f3e0ff */
[----:B------:R-:W2:Y:S01]  /*6760*/  LDL R154, [R1+0xc4] ;  /* 0x0000c400019a7983 */ /* 0x000ea20000100800 */
[----:B------:R4:W2:Y:S05]  /*6770*/  MUFU.EX2 R191, R5 ;  /* 0x0000000500bf7308 */ /* 0x0008aa0000000800 */
[----:B------:R3:W-:Y:S05]  /*6780*/  @P0 LDGSTS.E.BYPASS.LTC128B.128 [R167+0x16100], [R182.64], !P3 ;  /* 0x16100000b6a70fae */ /* 0x0007ea000d901d48 */
[----:B-1----:R-:W-:Y:S01]  /*6790*/  MUFU.EX2 R184, R13 ;  /* 0x0000000d00b87308 */ /* 0x002fe20000000800 */
[----:B----4-:R-:W-:Y:S02]  /*67a0*/  @P0 IADD3 R5, P2, R177, R148, RZ ;  /* 0x00000094b1050210 */ /* 0x010fe40007f5e0ff */
[----:B------:R-:W4:Y:S07]  /*67b0*/  LDL.LU.64 R148, [R1+0xe0] ;  /* 0x0000e00001947983 */ /* 0x000f2e0000300a00 */
[----:B---3--:R-:W-:Y:S01]  /*67c0*/  MUFU.EX2 R183, R16 ;  /* 0x0000001000b77308 */ /* 0x008fe20000000800 */
[----:B--2---:R-:W-:Y:S02]  /*67d0*/  @P0 IADD3.X R176, R154, R176, RZ, P1, !PT ;  /* 0x000000b09ab00210 */ /* 0x004fe40000ffe4ff */
[----:B------:R-:W-:Y:S07]  /*67e0*/  @P0 LEA R180, P1, R5, c[0x0][0x1c8], 0x1 ;  /* 0x0000720005b40a11 */ /* 0x000fee00078208ff */
[----:B------:R1:W-:Y:S01]  /*67f0*/  MUFU.EX2 R154, R153 ;  /* 0x00000099009a7308 */ /* 0x0003e20000000800 */
[C---:B------:R-:W-:Y:S02]  /*6800*/  @P0 IADD3.X R8, R176.reuse, R151, RZ, P2, !PT ;  /* 0x00000097b0080210 */ /* 0x040fe400017fe4ff */
[----:B------:R-:W-:Y:S01]  /*6810*/  @P0 IADD3 R4, P2, R177, R165, RZ ;  /* 0x000000a5b1040210 */ /* 0x000fe20007f5e0ff */
[----:B------:R-:W2:Y:S01]  /*6820*/  LDL.LU.64 R150, [R1+0xd8] ;  /* 0x0000d80001967983 */ /* 0x000ea20000300a00 */
[----:B------:R-:W-:Y:S02]  /*6830*/  @P0 LEA.HI.X R181, R5, c[0x0][0x1cc], R8, 0x1, P1 ;  /* 0x0000730005b50a11 */ /* 0x000fe400008f0c08 */
[----:B------:R-:W-:Y:S02]  /*6840*/  @P0 IADD3.X R5, R176, R171, RZ, P2, !PT ;  /* 0x000000abb0050210 */ /* 0x000fe400017fe4ff */
[C---:B------:R-:W-:Y:S01]  /*6850*/  @P0 LEA R178, P1, R4.reuse, c[0x0][0x1c8], 0x1 ;  /* 0x0000720004b20a11 */ /* 0x040fe200078208ff */
[----:B------:R3:W3:Y:S01]  /*6860*/  MUFU.EX2 R171, R9 ;  /* 0x0000000900ab7308 */ /* 0x0006e20000000800 */
[----:B------:R3:W-:Y:S02]  /*6870*/  @P0 LDGSTS.E.BYPASS.LTC128B.128 [R167+0x11100], [R180.64], !P6 ;  /* 0x11100000b4a70fae */ /* 0x0007e4000f101d48 */
[----:B------:R-:W-:Y:S02]  /*6880*/  @P0 LEA.HI.X R179, R4, c[0x0][0x1cc], R5, 0x1, P1 ;  /* 0x0000730004b30a11 */ /* 0x000fe400008f0c05 */
[C---:B------:R-:W-:Y:S02]  /*6890*/  @P0 IADD3 R4, P2, R177.reuse, R166, RZ ;  /* 0x000000a6b1040210 */ /* 0x040fe40007f5e0ff */
[----:B------:R-:W2:Y:S02]  /*68a0*/  LDL.LU R165, [R1+0xd4] ;  /* 0x0000d40001a57983 */ /* 0x000ea40000300800 */
[----:B------:R-:W-:Y:S02]  /*68b0*/  @P0 LEA R8, P1, R4, c[0x0][0x1c8], 0x1 ;  /* 0x0000720004080a11 */ /* 0x000fe400078208ff */
[----:B------:R-:W-:Y:S02]  /*68c0*/  @P0 IADD3.X R5, R176, R189, RZ, P2, !PT ;  /* 0x000000bdb0050210 */ /* 0x000fe400017fe4ff */
[----:B------:R3:W-:Y:S01]  /*68d0*/  @P0 LDGSTS.E.BYPASS.LTC128B.128 [R167+0x13100], [R178.64], !P5 ;  /* 0x13100000b2a70fae */ /* 0x0007e2000e901d48 */
[----:B------:R-:W-:Y:S01]  /*68e0*/  @P0 IADD3 R177, P2, R177, R188, RZ ;  /* 0x000000bcb1b10210 */ /* 0x000fe20007f5e0ff */
[----:B-1----:R-:W-:Y:S02]  /*68f0*/  FMUL.FTZ R153, R3, c[0x0][0x2d0] ;  /* 0x0000b40003997a20 */ /* 0x002fe40000410000 */
[----:B----4-:R-:W-:Y:S01]  /*6900*/  FMUL.FTZ R148, R2, R148 ;  /* 0x0000009402947220 */ /* 0x010fe20000410000 */
[----:B------:R-:W-:Y:S01]  /*6910*/  @P0 IADD3.X R176, R176, R187, RZ, P2, !PT ;  /* 0x000000bbb0b00210 */ /* 0x000fe200017fe4ff */
[--C-:B------:R-:W-:Y:S01]  /*6920*/  FFMA.FTZ R10, R10, c[0x0][0x2d0], -R153.reuse ;  /* 0x0000b4000a0a7a23 */ /* 0x100fe20000010899 */
[----:B------:R-:W4:Y:S01]  /*6930*/  LDL.LU R166, [R1+0xd0] ;  /* 0x0000d00001a67983 */ /* 0x000f220000300800 */
[----:B------:R-:W-:Y:S02]  /*6940*/  FFMA.FTZ R11, R11, c[0x0][0x2d0], -R153 ;  /* 0x0000b4000b0b7a23 */ /* 0x000fe40000010899 */
[----:B------:R1:W-:Y:S01]  /*6950*/  MUFU.EX2 R189, R10 ;  /* 0x0000000a00bd7308 */ /* 0x0003e20000000800 */
[----:B---3--:R-:W-:Y:S01]  /*6960*/  @P0 LEA.HI.X R9, R4, c[0x0][0x1cc], R5, 0x1, P1 ;  /* 0x0000730004090a11 */ /* 0x008fe200008f0c05 */
[--C-:B------:R-:W-:Y:S01]  /*6970*/  FFMA.FTZ R6, R6, c[0x0][0x2d0], -R153.reuse ;  /* 0x0000b40006067a23 */ /* 0x100fe20000010899 */
[----:B------:R-:W-:Y:S01]  /*6980*/  @P0 LEA R4, P1, R177, c[0x0][0x1c8], 0x1 ;  /* 0x00007200b1040a11 */ /* 0x000fe200078208ff */
[--C-:B------:R-:W-:Y:S02]  /*6990*/  FFMA.FTZ R7, R7, c[0x0][0x2d0], -R153.reuse ;  /* 0x0000b40007077a23 */ /* 0x100fe40000010899 */
[----:B------:R3:W-:Y:S01]  /*69a0*/  @P0 LDGSTS.E.BYPASS.LTC128B.128 [R167+0x15100], [R8.64], !P4 ;  /* 0x1510000008a70fae */ /* 0x0007e2000e101d48 */
[----:B------:R-:W-:Y:S01]  /*69b0*/  @P0 LEA.HI.X R5, R177, c[0x0][0x1cc], R176, 0x1, P1 ;  /* 0x00007300b1050a11 */ /* 0x000fe200008f0cb0 */
[--C-:B------:R-:W-:Y:S02]  /*69c0*/  FFMA.FTZ R14, R14, c[0x0][0x2d0], -R153.reuse ;  /* 0x0000b4000e0e7a23 */ /* 0x100fe40000010899 */
[----:B------:R3:W-:Y:S01]  /*69d0*/  MUFU.EX2 R188, R11 ;  /* 0x0000000b00bc7308 */ /* 0x0007e20000000800 */
[--C-:B------:R-:W-:Y:S01]  /*69e0*/  FFMA.FTZ R15, R15, c[0x0][0x2d0], -R153.reuse ;  /* 0x0000b4000f0f7a23 */ /* 0x100fe20000010899 */
[----:B------:R3:W-:Y:S01]  /*69f0*/  @P0 LDGSTS.E.BYPASS.LTC128B.128 [R167+0x17100], [R4.64], !P3 ;  /* 0x1710000004a70fae */ /* 0x0007e2000d901d48 */
[----:B------:R-:W-:Y:S02]  /*6a00*/  FMUL.FTZ R149, R2, R149 ;  /* 0x0000009502957220 */ /* 0x000fe40000410000 */
[--C-:B------:R-:W-:Y:S02]  /*6a10*/  FFMA.FTZ R18, R18, c[0x0][0x2d0], -R153.reuse ;  /* 0x0000b40012127a23 */ /* 0x100fe40000010899 */
[--C-:B------:R-:W-:Y:S01]  /*6a20*/  FFMA.FTZ R19, R19, c[0x0][0x2d0], -R153.reuse ;  /* 0x0000b40013137a23 */ /* 0x100fe20000010899 */
[----:B------:R-:W3:Y:S01]  /*6a30*/  LDSM.16.MT88.4 R176, [R248+0x100] ;  /* 0x00010000f8b0783b */ /* 0x000ee20000004200 */
[--C-:B------:R-:W-:Y:S01]  /*6a40*/  FFMA.FTZ R22, R22, c[0x0][0x2d0], -R153.reuse ;  /* 0x0000b40016167a23 */ /* 0x100fe20000010899 */
[----:B------:R3:W-:Y:S01]  /*6a50*/  MUFU.EX2 R185, R6 ;  /* 0x0000000600b97308 */ /* 0x0007e20000000800 */
[--C-:B------:R-:W-:Y:S02]  /*6a60*/  FFMA.FTZ R23, R23, c[0x0][0x2d0], -R153.reuse ;  /* 0x0000b40017177a23 */ /* 0x100fe40000010899 */
[--C-:B------:R-:W-:Y:S01]  /*6a70*/  FFMA.FTZ R26, R26, c[0x0][0x2d0], -R153.reuse ;  /* 0x0000b4001a1a7a23 */ /* 0x100fe20000010899 */
[----:B------:R-:W0:Y:S01]  /*6a80*/  LDGDEPBAR ;  /* 0x00000000000079af */ /* 0x000e220000000000 */
[----:B-1----:R-:W-:Y:S02]  /*6a90*/  FMUL.FTZ R10, R0, R162 ;  /* 0x000000a2000a7220 */ /* 0x002fe40000410000 */
[--C-:B------:R-:W-:Y:S02]  /*6aa0*/  FFMA.FTZ R27, R27, c[0x0][0x2d0], -R153.reuse ;  /* 0x0000b4001b1b7a23 */ /* 0x100fe40000010899 */
[--C-:B------:R-:W-:Y:S01]  /*6ab0*/  FFMA.FTZ R31, R31, c[0x0][0x2d0], -R153.reuse ;  /* 0x0000b4001f1f7a23 */ /* 0x100fe20000010899 */
[----:B------:R-:W1:Y:S01]  /*6ac0*/  MUFU.EX2 R187, R7 ;  /* 0x0000000700bb7308 */ /* 0x000e620000000800 */
[C---:B---3--:R-:W-:Y:S02]  /*6ad0*/  FMUL.FTZ R8, R2.reuse, R160 ;  /* 0x000000a002087220 */ /* 0x048fe40000410000 */
[----:B------:R-:W-:Y:S02]  /*6ae0*/  FMUL.FTZ R9, R2, R161 ;  /* 0x000000a102097220 */ /* 0x000fe40000410000 */
[----:B------:R-:W-:Y:S02]  /*6af0*/  FMUL.FTZ R11, R0, R163 ;  /* 0x000000a3000b7220 */ /* 0x000fe40000410000 */
[----:B------:R-:W3:Y:S01]  /*6b00*/  LDSM.16.MT88.4 R160, [R249+0x100] ;  /* 0x00010000f9a0783b */ /* 0x000ee20000004200 */
[C---:B------:R-:W-:Y:S01]  /*6b10*/  FMUL.FTZ R4, R2.reuse, R156 ;  /* 0x0000009c02047220 */ /* 0x040fe20000410000 */
[----:B------:R-:W-:Y:S01]  /*6b20*/  F2FP.PACK_AB R156, R191, R190 ;  /* 0x000000bebf9c723e */ /* 0x000fe200000000ff */
[----:B------:R-:W-:Y:S01]  /*6b30*/  FMUL.FTZ R5, R2, R157 ;  /* 0x0000009d02057220 */ /* 0x000fe20000410000 */
[----:B------:R-:W-:Y:S01]  /*6b40*/  MUFU.EX2 R182, R14 ;  /* 0x0000000e00b67308 */ /* 0x000fe20000000800 */
[C---:B------:R-:W-:Y:S01]  /*6b50*/  FMUL.FTZ R6, R0.reuse, R158 ;  /* 0x0000009e00067220 */ /* 0x040fe20000410000 */
[----:B------:R-:W-:Y:S01]  /*6b60*/  F2FP.PACK_AB R158, R171, R154 ;  /* 0x0000009aab9e723e */ /* 0x000fe200000000ff */
[----:B------:R-:W4:Y:S07]  /*6b70*/  LDL.LU R167, [R1+0xcc] ;  /* 0x0000cc0001a77983 */ /* 0x000f2e0000300800 */
[----:B------:R-:W-:Y:S01]  /*6b80*/  MUFU.EX2 R181, R15 ;  /* 0x0000000f00b57308 */ /* 0x000fe20000000800 */
[----:B-1----:R-:W-:Y:S01]  /*6b90*/  F2FP.PACK_AB R157, R187, R185 ;  /* 0x000000b9bb9d723e */ /* 0x002fe200000000ff */
[----:B------:R-:W-:Y:S01]  /*6ba0*/  FMUL.FTZ R7, R0, R159 ;  /* 0x0000009f00077220 */ /* 0x000fe20000410000 */
[----:B------:R-:W-:Y:S07]  /*6bb0*/  F2FP.PACK_AB R159, R188, R189 ;  /* 0x000000bdbc9f723e */ /* 0x000fee00000000ff */
[C---:B------:R-:W-:Y:S01]  /*6bc0*/  HMMA.16816.F32 R4, R156.reuse, R176, R4 ;  /* 0x000000b09c04723c */ /* 0x040fe20000001804 */
[----:B------:R-:W-:Y:S07]  /*6bd0*/  MUFU.EX2 R176, R26 ;  /* 0x0000001a00b07308 */ /* 0x000fee0000000800 */
[C---:B------:R-:W-:Y:S03]  /*6be0*/  HMMA.16816.F32 R8, R156.reuse, R178, R8 ;  /* 0x000000b29c08723c */ /* 0x040fe60000001808 */
[----:B------:R-:W-:Y:S05]  /*6bf0*/  MUFU.EX2 R178, R22 ;  /* 0x0000001600b27308 */ /* 0x000fea0000000800 */
[C---:B---3--:R-:W-:Y:S05]  /*6c00*/  HMMA.16816.F32 R36, R156.reuse, R160, R36 ;  /* 0x000000a09c24723c */ /* 0x048fea0000001824 */
[----:B------:R1:W3:Y:S03]  /*6c10*/  MUFU.EX2 R177, R12 ;  /* 0x0000000c00b17308 */ /* 0x0002e60000000800 */
[C---:B------:R-:W-:Y:S01]  /*6c20*/  HMMA.16816.F32 R40, R156.reuse, R162, R40 ;  /* 0x000000a29c28723c */ /* 0x040fe20000001828 */
[----:B------:R-:W3:Y:S06]  /*6c30*/  LDSM.16.MT88.4 R160, [R252+0x100] ;  /* 0x00010000fca0783b */ /* 0x000eec0000004200 */
[----:B------:R3:W2:Y:S10]  /*6c40*/  MUFU.EX2 R180, R17 ;  /* 0x0000001100b47308 */ /* 0x0006b40000000800 */
[----:B------:R-:W-:Y:S01]  /*6c50*/  MUFU.EX2 R179, R19 ;  /* 0x0000001300b37308 */ /* 0x000fe20000000800 */
[----:B-1----:R-:W-:Y:S01]  /*6c60*/  FMUL.FTZ R12, R2, R164 ;  /* 0x000000a4020c7220 */ /* 0x002fe20000410000 */
[----:B---3--:R-:W-:Y:S08]  /*6c70*/  MOV R164, R177 ;  /* 0x000000b100a47202 */ /* 0x008ff00000000f00 */
[----:B------:R-:W-:Y:S01]  /*6c80*/  MUFU.EX2 R177, R23 ;  /* 0x0000001700b17308 */ /* 0x000fe20000000800 */
[----:B------:R-:W-:Y:S01]  /*6c90*/  F2FP.PACK_AB R17, R181, R182 ;  /* 0x000000b6b511723e */ /* 0x000fe200000000ff */
[C---:B------:R-:W-:Y:S08]  /*6ca0*/  HMMA.16816.F32 R44, R156.reuse, R160, R44 ;  /* 0x000000a09c2c723c */ /* 0x040ff0000000182c */
[C---:B------:R-:W-:Y:S01]  /*6cb0*/  HMMA.16816.F32 R48, R156.reuse, R162, R48 ;  /* 0x000000a29c30723c */ /* 0x040fe20000001830 */
[----:B------:R-:W1:Y:S07]  /*6cc0*/  LDSM.16.MT88.4 R160, [R251+0x100] ;  /* 0x00010000fba0783b */ /* 0x000e6e0000004200 */
[C---:B-1----:R-:W-:Y:S08]  /*6cd0*/  HMMA.16816.F32 R52, R156.reuse, R160, R52 ;  /* 0x000000a09c34723c */ /* 0x042ff00000001834 */
[C---:B------:R-:W-:Y:S01]  /*6ce0*/  HMMA.16816.F32 R56, R156.reuse, R162, R56 ;  /* 0x000000a29c38723c */ /* 0x040fe20000001838 */
[----:B------:R-:W1:Y:S07]  /*6cf0*/  LDSM.16.MT88.4 R160, [R248+0x2100] ;  /* 0x00210000f8a0783b */ /* 0x000e6e0000004200 */
[C---:B-1----:R-:W-:Y:S08]  /*6d00*/  HMMA.16816.F32 R60, R156.reuse, R160, R60 ;  /* 0x000000a09c3c723c */ /* 0x042ff0000000183c */
[C---:B------:R-:W-:Y:S01]  /*6d10*/  HMMA.16816.F32 R64, R156.reuse, R162, R64 ;  /* 0x000000a29c40723c */ /* 0x040fe20000001840 */
[----:B------:R-:W1:Y:S03]  /*6d20*/  LDSM.16.MT88.4 R160, [R249+0x2100] ;  /* 0x00210000f9a0783b */ /* 0x000e660000004200 */
[C---:B--2---:R-:W-:Y:S02]  /*6d30*/  FMUL.FTZ R150, R0.reuse, R150 ;  /* 0x0000009600967220 */ /* 0x044fe40000410000 */
[----:B------:R-:W-:Y:S02]  /*6d40*/  FMUL.FTZ R151, R0, R151 ;  /* 0x0000009700977220 */ /* 0x000fe40000410000 */
[C---:B-1----:R-:W-:Y:S08]  /*6d50*/  HMMA.16816.F32 R68, R156.reuse, R160, R68 ;  /* 0x000000a09c44723c */ /* 0x042ff00000001844 */
[C---:B------:R-:W-:Y:S01]  /*6d60*/  HMMA.16816.F32 R72, R156.reuse, R162, R72 ;  /* 0x000000a29c48723c */ /* 0x040fe20000001848 */
[----:B------:R-:W1:Y:S03]  /*6d70*/  LDSM.16.MT88.4 R160, [R252+0x2100] ;  /* 0x00210000fca0783b */ /* 0x000e660000004200 */
[----:B------:R-:W-:Y:S01]  /*6d80*/  FMUL.FTZ R13, R2, R165 ;  /* 0x000000a5020d7220 */ /* 0x000fe20000410000 */
[----:B------:R-:W-:Y:S01]  /*6d90*/  MOV R165, R184 ;  /* 0x000000b800a57202 */ /* 0x000fe20000000f00 */
[--C-:B------:R-:W-:Y:S02]  /*6da0*/  FFMA.FTZ R184, R32, c[0x0][0x2d0], -R186.reuse ;  /* 0x0000b40020b87a23 */ /* 0x100fe400000108ba */
[--C-:B------:R-:W-:Y:S01]  /*6db0*/  FFMA.FTZ R32, R34, c[0x0][0x2d0], -R153.reuse ;  /* 0x0000b40022207a23 */ /* 0x100fe20000010899 */
[----:B------:R-:W-:Y:S01]  /*6dc0*/  F2FP.PACK_AB R16, R165, R164 ;  /* 0x000000a4a510723e */ /* 0x000fe200000000ff */
[----:B------:R-:W-:Y:S02]  /*6dd0*/  MUFU.EX2 R34, R31 ;  /* 0x0000001f00227308 */ /* 0x000fe40000000800 */
[----:B----4-:R-:W-:Y:S01]  /*6de0*/  FMUL.FTZ R14, R0, R166 ;  /* 0x000000a6000e7220 */ /* 0x010fe20000410000 */
[----:B------:R-:W-:Y:S01]  /*6df0*/  MOV R166, R183 ;  /* 0x000000b700a67202 */ /* 0x000fe20000000f00 */
[--C-:B------:R-:W-:Y:S02]  /*6e00*/  FFMA.FTZ R183, R29, c[0x0][0x2d0], -R186.reuse ;  /* 0x0000b4001db77a23 */ /* 0x100fe400000108ba */
[----:B------:R-:W-:Y:S02]  /*6e10*/  FFMA.FTZ R186, R33, c[0x0][0x2d0], -R186 ;  /* 0x0000b40021ba7a23 */ /* 0x000fe400000108ba */
[--C-:B------:R-:W-:Y:S02]  /*6e20*/  FFMA.FTZ R33, R30, c[0x0][0x2d0], -R153.reuse ;  /* 0x0000b4001e217a23 */ /* 0x100fe40000010899 */
[----:B------:R-:W-:Y:S01]  /*6e30*/  MUFU.EX2 R184, R184 ;  /* 0x000000b800b87308 */ /* 0x000fe20000000800 */
[----:B------:R-:W-:Y:S09]  /*6e40*/  FFMA.FTZ R153, R35, c[0x0][0x2d0], -R153 ;  /* 0x0000b40023997a23 */ /* 0x000ff20000010899 */
[----:B------:R-:W-:Y:S01]  /*6e50*/  MUFU.EX2 R35, R28 ;  /* 0x0000001c00237308 */ /* 0x000fe20000000800 */
[C---:B-1----:R-:W-:Y:S09]  /*6e60*/  HMMA.16816.F32 R76, R156.reuse, R160, R76 ;  /* 0x000000a09c4c723c */ /* 0x042ff2000000184c */
[----:B------:R-:W-:Y:S01]  /*6e70*/  MUFU.EX2 R186, R186 ;  /* 0x000000ba00ba7308 */ /* 0x000fe20000000800 */
[C---:B------:R-:W-:Y:S01]  /*6e80*/  HMMA.16816.F32 R80, R156.reuse, R162, R80 ;  /* 0x000000a29c50723c */ /* 0x040fe20000001850 */
[----:B------:R-:W1:Y:S08]  /*6e90*/  LDSM.16.MT88.4 R160, [R251+0x2100] ;  /* 0x00210000fba0783b */ /* 0x000e700000004200 */
[----:B------:R-:W-:Y:S10]  /*6ea0*/  MUFU.EX2 R153, R153 ;  /* 0x0000009900997308 */ /* 0x000ff40000000800 */
[----:B------:R-:W-:Y:S01]  /*6eb0*/  MUFU.EX2 R183, R183 ;  /* 0x000000b700b77308 */ /* 0x000fe20000000800 */
[----:B------:R-:W-:Y:S01]  /*6ec0*/  FMUL.FTZ R15, R0, R167 ;  /* 0x000000a7000f7220 */ /* 0x000fe20000410000 */
[----:B------:R-:W-:Y:S08]  /*6ed0*/  MOV R167, R180 ;  /* 0x000000b400a77202 */ /* 0x000ff00000000f00 */
[----:B------:R2:W3:Y:S10]  /*6ee0*/  MUFU.EX2 R180, R18 ;  /* 0x0000001200b47308 */ /* 0x0004f40000000800 */
[----:B------:R-:W-:Y:S01]  /*6ef0*/  MUFU.EX2 R33, R33 ;  /* 0x0000002100217308 */ /* 0x000fe20000000800 */
[C---:B-1----:R-:W-:Y:S09]  /*6f00*/  HMMA.16816.F32 R84, R156.reuse, R160, R84 ;  /* 0x000000a09c54723c */ /* 0x042ff20000001854 */
[----:B------:R-:W-:Y:S03]  /*6f10*/  MUFU.EX2 R32, R32 ;  /* 0x0000002000207308 */ /* 0x000fe60000000800 */
[----:B--2---:R-:W-:Y:S01]  /*6f20*/  F2FP.PACK_AB R18, R167, R166 ;  /* 0x000000a6a712723e */ /* 0x004fe200000000ff */
[C---:B------:R-:W-:Y:S01]  /*6f30*/  HMMA.16816.F32 R88, R156.reuse, R162, R88 ;  /* 0x000000a29c58723c */ /* 0x040fe20000001858 */
[----:B------:R-:W1:Y:S02]  /*6f40*/  LDSM.16.MT88.4 R160, [R248+0x4100] ;  /* 0x00410000f8a0783b */ /* 0x000e640000004200 */
[----:B---3--:R-:W-:Y:S05]  /*6f50*/  F2FP.PACK_AB R19, R179, R180 ;  /* 0x000000b4b313723e */ /* 0x008fea00000000ff */
        /* <DEDUP_REMOVED lines=21> */
[C---:B-1----:R-:W-:Y:S07]  /*70b0*/  HMMA.16816.F32 R148, R156.reuse, R160, R148 ;  /* 0x000000a09c94723c */ /* 0x042fee0000001894 */
[----:B------:R-:W-:Y:S01]  /*70c0*/  MOV R160, R154 ;  /* 0x0000009a00a07202 */ /* 0x000fe20000000f00 */
[----:B------:R-:W-:Y:S01]  /*70d0*/  HMMA.16816.F32 R12, R156, R162, R12 ;  /* 0x000000a29c0c723c */ /* 0x000fe2000000180c */
[----:B------:R-:W1:Y:S01]  /*70e0*/  LDSM.16.MT88.4 R156, [R248+0x900] ;  /* 0x00090000f89c783b */ /* 0x000e620000004200 */
[----:B------:R-:W2:Y:S02]  /*70f0*/  MUFU.EX2 R154, R24 ;  /* 0x00000018009a7308 */ /* 0x000ea40000000800 */
[----:B------:R-:W-:Y:S03]  /*7100*/  MOV R161, R191 ;  /* 0x000000bf00a17202 */ /* 0x000fe60000000f00 */
[----:B------:R-:W-:Y:S05]  /*7110*/  MOV R163, R190 ;  /* 0x000000be00a37202 */ /* 0x000fea0000000f00 */
[----:B------:R-:W-:Y:S10]  /*7120*/  MUFU.EX2 R191, R20 ;  /* 0x0000001400bf7308 */ /* 0x000ff40000000800 */
[----:B------:R3:W-:Y:S10]  /*7130*/  MUFU.EX2 R190, R21 ;  /* 0x0000001500be7308 */ /* 0x0007f40000000800 */
[----:B------:R-:W4:Y:S01]  /*7140*/  MUFU.EX2 R162, R25 ;  /* 0x0000001900a27308 */ /* 0x000f220000000800 */
[C---:B-1----:R-:W-:Y:S01]  /*7150*/  HMMA.16816.F32 R4, R16.reuse, R156, R4 ;  /* 0x0000009c1004723c */ /* 0x042fe20000001804 */
[----:B---3--:R-:W-:Y:S07]  /*7160*/  LDSM.16.MT88.4 R20, [R248+0x1100] ;  /* 0x00110000f814783b */ /* 0x008fee0000004200 */
        /* <DEDUP_REMOVED lines=45> */
[----:B--2---:R-:W-:Y:S01]  /*7440*/  MOV R157, R154 ;  /* 0x0000009a009d7202 */ /* 0x004fe20000000f00 */
[----:B------:R-:W-:Y:S01]  /*7450*/  HMMA.16816.F32 R12, R16, R158, R12 ;  /* 0x0000009e100c723c */ /* 0x000fe2000000180c */
[----:B------:R1:W2:Y:S03]  /*7460*/  MUFU.EX2 R154, R27 ;  /* 0x0000001b009a7308 */ /* 0x0002a60000000800 */
[----:B----4-:R-:W-:Y:S02]  /*7470*/  MOV R156, R162 ;  /* 0x000000a2009c7202 */ /* 0x010fe40000000f00 */
[----:B------:R-:W3:Y:S01]  /*7480*/  LDL.LU R162, [R1+0x4c] ;  /* 0x00004c0001a27983 */ /* 0x000ee20000300800 */
[----:B------:R-:W-:Y:S02]  /*7490*/  F2FP.PACK_AB R16, R190, R191 ;  /* 0x000000bfbe10723e */ /* 0x000fe400000000ff */
[----:B------:R-:W-:Y:S03]  /*74a0*/  F2FP.PACK_AB R18, R156, R157 ;  /* 0x0000009d9c12723e */ /* 0x000fe600000000ff */
[----:B------:R-:W-:Y:S01]  /*74b0*/  F2FP.PACK_AB R17, R177, R178 ;  /* 0x000000b2b111723e */ /* 0x000fe200000000ff */
[----:B------:R-:W4:Y:S01]  /*74c0*/  LDL.LU R29, [R1+0x50] ;  /* 0x00005000011d7983 */ /* 0x000f220000300800 */
[----:B------:R-:W-:Y:S05]  /*74d0*/  MOV R159, R160 ;  /* 0x000000a0009f7202 */ /* 0x000fea0000000f00 */
[----:B-1----:R-:W1:Y:S01]  /*74e0*/  LDSM.16.MT88.4 R24, [R249+0x1100] ;  /* 0x00110000f918783b */ /* 0x002e620000004200 */
[----:B--2---:R-:W-:Y:S07]  /*74f0*/  F2FP.PACK_AB R19, R154, R176 ;  /* 0x000000b09a13723e */ /* 0x004fee00000000ff */
[C---:B------:R-:W-:Y:S08]  /*7500*/  HMMA.16816.F32 R4, R16.reuse, R20, R4 ;  /* 0x000000141004723c */ /* 0x040ff00000001804 */
[C---:B------:R-:W-:Y:S01]  /*7510*/  HMMA.16816.F32 R8, R16.reuse, R22, R8 ;  /* 0x000000161008723c */ /* 0x040fe20000001808 */
[----:B------:R-:W2:Y:S07]  /*7520*/  LDSM.16.MT88.4 R20, [R252+0x1100] ;  /* 0x00110000fc14783b */ /* 0x000eae0000004200 */
[C---:B-1----:R-:W-:Y:S08]  /*7530*/  HMMA.16816.F32 R36, R16.reuse, R24, R36 ;  /* 0x000000181024723c */ /* 0x042ff00000001824 */
[C---:B------:R-:W-:Y:S01]  /*7540*/  HMMA.16816.F32 R40, R16.reuse, R26, R40 ;  /* 0x0000001a1028723c */ /* 0x040fe20000001828 */
[----:B------:R-:W1:Y:S07]  /*7550*/  LDSM.16.MT88.4 R24, [R251+0x1100] ;  /* 0x00110000fb18783b */ /* 0x000e6e0000004200 */
[C---:B--2---:R-:W-:Y:S08]  /*7560*/  HMMA.16816.F32 R44, R16.reuse, R20, R44 ;  /* 0x00000014102c723c */ /* 0x044ff0000000182c */
        /* <DEDUP_REMOVED lines=25> */
[----:B------:R-:W2:Y:S03]  /*7700*/  LDSM.16.MT88.4 R20, [R248+0x7100] ;  /* 0x00710000f814783b */ /* 0x000ea60000004200 */
[----:B---3--:R-:W-:Y:S04]  /*7710*/  FFMA.FTZ R2, R2, R162, R163 ;  /* 0x000000a202027223 */ /* 0x008fe800000100a3 */
[C---:B-1----:R-:W-:Y:S04]  /*7720*/  HMMA.16816.F32 R116, R16.reuse, R24, R116 ;  /* 0x000000181074723c */ /* 0x042fe80000001874 */
[----:B------:R-:W-:Y:S02]  /*7730*/  FADD.FTZ R2, R161, R2 ;  /* 0x00000002a1027221 */ /* 0x000fe40000010000 */
[----:B------:R-:W-:Y:S01]  /*7740*/  LDSM.16.MT88.4 R160, [R248+0x1900] ;  /* 0x00190000f8a0783b */ /* 0x000fe20000004200 */
[----:B----4-:R-:W-:Y:S01]  /*7750*/  FFMA.FTZ R0, R0, R29, R185 ;  /* 0x0000001d00007223 */ /* 0x010fe200000100b9 */
[----:B------:R-:W-:Y:S01]  /*7760*/  MOV R185, R156 ;  /* 0x0000009c00b97202 */ /* 0x000fe20000000f00 */
[C---:B------:R-:W-:Y:S03]  /*7770*/  HMMA.16816.F32 R120, R16.reuse, R26, R120 ;  /* 0x0000001a1078723c */ /* 0x040fe60000001878 */
[----:B------:R-:W1:Y:S01]  /*7780*/  LDSM.16.MT88.4 R24, [R249+0x7100] ;  /* 0x00710000f918783b */ /* 0x000e620000004200 */
[----:B------:R-:W-:Y:S02]  /*7790*/  FADD.FTZ R2, R159, R2 ;  /* 0x000000029f027221 */ /* 0x000fe40000010000 */
[----:B------:R-:W-:Y:S01]  /*77a0*/  FADD.FTZ R0, R187, R0 ;  /* 0x00000000bb007221 */ /* 0x000fe20000010000 */
[----:B------:R-:W-:Y:S01]  /*77b0*/  MOV R187, R157 ;  /* 0x0000009d00bb7202 */ /* 0x000fe20000000f00 */
[----:B------:R-:W-:Y:S01]  /*77c0*/  FADD.FTZ R2, R171, R2 ;  /* 0x00000002ab027221 */ /* 0x000fe20000010000 */
[C---:B--2---:R-:W-:Y:S01]  /*77d0*/  HMMA.16816.F32 R124, R16.reuse, R20, R124 ;  /* 0x00000014107c723c */ /* 0x044fe2000000187c */
[----:B------:R-:W-:Y:S02]  /*77e0*/  LDSM.16.MT88.4 R28, [R252+0x1900] ;  /* 0x00190000fc1c783b */ /* 0x000fe40000004200 */
[----:B------:R-:W-:Y:S01]  /*77f0*/  FADD.FTZ R0, R189, R0 ;  /* 0x00000000bd007221 */ /* 0x000fe20000010000 */
[----:B------:R-:W-:Y:S02]  /*7800*/  MOV R189, R165 ;  /* 0x000000a500bd7202 */ /* 0x000fe40000000f00 */
[----:B------:R-:W-:Y:S01]  /*7810*/  F2FP.PACK_AB R165, R34, R33 ;  /* 0x0000002122a5723e */ /* 0x000fe200000000ff */
[----:B------:R2:W5:Y:S01]  /*7820*/  LDL.LU R171, [R1+0xc8] ;  /* 0x0000c80001ab7983 */ /* 0x0005620000300800 */
[C---:B------:R-:W-:Y:S04]  /*7830*/  HMMA.16816.F32 R128, R16.reuse, R22, R128 ;  /* 0x000000161080723c */ /* 0x040fe80000001880 */
[----:B------:R-:W-:Y:S01]  /*7840*/  FADD.FTZ R0, R188, R0 ;  /* 0x00000000bc007221 */ /* 0x000fe20000010000 */
[----:B------:R-:W3:Y:S01]  /*7850*/  LDSM.16.MT88.4 R20, [R252+0x7100] ;  /* 0x00710000fc14783b */ /* 0x000ee20000004200 */
[----:B------:R-:W-:Y:S02]  /*7860*/  MOV R188, R164 ;  /* 0x000000a400bc7202 */ /* 0x000fe40000000f00 */
[----:B------:R-:W-:Y:S01]  /*7870*/  F2FP.PACK_AB R164, R183, R35 ;  /* 0x00000023b7a4723e */ /* 0x000fe200000000ff */
[----:B------:R-:W-:Y:S03]  /*7880*/  FADD.FTZ R0, R182, R0 ;  /* 0x00000000b6007221 */ /* 0x000fe60000010000 */
[----:B------:R-:W-:Y:S02]  /*7890*/  FADD.FTZ R2, R188, R2 ;  /* 0x00000002bc027221 */ /* 0x000fe40000010000 */
[----:B------:R-:W-:Y:S02]  /*78a0*/  FADD.FTZ R0, R181, R0 ;  /* 0x00000000b5007221 */ /* 0x000fe40000010000 */
[----:B------:R-:W-:Y:S02]  /*78b0*/  FADD.FTZ R2, R189, R2 ;  /* 0x00000002bd027221 */ /* 0x000fe40000010000 */
[----:B------:R-:W-:Y:S04]  /*78c0*/  FADD.FTZ R0, R180, R0 ;  /* 0x00000000b4007221 */ /* 0x000fe80000010000 */
[----:B------:R-:W-:Y:S01]  /*78d0*/  FADD.FTZ R0, R179, R0 ;  /* 0x00000000b3007221 */ /* 0x000fe20000010000 */
[C---:B-1----:R-:W-:Y:S03]  /*78e0*/  HMMA.16816.F32 R132, R16.reuse, R24, R132 ;  /* 0x000000181084723c */ /* 0x042fe60000001884 */
[----:B------:R-:W-:Y:S04]  /*78f0*/  FADD.FTZ R0, R178, R0 ;  /* 0x00000000b2007221 */ /* 0x000fe80000010000 */
[----:B------:R-:W-:Y:S01]  /*7900*/  FADD.FTZ R0, R177, R0 ;  /* 0x00000000b1007221 */ /* 0x000fe20000010000 */
[C---:B------:R-:W-:Y:S01]  /*7910*/  HMMA.16816.F32 R136, R16.reuse, R26, R136 ;  /* 0x0000001a1088723c */ /* 0x040fe20000001888 */
[----:B------:R-:W1:Y:S03]  /*7920*/  LDSM.16.MT88.4 R24, [R251+0x7100] ;  /* 0x00710000fb18783b */ /* 0x000e660000004200 */
[----:B------:R-:W-:Y:S04]  /*7930*/  FADD.FTZ R0, R176, R0 ;  /* 0x00000000b0007221 */ /* 0x000fe80000010000 */
[C---:B---3--:R-:W-:Y:S08]  /*7940*/  HMMA.16816.F32 R140, R16.reuse, R20, R140 ;  /* 0x00000014108c723c */ /* 0x048ff0000000188c */
[C---:B------:R-:W-:Y:S01]  /*7950*/  HMMA.16816.F32 R144, R16.reuse, R22, R144 ;  /* 0x000000161090723c */ /* 0x040fe20000001890 */
[----:B------:R-:W3:Y:S07]  /*7960*/  LDSM.16.MT88.4 R20, [R249+0x1900] ;  /* 0x00190000f914783b */ /* 0x000eee0000004200 */
[C---:B-1----:R-:W-:Y:S07]  /*7970*/  HMMA.16816.F32 R148, R16.reuse, R24, R148 ;  /* 0x000000181094723c */ /* 0x042fee0000001894 */
[----:B------:R-:W-:Y:S01]  /*7980*/  MOV R25, R167 ;  /* 0x000000a700197202 */ /* 0x000fe20000000f00 */
[----:B------:R-:W-:Y:S01]  /*7990*/  HMMA.16816.F32 R12, R16, R26, R12 ;  /* 0x0000001a100c723c */ /* 0x000fe2000000180c */
[----:B------:R-:W-:Y:S03]  /*79a0*/  LDSM.16.MT88.4 R16, [R249+0x3900] ;  /* 0x00390000f910783b */ /* 0x000fe60000004200 */
[----:B------:R-:W-:Y:S02]  /*79b0*/  F2FP.PACK_AB R167, R153, R32 ;  /* 0x0000002099a7723e */ /* 0x000fe400000000ff */
[----:B------:R-:W-:Y:S02]  /*79c0*/  MOV R24, R166 ;  /* 0x000000a600187202 */ /* 0x000fe40000000f00 */
[----:B------:R-:W-:Y:S04]  /*79d0*/  F2FP.PACK_AB R166, R186, R184 ;  /* 0x000000b8baa6723e */ /* 0x000fe800000000ff */
[----:B------:R-:W-:Y:S03]  /*79e0*/  FADD.FTZ R2, R24, R2 ;  /* 0x0000000218027221 */ /* 0x000fe60000010000 */
[C---:B------:R-:W-:Y:S01]  /*79f0*/  HMMA.16816.F32 R156, R164.reuse, R160, R4 ;  /* 0x000000a0a49c723c */ /* 0x040fe20000001804 */
[----:B------:R-:W1:Y:S04]  /*7a00*/  LDSM.16.MT88.4 R4, [R251+0x1900] ;  /* 0x00190000fb04783b */ /* 0x000e680000004200 */
[----:B------:R-:W-:Y:S03]  /*7a10*/  FADD.FTZ R2, R25, R2 ;  /* 0x0000000219027221 */ /* 0x000fe60000010000 */
[C---:B------:R-:W-:Y:S01]  /*7a20*/  HMMA.16816.F32 R160, R164.reuse, R162, R8 ;  /* 0x000000a2a4a0723c */ /* 0x040fe20000001808 */
[----:B------:R-:W4:Y:S03]  /*7a30*/  LDSM.16.MT88.4 R8, [R248+0x3900] ;  /* 0x00390000f808783b */ /* 0x000f260000004200 */
[----:B------:R-:W-:Y:S04]  /*7a40*/  FADD.FTZ R2, R191, R2 ;  /* 0x00000002bf027221 */ /* 0x000fe80000010000 */
[C---:B---3--:R-:W-:Y:S04]  /*7a50*/  HMMA.16816.F32 R36, R164.reuse, R20, R36 ;  /* 0x00000014a424723c */ /* 0x048fe80000001824 */
[----:B------:R-:W-:Y:S04]  /*7a60*/  FADD.FTZ R2, R190, R2 ;  /* 0x00000002be027221 */ /* 0x000fe80000010000 */
[C---:B------:R-:W-:Y:S01]  /*7a70*/  HMMA.16816.F32 R40, R164.reuse, R22, R40 ;  /* 0x00000016a428723c */ /* 0x040fe20000001828 */
[----:B------:R-:W3:Y:S03]  /*7a80*/  LDSM.16.MT88.4 R20, [R252+0x3900] ;  /* 0x00390000fc14783b */ /* 0x000ee60000004200 */
[----:B------:R-:W-:Y:S04]  /*7a90*/  FADD.FTZ R2, R187, R2 ;  /* 0x00000002bb027221 */ /* 0x000fe80000010000 */
[C---:B------:R-:W-:Y:S04]  /*7aa0*/  HMMA.16816.F32 R44, R164.reuse, R28, R44 ;  /* 0x0000001ca42c723c */ /* 0x040fe8000000182c */
[----:B------:R-:W-:Y:S04]  /*7ab0*/  FADD.FTZ R2, R185, R2 ;  /* 0x00000002b9027221 */ /* 0x000fe80000010000 */
[C---:B------:R-:W-:Y:S08]  /*7ac0*/  HMMA.16816.F32 R48, R164.reuse, R30, R48 ;  /* 0x0000001ea430723c */ /* 0x040ff00000001830 */
[C---:B-1----:R-:W-:Y:S08]  /*7ad0*/  HMMA.16816.F32 R52, R164.reuse, R4, R52 ;  /* 0x00000004a434723c */ /* 0x042ff00000001834 */
[C---:B------:R-:W-:Y:S01]  /*7ae0*/  HMMA.16816.F32 R56, R164.reuse, R6, R56 ;  /* 0x00000006a438723c */ /* 0x040fe20000001838 */
[----:B------:R-:W1:Y:S07]  /*7af0*/  LDSM.16.MT88.4 R4, [R251+0x3900] ;  /* 0x00390000fb04783b */ /* 0x000e6e0000004200 */
[C---:B----4-:R-:W-:Y:S08]  /*7b00*/  HMMA.16816.F32 R60, R164.reuse, R8, R60 ;  /* 0x00000008a43c723c */ /* 0x050ff0000000183c */
[C---:B------:R-:W-:Y:S01]  /*7b10*/  HMMA.16816.F32 R64, R164.reuse, R10, R64 ;  /* 0x0000000aa440723c */ /* 0x040fe20000001840 */
[----:B------:R-:W4:Y:S07]  /*7b20*/  LDSM.16.MT88.4 R8, [R248+0x5900] ;  /* 0x00590000f808783b */ /* 0x000f2e0000004200 */
[C---:B------:R-:W-:Y:S08]  /*7b30*/  HMMA.16816.F32 R68, R164.reuse, R16, R68 ;  /* 0x00000010a444723c */ /* 0x040ff00000001844 */
[C---:B------:R-:W-:Y:S01]  /*7b40*/  HMMA.16816.F32 R72, R164.reuse, R18, R72 ;  /* 0x00000012a448723c */ /* 0x040fe20000001848 */
[----:B------:R-:W2:Y:S07]  /*7b50*/  LDSM.16.MT88.4 R16, [R249+0x5900] ;  /* 0x00590000f910783b */ /* 0x000eae0000004200 */
[C---:B---3--:R-:W-:Y:S08]  /*7b60*/  HMMA.16816.F32 R76, R164.reuse, R20, R76 ;  /* 0x00000014a44c723c */ /* 0x048ff0000000184c */
[C---:B------:R-:W-:Y:S01]  /*7b70*/  HMMA.16816.F32 R80, R164.reuse, R22, R80 ;  /* 0x00000016a450723c */ /* 0x040fe20000001850 */
[----:B------:R-:W3:Y:S07]  /*7b80*/  LDSM.16.MT88.4 R20, [R252+0x5900] ;  /* 0x00590000fc14783b */ /* 0x000eee0000004200 */
[C---:B-1----:R-:W-:Y:S08]  /*7b90*/  HMMA.16816.F32 R84, R164.reuse, R4, R84 ;  /* 0x00000004a454723c */ /* 0x042ff00000001854 */
[C---:B------:R-:W-:Y:S01]  /*7ba0*/  HMMA.16816.F32 R88, R164.reuse, R6, R88 ;  /* 0x00000006a458723c */ /* 0x040fe20000001858 */
[----:B------:R-:W1:Y:S07]  /*7bb0*/  LDSM.16.MT88.4 R4, [R251+0x5900] ;  /* 0x00590000fb04783b */ /* 0x000e6e0000004200 */
[C---:B----4-:R-:W-:Y:S08]  /*7bc0*/  HMMA.16816.F32 R92, R164.reuse, R8, R92 ;  /* 0x00000008a45c723c */ /* 0x050ff0000000185c */
[C---:B------:R-:W-:Y:S01]  /*7bd0*/  HMMA.16816.F32 R96, R164.reuse, R10, R96 ;  /* 0x0000000aa460723c */ /* 0x040fe20000001860 */
[----:B------:R-:W4:Y:S07]  /*7be0*/  LDSM.16.MT88.4 R8, [R248+0x7900] ;  /* 0x00790000f808783b */ /* 0x000f2e0000004200 */
[C---:B--2---:R-:W-:Y:S08]  /*7bf0*/  HMMA.16816.F32 R100, R164.reuse, R16, R100 ;  /* 0x00000010a464723c */ /* 0x044ff00000001864 */
        /* <DEDUP_REMOVED lines=9> */
[C---:B------:R-:W-:Y:S08]  /*7c90*/  HMMA.16816.F32 R128, R164.reuse, R10, R128 ;  /* 0x0000000aa480723c */ /* 0x040ff00000001880 */
[C---:B--2---:R-:W-:Y:S08]  /*7ca0*/  HMMA.16816.F32 R132, R164.reuse, R16, R132 ;  /* 0x00000010a484723c */ /* 0x044ff00000001884 */
[C---:B------:R-:W-:Y:S08]  /*7cb0*/  HMMA.16816.F32 R136, R164.reuse, R18, R136 ;  /* 0x00000012a488723c */ /* 0x040ff00000001888 */
[C---:B---3--:R-:W-:Y:S08]  /*7cc0*/  HMMA.16816.F32 R140, R164.reuse, R20, R140 ;  /* 0x00000014a48c723c */ /* 0x048ff0000000188c */
[C---:B------:R-:W-:Y:S08]  /*7cd0*/  HMMA.16816.F32 R144, R164.reuse, R22, R144 ;  /* 0x00000016a490723c */ /* 0x040ff00000001890 */
[C---:B-1----:R-:W-:Y:S07]  /*7ce0*/  HMMA.16816.F32 R148, R164.reuse, R4, R148 ;  /* 0x00000004a494723c */ /* 0x042fee0000001894 */
[----:B------:R-:W-:Y:S01]  /*7cf0*/  FADD.FTZ R4, R154, R0 ;  /* 0x000000009a047221 */ /* 0x000fe20000010000 */
[----:B------:R-:W-:Y:S01]  /*7d00*/  MOV R154, R3 ;  /* 0x00000003009a7202 */ /* 0x000fe20000000f00 */
[----:B------:R-:W-:Y:S01]  /*7d10*/  FADD.FTZ R0, R35, R2 ;  /* 0x0000000223007221 */ /* 0x000fe20000010000 */
[----:B------:R-:W-:Y:S03]  /*7d20*/  HMMA.16816.F32 R164, R164, R6, R12 ;  /* 0x00000006a4a4723c */ /* 0x000fe6000000180c */
[----:B------:R-:W-:Y:S02]  /*7d30*/  FADD.FTZ R0, R183, R0 ;  /* 0x00000000b7007221 */ /* 0x000fe40000010000 */
[----:B------:R-:W-:Y:S02]  /*7d40*/  FADD.FTZ R4, R33, R4 ;  /* 0x0000000421047221 */ /* 0x000fe40000010000 */
[----:B------:R-:W-:Y:S02]  /*7d50*/  FADD.FTZ R2, R184, R0 ;  /* 0x00000000b8027221 */ /* 0x000fe40000010000 */
[----:B------:R-:W-:Y:S03]  /*7d60*/  FADD.FTZ R4, R34, R4 ;  /* 0x0000000422047221 */ /* 0x000fe60000010000 */
[----:B------:R-:W-:Y:S02]  /*7d70*/  FADD.FTZ R2, R186, R2 ;  /* 0x00000002ba027221 */ /* 0x000fe40000010000 */
[----:B------:R-:W-:Y:S03]  /*7d80*/  FADD.FTZ R0, R32, R4 ;  /* 0x0000000420007221 */ /* 0x000fe60000010000 */
[----:B------:R1:W-:Y:S01]  /*7d90*/  STL [R1+0x4c], R2 ;  /* 0x00004c0201007387 */ /* 0x0003e20000100800 */
[----:B------:R-:W-:Y:S01]  /*7da0*/  FADD.FTZ R0, R153, R0 ;  /* 0x0000000099007221 */ /* 0x000fe20000010000 */
[----:B------:R-:W-:Y:S04]  /*7db0*/  MOV R153, R152 ;  /* 0x0000009800997202 */ /* 0x000fe80000000f00 */
[----:B------:R1:W-:Y:S01]  /*7dc0*/  STL [R1+0x50], R0 ;  /* 0x0000500001007387 */ /* 0x0003e20000100800 */
[----:B------:R-:W-:-:S05]  /*7dd0*/  @P0 BRA `(.L_x_3) ;  /* 0xffffca7000000947 */ /* 0x000fca000383ffff */
.L_x_2:
[----:B-1----:R-:W2:Y:S04]  /*7de0*/  LDL.LU R0, [R1+0x4c] ;  /* 0x00004c0001007983 */ /* 0x002ea80000300800 */
[----:B------:R-:W1:Y:S01]  /*7df0*/  S2R R8, SR_TID.X ;  /* 0x0000000000087919 */ /* 0x000e620000002100 */
[----:B------:R-:W-:Y:S01]  /*7e00*/  MOV R182, c[0x0][0x4e8] ;  /* 0x00013a0000b67a02 */ /* 0x000fe20000000f00 */
[----:B------:R-:W3:Y:S01]  /*7e10*/  S2UR UR7, SR_CTAID.Y ;  /* 0x00000000000779c3 */ /* 0x000ee20000002600 */
[----:B------:R-:W-:Y:S01]  /*7e20*/  ULDC.64 UR4, c[0x0][0x490] ;  /* 0x0001240000047ab9 */ /* 0x000fe20000000a00 */
[----:B------:R-:W4:Y:S04]  /*7e30*/  LDL.LU R2, [R1+0x50] ;  /* 0x0000500001027983 */ /* 0x000f280000300800 */
[----:B------:R-:W4:Y:S01]  /*7e40*/  LDL.LU R9, [R1+0xbc] ;  /* 0x0000bc0001097983 */ /* 0x000f220000300800 */
[----:B------:R-:W-:-:S03]  /*7e50*/  ISETP.NE.AND P0, PT, R182, 0x1, PT ;  /* 0x00000001b600780c */ /* 0x000fc60003f05270 */
[----:B------:R-:W4:Y:S01]  /*7e60*/  LDL.LU R183, [R1+0xc0] ;  /* 0x0000c00001b77983 */ /* 0x000f220000300800 */
[----:B-1----:R-:W-:-:S04]  /*7e70*/  SHF.R.S32.HI R5, RZ, 0x1f, R8 ;  /* 0x0000001fff057819 */ /* 0x002fc80000011408 */
[CC--:B------:R-:W-:Y:S02]  /*7e80*/  LEA.HI R181, R5.reuse, R8.reuse, RZ, 0x5 ;  /* 0x0000000805b57211 */ /* 0x0c0fe400078f28ff */
[-C--:B------:R-:W-:Y:S02]  /*7e90*/  LEA.HI R5, R5, R8.reuse, RZ, 0x2 ;  /* 0x0000000805057211 */ /* 0x080fe400078f10ff */
[----:B------:R-:W-:Y:S01]  /*7ea0*/  LOP3.LUT R4, R181, 0xffffffe0, RZ, 0xc0, !PT ;  /* 0xffffffe0b5047812 */ /* 0x000fe200078ec0ff */
[----:B---3--:R-:W-:Y:S01]  /*7eb0*/  USHF.R.S32.HI UR6, URZ, 0x1f, UR7 ;  /* 0x0000001f3f067899 */ /* 0x008fe20008011407 */
[----:B------:R-:W-:Y:S01]  /*7ec0*/  LOP3.LUT R14, R5, 0xfffffffc, RZ, 0xc0, !PT ;  /* 0xfffffffc050e7812 */ /* 0x000fe200078ec0ff */
[----:B------:R-:W-:Y:S06]  /*7ed0*/  BAR.SYNC.DEFER_BLOCKING 0x1, 0x100 ;  /* 0x0044000000007b1d */ /* 0x000fec0000010000 */
[----:B--2---:R-:W1:Y:S04]  /*7ee0*/  SHFL.BFLY PT, R11, R0, 0x2, 0x1f ;  /* 0x0c401f00000b7f89 */ /* 0x004e6800000e0000 */
[----:B----4-:R-:W2:Y:S01]  /*7ef0*/  SHFL.BFLY PT, R6, R2, 0x2, 0x1f ;  /* 0x0c401f0002067f89 */ /* 0x010ea200000e0000 */
[----:B------:R-:W-:Y:S01]  /*7f00*/  MOV R153, R9 ;  /* 0x0000000900997202 */ /* 0x000fe20000000f00 */
[----:B------:R-:W-:Y:S01]  /*7f10*/  UIMAD UR10, UR6, UR4, URZ ;  /* 0x00000004060a72a4 */ /* 0x000fe2000f8e023f */
[----:B------:R-:W-:Y:S01]  /*7f20*/  IADD3 R14, -R14, R8, RZ ;  /* 0x000000080e0e7210 */ /* 0x000fe20007ffe1ff */
[----:B-1----:R-:W-:-:S05]  /*7f30*/  FADD.FTZ R11, R11, R0 ;  /* 0x000000000b0b7221 */ /* 0x002fca0000010000 */
[----:B------:R-:W1:Y:S01]  /*7f40*/  SHFL.BFLY PT, R0, R11, 0x1, 0x1f ;  /* 0x0c201f000b007f89 */ /* 0x000e6200000e0000 */
[----:B--2---:R-:W-:-:S05]  /*7f50*/  FADD.FTZ R6, R6, R2 ;  /* 0x0000000206067221 */ /* 0x004fca0000010000 */
[----:B------:R-:W2:Y:S01]  /*7f60*/  SHFL.BFLY PT, R2, R6, 0x1, 0x1f ;  /* 0x0c201f0006027f89 */ /* 0x000ea200000e0000 */
[----:B-1----:R-:W-:Y:S01]  /*7f70*/  FADD.FTZ R11, R11, R0 ;  /* 0x000000000b0b7221 */ /* 0x002fe20000010000 */
[----:B------:R-:W-:-:S04]  /*7f80*/  MOV R0, RZ ;  /* 0x000000ff00007202 */ /* 0x000fc80000000f00 */
[----:B------:R-:W-:Y:S01]  /*7f90*/  FSETP.NE.FTZ.AND P2, PT, R11, RZ, PT ;  /* 0x000000ff0b00720b */ /* 0x000fe20003f55000 */
[----:B--2---:R-:W-:Y:S02]  /*7fa0*/  FADD.FTZ R6, R6, R2 ;  /* 0x0000000206067221 */ /* 0x004fe40000010000 */
[----:B------:R-:W-:-:S03]  /*7fb0*/  @P0 IMAD.HI.U32 R2, R9, c[0x0][0x4ec], RZ ;  /* 0x00013b0009020a27 */ /* 0x000fc600078e00ff */
[----:B------:R-:W-:Y:S02]  /*7fc0*/  FSETP.NE.FTZ.AND P1, PT, R6, RZ, PT ;  /* 0x000000ff0600720b */ /* 0x000fe40003f35000 */
[----:B------:R-:W-:Y:S02]  /*7fd0*/  @P0 SHF.R.U32.HI R153, RZ, c[0x0][0x4f0], R2 ;  /* 0x00013c00ff990a19 */ /* 0x000fe40000011602 */
[----:B------:R-:W-:-:S03]  /*7fe0*/  IADD3 R2, -R4, R8, RZ ;  /* 0x0000000804027210 */ /* 0x000fc60007ffe1ff */
[----:B------:R-:W-:Y:S01]  /*7ff0*/  @P2 MUFU.RCP R0, R11 ;  /* 0x0000000b00002308 */ /* 0x000fe20000001000 */
[----:B------:R-:W-:Y:S02]  /*8000*/  MOV R4, RZ ;  /* 0x000000ff00047202 */ /* 0x000fe40000000f00 */
[----:B------:R-:W-:Y:S01]  /*8010*/  LOP3.LUT P4, RZ, R2, 0x3, RZ, 0xc0, !PT ;  /* 0x0000000302ff7812 */ /* 0x000fe2000788c0ff */
[----:B------:R-:W-:Y:S01]  /*8020*/  UIMAD.WIDE.U32 UR12, UR7, UR4, URZ ;  /* 0x00000004070c72a5 */ /* 0x000fe2000f8e003f */
[----:B------:R-:W-:-:S03]  /*8030*/  IADD3 R7, -R153, RZ, RZ ;  /* 0x000000ff99077210 */ /* 0x000fc60007ffe1ff */
[----:B------:R-:W1:Y:S01]  /*8040*/  @P1 MUFU.RCP R4, R6 ;  /* 0x0000000600041308 */ /* 0x000e620000001000 */
[----:B------:R-:W-:Y:S01]  /*8050*/  SHF.R.S32.HI R2, RZ, 0x2, R5 ;  /* 0x00000002ff027819 */ /* 0x000fe20000011405 */
[----:B------:R-:W-:Y:S01]  /*8060*/  UIMAD UR10, UR7, UR5, UR10 ;  /* 0x00000005070a72a4 */ /* 0x000fe2000f8e020a */
[----:B------:R-:W-:Y:S02]  /*8070*/  IMAD R154, R7, c[0x0][0x4e8], R9 ;  /* 0x00013a00079a7a24 */ /* 0x000fe400078e0209 */
[----:B------:R-:W-:Y:S01]  /*8080*/  ULDC.64 UR4, c[0x0][0x3e8] ;  /* 0x0000fa0000047ab9 */ /* 0x000fe20000000a00 */
[C---:B-1----:R-:W-:Y:S02]  /*8090*/  FMUL.FTZ R23, R4.reuse, R43 ;  /* 0x0000002b04177220 */ /* 0x042fe40000410000 */
[C---:B------:R-:W-:Y:S02]  /*80a0*/  FMUL.FTZ R83, R4.reuse, R83 ;  /* 0x0000005304537220 */ /* 0x040fe40000410000 */
[----:B------:R-:W-:-:S05]  /*80b0*/  FMUL.FTZ R43, R4, R82 ;  /* 0x00000052042b7220 */ /* 0x000fca0000410000 */
[----:B------:R-:W-:Y:S02]  /*80c0*/  F2FP.PACK_AB R43, R83, R43 ;  /* 0x0000002b532b723e */ /* 0x000fe400000000ff */
[----:B------:R-:W2:Y:S01]  /*80d0*/  LDL.LU R83, [R1+0xb4] ;  /* 0x0000b40001537983 */ /* 0x000ea20000300800 */
[C---:B------:R-:W-:Y:S02]  /*80e0*/  FMUL.FTZ R13, R0.reuse, R156 ;  /* 0x0000009c000d7220 */ /* 0x040fe40000410000 */
[C---:B------:R-:W-:Y:S02]  /*80f0*/  FMUL.FTZ R180, R0.reuse, R157 ;  /* 0x0000009d00b47220 */ /* 0x040fe40000410000 */
[C---:B------:R-:W-:Y:S02]  /*8100*/  FMUL.FTZ R156, R0.reuse, R52 ;  /* 0x00000034009c7220 */ /* 0x040fe40000410000 */
[C---:B------:R-:W-:Y:S02]  /*8110*/  FMUL.FTZ R179, R0.reuse, R161 ;  /* 0x000000a100b37220 */ /* 0x040fe40000410000 */
[----:B------:R-:W-:-:S02]  /*8120*/  FMUL.FTZ R17, R0, R160 ;  /* 0x000000a000117220 */ /* 0x000fc40000410000 */
[C---:B------:R-:W-:Y:S02]  /*8130*/  FMUL.FTZ R157, R0.reuse, R48 ;  /* 0x00000030009d7220 */ /* 0x040fe40000410000 */
        /* <DEDUP_REMOVED lines=16> */
[----:B-----5:R-:W-:-:S02]  /*8240*/  FMUL.FTZ R171, R0, R65 ;  /* 0x0000004100ab7220 */ /* 0x020fc40000410000 */
        /* <DEDUP_REMOVED lines=40> */
[----:B------:R-:W-:Y:S01]  /*84d0*/  FMUL.FTZ R164, R0, R164 ;  /* 0x000000a400a47220 */ /* 0x000fe20000410000 */
[----:B------:R-:W-:Y:S01]  /*84e0*/  SHF.R.S32.HI R0, RZ, 0x1f, R5 ;  /* 0x0000001fff007819 */ /* 0x000fe20000011405 */
[C---:B------:R-:W-:Y:S01]  /*84f0*/  FMUL.FTZ R15, R4.reuse, R79 ;  /* 0x0000004f040f7220 */ /* 0x040fe20000410000 */
[----:B------:R-:W1:Y:S01]  /*8500*/  @P1 MUFU.LG2 R6, R6 ;  /* 0x0000000600061308 */ /* 0x000e620000000c00 */
[----:B------:R-:W-:Y:S01]  /*8510*/  FMUL.FTZ R45, R4, R78 ;  /* 0x0000004e042d7220 */ /* 0x000fe20000410000 */
[----:B------:R-:W-:-:S04]  /*8520*/  LEA.HI R0, R0, R2, RZ, 0x3 ;  /* 0x0000000200007211 */ /* 0x000fc800078f18ff */
[----:B------:R-:W-:Y:S02]  /*8530*/  F2FP.PACK_AB R45, R15, R45 ;  /* 0x0000002d0f2d723e */ /* 0x000fe400000000ff */
[----:B------:R-:W-:Y:S01]  /*8540*/  LOP3.LUT R0, R0, 0xfffffff8, RZ, 0xc0, !PT ;  /* 0xfffffff800007812 */ /* 0x000fe200078ec0ff */
[----:B------:R-:W3:Y:S01]  /*8550*/  S2R R15, SR_CTAID.Z ;  /* 0x00000000000f7919 */ /* 0x000ee20000002700 */
[----:B------:R-:W-:Y:S02]  /*8560*/  UIMAD.WIDE.U32 UR14, UR7, UR4, URZ ;  /* 0x00000004070e72a5 */ /* 0x000fe4000f8e003f */
[----:B------:R-:W-:Y:S02]  /*8570*/  IADD3 R10, R2, -R0, RZ ;  /* 0x80000000020a7210 */ /* 0x000fe40007ffe0ff */
[----:B------:R-:W-:Y:S02]  /*8580*/  @P2 MOV R2, 0x3f317218 ;  /* 0x3f31721800022802 */ /* 0x000fe40000000f00 */
[----:B------:R-:W-:-:S02]  /*8590*/  @P1 MOV R0, 0x3f317218 ;  /* 0x3f31721800001802 */ /* 0x000fc40000000f00 */
[----:B------:R-:W-:Y:S01]  /*85a0*/  MOV R9, UR15 ;  /* 0x0000000f00097c02 */ /* 0x000fe20008000f00 */
[----:B------:R-:W-:Y:S01]  /*85b0*/  @P2 FMUL.FTZ R9, R2, c[0x0][0x2d0] ;  /* 0x0000b40002092a20 */ /* 0x000fe20000410000 */
[----:B------:R-:W4:Y:S01]  /*85c0*/  @P2 MUFU.LG2 R11, R11 ;  /* 0x0000000b000b2308 */ /* 0x000f220000000c00 */
[----:B-1----:R-:W-:Y:S02]  /*85d0*/  @P1 FMUL.FTZ R2, R6, 0.69314718246459960938 ;  /* 0x3f31721806021820 */ /* 0x002fe40000410000 */
[----:B------:R-:W-:Y:S01]  /*85e0*/  @P1 FMUL.FTZ R0, R0, c[0x0][0x2d0] ;  /* 0x0000b40000001a20 */ /* 0x000fe20000410000 */
[----:B------:R-:W-:Y:S01]  /*85f0*/  UIMAD UR6, UR6, UR4, URZ ;  /* 0x00000004060672a4 */ /* 0x000fe2000f8e023f */
[----:B------:R-:W-:Y:S01]  /*8600*/  MOV R79, 0xff800000 ;  /* 0xff800000004f7802 */ /* 0x000fe20000000f00 */
[----:B------:R-:W-:Y:S02]  /*8610*/  FMUL.FTZ R21, R4, R39 ;  /* 0x0000002704157220 */ /* 0x000fe40000410000 */
[----:B------:R-:W-:Y:S01]  /*8620*/  @P1 FFMA.FTZ R79, R0, R3, R2 ;  /* 0x00000003004f1223 */ /* 0x000fe20000010002 */
[----:B------:R-:W-:Y:S01]  /*8630*/  SHF.R.S32.HI R0, RZ, 0x5, R181 ;  /* 0x00000005ff007819 */ /* 0x000fe200000114b5 */
[----:B------:R-:W-:-:S02]  /*8640*/  FMUL.FTZ R25, R4, R47 ;  /* 0x0000002f04197220 */ /* 0x000fc40000410000 */
[C---:B------:R-:W-:Y:S02]  /*8650*/  FMUL.FTZ R36, R4.reuse, R51 ;  /* 0x0000003304247220 */ /* 0x040fe40000410000 */
[C---:B------:R-:W-:Y:S02]  /*8660*/  FMUL.FTZ R34, R4.reuse, R55 ;  /* 0x0000003704227220 */ /* 0x040fe40000410000 */
[C---:B------:R-:W-:Y:S02]  /*8670*/  FMUL.FTZ R32, R4.reuse, R63 ;  /* 0x0000003f04207220 */ /* 0x040fe40000410000 */
[C---:B------:R-:W-:Y:S02]  /*8680*/  FMUL.FTZ R30, R4.reuse, R67 ;  /* 0x00000043041e7220 */ /* 0x040fe40000410000 */
[C---:B------:R-:W-:Y:S02]  /*8690*/  FMUL.FTZ R28, R4.reuse, R71 ;  /* 0x00000047041c7220 */ /* 0x040fe40000410000 */
[C---:B------:R-:W-:Y:S01]  /*86a0*/  FMUL.FTZ R16, R4.reuse, R75 ;  /* 0x0000004b04107220 */ /* 0x040fe20000410000 */
[----:B------:R-:W-:Y:S01]  /*86b0*/  UIMAD UR5, UR7, UR5, UR6 ;  /* 0x00000005070572a4 */ /* 0x000fe2000f8e0206 */
        /* <DEDUP_REMOVED lines=50> */
[----:B------:R-:W-:Y:S01]  /*89e0*/  FMUL.FTZ R166, R4, R166 ;  /* 0x000000a604a67220 */ /* 0x000fe20000410000 */
[----:B------:R-:W-:Y:S02]  /*89f0*/  MOV R4, UR12 ;  /* 0x0000000c00047c02 */ /* 0x000fe40008000f00 */
[----:B------:R-:W-:Y:S02]  /*8a00*/  MOV R8, UR14 ;  /* 0x0000000e00087c02 */ /* 0x000fe40008000f00 */
[----:B------:R-:W-:Y:S01]  /*8a10*/  SHF.R.S32.HI R3, RZ, 0x1f, R0 ;  /* 0x0000001fff037819 */ /* 0x000fe20000011400 */
[----:B------:R-:W-:Y:S01]  /*8a20*/  UIADD3 UR5, UR15, UR5, URZ ;  /* 0x000000050f057290 */ /* 0x000fe2000fffe03f */
[----:B------:R-:W-:Y:S01]  /*8a30*/  MOV R6, R4 ;  /* 0x0000000400067202 */ /* 0x000fe20000000f00 */
[----:B------:R-:W1:Y:S01]  /*8a40*/  S2R R82, SR_CTAID.X ;  /* 0x0000000000527919 */ /* 0x000e620000002500 */
[----:B------:R-:W-:-:S02]  /*8a50*/  MOV R4, R8 ;  /* 0x0000000800047202 */ /* 0x000fc40000000f00 */
[----:B------:R-:W-:Y:S02]  /*8a60*/  LEA.HI R3, R3, R0, RZ, 0x3 ;  /* 0x0000000003037211 */ /* 0x000fe400078f18ff */
[----:B---3--:R-:W-:Y:S02]  /*8a70*/  SHF.R.S32.HI R8, RZ, 0x1f, R15 ;  /* 0x0000001fff087819 */ /* 0x008fe4000001140f */
[----:B------:R-:W-:Y:S01]  /*8a80*/  LEA.HI R2, R14, R14, RZ, 0x1 ;  /* 0x0000000e0e027211 */ /* 0x000fe200078f08ff */
[----:B----4-:R-:W-:Y:S01]  /*8a90*/  @P2 FMUL.FTZ R11, R11, 0.69314718246459960938 ;  /* 0x3f3172180b0b2820 */ /* 0x010fe20000410000 */
[----:B------:R-:W-:Y:S02]  /*8aa0*/  MOV R5, UR13 ;  /* 0x0000000d00057c02 */ /* 0x000fe40008000f00 */
[----:B------:R-:W-:Y:S02]  /*8ab0*/  MOV R5, UR5 ;  /* 0x0000000500057c02 */ /* 0x000fe40008000f00 */
[----:B------:R-:W-:Y:S01]  /*8ac0*/  F2FP.PACK_AB R44, R81, R44 ;  /* 0x0000002c512c723e */ /* 0x000fe200000000ff */
[----:B------:R-:W-:Y:S01]  /*8ad0*/  IMAD R81, R8, c[0x0][0x3f0], RZ ;  /* 0x0000fc0008517a24 */ /* 0x000fe200078e02ff */
[----:B------:R-:W-:-:S02]  /*8ae0*/  LOP3.LUT R3, R3, 0xffffff8, RZ, 0xc0, !PT ;  /* 0x0ffffff803037812 */ /* 0x000fc400078ec0ff */
[----:B------:R-:W-:Y:S01]  /*8af0*/  LOP3.LUT R2, R2, 0x1ffffffe, RZ, 0xc0, !PT ;  /* 0x1ffffffe02027812 */ /* 0x000fe200078ec0ff */
[----:B------:R-:W-:Y:S01]  /*8b00*/  UIADD3 UR10, UR13, UR10, URZ ;  /* 0x0000000a0d0a7290 */ /* 0x000fe2000fffe03f */
[----:B------:R-:W-:Y:S01]  /*8b10*/  MOV R80, 0xff800000 ;  /* 0xff80000000507802 */ /* 0x000fe20000000f00 */
[----:B------:R-:W-:Y:S01]  /*8b20*/  @P2 FFMA.FTZ R80, R9, R152, R11 ;  /* 0x0000009809502223 */ /* 0x000fe2000001000b */
[----:B------:R-:W-:Y:S02]  /*8b30*/  F2FP.PACK_AB R47, R16, R47 ;  /* 0x0000002f102f723e */ /* 0x000fe400000000ff */
[C---:B------:R-:W-:Y:S02]  /*8b40*/  IADD3 R9, R0.reuse, -R3, RZ ;  /* 0x8000000300097210 */ /* 0x040fe40007ffe0ff */
[----:B------:R-:W-:Y:S01]  /*8b50*/  LEA R16, R0, R14, 0x9 ;  /* 0x0000000e00107211 */ /* 0x000fe200078e48ff */
[C---:B------:R-:W-:Y:S01]  /*8b60*/  IMAD R0, R15.reuse, c[0x0][0x3f4], R81 ;  /* 0x0000fd000f007a24 */ /* 0x040fe200078e0251 */
[----:B------:R-:W-:Y:S01]  /*8b70*/  IADD3 R11, R14, -R2, RZ ;  /* 0x800000020e0b7210 */ /* 0x000fe20007ffe0ff */
[----:B------:R-:W-:Y:S01]  /*8b80*/  IMAD.WIDE.U32 R2, R15, c[0x0][0x3f0], R4 ;  /* 0x0000fc000f027a25 */ /* 0x000fe200078e0004 */
[----:B------:R-:W-:-:S03]  /*8b90*/  SHF.L.U32 R4, R10, 0x6, RZ ;  /* 0x000000060a047819 */ /* 0x000fc600000006ff */
[----:B------:R-:W-:Y:S01]  /*8ba0*/  IMAD R78, R8, c[0x0][0x498], RZ ;  /* 0x00012600084e7a24 */ /* 0x000fe200078e02ff */
[----:B------:R-:W-:Y:S02]  /*8bb0*/  SHF.R.S32.HI R8, RZ, 0x2, R183 ;  /* 0x00000002ff087819 */ /* 0x000fe400000114b7 */
[----:B------:R-:W-:Y:S02]  /*8bc0*/  MOV R7, UR10 ;  /* 0x0000000a00077c02 */ /* 0x000fe40008000f00 */
[----:B------:R-:W-:Y:S02]  /*8bd0*/  LOP3.LUT R5, R10, 0x1, RZ, 0xc0, !PT ;  /* 0x000000010a057812 */ /* 0x000fe400078ec0ff */
[----:B------:R-:W-:Y:S02]  /*8be0*/  IADD3 R3, R3, R0, RZ ;  /* 0x0000000003037210 */ /* 0x000fe40007ffe0ff */
[----:B------:R-:W-:Y:S01]  /*8bf0*/  LEA R0, R9, R8, 0x4 ;  /* 0x0000000809007211 */ /* 0x000fe200078e20ff */
[C---:B------:R-:W-:Y:S01]  /*8c00*/  IMAD R78, R15.reuse, c[0x0][0x49c], R78 ;  /* 0x000127000f4e7a24 */ /* 0x040fe200078e024e */
[----:B------:R-:W-:Y:S01]  /*8c10*/  LOP3.LUT R4, R4, 0x1c0, RZ, 0xc0, !PT ;  /* 0x000001c004047812 */ /* 0x000fe200078ec0ff */
[----:B------:R-:W-:Y:S01]  /*8c20*/  IMAD.WIDE.U32 R14, R15, c[0x0][0x498], R6 ;  /* 0x000126000f0e7a25 */ /* 0x000fe200078e0006 */
[----:B------:R-:W-:-:S02]  /*8c30*/  R2P PR, R10, 0x6 ;  /* 0x000000060a007804 */ /* 0x000fc40000000000 */
[----:B------:R-:W-:Y:S02]  /*8c40*/  ISETP.NE.U32.AND P3, PT, R5, 0x1, PT ;  /* 0x000000010500780c */ /* 0x000fe40003f65070 */
[----:B------:R-:W-:Y:S02]  /*8c50*/  SHF.R.S32.HI R6, RZ, 0x1f, R153 ;  /* 0x0000001fff067819 */ /* 0x000fe40000011499 */
[----:B------:R-:W-:Y:S02]  /*8c60*/  LEA R5, R11, R0, 0x3 ;  /* 0x000000000b057211 */ /* 0x000fe400078e18ff */
[----:B------:R-:W-:Y:S01]  /*8c70*/  LEA.HI R4, R4, R4, RZ, 0x1d ;  /* 0x0000000404047211 */ /* 0x000fe200078fe8ff */
[----:B------:R-:W-:Y:S01]  /*8c80*/  IMAD R81, R182, c[0x0][0x388], RZ ;  /* 0x0000e200b6517a24 */ /* 0x000fe200078e02ff */
[C---:B-1----:R-:W-:Y:S02]  /*8c90*/  LEA R0, R82.reuse, R0, 0x7 ;  /* 0x0000000052007211 */ /* 0x042fe400078e38ff */
[----:B------:R-:W-:Y:S01]  /*8ca0*/  LEA R10, R82, R5, 0x7 ;  /* 0x00000005520a7211 */ /* 0x000fe200078e38ff */
[----:B------:R-:W-:Y:S01]  /*8cb0*/  IMAD R5, R6, c[0x0][0x3e0], RZ ;  /* 0x0000f80006057a24 */ /* 0x000fe200078e02ff */
[----:B------:R-:W-:-:S02]  /*8cc0*/  LEA R4, R16, R4, 0x1 ;  /* 0x0000000410047211 */ /* 0x000fc400078e08ff */
[C---:B------:R-:W-:Y:S01]  /*8cd0*/  ISETP.GE.OR P5, PT, R0.reuse, R81, P4 ;  /* 0x000000510000720c */ /* 0x040fe200027a6670 */
[C---:B------:R-:W-:Y:S01]  /*8ce0*/  IMAD R6, R153.reuse, c[0x0][0x3e4], R5 ;  /* 0x0000f90099067a24 */ /* 0x040fe200078e0205 */
[----:B------:R-:W-:Y:S02]  /*8cf0*/  IADD3 R7, R0, 0x8, RZ ;  /* 0x0000000800077810 */ /* 0x000fe40007ffe0ff */
[----:B------:R-:W-:Y:S01]  /*8d00*/  SHF.L.U32 R0, R4, 0x1, RZ ;  /* 0x0000000104007819 */ /* 0x000fe200000006ff */
[----:B------:R-:W-:Y:S01]  /*8d10*/  IMAD.WIDE.U32 R4, R153, c[0x0][0x3e0], R2 ;  /* 0x0000f80099047a25 */ /* 0x000fe200078e0002 */
[----:B------:R-:W-:-:S03]  /*8d20*/  F2FP.PACK_AB R13, R180, R13 ;  /* 0x0000000db40d723e */ /* 0x000fc600000000ff */
[----:B------:R-:W-:Y:S01]  /*8d30*/  @P0 IMAD.HI.U32 R8, R10, c[0x0][0x4ec], RZ ;  /* 0x00013b000a080a27 */ /* 0x000fe200078e00ff */
[----:B------:R-:W-:Y:S02]  /*8d40*/  F2FP.PACK_AB R12, R159, R12 ;  /* 0x0000000c9f0c723e */ /* 0x000fe400000000ff */
[----:B------:R-:W-:Y:S02]  /*8d50*/  IADD3 R5, R5, R6, RZ ;  /* 0x0000000605057210 */ /* 0x000fe40007ffe0ff */
[----:B------:R-:W-:Y:S02]  /*8d60*/  ISETP.GE.OR P4, PT, R7, R81, P4 ;  /* 0x000000510700720c */ /* 0x000fe40002786670 */
[----:B------:R-:W-:Y:S02]  /*8d70*/  MOV R3, R10 ;  /* 0x0000000a00037202 */ /* 0x000fe40000000f00 */
[----:B------:R-:W-:Y:S02]  /*8d80*/  SHF.R.S32.HI R7, RZ, 0x1f, R154 ;  /* 0x0000001fff077819 */ /* 0x000fe4000001149a */
[----:B------:R-:W-:Y:S01]  /*8d90*/  @P0 SHF.R.U32.HI R3, RZ, c[0x0][0x4f0], R8 ;  /* 0x00013c00ff030a19 */ /* 0x000fe20000011608 */
[----:B------:R-:W-:Y:S04]  /*8da0*/  STS [R0+0x80], R13 ;  /* 0x0000800d00007388 */ /* 0x000fe80000000800 */
[----:B------:R1:W-:Y:S01]  /*8db0*/  STS [R0+0x480], R12 ;  /* 0x0004800c00007388 */ /* 0x0003e20000000800 */
[----:B------:R-:W-:Y:S01]  /*8dc0*/  IMAD R6, R7, c[0x0][0x3d8], RZ ;  /* 0x0000f60007067a24 */ /* 0x000fe200078e02ff */
[----:B------:R-:W-:-:S02]  /*8dd0*/  IADD3 R9, R0, 0x80, RZ ;  /* 0x0000008000097810 */ /* 0x000fc40007ffe0ff */
[----:B------:R-:W-:Y:S01]  /*8de0*/  MOV R7, 0x20 ;  /* 0x0000002000077802 */ /* 0x000fe20000000f00 */
[----:B------:R-:W-:Y:S01]  /*8df0*/  IMAD R16, R154, c[0x0][0x3dc], R6 ;  /* 0x0000f7009a107a24 */ /* 0x000fe200078e0206 */
[----:B------:R-:W-:Y:S02]  /*8e00*/  SHF.R.S32.HI R6, RZ, 0x1f, R3 ;  /* 0x0000001fff067819 */ /* 0x000fe40000011403 */
[----:B------:R-:W-:Y:S02]  /*8e10*/  IADD3 R8, P0, R3, R14, RZ ;  /* 0x0000000e03087210 */ /* 0x000fe40007f1e0ff */
[----:B------:R-:W-:Y:S02]  /*8e20*/  IADD3 R2, R0, 0x70, RZ ;  /* 0x0000007000027810 */ /* 0x000fe40007ffe0ff */
[----:B------:R-:W-:Y:S02]  /*8e30*/  @P3 IADD3 R2, R9, 0x10, RZ ;  /* 0x0000001009023810 */ /* 0x000fe40007ffe0ff */
[----:B------:R-:W-:Y:S01]  /*8e40*/  IADD3.X R9, R6, R15, R78, P0, !PT ;  /* 0x0000000f06097210 */ /* 0x000fe200007fe44e */
[----:B-1----:R-:W-:Y:S01]  /*8e50*/  IMAD.WIDE.U32 R12, R154, c[0x0][0x3d8], R4 ;  /* 0x0000f6009a0c7a25 */ /* 0x002fe200078e0004 */
[----:B------:R-:W-:Y:S01]  /*8e60*/  IADD3 R4, -R3, RZ, RZ ;  /* 0x000000ff03047210 */ /* 0x000fe20007ffe1ff */
[----:B------:R1:W5:Y:S04]  /*8e70*/  LDL R78, [R1+0xac] ;  /* 0x0000ac00014e7983 */ /* 0x0003680000100800 */
[----:B------:R-:W-:Y:S01]  /*8e80*/  IMAD R4, R4, c[0x0][0x4e8], R10 ;  /* 0x00013a0004047a24 */ /* 0x000fe200078e020a */
[----:B------:R-:W-:-:S02]  /*8e90*/  SEL R5, R7, 0xffffffe0, !P1 ;  /* 0xffffffe007057807 */ /* 0x000fc40004800000 */
[----:B------:R-:W-:Y:S02]  /*8ea0*/  MOV R6, 0x40 ;  /* 0x0000004000067802 */ /* 0x000fe40000000f00 */
[----:B------:R-:W-:Y:S02]  /*8eb0*/  SHF.R.S32.HI R7, RZ, 0x1f, R4 ;  /* 0x0000001fff077819 */ /* 0x000fe40000011404 */
[----:B------:R-:W-:Y:S02]  /*8ec0*/  SEL R6, R6, 0xffffffc0, !P2 ;  /* 0xffffffc006067807 */ /* 0x000fe40005000000 */
[----:B------:R-:W-:Y:S01]  /*8ed0*/  F2FP.PACK_AB R17, R179, R17 ;  /* 0x00000011b311723e */ /* 0x000fe200000000ff */
[----:B------:R-:W-:Y:S01]  /*8ee0*/  IMAD R7, R7, c[0x0][0x488], RZ ;  /* 0x0001220007077a24 */ /* 0x000fe200078e02ff */
[----:B------:R-:W-:Y:S02]  /*8ef0*/  F2FP.PACK_AB R18, R163, R18 ;  /* 0x00000012a312723e */ /* 0x000fe400000000ff */
[----:B------:R-:W-:-:S02]  /*8f00*/  F2FP.PACK_AB R19, R178, R19 ;  /* 0x00000013b213723e */ /* 0x000fc400000000ff */
[----:B------:R-:W-:Y:S02]  /*8f10*/  F2FP.PACK_AB R22, R21, R22 ;  /* 0x000000161516723e */ /* 0x000fe400000000ff */
[----:B------:R-:W-:Y:S01]  /*8f20*/  IADD3 R3, R0, R5, RZ ;  /* 0x0000000500037210 */ /* 0x000fe20007ffe0ff */
[C---:B------:R-:W-:Y:S01]  /*8f30*/  IMAD R10, R4.reuse, c[0x0][0x48c], R7 ;  /* 0x00012300040a7a24 */ /* 0x040fe200078e0207 */
[----:B------:R-:W-:Y:S02]  /*8f40*/  F2FP.PACK_AB R21, R177, R161 ;  /* 0x000000a1b115723e */ /* 0x000fe400000000ff */
[----:B------:R-:W-:Y:S02]  /*8f50*/  F2FP.PACK_AB R20, R23, R20 ;  /* 0x000000141714723e */ /* 0x000fe400000000ff */
[----:B------:R-:W-:Y:S01]  /*8f60*/  IADD3 R14, R5, R2, RZ ;  /* 0x00000002050e7210 */ /* 0x000fe20007ffe0ff */
[----:B------:R-:W-:Y:S01]  /*8f70*/  IMAD.WIDE.U32 R8, R4, c[0x0][0x488], R8 ;  /* 0x0001220004087a25 */ /* 0x000fe200078e0008 */
[----:B------:R-:W-:-:S02]  /*8f80*/  F2FP.PACK_AB R23, R176, R160 ;  /* 0x000000a0b017723e */ /* 0x000fc400000000ff */
[----:B------:R-:W-:Y:S02]  /*8f90*/  F2FP.PACK_AB R24, R25, R24 ;  /* 0x000000181918723e */ /* 0x000fe400000000ff */
[----:B------:R-:W-:Y:S01]  /*8fa0*/  IADD3 R5, R0, R6, RZ ;  /* 0x0000000600057210 */ /* 0x000fe20007ffe0ff */
[----:B------:R-:W-:Y:S01]  /*8fb0*/  STS [R2], R17 ;  /* 0x0000001102007388 */ /* 0x000fe20000000800 */
[----:B------:R-:W-:Y:S02]  /*8fc0*/  F2FP.PACK_AB R25, R175, R157 ;  /* 0x0000009daf19723e */ /* 0x000fe400000000ff */
[----:B------:R-:W-:Y:S01]  /*8fd0*/  F2FP.PACK_AB R26, R36, R26 ;  /* 0x0000001a241a723e */ /* 0x000fe200000000ff */
[----:B------:R-:W-:Y:S01]  /*8fe0*/  STS [R2+0x400], R18 ;  /* 0x0004001202007388 */ /* 0x000fe20000000800 */
[----:B------:R-:W-:Y:S02]  /*8ff0*/  IADD3 R7, R6, R2, RZ ;  /* 0x0000000206077210 */ /* 0x000fe40007ffe0ff */
[----:B------:R-:W-:Y:S01]  /*9000*/  F2FP.PACK_AB R58, R174, R156 ;  /* 0x0000009cae3a723e */ /* 0x000fe200000000ff */
[----:B------:R-:W-:Y:S01]  /*9010*/  STS [R3+0x80], R19 ;  /* 0x0000801303007388 */ /* 0x000fe20000000800 */
[----:B------:R-:W-:-:S02]  /*9020*/  F2FP.PACK_AB R57, R34, R57 ;  /* 0x000000392239723e */ /* 0x000fc400000000ff */
[----:B------:R-:W-:Y:S01]  /*9030*/  IADD3 R4, R6, R3, RZ ;  /* 0x0000000306047210 */ /* 0x000fe20007ffe0ff */
[----:B------:R-:W-:Y:S01]  /*9040*/  STS [R3+0x480], R22 ;  /* 0x0004801603007388 */ /* 0x000fe20000000800 */
[----:B------:R-:W-:Y:S02]  /*9050*/  F2FP.PACK_AB R56, R173, R56 ;  /* 0x00000038ad38723e */ /* 0x000fe400000000ff */
[----:B------:R-:W-:Y:S01]  /*9060*/  F2FP.PACK_AB R55, R59, R55 ;  /* 0x000000373b37723e */ /* 0x000fe200000000ff */
[----:B------:R-:W-:Y:S01]  /*9070*/  STS [R14], R21 ;  /* 0x000000150e007388 */ /* 0x000fe20000000800 */
[----:B------:R-:W-:Y:S02]  /*9080*/  IADD3 R6, R14, R6, RZ ;  /* 0x000000060e067210 */ /* 0x000fe40007ffe0ff */
[----:B------:R-:W-:Y:S01]  /*9090*/  F2FP.PACK_AB R54, R172, R155 ;  /* 0x0000009bac36723e */ /* 0x000fe200000000ff */
[----:B------:R-:W-:Y:S01]  /*90a0*/  STS [R14+0x400], R20 ;  /* 0x000400140e007388 */ /* 0x000fe20000000800 */
[----:B------:R-:W-:-:S02]  /*90b0*/  F2FP.PACK_AB R53, R32, R53 ;  /* 0x000000352035723e */ /* 0x000fc400000000ff */
[----:B------:R-:W-:Y:S01]  /*90c0*/  F2FP.PACK_AB R52, R171, R52 ;  /* 0x00000034ab34723e */ /* 0x000fe200000000ff */
[----:B------:R-:W-:Y:S01]  /*90d0*/  STS [R5+0x80], R23 ;  /* 0x0000801705007388 */ /* 0x000fe20000000800 */
[----:B------:R-:W-:Y:S02]  /*90e0*/  F2FP.PACK_AB R51, R30, R51 ;  /* 0x000000331e33723e */ /* 0x000fe400000000ff */
[----:B------:R-:W-:Y:S01]  /*90f0*/  F2FP.PACK_AB R50, R170, R64 ;  /* 0x00000040aa32723e */ /* 0x000fe200000000ff */
[----:B------:R-:W-:Y:S01]  /*9100*/  STS [R5+0x480], R24 ;  /* 0x0004801805007388 */ /* 0x000fe20000000800 */
[----:B------:R-:W-:Y:S02]  /*9110*/  F2FP.PACK_AB R49, R28, R49 ;  /* 0x000000311c31723e */ /* 0x000fe400000000ff */
[----:B------:R-:W-:Y:S01]  /*9120*/  F2FP.PACK_AB R48, R169, R48 ;  /* 0x00000030a930723e */ /* 0x000fe200000000ff */
[----:B------:R-:W-:Y:S01]  /*9130*/  STS [R7], R25 ;  /* 0x0000001907007388 */ /* 0x000fe20000000800 */
[----:B------:R-:W-:-:S03]  /*9140*/  F2FP.PACK_AB R46, R168, R60 ;  /* 0x0000003ca82e723e */ /* 0x000fc600000000ff */
[----:B------:R-:W-:Y:S01]  /*9150*/  STS [R7+0x400], R26 ;  /* 0x0004001a07007388 */ /* 0x000fe20000000800 */
[----:B------:R-:W-:-:S03]  /*9160*/  F2FP.PACK_AB R42, R85, R84 ;  /* 0x00000054552a723e */ /* 0x000fc600000000ff */
[----:B------:R-:W-:Y:S01]  /*9170*/  STS [R4+0x80], R58 ;  /* 0x0000803a04007388 */ /* 0x000fe20000000800 */
[----:B------:R-:W-:-:S03]  /*9180*/  F2FP.PACK_AB R41, R87, R41 ;  /* 0x000000295729723e */ /* 0x000fc600000000ff */
[----:B------:R-:W-:Y:S01]  /*9190*/  STS [R4+0x480], R57 ;  /* 0x0004803904007388 */ /* 0x000fe20000000800 */
[----:B------:R-:W-:-:S03]  /*91a0*/  F2FP.PACK_AB R40, R89, R40 ;  /* 0x000000285928723e */ /* 0x000fc600000000ff */
        /* <DEDUP_REMOVED lines=24> */
[----:B------:R-:W3:Y:S01]  /*9330*/  LDL R84, [R1+0xb8] ;  /* 0x0000b80001547983 */ /* 0x000ee20000100800 */
[----:B------:R-:W-:-:S03]  /*9340*/  F2FP.PACK_AB R27, R115, R27 ;  /* 0x0000001b731b723e */ /* 0x000fc600000000ff */
[----:B------:R-:W-:Y:S04]  /*9350*/  STS [R7+0x4000], R44 ;  /* 0x0040002c07007388 */ /* 0x000fe80000000800 */
        /* <DEDUP_REMOVED lines=36> */
[----:B------:R4:W-:Y:S04]  /*95a0*/  STS [R4+0x8480], R77 ;  /* 0x0084804d04007388 */ /* 0x0009e80000000800 */
[----:B------:R1:W-:Y:S04]  /*95b0*/  STS [R6+0x8000], R76 ;  /* 0x0080004c06007388 */ /* 0x0003e80000000800 */
[----:B------:R-:W-:Y:S04]  /*95c0*/  STS [R6+0x8400], R75 ;  /* 0x0084004b06007388 */ /* 0x000fe80000000800 */
        /* <DEDUP_REMOVED lines=13> */
[----:B------:R2:W-:Y:S04]  /*96a0*/  STS [R4+0xc480], R61 ;  /* 0x00c4803d04007388 */ /* 0x0005e80000000800 */
[----:B----4-:R4:W5:Y:S04]  /*96b0*/  LDL R77, [R1+0xb0] ;  /* 0x0000b000014d7983 */ /* 0x0109680000100800 */
[----:B-1----:R4:W5:Y:S01]  /*96c0*/  LDL R76, [R1+0xa8] ;  /* 0x0000a800014c7983 */ /* 0x0029620000100800 */
[----:B--2---:R-:W-:-:S03]  /*96d0*/  SHF.L.U32 R4, R83, 0x1, RZ ;  /* 0x0000000153047819 */ /* 0x004fc600000006ff */
[----:B------:R4:W5:Y:S01]  /*96e0*/  LDL.64 R82, [R1+0xa0] ;  /* 0x0000a00001527983 */ /* 0x0009620000100a00 */
[C---:B------:R-:W-:Y:S02]  /*96f0*/  LEA R15, P0, R8.reuse, c[0x0][0x450], 0x2 ;  /* 0x00011400080f7a11 */ /* 0x040fe400078010ff */
[----:B------:R-:W-:Y:S02]  /*9700*/  IADD3 R9, R9, R10, RZ ;  /* 0x0000000a09097210 */ /* 0x000fe40007ffe0ff */
[----:B------:R-:W-:Y:S02]  /*9710*/  F2FP.PACK_AB R60, R165, R164 ;  /* 0x000000a4a53c723e */ /* 0x000fe400000000ff */
[----:B------:R-:W-:Y:S02]  /*9720*/  F2FP.PACK_AB R166, R167, R166 ;  /* 0x000000a6a7a6723e */ /* 0x000fe400000000ff */
[----:B------:R-:W-:Y:S01]  /*9730*/  LEA.HI.X R9, R8, c[0x0][0x454], R9, 0x2, P0 ;  /* 0x0001150008097a11 */ /* 0x000fe200000f1409 */
[----:B------:R-:W-:Y:S04]  /*9740*/  STS [R6+0xc000], R60 ;  /* 0x00c0003c06007388 */ /* 0x000fe80000000800 */
[----:B------:R-:W-:Y:S04]  /*9750*/  STS [R6+0xc400], R166 ;  /* 0x00c400a606007388 */ /* 0x000fe80000000800 */
[----:B------:R-:W-:Y:S04]  /*9760*/  SHFL.IDX PT, R10, R15, RZ, 0x1c1f ;  /* 0x001c1fff0f0a7589 */ /* 0x000fe800000e0000 */
[----:B------:R-:W1:Y:S04]  /*9770*/  SHFL.IDX PT, R11, R9, RZ, 0x1c1f ;  /* 0x001c1fff090b7589 */ /* 0x000e6800000e0000 */
[----:B------:R-:W-:Y:S06]  /*9780*/  BAR.SYNC.DEFER_BLOCKING 0x1, 0x100 ;  /* 0x0044000000007b1d */ /* 0x000fec0000010000 */
[----:B------:R-:W-:Y:S04]  /*9790*/  SHFL.IDX PT, R8, R15, 0x1, 0x1c1f ;  /* 0x003c1f000f087f89 */ /* 0x000fe800000e0000 */
[----:B------:R-:W2:Y:S04]  /*97a0*/  SHFL.IDX PT, R9, R9, 0x1, 0x1c1f ;  /* 0x003c1f0009097f89 */ /* 0x000ea800000e0000 */
[----:B-1----:R1:W-:Y:S04]  /*97b0*/  @!P5 ST.E [R10.64], R80 ;  /* 0x000000500a00d985 */ /* 0x0023e8000c101908 */
[----:B--2---:R4:W-:Y:S04]  /*97c0*/  @!P4 ST.E [R8.64], R79 ;  /* 0x0000004f0800c985 */ /* 0x0049e8000c101908 */
[----:B------:R4:W2:Y:S04]  /*97d0*/  LDS.128 R40, [R4+0x1080] ;  /* 0x0010800004287984 */ /* 0x0008a80000000c00 */
[----:B------:R4:W1:Y:S04]  /*97e0*/  LDS.128 R56, [R4+0x2080] ;  /* 0x0020800004387984 */ /* 0x0008680000000c00 */
[----:B------:R4:W2:Y:S04]  /*97f0*/  LDS.128 R68, [R4+0x3080] ;  /* 0x0030800004447984 */ /* 0x0008a80000000c00 */
        /* <DEDUP_REMOVED lines=8> */
[----:B------:R4:W2:Y:S01]  /*9880*/  LDS.128 R72, [R4+0xf080] ;  /* 0x00f0800004487984 */ /* 0x0008a20000000c00 */
[----:B------:R-:W-:-:S02]  /*9890*/  IADD3 R0, R13, R16, RZ ;  /* 0x000000100d007210 */ /* 0x000fc40007ffe0ff */
[----:B-1----:R-:W-:-:S04]  /*98a0*/  LEA R11, P0, R12, c[0x0][0x380], 0x1 ;  /* 0x0000e0000c0b7a11 */ /* 0x002fc800078008ff */
[----:B------:R-:W-:Y:S01]  /*98b0*/  LEA.HI.X R10, R12, c[0x0][0x384], R0, 0x1, P0 ;  /* 0x0000e1000c0a7a11 */ /* 0x000fe200000f0c00 */
[----:B------:R4:W1:Y:S01]  /*98c0*/  SHFL.IDX PT, R2, R11, RZ, 0x181f ;  /* 0x00181fff0b027589 */ /* 0x00086200000e0000 */
[----:B------:R-:W-:Y:S01]  /*98d0*/  BSSY B0, `(.L_x_4) ;  /* 0x000001d000007945 */ /* 0x000fe20003800000 */
[----:B---3--:R-:W-:Y:S02]  /*98e0*/  ISETP.GE.AND P0, PT, R84, R81, PT ;  /* 0x000000515400720c */ /* 0x008fe40003f06270 */
[----:B------:R4:W3:Y:S11]  /*98f0*/  SHFL.IDX PT, R3, R10, RZ, 0x181f ;  /* 0x00181fff0a037589 */ /* 0x0008f600000e0000 */
[----:B------:R-:W-:Y:S05]  /*9900*/  @P0 BRA `(.L_x_5) ;  /* 0x0000019000000947 */ /* 0x000fea0003800000 */
[----:B-1----:R-:W1:Y:S01]  /*9910*/  LDS.128 R24, [R4+0x80] ;  /* 0x0000800004187984 */ /* 0x002e620000000c00 */
[----:B-----5:R-:W-:-:S02]  /*9920*/  ISETP.GE.AND P2, PT, R78, c[0x0][0x3c8], PT ;  /* 0x0000f2004e007a0c */ /* 0x020fc40003f46270 */
[----:B------:R-:W-:Y:S01]  /*9930*/  ISETP.GE.AND P1, PT, R77, c[0x0][0x3c8], PT ;  /* 0x0000f2004d007a0c */ /* 0x000fe20003f26270 */
[----:B------:R-:W4:Y:S01]  /*9940*/  LDS.128 R20, [R4+0x4080] ;  /* 0x0040800004147984 */ /* 0x000f220000000c00 */
[----:B------:R-:W-:Y:S02]  /*9950*/  ISETP.GE.AND P0, PT, R76, c[0x0][0x3c8], PT ;  /* 0x0000f2004c007a0c */ /* 0x000fe40003f06270 */
[----:B------:R-:W-:Y:S01]  /*9960*/  ISETP.GE.AND P3, PT, R82, c[0x0][0x3c8], PT ;  /* 0x0000f20052007a0c */ /* 0x000fe20003f66270 */
[----:B------:R-:W3:Y:S04]  /*9970*/  LDS.128 R16, [R4+0x8080] ;  /* 0x0080800004107984 */ /* 0x000ee80000000c00 */
[----:B------:R2:W3:Y:S04]  /*9980*/  LDS.128 R12, [R4+0xc080] ;  /* 0x00c08000040c7984 */ /* 0x0004e80000000c00 */
[----:B------:R-:W-:-:S02]  /*9990*/  @!P1 SHF.R.S32.HI R0, RZ, 0x1f, R77 ;  /* 0x0000001fff009819 */ /* 0x000fc4000001144d */
[----:B------:R-:W-:Y:S02]  /*99a0*/  @!P0 SHF.R.S32.HI R5, RZ, 0x1f, R76 ;  /* 0x0000001fff058819 */ /* 0x000fe4000001144c */
[----:B---34-:R-:W-:Y:S01]  /*99b0*/  @!P3 IMAD.WIDE R8, R82, 0x2, R2 ;  /* 0x000000025208b825 */ /* 0x018fe200078e0202 */
[----:B--2---:R-:W-:-:S04]  /*99c0*/  @!P2 SHF.R.S32.HI R4, RZ, 0x1f, R78 ;  /* 0x0000001fff04a819 */ /* 0x004fc8000001144e */
[----:B------:R-:W-:Y:S01]  /*99d0*/  @!P2 LEA.HI R6, R4, R78, RZ, 0x3 ;  /* 0x0000004e0406a211 */ /* 0x000fe200078f18ff */
[----:B-1----:R1:W-:Y:S01]  /*99e0*/  @!P3 ST.E.128 [R8.64], R24 ;  /* 0x000000180800b985 */ /* 0x0023e2000c101d08 */
[----:B------:R-:W-:Y:S02]  /*99f0*/  @!P1 LEA.HI R4, R0, R77, RZ, 0x3 ;  /* 0x0000004d00049211 */ /* 0x000fe400078f18ff */
[----:B------:R-:W-:Y:S02]  /*9a00*/  @!P0 LEA.HI R0, R5, R76, RZ, 0x3 ;  /* 0x0000004c05008211 */ /* 0x000fe400078f18ff */
[----:B------:R-:W-:Y:S02]  /*9a10*/  @!P2 LOP3.LUT R6, R6, 0xfffffff8, RZ, 0xc0, !PT ;  /* 0xfffffff80606a812 */ /* 0x000fe400078ec0ff */
[----:B------:R-:W-:Y:S02]  /*9a20*/  @!P1 LOP3.LUT R4, R4, 0xfffffff8, RZ, 0xc0, !PT ;  /* 0xfffffff804049812 */ /* 0x000fe400078ec0ff */
[----:B------:R-:W-:Y:S01]  /*9a30*/  @!P0 LOP3.LUT R0, R0, 0xfffffff8, RZ, 0xc0, !PT ;  /* 0xfffffff800008812 */ /* 0x000fe200078ec0ff */
[----:B------:R-:W-:-:S04]  /*9a40*/  @!P2 IMAD.WIDE R6, R6, 0x2, R2 ;  /* 0x000000020606a825 */ /* 0x000fc800078e0202 */
[--C-:B------:R-:W-:Y:S01]  /*9a50*/  @!P1 IMAD.WIDE R4, R4, 0x2, R2.reuse ;  /* 0x0000000204049825 */ /* 0x100fe200078e0202 */
[----:B------:R1:W-:Y:S03]  /*9a60*/  @!P2 ST.E.128 [R6.64], R20 ;  /* 0x000000140600a985 */ /* 0x0003e6000c101d08 */
[----:B------:R-:W-:Y:S01]  /*9a70*/  @!P0 IMAD.WIDE R2, R0, 0x2, R2 ;  /* 0x0000000200028825 */ /* 0x000fe200078e0202 */
[----:B------:R1:W-:Y:S04]  /*9a80*/  @!P1 ST.E.128 [R4.64], R16 ;  /* 0x0000001004009985 */ /* 0x0003e8000c101d08 */
[----:B------:R1:W-:Y:S02]  /*9a90*/  @!P0 ST.E.128 [R2.64], R12 ;  /* 0x0000000c02008985 */ /* 0x0003e4000c101d08 */
.L_x_5:
[----:B-1----:R-:W-:Y:S05]  /*9aa0*/  BSYNC B0 ;  /* 0x0000000000007941 */ /* 0x002fea0003800000 */
.L_x_4:
[----:B------:R-:W-:Y:S01]  /*9ab0*/  IADD3 R0, R84, 0x20, RZ ;  /* 0x0000002054007810 */ /* 0x000fe20007ffe0ff */
[----:B---3--:R1:W3:Y:S01]  /*9ac0*/  SHFL.IDX PT, R3, R10, 0x1, 0x181f ;  /* 0x00381f000a037f89 */ /* 0x0082e200000e0000 */
[----:B------:R-:W-:Y:S02]  /*9ad0*/  BSSY B0, `(.L_x_6) ;  /* 0x0000019000007945 */ /* 0x000fe40003800000 */
[----:B------:R-:W-:Y:S01]  /*9ae0*/  ISETP.GE.AND P0, PT, R0, R81, PT ;  /* 0x000000510000720c */ /* 0x000fe20003f06270 */
[----:B------:R1:W4:-:S12]  /*9af0*/  SHFL.IDX PT, R2, R11, 0x1, 0x181f ;  /* 0x00381f000b027f89 */ /* 0x00031800000e0000 */
[----:B------:R-:W-:Y:S05]  /*9b00*/  @P0 BRA `(.L_x_7) ;  /* 0x0000015000000947 */ /* 0x000fea0003800000 */
[----:B-----5:R-:W-:Y:S02]  /*9b10*/  ISETP.GE.AND P2, PT, R78, c[0x0][0x3c8], PT ;  /* 0x0000f2004e007a0c */ /* 0x020fe40003f46270 */
[----:B------:R-:W-:Y:S02]  /*9b20*/  ISETP.GE.AND P1, PT, R77, c[0x0][0x3c8], PT ;  /* 0x0000f2004d007a0c */ /* 0x000fe40003f26270 */
[----:B------:R-:W-:Y:S02]  /*9b30*/  ISETP.GE.AND P0, PT, R76, c[0x0][0x3c8], PT ;  /* 0x0000f2004c007a0c */ /* 0x000fe40003f06270 */
[----:B------:R-:W-:-:S07]  /*9b40*/  ISETP.GE.AND P3, PT, R82, c[0x0][0x3c8], PT ;  /* 0x0000f20052007a0c */ /* 0x000fce0003f66270 */
[----:B----4-:R-:W-:Y:S02]  /*9b50*/  @!P2 SHF.R.S32.HI R4, RZ, 0x1f, R78 ;  /* 0x0000001fff04a819 */ /* 0x010fe4000001144e */
[----:B------:R-:W-:Y:S02]  /*9b60*/  @!P1 SHF.R.S32.HI R0, RZ, 0x1f, R77 ;  /* 0x0000001fff009819 */ /* 0x000fe4000001144d */
[----:B------:R-:W-:Y:S02]  /*9b70*/  @!P0 SHF.R.S32.HI R5, RZ, 0x1f, R76 ;  /* 0x0000001fff058819 */ /* 0x000fe4000001144c */
[----:B------:R-:W-:Y:S01]  /*9b80*/  @!P2 LEA.HI R6, R4, R78, RZ, 0x3 ;  /* 0x0000004e0406a211 */ /* 0x000fe200078f18ff */
[----:B---3--:R-:W-:Y:S01]  /*9b90*/  @!P3 IMAD.WIDE R8, R82, 0x2, R2 ;  /* 0x000000025208b825 */ /* 0x008fe200078e0202 */
[----:B------:R-:W-:Y:S02]  /*9ba0*/  @!P1 LEA.HI R4, R0, R77, RZ, 0x3 ;  /* 0x0000004d00049211 */ /* 0x000fe400078f18ff */
[----:B------:R-:W-:-:S02]  /*9bb0*/  @!P0 LEA.HI R0, R5, R76, RZ, 0x3 ;  /* 0x0000004c05008211 */ /* 0x000fc400078f18ff */
[----:B------:R-:W-:Y:S01]  /*9bc0*/  @!P2 LOP3.LUT R6, R6, 0xfffffff8, RZ, 0xc0, !PT ;  /* 0xfffffff80606a812 */ /* 0x000fe200078ec0ff */
[----:B--2---:R2:W-:Y:S01]  /*9bd0*/  @!P3 ST.E.128 [R8.64], R40 ;  /* 0x000000280800b985 */ /* 0x0045e2000c101d08 */
        /* <DEDUP_REMOVED lines=8> */
.L_x_7:
[----:B------:R-:W-:Y:S05]  /*9c60*/  BSYNC B0 ;  /* 0x0000000000007941 */ /* 0x000fea0003800000 */
.L_x_6:
[----:B------:R-:W-:Y:S01]  /*9c70*/  IADD3 R0, R84, 0x40, RZ ;  /* 0x0000004054007810 */ /* 0x000fe20007ffe0ff */
[----:B--23--:R2:W3:Y:S01]  /*9c80*/  SHFL.IDX PT, R3, R10, 0x2, 0x181f ;  /* 0x00581f000a037f89 */ /* 0x00c4e200000e0000 */
[----:B------:R-:W-:Y:S02]  /*9c90*/  BSSY B0, `(.L_x_8) ;  /* 0x0000019000007945 */ /* 0x000fe40003800000 */
[----:B------:R-:W-:Y:S01]  /*9ca0*/  ISETP.GE.AND P0, PT, R0, R81, PT ;  /* 0x000000510000720c */ /* 0x000fe20003f06270 */
[----:B----4-:R2:W4:-:S12]  /*9cb0*/  SHFL.IDX PT, R2, R11, 0x2, 0x181f ;  /* 0x00581f000b027f89 */ /* 0x01051800000e0000 */
[----:B------:R-:W-:Y:S05]  /*9cc0*/  @P0 BRA `(.L_x_9) ;  /* 0x0000015000000947 */ /* 0x000fea0003800000 */
[----:B-----5:R-:W-:Y:S02]  /*9cd0*/  ISETP.GE.AND P2, PT, R78, c[0x0][0x3c8], PT ;  /* 0x0000f2004e007a0c */ /* 0x020fe40003f46270 */
[----:B------:R-:W-:Y:S02]  /*9ce0*/  ISETP.GE.AND P1, PT, R77, c[0x0][0x3c8], PT ;  /* 0x0000f2004d007a0c */ /* 0x000fe40003f26270 */
[----:B------:R-:W-:Y:S02]  /*9cf0*/  ISETP.GE.AND P0, PT, R76, c[0x0][0x3c8], PT ;  /* 0x0000f2004c007a0c */ /* 0x000fe40003f06270 */
[----:B------:R-:W-:-:S07]  /*9d00*/  ISETP.GE.AND P3, PT, R82, c[0x0][0x3c8], PT ;  /* 0x0000f20052007a0c */ /* 0x000fce0003f66270 */
[----:B------:R-:W-:Y:S02]  /*9d10*/  @!P2 SHF.R.S32.HI R4, RZ, 0x1f, R78 ;  /* 0x0000001fff04a819 */ /* 0x000fe4000001144e */
[----:B------:R-:W-:Y:S02]  /*9d20*/  @!P1 SHF.R.S32.HI R0, RZ, 0x1f, R77 ;  /* 0x0000001fff009819 */ /* 0x000fe4000001144d */
[----:B------:R-:W-:Y:S02]  /*9d30*/  @!P0 SHF.R.S32.HI R5, RZ, 0x1f, R76 ;  /* 0x0000001fff058819 */ /* 0x000fe4000001144c */
[----:B------:R-:W-:Y:S01]  /*9d40*/  @!P2 LEA.HI R6, R4, R78, RZ, 0x3 ;  /* 0x0000004e0406a211 */ /* 0x000fe200078f18ff */
[----:B---34-:R-:W-:Y:S01]  /*9d50*/  @!P3 IMAD.WIDE R8, R82, 0x2, R2 ;  /* 0x000000025208b825 */ /* 0x018fe200078e0202 */
[----:B------:R-:W-:Y:S02]  /*9d60*/  @!P1 LEA.HI R4, R0, R77, RZ, 0x3 ;  /* 0x0000004d00049211 */ /* 0x000fe400078f18ff */
[----:B------:R-:W-:-:S02]  /*9d70*/  @!P0 LEA.HI R0, R5, R76, RZ, 0x3 ;  /* 0x0000004c05008211 */ /* 0x000fc400078f18ff */
[----:B------:R-:W-:Y:S01]  /*9d80*/  @!P2 LOP3.LUT R6, R6, 0xfffffff8, RZ, 0xc0, !PT ;  /* 0xfffffff80606a812 */ /* 0x000fe200078ec0ff */
[----:B------:R3:W-:Y:S01]  /*9d90*/  @!P3 ST.E.128 [R8.64], R56 ;  /* 0x000000380800b985 */ /* 0x0007e2000c101d08 */
        /* <DEDUP_REMOVED lines=8> */
.L_x_9:
[----:B------:R-:W-:Y:S05]  /*9e20*/  BSYNC B0 ;  /* 0x0000000000007941 */ /* 0x000fea0003800000 */
.L_x_8:
[----:B------:R-:W-:Y:S01]  /*9e30*/  IADD3 R0, R84, 0x60, RZ ;  /* 0x0000006054007810 */ /* 0x000fe20007ffe0ff */
[----:B---3--:R3:W1:Y:S03]  /*9e40*/  SHFL.IDX PT, R3, R10, 0x3, 0x181f ;  /* 0x00781f000a037f89 */ /* 0x00866600000e0000 */
[----:B------:R-:W-:Y:S01]  /*9e50*/  ISETP.GE.AND P0, PT, R0, R81, PT ;  /* 0x000000510000720c */ /* 0x000fe20003f06270 */
[----:B----4-:R3:W4:-:S12]  /*9e60*/  SHFL.IDX PT, R2, R11, 0x3, 0x181f ;  /* 0x00781f000b027f89 */ /* 0x01071800000e0000 */
[----:B------:R-:W-:Y:S05]  /*9e70*/  @P0 EXIT ;  /* 0x000000000000094d */ /* 0x000fea0003800000 */
[----:B-----5:R-:W-:Y:S02]  /*9e80*/  ISETP.GE.AND P1, PT, R78, c[0x0][0x3c8], PT ;  /* 0x0000f2004e007a0c */ /* 0x020fe40003f26270 */
[----:B------:R-:W-:Y:S02]  /*9e90*/  ISETP.GE.AND P0, PT, R77, c[0x0][0x3c8], PT ;  /* 0x0000f2004d007a0c */ /* 0x000fe40003f06270 */
[----:B------:R-:W-:-:S09]  /*9ea0*/  ISETP.GE.AND P2, PT, R82, c[0x0][0x3c8], PT ;  /* 0x0000f20052007a0c */ /* 0x000fd20003f46270 */
[----:B------:R-:W-:Y:S02]  /*9eb0*/  @!P1 SHF.R.S32.HI R4, RZ, 0x1f, R78 ;  /* 0x0000001fff049819 */ /* 0x000fe4000001144e */
[----:B------:R-:W-:Y:S02]  /*9ec0*/  @!P0 SHF.R.S32.HI R0, RZ, 0x1f, R77 ;  /* 0x0000001fff008819 */ /* 0x000fe4000001144d */
[----:B------:R-:W-:Y:S01]  /*9ed0*/  @!P1 LEA.HI R4, R4, R78, RZ, 0x3 ;  /* 0x0000004e04049211 */ /* 0x000fe200078f18ff */
[--C-:B-1--4-:R-:W-:Y:S01]  /*9ee0*/  @!P2 IMAD.WIDE R8, R82, 0x2, R2.reuse ;  /* 0x000000025208a825 */ /* 0x112fe200078e0202 */
[----:B------:R-:W-:Y:S02]  /*9ef0*/  @!P0 LEA.HI R0, R0, R77, RZ, 0x3 ;  /* 0x0000004d00008211 */ /* 0x000fe400078f18ff */
[----:B------:R-:W-:Y:S02]  /*9f00*/  @!P1 LOP3.LUT R4, R4, 0xfffffff8, RZ, 0xc0, !PT ;  /* 0xfffffff804049812 */ /* 0x000fe400078ec0ff */
[----:B------:R-:W-:Y:S01]  /*9f10*/  @!P0 LOP3.LUT R0, R0, 0xfffffff8, RZ, 0xc0, !PT ;  /* 0xfffffff800008812 */ /* 0x000fe200078ec0ff */
[----:B------:R1:W-:Y:S02]  /*9f20*/  @!P2 ST.E.128 [R8.64], R68 ;  /* 0x000000440800a985 */ /* 0x0003e4000c101d08 */
[----:B------:R-:W-:-:S04]  /*9f30*/  @!P1 IMAD.WIDE R6, R4, 0x2, R2 ;  /* 0x0000000204069825 */ /* 0x000fc800078e0202 */
[----:B------:R-:W-:Y:S01]  /*9f40*/  @!P0 IMAD.WIDE R4, R0, 0x2, R2 ;  /* 0x0000000200048825 */ /* 0x000fe200078e0202 */
[----:B------:R1:W-:Y:S04]  /*9f50*/  @!P1 ST.E.128 [R6.64], R64 ;  /* 0x0000004006009985 */ /* 0x0003e8000c101d08 */
[----:B------:R1:W-:Y:S01]  /*9f60*/  @!P0 ST.E.128 [R4.64], R60 ;  /* 0x0000003c04008985 */ /* 0x0003e2000c101d08 */
[----:B------:R-:W-:-:S13]  /*9f70*/  ISETP.GE.AND P0, PT, R76, c[0x0][0x3c8], PT ;  /* 0x0000f2004c007a0c */ /* 0x000fda0003f06270 */
[----:B------:R-:W-:Y:S05]  /*9f80*/  @P0 EXIT ;  /* 0x000000000000094d */ /* 0x000fea0003800000 */
[----:B------:R-:W-:-:S04]  /*9f90*/  SHF.R.S32.HI R0, RZ, 0x1f, R76 ;  /* 0x0000001fff007819 */ /* 0x000fc8000001144c */
[----:B------:R-:W-:-:S04]  /*9fa0*/  LEA.HI R0, R0, R76, RZ, 0x3 ;  /* 0x0000004c00007211 */ /* 0x000fc800078f18ff */
[----:B------:R-:W-:-:S05]  /*9fb0*/  LOP3.LUT R0, R0, 0xfffffff8, RZ, 0xc0, !PT ;  /* 0xfffffff800007812 */ /* 0x000fca00078ec0ff */
[----:B------:R-:W-:-:S05]  /*9fc0*/  IMAD.WIDE R2, R0, 0x2, R2 ;  /* 0x0000000200027825 */ /* 0x000fca00078e0202 */
[----:B------:R-:W-:Y:S01]  /*9fd0*/  ST.E.128 [R2.64], R72 ;  /* 0x0000004802007985 */ /* 0x000fe2000c101d08 */
[----:B------:R-:W-:Y:S05]  /*9fe0*/  EXIT ;  /* 0x000000000000794d */ /* 0x000fea0003800000 */
.L_x_10:
[----:B------:R-:W-:-:S00]  /*9ff0*/  BRA `(.L_x_10) ;  /* 0xfffffff000007947 */ /* 0x000fc0000383ffff */
[----:B------:R-:W-:-:S00]  /*a000*/  NOP ;  /* 0x0000000000007918 */ /* 0x000fc00000000000 */
[----:B------:R-:W-:-:S00]  /*a010*/  NOP ;  /* 0x0000000000007918 */ /* 0x000fc00000000000 */
[----:B------:R-:W-:-:S00]  /*a020*/  NOP ;  /* 0x0000000000007918 */ /* 0x000fc00000000000 */
[----:B------:R-:W-:-:S00]  /*a030*/  NOP ;  /* 0x0000000000007918 */ /* 0x000fc00000000000 */
[----:B------:R-:W-:-:S00]  /*a040*/  NOP ;  /* 0x0000000000007918 */ /* 0x000fc00000000000 */
[----:B------:R-:W-:-:S00]  /*a050*/  NOP ;  /* 0x0000000000007918 */ /* 0x000fc00000000000 */
[----:B------:R-:W-:-:S00]  /*a060*/  NOP ;  /* 0x0000000000007918 */ /* 0x000fc00000000000 */
[----:B------:R-:W-:-:S00]  /*a070*/  NOP ;  /* 0x0000000000007918 */ /* 0x000fc00000000000 */
.L_x_1461:


//--------------------- .text._ZN7cutlass13device_kernelIN5flash19enable_sm80_to_sm89INS1_16FlashAttnFwdSm80INS1_25CollectiveMainloopFwdSm80ILi8ELi1ELb1EN4cute5tupleIJNS5_1CILi128EEENS7_ILi64EEENS7_ILi256EEEEEELi256ENS_6half_tEfNS_4arch4Sm80ELb0ELb0ELb0ELb1ELb0ELb0ELb1ELb0EEENS1_21CollectiveEpilogueFwdINS6_IJS8_SA_S9_EEENS6_IJNS7_ILi1EEESI_SI_EEESC_SE_Li256ELb1ELb1ELb0ELb0EEENS1_19SingleTileSchedulerILb1ELb0ELb1ELi128EEEEEEEEEvNT_6ParamsE --------------------------
	.section	.text._ZN7cutlass13device_kernelIN5flash19enable_sm80_to_sm89INS1_16FlashAttnFwdSm80INS1_25CollectiveMainloopFwdSm80ILi8ELi1ELb1EN4cute5tupleIJNS5_1CILi128EEENS7_ILi64EEENS7_ILi256EEEEEELi256ENS_6half_tEfNS_4arch4Sm80ELb0ELb0ELb0ELb1ELb0ELb0ELb1ELb0EEENS1_21CollectiveEpilogueFwdINS6_IJS8_SA_S9_EEENS6_IJNS7_ILi1EEESI_SI_EEESC_SE_Li256ELb1ELb1ELb0ELb0EEENS1_19SingleTileSchedulerILb1ELb0ELb1ELi128EEEEEEEEEvNT_6ParamsE,"ax",@progbits
	.sectioninfo	@"SHI_REGISTERS=255"
	.align	128
.text._ZN7cutlass13device_kernelIN5flash19enable_sm80_to_sm89INS1_16FlashAttnFwdSm80INS1_25CollectiveMainloopFwdSm80ILi8ELi1ELb1EN4cute5tupleIJNS5_1CILi128EEENS7_ILi64EEENS7_ILi256EEEEEELi256ENS_6half_tEfNS_4arch4Sm80ELb0ELb0ELb0ELb1ELb0ELb0ELb1ELb0EEENS1_21CollectiveEpilogueFwdINS6_IJS8_SA_S9_EEENS6_IJNS7_ILi1EEESI_SI_EEESC_SE_Li256ELb1ELb1ELb0ELb0EEENS1_19SingleTileSchedulerILb1ELb0ELb1ELi128EEEEEEEEEvNT_6ParamsE:
        .type           _ZN7cutlass13device_kernelIN5flash19enable_sm80_to_sm89INS1_16FlashAttnFwdSm80INS1_25CollectiveMainloopFwdSm80ILi8ELi1ELb1EN4cute5tupleIJNS5_1CILi128EEENS7_ILi64EEENS7_ILi256EEEEEELi256ENS_6half_tEfNS_4arch4Sm80ELb0ELb0ELb0ELb1ELb0ELb0ELb1ELb0EEENS1_21CollectiveEpilogueFwdINS6_IJS8_SA_S9_EEENS6_IJNS7_ILi1EEESI_SI_EEESC_SE_Li256ELb1ELb1ELb0ELb0EEENS1_19SingleTileSchedulerILb1ELb0ELb1ELi128EEEEEEEEEvNT_6ParamsE,@function
        .size           _ZN7cutlass13device_kernelIN5flash19enable_sm80_to_sm89INS1_16FlashAttnFwdSm80INS1_25CollectiveMainloopFwdSm80ILi8ELi1ELb1EN4cute5tupleIJNS5_1CILi128EEENS7_ILi64EEENS7_ILi256EEEEEELi256ENS_6half_tEfNS_4arch4Sm80ELb0ELb0ELb0ELb1ELb0ELb0ELb1ELb0EEENS1_21CollectiveEpilogueFwdINS6_IJS8_SA_S9_EEENS6_IJNS7_ILi1EEESI_SI_EEESC_SE_Li256ELb1ELb1ELb0ELb0EEENS1_19SingleTileSchedulerILb1ELb0ELb1ELi128EEEEEEEEEvNT_6ParamsE,(.L_x_1462 - _ZN7cutlass13device_kernelIN5flash19enable_sm80_to_sm89INS1_16FlashAttnFwdSm80INS1_25CollectiveMainloopFwdSm80ILi8ELi1ELb1EN4cute5tupleIJNS5_1CILi128EEENS7_ILi64EEENS7_ILi256EEEEEELi256ENS_6half_tEfNS_4arch4Sm80ELb0ELb0ELb0ELb1ELb0ELb0ELb1ELb0EEENS1_21CollectiveEpilogueFwdINS6_IJS8_SA_S9_EEENS6_IJNS7_ILi1EEESI_SI_EEESC_SE_Li256ELb1ELb1ELb0ELb0EEENS1_19SingleTileSchedulerILb1ELb0ELb1ELi128EEEEEEEEEvNT_6ParamsE)
        .other          _ZN7cutlass13device_kernelIN5flash19enable_sm80_to_sm89INS1_16FlashAttnFwdSm80INS1_25CollectiveMainloopFwdSm80ILi8ELi1ELb1EN4cute5tupleIJNS5_1CILi128EEENS7_ILi64EEENS7_ILi256EEEEEELi256ENS_6half_tEfNS_4arch4Sm80ELb0ELb0ELb0ELb1ELb0ELb0ELb1ELb0EEENS1_21CollectiveEpilogueFwdINS6_IJS8_SA_S9_EEENS6_IJNS7_ILi1EEESI_SI_EEESC_SE_Li256ELb1ELb1ELb0ELb0EEENS1_19SingleTileSchedulerILb1ELb0ELb1ELi128EEEEEEEEEvNT_6ParamsE,@"STO_CUDA_ENTRY STV_DEFAULT"
_ZN7cutlass13device_kernelIN5flash19enable_sm80_to_sm89INS1_16FlashAttnFwdSm80INS1_25CollectiveMainloopFwdSm80ILi8ELi1ELb1EN4cute5tupleIJNS5_1CILi128EEENS7_ILi64EEENS7_ILi256EEEEEELi256ENS_6half_tEfNS_4arch4Sm80ELb0ELb0ELb0ELb1ELb0ELb0ELb1ELb0EEENS1_21CollectiveEpilogueFwdINS6_IJS8_SA_S9_EEENS6_IJNS7_ILi1EEESI_SI_EEESC_SE_Li256ELb1ELb1ELb0ELb0EEENS1_19SingleTileSchedulerILb1ELb0ELb1ELi128EEEEEEEEEvNT_6ParamsE:
[----:B------:R-:W-:Y:S02]  /*0000*/  MOV R1, c[0x0][0x28] ;  /* 0x00000a0000017a02 */ /* 0x000fe40000000f00 */
[----:B------:R-:W1:Y:S01]  /*0010*/  S2R R85, SR_TID.X ;  /* 0x0000000000557919 */ /* 0x000e620000002100 */
[----:B------:R-:W-:Y:S01]  /*0020*/  IMAD.MOV.U32 R26, RZ, RZ, 0x4 ;  /* 0x00000004ff1a7424 */ /* 0x000fe200078e00ff */
[----:B------:R-:W-:Y:S01]  /*0030*/  ULDC.64 UR4, c[0x0][0x118] ;  /* 0x0000460000047ab9 */ /* 0x000fe20000000a00 */
[----:B------:R-:W-:Y:S01]  /*0040*/  IADD3 R1, R1, -0xc8, RZ ;  /* 0xffffff3801017810 */ /* 0x000fe20007ffe0ff */
[----:B------:R-:W2:Y:S04]  /*0050*/  S2R R5, SR_CTAID.Z ;  /* 0x0000000000057919 */ /* 0x000ea80000002700 */
[----:B------:R-:W3:Y:S01]  /*0060*/  S2R R48, SR_CTAID.X ;  /* 0x0000000000307919 */ /* 0x000ee20000002500 */
[----:B-1----:R-:W-:Y:S01]  /*0070*/  SHF.R.U32.HI R0, RZ, 0x5, R85 ;  /* 0x00000005ff007819 */ /* 0x002fe20000011655 */
[----:B--2---:R-:W-:-:S05]  /*0080*/  IMAD.WIDE R2, R5, R26, c[0x0][0x568] ;  /* 0x00015a0005027625 */ /* 0x004fca00078e021a */
[----:B------:R-:W1:Y:S02]  /*0090*/  SHFL.IDX PT, R0, R0, RZ, 0x1f ;  /* 0x00001fff00007589 */ /* 0x000e6400000e0000 */
[----:B-1----:R-:W-:-:S13]  /*00a0*/  ISETP.NE.AND P0, PT, R0, RZ, PT ;  /* 0x000000ff0000720c */ /* 0x002fda0003f05270 */
[----:B------:R-:W-:Y:S05]  /*00b0*/  @!P0 BRA `(.L_x_11) ;  /* 0x0000014000008947 */ /* 0x000fea0003800000 */
[----:B---3--:R-:W-:-:S04]  /*00c0*/  ISETP.NE.U32.AND P0, PT, RZ, c[0x0][0x568], PT ;  /* 0x00015a00ff007a0c */ /* 0x008fc80003f05070 */
[----:B------:R-:W-:-:S13]  /*00d0*/  ISETP.NE.AND.EX P0, PT, RZ, c[0x0][0x56c], PT, P0 ;  /* 0x00015b00ff007a0c */ /* 0x000fda0003f05300 */
[----:B------:R-:W-:Y:S05]  /*00e0*/  @!P0 BRA `(.L_x_12) ;  /* 0x0000002000008947 */ /* 0x000fea0003800000 */
[----:B------:R1:W5:Y:S01]  /*00f0*/  LDG.E R0, [R2.64] ;  /* 0x0000000402007981 */ /* 0x000362000c1e1900 */
[----:B------:R-:W-:Y:S05]  /*0100*/  BRA `(.L_x_13) ;  /* 0x0000009000007947 */ /* 0x000fea0003800000 */
.L_x_12:
[----:B------:R-:W-:-:S04]  /*0110*/  ISETP.NE.U32.AND P0, PT, RZ, c[0x0][0x560], PT ;  /* 0x00015800ff007a0c */ /* 0x000fc80003f05070 */
[----:B------:R-:W-:-:S13]  /*0120*/  ISETP.NE.AND.EX P0, PT, RZ, c[0x0][0x564], PT, P0 ;  /* 0x00015900ff007a0c */ /* 0x000fda0003f05300 */
[----:B------:R-:W-:Y:S05]  /*0130*/  @!P0 BRA `(.L_x_14) ;  /* 0x0000005000008947 */ /* 0x000fea0003800000 */
[----:B------:R-:W-:-:S05]  /*0140*/  IMAD.WIDE R2, R5, R26, c[0x0][0x560] ;  /* 0x0001580005027625 */ /* 0x000fca00078e021a */
[----:B------:R-:W2:Y:S04]  /*0150*/  LDG.E R4, [R2.64] ;  /* 0x0000000402047981 */ /* 0x000ea8000c1e1900 */
[----:B------:R-:W2:Y:S02]  /*0160*/  LDG.E R0, [R2.64+0x4] ;  /* 0x0000040402007981 */ /* 0x000ea4000c1e1900 */
[----:B--2---:R-:W-:Y:S01]  /*0170*/  IADD3 R0, -R4, R0, RZ ;  /* 0x0000000004007210 */ /* 0x004fe20007ffe1ff */
[----:B------:R-:W-:Y:S05]  /*0180*/  BRA `(.L_x_13) ;  /* 0x0000001000007947 */ /* 0x000fea0003800000 */
.L_x_14:
[----:B------:R-:W-:-:S05]  /*0190*/  MOV R0, c[0x0][0x54c] ;  /* 0x0001530000007a02 */ /* 0x000fca0000000f00 */
.L_x_13:
[----:B-----5:R-:W-:Y:S01]  /*01a0*/  IMAD R0, R0, c[0x0][0x548], RZ ;  /* 0x0001520000007a24 */ /* 0x020fe200078e02ff */
[----:B-1----:R-:W-:-:S04]  /*01b0*/  SHF.L.U32 R2, R48, 0x7, RZ ;  /* 0x0000000730027819 */ /* 0x002fc800000006ff */
[----:B------:R-:W-:-:S04]  /*01c0*/  ISETP.GE.AND P0, PT, R2, R0, PT ;  /* 0x000000000200720c */ /* 0x000fc80003f06270 */
[----:B------:R-:W-:-:S05]  /*01d0*/  SEL R0, R5, 0xffffffff, !P0 ;  /* 0xffffffff05007807 */ /* 0x000fca0004000000 */
[----:B------:R1:W-:Y:S01]  /*01e0*/  STL [R1+0xa0], R0 ;  /* 0x0000a00001007387 */ /* 0x0003e20000100800 */
[----:B------:R-:W-:Y:S05]  /*01f0*/  BRA `(.L_x_15) ;  /* 0x0000013000007947 */ /* 0x000fea0003800000 */
.L_x_11:
[----:B---3--:R-:W-:-:S04]  /*0200*/  ISETP.NE.U32.AND P0, PT, RZ, c[0x0][0x568], PT ;  /* 0x00015a00ff007a0c */ /* 0x008fc80003f05070 */
[----:B------:R-:W-:-:S13]  /*0210*/  ISETP.NE.AND.EX P0, PT, RZ, c[0x0][0x56c], PT, P0 ;  /* 0x00015b00ff007a0c */ /* 0x000fda0003f05300 */
[----:B------:R-:W-:Y:S05]  /*0220*/  @!P0 BRA `(.L_x_16) ;  /* 0x0000002000008947 */ /* 0x000fea0003800000 */
[----:B------:R1:W5:Y:S01]  /*0230*/  LDG.E R0, [R2.64] ;  /* 0x0000000402007981 */ /* 0x000362000c1e1900 */
[----:B------:R-:W-:Y:S05]  /*0240*/  BRA `(.L_x_17) ;  /* 0x0000009000007947 */ /* 0x000fea0003800000 */
.L_x_16:
        /* <DEDUP_REMOVED lines=8> */
.L_x_18:
[----:B------:R-:W-:-:S05]  /*02d0*/  MOV R0, c[0x0][0x54c] ;  /* 0x0001530000007a02 */ /* 0x000fca0000000f00 */
.L_x_17:
[----:B-----5:R-:W-:Y:S01]  /*02e0*/  IMAD R0, R0, c[0x0][0x548], RZ ;  /* 0x0001520000007a24 */ /* 0x020fe200078e02ff */
[----:B-1----:R-:W-:-:S04]  /*02f0*/  SHF.L.U32 R2, R48, 0x7, RZ ;  /* 0x0000000730027819 */ /* 0x002fc800000006ff */
[----:B------:R-:W-:-:S04]  /*0300*/  ISETP.GE.AND P0, PT, R2, R0, PT ;  /* 0x000000000200720c */ /* 0x000fc80003f06270 */
[----:B------:R-:W-:-:S05]  /*0310*/  SEL R0, R5, 0xffffffff, !P0 ;  /* 0xffffffff05007807 */ /* 0x000fca0004000000 */
[----:B------:R1:W-:Y:S04]  /*0320*/  STL [R1+0xa0], R0 ;  /* 0x0000a00001007387 */ /* 0x0003e80000100800 */
.L_x_15:
[----:B------:R-:W2:Y:S02]  /*0330*/  LDL R49, [R1+0xa0] ;  /* 0x0000a00001317983 */ /* 0x000ea40000100800 */
[----:B--2---:R-:W-:-:S13]  /*0340*/  ISETP.GE.AND P0, PT, R49, RZ, PT ;  /* 0x000000ff3100720c */ /* 0x004fda0003f06270 */
[----:B------:R-:W-:Y:S05]  /*0350*/  @!P0 EXIT ;  /* 0x000000000000894d */ /* 0x000fea0003800000 */
[----:B------:R-:W-:Y:S01]  /*0360*/  ISETP.NE.U32.AND P2, PT, RZ, c[0x0][0x370], PT ;  /* 0x0000dc00ff007a0c */ /* 0x000fe20003f45070 */
[----:B------:R-:W-:Y:S01]  /*0370*/  CS2R R10, SRZ ;  /* 0x00000000000a7805 */ /* 0x000fe2000001ff00 */
[----:B------:R-:W-:Y:S01]  /*0380*/  ISETP.NE.U32.AND P1, PT, RZ, c[0x0][0x360], PT ;  /* 0x0000d800ff007a0c */ /* 0x000fe20003f25070 */
[----:B------:R-:W-:Y:S01]  /*0390*/  IMAD.MOV.U32 R15, RZ, RZ, c[0x0][0x168] ;  /* 0x00005a00ff0f7624 */ /* 0x000fe200078e00ff */
[----:B------:R-:W-:Y:S01]  /*03a0*/  ISETP.NE.AND.EX P2, PT, RZ, c[0x0][0x374], PT, P2 ;  /* 0x0000dd00ff007a0c */ /* 0x000fe20003f45320 */
[----:B------:R-:W-:Y:S01]  /*03b0*/  IMAD.MOV.U32 R12, RZ, RZ, RZ ;  /* 0x000000ffff0c7224 */ /* 0x000fe200078e00ff */
[----:B------:R-:W-:Y:S01]  /*03c0*/  ISETP.NE.AND.EX P1, PT, RZ, c[0x0][0x364], PT, P1 ;  /* 0x0000d900ff007a0c */ /* 0x000fe20003f25310 */
[CC--:B------:R-:W-:Y:S01]  /*03d0*/  IMAD.WIDE R4, R49.reuse, R26.reuse, c[0x0][0x348] ;  /* 0x0000d20031047625 */ /* 0x0c0fe200078e021a */
[----:B------:R-:W-:Y:S02]  /*03e0*/  ISETP.NE.U32.AND P0, PT, RZ, c[0x0][0x348], PT ;  /* 0x0000d200ff007a0c */ /* 0x000fe40003f05070 */
[----:B------:R-:W-:Y:S01]  /*03f0*/  ISETP.NE.U32.AND P4, PT, RZ, c[0x0][0x350], PT ;  /* 0x0000d400ff007a0c */ /* 0x000fe20003f85070 */
[----:B------:R-:W-:Y:S01]  /*0400*/  IMAD.WIDE R2, R49, R26, c[0x0][0x350] ;  /* 0x0000d40031027625 */ /* 0x000fe200078e021a */
[----:B------:R-:W-:-:S02]  /*0410*/  ISETP.NE.AND.EX P0, PT, RZ, c[0x0][0x34c], PT, P0 ;  /* 0x0000d300ff007a0c */ /* 0x000fc40003f05300 */
[----:B------:R-:W-:-:S03]  /*0420*/  ISETP.NE.AND.EX P4, PT, RZ, c[0x0][0x354], PT, P4 ;  /* 0x0000d500ff007a0c */ /* 0x000fc60003f85340 */
[----:B------:R-:W-:-:S04]  /*0430*/  @P2 IMAD.WIDE R8, R49, R26, c[0x0][0x370] ;  /* 0x0000dc0031082625 */ /* 0x000fc800078e021a */
[----:B------:R-:W-:Y:S01]  /*0440*/  @P1 IMAD.WIDE R6, R49, R26, c[0x0][0x360] ;  /* 0x0000d80031061625 */ /* 0x000fe200078e021a */
[----:B------:R2:W5:Y:S04]  /*0450*/  @P2 LDG.E R11, [R8.64] ;  /* 0x00000004080b2981 */ /* 0x000568000c1e1900 */
[----:B------:R2:W5:Y:S04]  /*0460*/  @P1 LDG.E R15, [R6.64] ;  /* 0x00000004060f1981 */ /* 0x000568000c1e1900 */
[----:B------:R2:W5:Y:S04]  /*0470*/  @P0 LDG.E R10, [R4.64] ;  /* 0x00000004040a0981 */ /* 0x000568000c1e1900 */
[----:B------:R2:W5:Y:S01]  /*0480*/  @P4 LDG.E R12, [R2.64] ;  /* 0x00000004020c4981 */ /* 0x000562000c1e1900 */
[----:B-1----:R-:W-:Y:S01]  /*0490*/  IMAD.MOV.U32 R0, RZ, RZ, c[0x0][0x1d0] ;  /* 0x00007400ff007624 */ /* 0x002fe200078e00ff */
[----:B------:R-:W-:Y:S05]  /*04a0*/  @P1 BRA `(.L_x_19) ;  /* 0x0000004000001947 */ /* 0x000fea0003800000 */
[----:B------:R-:W-:Y:S05]  /*04b0*/  @!P0 BRA `(.L_x_19) ;  /* 0x0000003000008947 */ /* 0x000fea0003800000 */
[----:B--2---:R1:W2:Y:S04]  /*04c0*/  LDG.E R6, [R4.64] ;  /* 0x0000000404067981 */ /* 0x0042a8000c1e1900 */
[----:B-1----:R-:W2:Y:S02]  /*04d0*/  LDG.E R4, [R4.64+0x4] ;  /* 0x0000040404047981 */ /* 0x002ea4000c1e1900 */
[----:B--2--5:R-:W-:-:S02]  /*04e0*/  IADD3 R15, -R6, R4, RZ ;  /* 0x00000004060f7210 */ /* 0x024fc40007ffe1ff */
.L_x_19:
[----:B------:R-:W-:-:S04]  /*04f0*/  ISETP.NE.U32.AND P1, PT, RZ, c[0x0][0x368], PT ;  /* 0x0000da00ff007a0c */ /* 0x000fc80003f25070 */
[----:B------:R-:W-:-:S13]  /*0500*/  ISETP.NE.AND.EX P1, PT, RZ, c[0x0][0x36c], PT, P1 ;  /* 0x0000db00ff007a0c */ /* 0x000fda0003f25310 */
[----:B------:R-:W-:Y:S05]  /*0510*/  @!P1 BRA `(.L_x_20) ;  /* 0x0000003000009947 */ /* 0x000fea0003800000 */
[----:B--2---:R-:W-:-:S05]  /*0520*/  IMAD.WIDE R2, R49, R26, c[0x0][0x368] ;  /* 0x0000da0031027625 */ /* 0x004fca00078e021a */
[----:B------:R1:W5:Y:S01]  /*0530*/  LDG.E R0, [R2.64] ;  /* 0x0000000402007981 */ /* 0x000362000c1e1900 */
[----:B------:R-:W-:Y:S05]  /*0540*/  BRA `(.L_x_21) ;  /* 0x0000004000007947 */ /* 0x000fea0003800000 */
.L_x_20:
[----:B------:R-:W-:Y:S05]  /*0550*/  @!P4 BRA `(.L_x_21) ;  /* 0x000000300000c947 */ /* 0x000fea0003800000 */
[----:B------:R1:W3:Y:S04]  /*0560*/  LDG.E R0, [R2.64] ;  /* 0x0000000402007981 */ /* 0x0002e8000c1e1900 */
[----:B-12---:R-:W3:Y:S02]  /*0570*/  LDG.E R2, [R2.64+0x4] ;  /* 0x0000040402027981 */ /* 0x006ee4000c1e1900 */
[----:B---3--:R-:W-:-:S05]  /*0580*/  IADD3 R0, -R0, R2, RZ ;  /* 0x0000000200007210 */ /* 0x008fca0007ffe1ff */
.L_x_21:
[--C-:B-----5:R-:W-:Y:S01]  /*0590*/  IMAD.IADD R81, R0, 0x1, -R11.reuse ;  /* 0x0000000100517824 */ /* 0x120fe200078e0a0b */
[----:B------:R-:W-:Y:S01]  /*05a0*/  PLOP3.LUT P2, PT, PT, PT, PT, 0x80, 0x0 ;  /* 0x000000000000781c */ /* 0x000fe20003f4f070 */
[----:B------:R-:W-:Y:S01]  /*05b0*/  IMAD.IADD R25, R12, 0x1, R11 ;  /* 0x000000010c197824 */ /* 0x000fe200078e020b */
[----:B------:R-:W-:Y:S01]  /*05c0*/  CS2R R166, SRZ ;  /* 0x0000000000a67805 */ /* 0x000fe2000001ff00 */
[----:B------:R-:W-:Y:S01]  /*05d0*/  CS2R R164, SRZ ;  /* 0x0000000000a47805 */ /* 0x000fe2000001ff00 */
[C---:B------:R-:W-:Y:S01]  /*05e0*/  IADD3 R0, R81.reuse, 0x3f, RZ ;  /* 0x0000003f51007810 */ /* 0x040fe20007ffe0ff */
[----:B------:R-:W-:Y:S01]  /*05f0*/  CS2R R150, SRZ ;  /* 0x0000000000967805 */ /* 0x000fe2000001ff00 */
[----:B------:R-:W-:Y:S01]  /*0600*/  ISETP.GE.AND P1, PT, R81, 0x1, PT ;  /* 0x000000015100780c */ /* 0x000fe20003f26270 */
[----:B------:R-:W-:Y:S01]  /*0610*/  CS2R R148, SRZ ;  /* 0x0000000000947805 */ /* 0x000fe2000001ff00 */
[----:B-12---:R-:W-:Y:S01]  /*0620*/  SHF.R.S32.HI R2, RZ, 0x1f, R0 ;  /* 0x0000001fff027819 */ /* 0x006fe20000011400 */
[----:B------:R-:W-:Y:S01]  /*0630*/  IMAD.MOV.U32 R146, RZ, RZ, RZ ;  /* 0x000000ffff927224 */ /* 0x000fe200078e00ff */
[----:B------:R-:W-:Y:S01]  /*0640*/  MOV R11, RZ ;  /* 0x000000ff000b7202 */ /* 0x000fe20000000f00 */
[----:B------:R-:W-:Y:S01]  /*0650*/  CS2R R144, SRZ ;  /* 0x0000000000907805 */ /* 0x000fe2000001ff00 */
[----:B------:R-:W-:Y:S01]  /*0660*/  LEA.HI R109, R2, R0, RZ, 0x6 ;  /* 0x00000000026d7211 */ /* 0x000fe200078f30ff */
[----:B------:R-:W-:Y:S01]  /*0670*/  CS2R R12, SRZ ;  /* 0x00000000000c7805 */ /* 0x000fe2000001ff00 */
[----:B------:R-:W-:Y:S01]  /*0680*/  IMAD.MOV.U32 R142, RZ, RZ, RZ ;  /* 0x000000ffff8e7224 */ /* 0x000fe200078e00ff */
[----:B------:R-:W-:Y:S01]  /*0690*/  CS2R R140, SRZ ;  /* 0x00000000008c7805 */ /* 0x000fe2000001ff00 */
[----:B------:R-:W-:Y:S01]  /*06a0*/  CS2R R16, SRZ ;  /* 0x0000000000107805 */ /* 0x000fe2000001ff00 */
[----:B------:R1:W-:Y:S01]  /*06b0*/  STL [R1+0x58], R109 ;  /* 0x0000586d01007387 */ /* 0x0003e20000100800 */
[----:B------:R-:W-:Y:S01]  /*06c0*/  MOV R138, RZ ;  /* 0x000000ff008a7202 */ /* 0x000fe20000000f00 */
[----:B------:R-:W-:Y:S01]  /*06d0*/  CS2R R136, SRZ ;  /* 0x0000000000887805 */ /* 0x000fe2000001ff00 */
[----:B------:R-:W-:Y:S01]  /*06e0*/  CS2R R18, SRZ ;  /* 0x0000000000127805 */ /* 0x000fe2000001ff00 */
[----:B------:R-:W-:Y:S01]  /*06f0*/  IMAD.MOV.U32 R134, RZ, RZ, RZ ;  /* 0x000000ffff867224 */ /* 0x000fe200078e00ff */
[----:B------:R-:W-:Y:S01]  /*0700*/  CS2R R132, SRZ ;  /* 0x0000000000847805 */ /* 0x000fe2000001ff00 */
[----:B------:R-:W-:Y:S01]  /*0710*/  CS2R R20, SRZ ;  /* 0x0000000000147805 */ /* 0x000fe2000001ff00 */
[----:B------:R-:W-:Y:S01]  /*0720*/  MOV R130, RZ ;  /* 0x000000ff00827202 */ /* 0x000fe20000000f00 */
[----:B------:R-:W-:Y:S01]  /*0730*/  CS2R R128, SRZ ;  /* 0x0000000000807805 */ /* 0x000fe2000001ff00 */
[----:B------:R-:W-:Y:S01]  /*0740*/  CS2R R22, SRZ ;  /* 0x0000000000167805 */ /* 0x000fe2000001ff00 */
[----:B------:R-:W-:Y:S01]  /*0750*/  IMAD.MOV.U32 R126, RZ, RZ, RZ ;  /* 0x000000ffff7e7224 */ /* 0x000fe200078e00ff */
[----:B------:R-:W-:Y:S01]  /*0760*/  MOV R24, RZ ;  /* 0x000000ff00187202 */ /* 0x000fe20000000f00 */
[----:B------:R-:W-:Y:S01]  /*0770*/  IMAD.MOV.U32 R124, RZ, RZ, RZ ;  /* 0x000000ffff7c7224 */ /* 0x000fe200078e00ff */
[----:B------:R-:W-:Y:S01]  /*0780*/  CS2R R122, SRZ ;  /* 0x00000000007a7805 */ /* 0x000fe2000001ff00 */
[----:B------:R-:W-:Y:S01]  /*0790*/  CS2R R120, SRZ ;  /* 0x0000000000787805 */ /* 0x000fe2000001ff00 */
[----:B------:R-:W-:Y:S01]  /*07a0*/  CS2R R118, SRZ ;  /* 0x0000000000767805 */ /* 0x000fe2000001ff00 */
[----:B------:R-:W-:Y:S01]  /*07b0*/  MOV R27, RZ ;  /* 0x000000ff001b7202 */ /* 0x000fe20000000f00 */
[----:B------:R-:W-:Y:S01]  /*07c0*/  IMAD.MOV.U32 R116, RZ, RZ, RZ ;  /* 0x000000ffff747224 */ /* 0x000fe200078e00ff */
[----:B------:R-:W-:Y:S01]  /*07d0*/  CS2R R114, SRZ ;  /* 0x0000000000727805 */ /* 0x000fe2000001ff00 */
[----:B------:R-:W-:Y:S01]  /*07e0*/  CS2R R28, SRZ ;  /* 0x00000000001c7805 */ /* 0x000fe2000001ff00 */
[----:B------:R-:W-:Y:S01]  /*07f0*/  MOV R112, RZ ;  /* 0x000000ff00707202 */ /* 0x000fe20000000f00 */
[----:B------:R-:W-:Y:S01]  /*0800*/  CS2R R110, SRZ ;  /* 0x00000000006e7805 */ /* 0x000fe2000001ff00 */
        /* <DEDUP_REMOVED lines=20> */
[----:B------:R-:W-:Y:S01]  /*0950*/  CS2R R76, SRZ ;  /* 0x00000000004c7805 */ /* 0x000fe2000001ff00 */
[----:B------:R-:W-:Y:S01]  /*0960*/  CS2R R74, SRZ ;  /* 0x00000000004a7805 */ /* 0x000fe2000001ff00 */
[----:B------:R-:W-:Y:S01]  /*0970*/  CS2R R72, SRZ ;  /* 0x0000000000487805 */ /* 0x000fe2000001ff00 */
[----:B------:R-:W-:Y:S01]  /*0980*/  CS2R R70, SRZ ;  /* 0x0000000000467805 */ /* 0x000fe2000001ff00 */
[----:B------:R-:W-:Y:S01]  /*0990*/  CS2R R68, SRZ ;  /* 0x0000000000447805 */ /* 0x000fe2000001ff00 */
[----:B------:R-:W-:Y:S01]  /*09a0*/  CS2R R66, SRZ ;  /* 0x0000000000427805 */ /* 0x000fe2000001ff00 */
[----:B------:R-:W-:Y:S01]  /*09b0*/  CS2R R40, SRZ ;  /* 0x0000000000287805 */ /* 0x000fe2000001ff00 */
[----:B------:R-:W-:Y:S01]  /*09c0*/  IMAD.MOV.U32 R64, RZ, RZ, RZ ;  /* 0x000000ffff407224 */ /* 0x000fe200078e00ff */
        /* <DEDUP_REMOVED lines=10> */
[----:B------:R-:W-:Y:S01]  /*0a70*/  MOV R14, RZ ;  /* 0x000000ff000e7202 */ /* 0x000fe20000000f00 */
[----:B------:R-:W-:Y:S01]  /*0a80*/  CS2R R38, SRZ ;  /* 0x0000000000267805 */ /* 0x000fe2000001ff00 */
[----:B------:R-:W-:Y:S01]  /*0a90*/  CS2R R162, SRZ ;  /* 0x0000000000a27805 */ /* 0x000fe2000001ff00 */
[----:B------:R-:W-:Y:S01]  /*0aa0*/  CS2R R160, SRZ ;  /* 0x0000000000a07805 */ /* 0x000fe2000001ff00 */
[----:B------:R-:W-:Y:S01]  /*0ab0*/  CS2R R158, SRZ ;  /* 0x00000000009e7805 */ /* 0x000fe2000001ff00 */
[----:B------:R-:W-:Y:S01]  /*0ac0*/  IMAD.MOV.U32 R156, RZ, RZ, RZ ;  /* 0x000000ffff9c7224 */ /* 0x000fe200078e00ff */
[----:B------:R-:W-:Y:S01]  /*0ad0*/  MOV R53, RZ ;  /* 0x000000ff00357202 */ /* 0x000fe20000000f00 */
[----:B------:R-:W-:Y:S05]  /*0ae0*/  @!P1 BRA `(.L_x_22) ;  /* 0x0000898000009947 */ /* 0x000fea0003800000 */
[----:B-1----:R-:W-:-:S04]  /*0af0*/  ISETP.NE.U32.AND P3, PT, RZ, c[0x0][0x340], PT ;  /* 0x0000d000ff007a0c */ /* 0x002fc80003f65070 */
[----:B------:R-:W-:-:S13]  /*0b00*/  ISETP.NE.AND.EX P3, PT, RZ, c[0x0][0x344], PT, P3 ;  /* 0x0000d100ff007a0c */ /* 0x000fda0003f65330 */
[----:B------:R-:W-:-:S05]  /*0b10*/  @P3 IMAD.WIDE R2, R49, R26, c[0x0][0x340] ;  /* 0x0000d00031023625 */ /* 0x000fca00078e021a */
[----:B------:R1:W2:Y:S01]  /*0b20*/  @P3 LDG.E R12, [R2.64] ;  /* 0x00000004020c3981 */ /* 0x0002a2000c1e1900 */
[----:B------:R-:W-:Y:S01]  /*0b30*/  SHF.R.S32.HI R26, RZ, 0x1f, R85 ;  /* 0x0000001fff1a7819 */ /* 0x000fe20000011455 */
[----:B------:R-:W-:Y:S01]  /*0b40*/  IMAD.MOV.U32 R4, RZ, RZ, c[0x0][0x2c4] ;  /* 0x0000b100ff047624 */ /* 0x000fe200078e00ff */
[----:B------:R-:W-:Y:S01]  /*0b50*/  SHF.R.S32.HI R0, RZ, 0x1f, R10 ;  /* 0x0000001fff007819 */ /* 0x000fe2000001140a */
[----:B------:R-:W3:Y:S01]  /*0b60*/  S2R R27, SR_CTAID.Y ;  /* 0x00000000001b7919 */ /* 0x000ee20000002600 */
[----:B------:R-:W-:Y:S01]  /*0b70*/  LEA.HI R5, R26, R85, RZ, 0x3 ;  /* 0x000000551a057211 */ /* 0x000fe200078f18ff */
[----:B------:R-:W-:Y:S02]  /*0b80*/  IMAD R15, R15, c[0x0][0x2c4], RZ ;  /* 0x0000b1000f0f7a24 */ /* 0x000fe400078e02ff */
[----:B------:R-:W-:Y:S01]  /*0b90*/  BAR.SYNC.DEFER_BLOCKING 0x0 ;  /* 0x0000000000007b1d */ /* 0x000fe20000010000 */
[----:B------:R-:W-:Y:S01]  /*0ba0*/  ISETP.NE.AND P1, PT, R4, 0x1, PT ;  /* 0x000000010400780c */ /* 0x000fe20003f25270 */
[----:B------:R-:W-:Y:S01]  /*0bb0*/  IMAD R0, R0, c[0x0][0x178], RZ ;  /* 0x00005e0000007a24 */ /* 0x000fe200078e02ff */
[----:B------:R-:W-:-:S02]  /*0bc0*/  LOP3.LUT R4, R5, 0xfffffff8, RZ, 0xc0, !PT ;  /* 0xfffffff805047812 */ /* 0x000fc400078ec0ff */
[----:B------:R-:W-:Y:S01]  /*0bd0*/  SHF.R.S32.HI R20, RZ, 0x3, R5 ;  /* 0x00000003ff147819 */ /* 0x000fe20000011405 */
[----:B------:R-:W-:Y:S01]  /*0be0*/  IMAD R0, R10, c[0x0][0x17c], R0 ;  /* 0x00005f000a007a24 */ /* 0x000fe200078e0200 */
[----:B------:R-:W-:Y:S01]  /*0bf0*/  LEA.HI R82, R26, R85, RZ, 0x5 ;  /* 0x000000551a527211 */ /* 0x000fe200078f28ff */
[----:B------:R-:W-:Y:S01]  /*0c00*/  IMAD.IADD R21, R85, 0x1, -R4 ;  /* 0x0000000155157824 */ /* 0x000fe200078e0a04 */
[----:B------:R-:W-:Y:S01]  /*0c10*/  SEL R4, R49, RZ, !P0 ;  /* 0x000000ff31047207 */ /* 0x000fe20004000000 */
[--C-:B------:R-:W-:Y:S02]  /*0c20*/  IMAD R14, R48, 0x80, R20.reuse ;  /* 0x00000080300e7824 */ /* 0x100fe400078e0214 */
[----:B------:R-:W-:-:S04]  /*0c30*/  IMAD R5, R21, 0x20, R20 ;  /* 0x0000002015057824 */ /* 0x000fc800078e0214 */
[----:B------:R-:W-:Y:S02]  /*0c40*/  IMAD R5, R48, 0x80, R5 ;  /* 0x0000008030057824 */ /* 0x000fe400078e0205 */
[----:B-1----:R-:W-:Y:S01]  /*0c50*/  IMAD.WIDE.U32 R2, R10, c[0x0][0x178], RZ ;  /* 0x00005e000a027a25 */ /* 0x002fe200078e00ff */
[----:B------:R-:W-:Y:S02]  /*0c60*/  SHF.R.S32.HI R10, RZ, 0x1f, R49 ;  /* 0x0000001fff0a7819 */ /* 0x000fe40000011431 */
[----:B---3--:R-:W-:Y:S01]  /*0c70*/  SHF.R.S32.HI R28, RZ, 0x1f, R27 ;  /* 0x0000001fff1c7819 */ /* 0x008fe2000001141b */
[----:B------:R-:W-:Y:S01]  /*0c80*/  IMAD.IADD R3, R3, 0x1, R0 ;  /* 0x0000000103037824 */ /* 0x000fe200078e0200 */
[----:B------:R-:W-:Y:S01]  /*0c90*/  SEL R6, R10, RZ, !P0 ;  /* 0x000000ff0a067207 */ /* 0x000fe20004000000 */
[----:B------:R-:W-:-:S04]  /*0ca0*/  @P1 IMAD.HI.U32 R7, R5, c[0x0][0x2c8], RZ ;  /* 0x0000b20005071a27 */ /* 0x000fc800078e00ff */
[----:B------:R-:W-:Y:S02]  /*0cb0*/  IMAD R0, R28, c[0x0][0x1b8], RZ ;  /* 0x00006e001c007a24 */ /* 0x000fe400078e02ff */
[----:B------:R-:W-:-:S04]  /*0cc0*/  IMAD.WIDE.U32 R2, R27, c[0x0][0x1b8], R2 ;  /* 0x00006e001b027a25 */ /* 0x000fc800078e0002 */
[----:B------:R-:W-:Y:S02]  /*0cd0*/  IMAD R0, R27, c[0x0][0x1bc], R0 ;  /* 0x00006f001b007a24 */ /* 0x000fe400078e0200 */
[----:B------:R-:W-:Y:S02]  /*0ce0*/  IMAD R6, R6, c[0x0][0x1c0], RZ ;  /* 0x0000700006067a24 */ /* 0x000fe400078e02ff */
[----:B------:R-:W-:Y:S01]  /*0cf0*/  IMAD.IADD R3, R3, 0x1, R0 ;  /* 0x0000000103037824 */ /* 0x000fe200078e0200 */
[----:B------:R-:W-:Y:S02]  /*0d00*/  MOV R0, R5 ;  /* 0x0000000500007202 */ /* 0x000fe40000000f00 */
[----:B------:R-:W-:Y:S01]  /*0d10*/  @P1 SHF.R.U32.HI R0, RZ, c[0x0][0x2cc], R7 ;  /* 0x0000b300ff001a19 */ /* 0x000fe20000011607 */
[C---:B------:R-:W-:Y:S02]  /*0d20*/  IMAD R7, R4.reuse, c[0x0][0x1c4], R6 ;  /* 0x0000710004077a24 */ /* 0x040fe400078e0206 */
[----:B------:R-:W-:Y:S01]  /*0d30*/  IMAD.WIDE.U32 R2, R4, c[0x0][0x1c0], R2 ;  /* 0x0000700004027a25 */ /* 0x000fe200078e0002 */
[----:B------:R-:W-:-:S03]  /*0d40*/  SHF.R.S32.HI R6, RZ, 0x1f, R0 ;  /* 0x0000001fff067819 */ /* 0x000fc60000011400 */
[----:B------:R-:W-:Y:S02]  /*0d50*/  IMAD.MOV R4, RZ, RZ, -R0 ;  /* 0x000000ffff047224 */ /* 0x000fe400078e0a00 */
[----:B------:R-:W-:Y:S02]  /*0d60*/  IMAD.IADD R3, R3, 0x1, R7 ;  /* 0x0000000103037824 */ /* 0x000fe400078e0207 */
[----:B------:R-:W-:Y:S02]  /*0d70*/  IMAD R7, R6, c[0x0][0x1b0], RZ ;  /* 0x00006c0006077a24 */ /* 0x000fe400078e02ff */
[----:B------:R-:W-:Y:S02]  /*0d80*/  IMAD R6, R4, c[0x0][0x2c4], R5 ;  /* 0x0000b10004067a24 */ /* 0x000fe400078e0205 */
[C---:B------:R-:W-:Y:S02]  /*0d90*/  IMAD R4, R0.reuse, c[0x0][0x1b4], R7 ;  /* 0x00006d0000047a24 */ /* 0x040fe400078e0207 */
[----:B------:R-:W-:Y:S01]  /*0da0*/  IMAD.WIDE.U32 R2, R0, c[0x0][0x1b0], R2 ;  /* 0x00006c0000027a25 */ /* 0x000fe200078e0002 */
[----:B------:R-:W-:-:S03]  /*0db0*/  SHF.R.S32.HI R0, RZ, 0x1f, R6 ;  /* 0x0000001fff007819 */ /* 0x000fc60000011406 */
[----:B------:R-:W-:Y:S02]  /*0dc0*/  IMAD.SHL.U32 R7, R20, 0x40, RZ ;  /* 0x0000004014077824 */ /* 0x000fe400078e00ff */
[----:B------:R-:W-:Y:S02]  /*0dd0*/  IMAD.IADD R5, R3, 0x1, R4 ;  /* 0x0000000103057824 */ /* 0x000fe400078e0204 */
[----:B------:R-:W-:Y:S01]  /*0de0*/  IMAD R3, R0, c[0x0][0x1a8], RZ ;  /* 0x00006a0000037a24 */ /* 0x000fe200078e02ff */
[----:B------:R-:W-:Y:S01]  /*0df0*/  LOP3.LUT R0, R7, 0x1c0, RZ, 0xc0, !PT ;  /* 0x000001c007007812 */ /* 0x000fe200078ec0ff */
[----:B------:R-:W-:Y:S02]  /*0e00*/  IMAD.MOV.U32 R4, RZ, RZ, R2 ;  /* 0x000000ffff047224 */ /* 0x000fe400078e0002 */
[----:B------:R-:W-:Y:S02]  /*0e10*/  IMAD.SHL.U32 R2, R21, 0x8, RZ ;  /* 0x0000000815027824 */ /* 0x000fe400078e00ff */
[C---:B------:R-:W-:Y:S01]  /*0e20*/  IMAD R7, R6.reuse, c[0x0][0x1ac], R3 ;  /* 0x00006b0006077a24 */ /* 0x040fe200078e0203 */
[----:B------:R-:W-:Y:S01]  /*0e30*/  SHF.R.U32.HI R3, RZ, 0x3, R0 ;  /* 0x00000003ff037819 */ /* 0x000fe20000011600 */
[----:B------:R-:W-:Y:S01]  /*0e40*/  IMAD.WIDE.U32 R4, R6, c[0x0][0x1a8], R4 ;  /* 0x00006a0006047a25 */ /* 0x000fe200078e0004 */
[----:B------:R-:W-:-:S02]  /*0e50*/  LOP3.LUT R6, R0, 0x38, R2, 0xf8, !PT ;  /* 0x0000003800067812 */ /* 0x000fc400078ef802 */
[----:B------:R-:W-:Y:S02]  /*0e60*/  IADD3 R16, R2, 0x40, RZ ;  /* 0x0000004002107810 */ /* 0x000fe40007ffe0ff */
[----:B------:R-:W-:Y:S02]  /*0e70*/  IADD3 R0, R5, R7, RZ ;  /* 0x0000000705007210 */ /* 0x000fe40007ffe0ff */
[----:B------:R-:W-:Y:S02]  /*0e80*/  LEA R19, P0, R4, c[0x0][0x160], 0x1 ;  /* 0x0000580004137a11 */ /* 0x000fe400078008ff */
[----:B------:R-:W-:Y:S02]  /*0e90*/  LOP3.LUT R3, R6, R3, RZ, 0x3c, !PT ;  /* 0x0000000306037212 */ /* 0x000fe400078e3cff */
[----:B------:R-:W-:Y:S01]  /*0ea0*/  LEA.HI.X R18, R4, c[0x0][0x164], R0, 0x1, P0 ;  /* 0x0000590004127a11 */ /* 0x000fe200000f0c00 */
[----:B------:R-:W1:Y:S01]  /*0eb0*/  SHFL.IDX PT, R8, R19, RZ, 0x181f ;  /* 0x00181fff13087589 */ /* 0x000e6200000e0000 */
[----:B------:R-:W-:-:S02]  /*0ec0*/  ISETP.GE.AND P0, PT, R14, R15, PT ;  /* 0x0000000f0e00720c */ /* 0x000fc40003f06270 */
[----:B------:R-:W-:Y:S01]  /*0ed0*/  LEA.HI R0, R26, R85, RZ, 0x6 ;  /* 0x000000551a007211 */ /* 0x000fe200078f30ff */
[----:B------:R-:W3:Y:S01]  /*0ee0*/  SHFL.IDX PT, R9, R18, RZ, 0x181f ;  /* 0x00181fff12097589 */ /* 0x000ee200000e0000 */
[C---:B------:R-:W-:Y:S02]  /*0ef0*/  IADD3 R6, R14.reuse, 0x20, RZ ;  /* 0x000000200e067810 */ /* 0x040fe40007ffe0ff */
[----:B------:R-:W-:Y:S01]  /*0f00*/  IADD3 R4, R14, 0x40, RZ ;  /* 0x000000400e047810 */ /* 0x000fe20007ffe0ff */
[----:B------:R-:W-:Y:S01]  /*0f10*/  IMAD.SHL.U32 R0, R0, 0x8, RZ ;  /* 0x0000000800007824 */ /* 0x000fe200078e00ff */
[----:B------:R-:W-:Y:S02]  /*0f20*/  ISETP.GE.AND P1, PT, R6, R15, PT ;  /* 0x0000000f0600720c */ /* 0x000fe40003f26270 */
[C---:B------:R-:W-:Y:S02]  /*0f30*/  IADD3 R17, R2.reuse, 0x80, RZ ;  /* 0x0000008002117810 */ /* 0x040fe40007ffe0ff */
[----:B------:R-:W-:-:S02]  /*0f40*/  IADD3 R24, R2, 0xc0, RZ ;  /* 0x000000c002187810 */ /* 0x000fc40007ffe0ff */
[----:B------:R-:W-:Y:S02]  /*0f50*/  @!P0 SHF.R.S32.HI R6, RZ, 0x1f, R16 ;  /* 0x0000001fff068819 */ /* 0x000fe40000011410 */
[----:B------:R-:W-:Y:S02]  /*0f60*/  ISETP.GE.AND P2, PT, R4, R15, PT ;  /* 0x0000000f0400720c */ /* 0x000fe40003f46270 */
[----:B------:R-:W-:Y:S02]  /*0f70*/  LOP3.LUT R11, R3, 0xfffffe00, R0, 0xf8, !PT ;  /* 0xfffffe00030b7812 */ /* 0x000fe400078ef800 */
[----:B------:R-:W-:Y:S02]  /*0f80*/  @!P0 SHF.R.S32.HI R0, RZ, 0x1f, R17 ;  /* 0x0000001fff008819 */ /* 0x000fe40000011411 */
[----:B------:R-:W-:Y:S02]  /*0f90*/  @!P0 SHF.R.S32.HI R7, RZ, 0x1f, R24 ;  /* 0x0000001fff078819 */ /* 0x000fe40000011418 */
[----:B------:R-:W-:-:S02]  /*0fa0*/  ISETP.GE.AND P6, PT, R2, c[0x0][0x198], PT ;  /* 0x0000660002007a0c */ /* 0x000fc40003fc6270 */
[----:B------:R-:W-:Y:S02]  /*0fb0*/  SHF.R.S32.HI R3, RZ, 0x1f, R2 ;  /* 0x0000001fff037819 */ /* 0x000fe40000011402 */
[----:B------:R-:W-:Y:S02]  /*0fc0*/  ISETP.GE.AND P5, PT, R16, c[0x0][0x198], PT ;  /* 0x0000660010007a0c */ /* 0x000fe40003fa6270 */
[----:B------:R-:W-:-:S05]  /*0fd0*/  SHF.L.U32 R100, R11, 0x1, RZ ;  /* 0x000000010b647819 */ /* 0x000fca00000006ff */
[----:B------:R-:W-:Y:S01]  /*0fe0*/  STL [R1+0x44], R100 ;  /* 0x0000446401007387 */ /* 0x000fe20000100800 */
[--C-:B--2---:R-:W-:Y:S01]  /*0ff0*/  @P3 IMAD.MOV.U32 R4, RZ, RZ, R12.reuse ;  /* 0x000000ffff043224 */ /* 0x104fe200078e000c */
[----:B------:R-:W-:Y:S01]  /*1000*/  @P3 SHF.R.S32.HI R5, RZ, 0x1f, R12 ;  /* 0x0000001fff053819 */ /* 0x000fe2000001140c */
[----:B------:R-:W-:Y:S01]  /*1010*/  @!P3 IMAD.MOV.U32 R4, RZ, RZ, R49 ;  /* 0x000000ffff04b224 */ /* 0x000fe200078e0031 */
[----:B------:R-:W-:Y:S01]  /*1020*/  @!P0 LEA.HI R12, R6, R16, RZ, 0x3 ;  /* 0x00000010060c8211 */ /* 0x000fe200078f18ff */
[----:B------:R-:W-:Y:S01]  /*1030*/  @!P3 IMAD.MOV.U32 R5, RZ, RZ, R10 ;  /* 0x000000ffff05b224 */ /* 0x000fe200078e000a */
[----:B------:R-:W-:Y:S01]  /*1040*/  SHFL.IDX PT, R6, R19, 0x1, 0x181f ;  /* 0x00381f0013067f89 */ /* 0x000fe200000e0000 */
[----:B------:R-:W-:Y:S02]  /*1050*/  @!P0 LEA.HI R10, R0, R17, RZ, 0x3 ;  /* 0x00000011000a8211 */ /* 0x000fe400078f18ff */
[----:B------:R-:W-:Y:S02]  /*1060*/  SEL R22, R4, RZ, !P4 ;  /* 0x000000ff04167207 */ /* 0x000fe40006000000 */
[----:B-1----:R-:W-:-:S02]  /*1070*/  @!P0 LEA R4, P3, R2, R8, 0x1 ;  /* 0x0000000802048211 */ /* 0x002fc400078608ff */
[----:B------:R-:W-:Y:S02]  /*1080*/  @!P0 LEA.HI R0, R7, R24, RZ, 0x3 ;  /* 0x0000001807008211 */ /* 0x000fe400078f18ff */
[----:B------:R-:W1:Y:S01]  /*1090*/  SHFL.IDX PT, R7, R18, 0x1, 0x181f ;  /* 0x00381f0012077f89 */ /* 0x000e6200000e0000 */
[----:B------:R-:W-:Y:S02]  /*10a0*/  SEL R23, R5, RZ, !P4 ;  /* 0x000000ff05177207 */ /* 0x000fe40006000000 */
[----:B------:R-:W-:Y:S02]  /*10b0*/  ISETP.GE.AND P4, PT, R17, c[0x0][0x198], PT ;  /* 0x0000660011007a0c */ /* 0x000fe40003f86270 */
[----:B---3--:R-:W-:Y:S02]  /*10c0*/  @!P0 LEA.HI.X R5, R2, R9, R3, 0x1, P3 ;  /* 0x0000000902058211 */ /* 0x008fe400018f0c03 */
[----:B------:R-:W-:Y:S02]  /*10d0*/  @!P0 LOP3.LUT R12, R12, 0xfffffff8, RZ, 0xc0, !PT ;  /* 0xfffffff80c0c8812 */ /* 0x000fe400078ec0ff */
[----:B------:R-:W-:Y:S01]  /*10e0*/  ISETP.GE.AND P3, PT, R24, c[0x0][0x198], PT ;  /* 0x0000660018007a0c */ /* 0x000fe20003f66270 */
[----:B------:R2:W-:Y:S01]  /*10f0*/  @!P0 LDGSTS.E.BYPASS.LTC128B.128 [R100+0x100], [R4.64], !P6 ;  /* 0x0010000004648fae */ /* 0x0005e2000f101d44 */
[----:B------:R-:W-:Y:S01]  /*1100*/  @!P0 LOP3.LUT R10, R10, 0xfffffff8, RZ, 0xc0, !PT ;  /* 0xfffffff80a0a8812 */ /* 0x000fe200078ec0ff */
[----:B------:R-:W-:Y:S01]  /*1110*/  @!P0 IMAD.WIDE R12, R12, 0x2, R8 ;  /* 0x000000020c0c8825 */ /* 0x000fe200078e0208 */
[----:B------:R-:W-:-:S03]  /*1120*/  @!P0 LOP3.LUT R0, R0, 0xfffffff8, RZ, 0xc0, !PT ;  /* 0xfffffff800008812 */ /* 0x000fc600078ec0ff */
[--C-:B------:R-:W-:Y:S01]  /*1130*/  @!P0 IMAD.WIDE R10, R10, 0x2, R8.reuse ;  /* 0x000000020a0a8825 */ /* 0x100fe200078e0208 */
[----:B------:R3:W-:Y:S03]  /*1140*/  @!P0 LDGSTS.E.BYPASS.LTC128B.128 [R100+0x4100], [R12.64], !P5 ;  /* 0x041000000c648fae */ /* 0x0007e6000e901d44 */
[----:B------:R-:W-:Y:S01]  /*1150*/  @!P0 IMAD.WIDE R8, R0, 0x2, R8 ;  /* 0x0000000200088825 */ /* 0x000fe200078e0208 */
[----:B------:R-:W-:Y:S01]  /*1160*/  @!P1 SHF.R.S32.HI R0, RZ, 0x1f, R17 ;  /* 0x0000001fff009819 */ /* 0x000fe20000011411 */
[----:B------:R4:W-:Y:S03]  /*1170*/  @!P0 LDGSTS.E.BYPASS.LTC128B.128 [R100+0x8100], [R10.64], !P4 ;  /* 0x081000000a648fae */ /* 0x0009e6000e101d44 */
[----:B------:R-:W-:Y:S01]  /*1180*/  @!P1 LEA.HI R0, R0, R17, RZ, 0x3 ;  /* 0x0000001100009211 */ /* 0x000fe200078f18ff */
[----:B------:R5:W-:Y:S01]  /*1190*/  @!P0 LDGSTS.E.BYPASS.LTC128B.128 [R100+0xc100], [R8.64], !P3 ;  /* 0x0c10000008648fae */ /* 0x000be2000d901d44 */
[----:B--2---:R-:W-:-:S02]  /*11a0*/  @!P1 SHF.R.S32.HI R4, RZ, 0x1f, R16 ;  /* 0x0000001fff049819 */ /* 0x004fc40000011410 */
[----:B------:R-:W-:Y:S02]  /*11b0*/  @!P1 SHF.R.S32.HI R5, RZ, 0x1f, R24 ;  /* 0x0000001fff059819 */ /* 0x000fe40000011418 */
[----:B------:R-:W-:Y:S02]  /*11c0*/  @!P1 LEA.HI R4, R4, R16, RZ, 0x3 ;  /* 0x0000001004049211 */ /* 0x000fe400078f18ff */
[----:B------:R-:W-:Y:S02]  /*11d0*/  @!P1 LEA.HI R5, R5, R24, RZ, 0x3 ;  /* 0x0000001805059211 */ /* 0x000fe400078f18ff */
[----:B---3--:R-:W-:Y:S02]  /*11e0*/  @!P1 LOP3.LUT R12, R0, 0xfffffff8, RZ, 0xc0, !PT ;  /* 0xfffffff8000c9812 */ /* 0x008fe400078ec0ff */
[----:B------:R-:W-:Y:S02]  /*11f0*/  @!P2 SHF.R.S32.HI R0, RZ, 0x1f, R17 ;  /* 0x0000001fff00a819 */ /* 0x000fe40000011411 */
[----:B----4-:R-:W-:Y:S01]  /*1200*/  IADD3 R11, R14, 0x60, RZ ;  /* 0x000000600e0b7810 */ /* 0x010fe20007ffe0ff */
[----:B-1----:R-:W-:Y:S01]  /*1210*/  @!P1 IMAD.WIDE R12, R12, 0x2, R6 ;  /* 0x000000020c0c9825 */ /* 0x002fe200078e0206 */
[----:B------:R-:W-:-:S02]  /*1220*/  @!P1 LOP3.LUT R14, R4, 0xfffffff8, RZ, 0xc0, !PT ;  /* 0xfffffff8040e9812 */ /* 0x000fc400078ec0ff */
[----:B------:R-:W1:Y:S01]  /*1230*/  SHFL.IDX PT, R4, R19, 0x2, 0x181f ;  /* 0x00581f0013047f89 */ /* 0x000e6200000e0000 */
[C---:B-----5:R-:W-:Y:S02]  /*1240*/  @!P1 LEA R8, P0, R2.reuse, R6, 0x1 ;  /* 0x0000000602089211 */ /* 0x060fe400078008ff */
[----:B------:R-:W-:Y:S02]  /*1250*/  @!P1 LOP3.LUT R10, R5, 0xfffffff8, RZ, 0xc0, !PT ;  /* 0xfffffff8050a9812 */ /* 0x000fe400078ec0ff */
[----:B------:R-:W2:Y:S01]  /*1260*/  SHFL.IDX PT, R5, R18, 0x2, 0x181f ;  /* 0x00581f0012057f89 */ /* 0x000ea200000e0000 */
[----:B------:R-:W-:Y:S02]  /*1270*/  @!P1 LEA.HI.X R9, R2, R7, R3, 0x1, P0 ;  /* 0x0000000702099211 */ /* 0x000fe400000f0c03 */
[----:B------:R-:W-:Y:S01]  /*1280*/  ISETP.GE.AND P0, PT, R11, R15, PT ;  /* 0x0000000f0b00720c */ /* 0x000fe20003f06270 */
[--C-:B------:R-:W-:Y:S02]  /*1290*/  @!P1 IMAD.WIDE R14, R14, 0x2, R6.reuse ;  /* 0x000000020e0e9825 */ /* 0x100fe400078e0206 */
[----:B------:R3:W-:Y:S02]  /*12a0*/  @!P1 LDGSTS.E.BYPASS.LTC128B.128 [R100+0x1100], [R8.64], !P6 ;  /* 0x0110000008649fae */ /* 0x0007e4000f101d44 */
[----:B------:R-:W-:-:S02]  /*12b0*/  @!P1 IMAD.WIDE R10, R10, 0x2, R6 ;  /* 0x000000020a0a9825 */ /* 0x000fc400078e0206 */
[----:B------:R4:W5:Y:S04]  /*12c0*/  SHFL.IDX PT, R6, R19, 0x3, 0x181f ;  /* 0x00781f0013067f89 */ /* 0x00096800000e0000 */
[----:B------:R1:W1:Y:S04]  /*12d0*/  SHFL.IDX PT, R7, R18, 0x3, 0x181f ;  /* 0x00781f0012077f89 */ /* 0x00026800000e0000 */
[----:B------:R2:W-:Y:S04]  /*12e0*/  @!P1 LDGSTS.E.BYPASS.LTC128B.128 [R100+0x5100], [R14.64], !P5 ;  /* 0x051000000e649fae */ /* 0x0005e8000e901d44 */
[----:B------:R5:W-:Y:S04]  /*12f0*/  @!P1 LDGSTS.E.BYPASS.LTC128B.128 [R100+0x9100], [R12.64], !P4 ;  /* 0x091000000c649fae */ /* 0x000be8000e101d44 */
[----:B------:R5:W-:Y:S01]  /*1300*/  @!P1 LDGSTS.E.BYPASS.LTC128B.128 [R100+0xd100], [R10.64], !P3 ;  /* 0x0d1000000a649fae */ /* 0x000be2000d901d44 */
[----:B---3--:R-:W-:-:S02]  /*1310*/  @!P2 SHF.R.S32.HI R8, RZ, 0x1f, R16 ;  /* 0x0000001fff08a819 */ /* 0x008fc40000011410 */
[----:B------:R-:W-:Y:S02]  /*1320*/  @!P2 LEA.HI R9, R0, R17, RZ, 0x3 ;  /* 0x000000110009a211 */ /* 0x000fe400078f18ff */
[----:B----4-:R-:W-:-:S04]  /*1330*/  LEA.HI R19, R26, R85, RZ, 0x4 ;  /* 0x000000551a137211 */ /* 0x010fc800078f20ff */
[----:B-1----:R-:W-:Y:S02]  /*1340*/  SHF.R.S32.HI R18, RZ, 0x4, R19 ;  /* 0x00000004ff127819 */ /* 0x002fe40000011413 */
[----:B--2---:R-:W-:Y:S02]  /*1350*/  @!P2 LEA.HI R14, R8, R16, RZ, 0x3 ;  /* 0x00000010080ea211 */ /* 0x004fe400078f18ff */
[----:B------:R-:W-:Y:S02]  /*1360*/  @!P2 LEA R8, P1, R2, R4, 0x1 ;  /* 0x000000040208a211 */ /* 0x000fe400078208ff */
[----:B-----5:R-:W-:Y:S02]  /*1370*/  @!P2 SHF.R.S32.HI R12, RZ, 0x1f, R24 ;  /* 0x0000001fff0ca819 */ /* 0x020fe40000011418 */
[----:B------:R-:W-:Y:S02]  /*1380*/  @!P2 LOP3.LUT R14, R14, 0xfffffff8, RZ, 0xc0, !PT ;  /* 0xfffffff80e0ea812 */ /* 0x000fe400078ec0ff */
[----:B------:R-:W-:-:S02]  /*1390*/  @!P2 LEA.HI R0, R12, R24, RZ, 0x3 ;  /* 0x000000180c00a211 */ /* 0x000fc400078f18ff */
[----:B------:R-:W-:Y:S01]  /*13a0*/  @!P2 LOP3.LUT R12, R9, 0xfffffff8, RZ, 0xc0, !PT ;  /* 0xfffffff8090ca812 */ /* 0x000fe200078ec0ff */
[----:B------:R-:W-:Y:S01]  /*13b0*/  @!P2 IMAD.WIDE R14, R14, 0x2, R4 ;  /* 0x000000020e0ea825 */ /* 0x000fe200078e0204 */
[----:B------:R-:W-:Y:S02]  /*13c0*/  @!P2 LOP3.LUT R0, R0, 0xfffffff8, RZ, 0xc0, !PT ;  /* 0xfffffff80000a812 */ /* 0x000fe400078ec0ff */
[----:B------:R-:W-:Y:S01]  /*13d0*/  @!P2 LEA.HI.X R9, R2, R5, R3, 0x1, P1 ;  /* 0x000000050209a211 */ /* 0x000fe200008f0c03 */
[----:B------:R-:W-:-:S04]  /*13e0*/  @!P2 IMAD.WIDE R12, R12, 0x2, R4 ;  /* 0x000000020c0ca825 */ /* 0x000fc800078e0204 */
[----:B------:R-:W-:Y:S01]  /*13f0*/  @!P2 IMAD.WIDE R10, R0, 0x2, R4 ;  /* 0x00000002000aa825 */ /* 0x000fe200078e0204 */
[C---:B------:R-:W-:Y:S01]  /*1400*/  @!P0 LEA R4, P1, R2.reuse, R6, 0x1 ;  /* 0x0000000602048211 */ /* 0x040fe200078208ff */
[----:B------:R1:W-:Y:S01]  /*1410*/  @!P2 LDGSTS.E.BYPASS.LTC128B.128 [R100+0x2100], [R8.64], !P6 ;  /* 0x021000000864afae */ /* 0x0003e2000f101d44 */
[----:B------:R-:W-:Y:S02]  /*1420*/  SHF.R.S32.HI R0, RZ, 0x1f, R25 ;  /* 0x0000001fff007819 */ /* 0x000fe40000011419 */
[C---:B------:R-:W-:Y:S01]  /*1430*/  @!P0 LEA.HI.X R5, R2.reuse, R7, R3, 0x1, P1 ;  /* 0x0000000702058211 */ /* 0x040fe200008f0c03 */
[----:B------:R2:W-:Y:S04]  /*1440*/  @!P2 LDGSTS.E.BYPASS.LTC128B.128 [R100+0x6100], [R14.64], !P5 ;  /* 0x061000000e64afae */ /* 0x0005e8000e901d44 */
[----:B------:R3:W-:Y:S04]  /*1450*/  @!P2 LDGSTS.E.BYPASS.LTC128B.128 [R100+0xa100], [R12.64], !P4 ;  /* 0x0a1000000c64afae */ /* 0x0007e8000e101d44 */
[----:B------:R4:W-:Y:S04]  /*1460*/  @!P2 LDGSTS.E.BYPASS.LTC128B.128 [R100+0xe100], [R10.64], !P3 ;  /* 0x0e1000000a64afae */ /* 0x0009e8000d901d44 */
[----:B------:R5:W-:Y:S01]  /*1470*/  @!P0 LDGSTS.E.BYPASS.LTC128B.128 [R100+0x3100], [R4.64], !P6 ;  /* 0x0310000004648fae */ /* 0x000be2000f101d44 */
[----:B------:R-:W-:-:S02]  /*1480*/  ISETP.GE.AND P6, PT, R2, c[0x0][0x1d4], PT ;  /* 0x0000750002007a0c */ /* 0x000fc40003fc6270 */
[----:B--2---:R-:W-:Y:S02]  /*1490*/  LEA.HI.SX32 R15, R109, 0xffffffff, 0x1a ;  /* 0xffffffff6d0f7811 */ /* 0x004fe400078fd2ff */
[----:B---3--:R-:W-:-:S03]  /*14a0*/  LEA.HI R12, R19, R18, RZ, 0x1 ;  /* 0x00000012130c7211 */ /* 0x008fc600078f08ff */
[----:B------:R-:W-:Y:S01]  /*14b0*/  IMAD R80, R15, -0x40, R81 ;  /* 0xffffffc00f507824 */ /* 0x000fe200078e0251 */
[----:B----4-:R-:W-:Y:S01]  /*14c0*/  IADD3 R10, P1, R25, R20, RZ ;  /* 0x00000014190a7210 */ /* 0x010fe20007f3e0ff */
[----:B------:R-:W-:Y:S01]  /*14d0*/  IMAD.IADD R11, R81, 0x1, -R20 ;  /* 0x00000001510b7824 */ /* 0x000fe200078e0a14 */
[----:B------:R-:W-:Y:S02]  /*14e0*/  LOP3.LUT R12, R12, 0xfffffffe, RZ, 0xc0, !PT ;  /* 0xfffffffe0c0c7812 */ /* 0x000fe400078ec0ff */
[----:B------:R-:W-:Y:S01]  /*14f0*/  LEA.HI.X.SX32 R14, R20, R0, 0x1, P1 ;  /* 0x00000000140e7211 */ /* 0x000fe200008f0eff */
[----:B------:R-:W-:Y:S01]  /*1500*/  IMAD R11, R15, -0x40, R11 ;  /* 0xffffffc00f0b7824 */ /* 0x000fe200078e020b */
[----:B------:R-:W-:Y:S01]  /*1510*/  @!P0 SHF.R.S32.HI R0, RZ, 0x1f, R16 ;  /* 0x0000001fff008819 */ /* 0x000fe20000011410 */
[----:B------:R-:W-:Y:S02]  /*1520*/  IMAD.IADD R18, R18, 0x1, -R12 ;  /* 0x0000000112127824 */ /* 0x000fe400078e0a0c */
[----:B-----5:R-:W-:Y:S01]  /*1530*/  IMAD R5, R14, c[0x0][0x1e0], RZ ;  /* 0x000078000e057a24 */ /* 0x020fe200078e02ff */
[----:B------:R-:W-:Y:S01]  /*1540*/  @!P0 LEA.HI R4, R0, R16, RZ, 0x3 ;  /* 0x0000001000048211 */ /* 0x000fe200078f18ff */
[----:B------:R-:W-:Y:S01]  /*1550*/  IMAD.SHL.U32 R12, R20, 0x8, RZ ;  /* 0x00000008140c7824 */ /* 0x000fe200078e00ff */
[----:B------:R-:W-:Y:S01]  /*1560*/  @!P0 SHF.R.S32.HI R0, RZ, 0x1f, R17 ;  /* 0x0000001fff008819 */ /* 0x000fe20000011411 */
[----:B------:R-:W-:Y:S01]  /*1570*/  IMAD R13, R10, c[0x0][0x1e4], R5 ;  /* 0x000079000a0d7a24 */ /* 0x000fe200078e0205 */
[----:B-1----:R-:W-:Y:S01]  /*1580*/  @!P0 LOP3.LUT R8, R4, 0xfffffff8, RZ, 0xc0, !PT ;  /* 0xfffffff804088812 */ /* 0x002fe200078ec0ff */
[----:B------:R-:W-:Y:S01]  /*1590*/  IMAD.WIDE.U32 R4, R10, c[0x0][0x1e0], R2 ;  /* 0x000078000a047a25 */ /* 0x000fe200078e0002 */
[----:B------:R-:W-:-:S02]  /*15a0*/  @!P0 LEA.HI R0, R0, R17, RZ, 0x3 ;  /* 0x0000001100008211 */ /* 0x000fc400078f18ff */
[C---:B------:R-:W-:Y:S01]  /*15b0*/  ISETP.GE.AND P2, PT, R11.reuse, 0x1, PT ;  /* 0x000000010b00780c */ /* 0x040fe20003f46270 */
[----:B------:R-:W-:Y:S01]  /*15c0*/  @!P0 IMAD.WIDE R8, R8, 0x2, R6 ;  /* 0x0000000208088825 */ /* 0x000fe200078e0206 */
[----:B------:R-:W-:Y:S02]  /*15d0*/  @!P0 LOP3.LUT R0, R0, 0xfffffff8, RZ, 0xc0, !PT ;  /* 0xfffffff800008812 */ /* 0x000fe400078ec0ff */
[----:B------:R-:W-:Y:S01]  /*15e0*/  ISETP.GE.AND P1, PT, R11, 0x21, PT ;  /* 0x000000210b00780c */ /* 0x000fe20003f26270 */
[----:B------:R-:W-:Y:S01]  /*15f0*/  IMAD.SHL.U32 R11, R21, 0x40, RZ ;  /* 0x00000040150b7824 */ /* 0x000fe200078e00ff */
[----:B------:R1:W-:Y:S01]  /*1600*/  @!P0 LDGSTS.E.BYPASS.LTC128B.128 [R100+0x7100], [R8.64], !P5 ;  /* 0x0710000008648fae */ /* 0x0003e2000e901d44 */
[----:B------:R-:W-:Y:S01]  /*1610*/  IMAD.IADD R5, R5, 0x1, R13 ;  /* 0x0000000105057824 */ /* 0x000fe200078e020d */
[----:B------:R-:W-:Y:S01]  /*1620*/  ISETP.GE.AND P5, PT, R16, c[0x0][0x1d4], PT ;  /* 0x0000750010007a0c */ /* 0x000fe20003fa6270 */
[----:B------:R-:W-:Y:S02]  /*1630*/  IMAD R13, R28, c[0x0][0x1e8], RZ ;  /* 0x00007a001c0d7a24 */ /* 0x000fe400078e02ff */
[----:B------:R-:W-:-:S04]  /*1640*/  IMAD.WIDE.U32 R4, R27, c[0x0][0x1e8], R4 ;  /* 0x00007a001b047a25 */ /* 0x000fc800078e0004 */
[----:B-1----:R-:W-:Y:S01]  /*1650*/  @!P0 IMAD.WIDE R8, R0, 0x2, R6 ;  /* 0x0000000200088825 */ /* 0x002fe200078e0206 */
[----:B------:R-:W-:-:S03]  /*1660*/  LOP3.LUT R0, R11, 0x1c0, RZ, 0xc0, !PT ;  /* 0x000001c00b007812 */ /* 0x000fc600078ec0ff */
[----:B------:R-:W-:Y:S01]  /*1670*/  IMAD R11, R27, c[0x0][0x1ec], R13 ;  /* 0x00007b001b0b7a24 */ /* 0x000fe200078e020d */
[----:B------:R1:W-:Y:S01]  /*1680*/  @!P0 LDGSTS.E.BYPASS.LTC128B.128 [R100+0xb100], [R8.64], !P4 ;  /* 0x0b10000008648fae */ /* 0x0003e2000e101d44 */
[----:B------:R-:W-:Y:S02]  /*1690*/  LOP3.LUT R12, R0, 0x8, R12, 0xf8, !PT ;  /* 0x00000008000c7812 */ /* 0x000fe400078ef80c */
[----:B------:R-:W-:Y:S02]  /*16a0*/  SHF.R.U32.HI R0, RZ, 0x3, R0 ;  /* 0x00000003ff007819 */ /* 0x000fe40000011600 */
[----:B------:R-:W-:Y:S02]  /*16b0*/  ISETP.GE.AND P4, PT, R17, c[0x0][0x1d4], PT ;  /* 0x0000750011007a0c */ /* 0x000fe40003f86270 */
[----:B------:R-:W-:Y:S02]  /*16c0*/  LOP3.LUT R12, R12, R0, RZ, 0x3c, !PT ;  /* 0x000000000c0c7212 */ /* 0x000fe400078e3cff */
[----:B------:R-:W-:-:S04]  /*16d0*/  @!P0 SHF.R.S32.HI R0, RZ, 0x1f, R24 ;  /* 0x0000001fff008819 */ /* 0x000fc80000011418 */
[----:B------:R-:W-:-:S04]  /*16e0*/  @!P0 LEA.HI R0, R0, R24, RZ, 0x3 ;  /* 0x0000001800008211 */ /* 0x000fc800078f18ff */
[----:B------:R-:W-:-:S05]  /*16f0*/  @!P0 LOP3.LUT R0, R0, 0xfffffff8, RZ, 0xc0, !PT ;  /* 0xfffffff800008812 */ /* 0x000fca00078ec0ff */
[----:B------:R-:W-:-:S04]  /*1700*/  @!P0 IMAD.WIDE R6, R0, 0x2, R6 ;  /* 0x0000000200068825 */ /* 0x000fc800078e0206 */
[----:B-1----:R-:W-:Y:S01]  /*1710*/  IMAD R8, R14, c[0x0][0x208], RZ ;  /* 0x000082000e087a24 */ /* 0x002fe200078e02ff */
[----:B------:R1:W-:Y:S01]  /*1720*/  @!P0 LDGSTS.E.BYPASS.LTC128B.128 [R100+0xf100], [R6.64], !P3 ;  /* 0x0f10000006648fae */ /* 0x0003e2000d901d44 */
[----:B------:R-:W-:Y:S02]  /*1730*/  LOP3.LUT P0, RZ, R21, 0x2, RZ, 0xc0, !PT ;  /* 0x0000000215ff7812 */ /* 0x000fe4000780c0ff */
[C---:B------:R-:W-:Y:S01]  /*1740*/  IMAD R13, R10.reuse, c[0x0][0x20c], R8 ;  /* 0x000083000a0d7a24 */ /* 0x040fe200078e0208 */
[----:B------:R-:W0:Y:S01]  /*1750*/  LDGDEPBAR ;  /* 0x00000000000079af */ /* 0x000e220000000000 */
[----:B------:R-:W-:Y:S01]  /*1760*/  IMAD.WIDE.U32 R8, R10, c[0x0][0x208], R2 ;  /* 0x000082000a087a25 */ /* 0x000fe200078e0002 */
[----:B------:R-:W-:-:S03]  /*1770*/  IADD3 R3, R5, R11, RZ ;  /* 0x0000000b05037210 */ /* 0x000fc60007ffe0ff */
[----:B------:R-:W-:Y:S02]  /*1780*/  IMAD.MOV.U32 R11, RZ, RZ, c[0x0][0x1e0] ;  /* 0x00007800ff0b7624 */ /* 0x000fe400078e00ff */
[----:B------:R-:W-:Y:S02]  /*1790*/  IMAD.MOV.U32 R10, RZ, RZ, 0x6 ;  /* 0x00000006ff0a7424 */ /* 0x000fe400078e00ff */
[----:B------:R-:W-:Y:S02]  /*17a0*/  IMAD R5, R23, c[0x0][0x1f0], RZ ;  /* 0x00007c0017057a24 */ /* 0x000fe400078e02ff */
[----:B------:R-:W-:Y:S01]  /*17b0*/  IMAD.MOV.U32 R2, RZ, RZ, R4 ;  /* 0x000000ffff027224 */ /* 0x000fe200078e0004 */
[----:B------:R-:W-:Y:S01]  /*17c0*/  SHF.L.U64.HI R83, R11, R10, c[0x0][0x1e4] ;  /* 0x000079000b537619 */ /* 0x000fe2000001020a */
[C---:B------:R-:W-:Y:S01]  /*17d0*/  IMAD R4, R22.reuse, c[0x0][0x1f4], R5 ;  /* 0x00007d0016047a24 */ /* 0x040fe200078e0205 */
[----:B------:R-:W-:Y:S01]  /*17e0*/  SHF.R.S32.HI R10, RZ, 0x1f, R15 ;  /* 0x0000001fff0a7819 */ /* 0x000fe2000001140f */
[----:B------:R-:W-:Y:S01]  /*17f0*/  IMAD.WIDE.U32 R30, R22, c[0x0][0x1f0], R2 ;  /* 0x00007c00161e7a25 */ /* 0x000fe200078e0002 */
[----:B------:R-:W-:-:S03]  /*1800*/  IADD3 R5, R9, R13, RZ ;  /* 0x0000000d09057210 */ /* 0x000fc60007ffe0ff */
[----:B------:R-:W-:Y:S01]  /*1810*/  IMAD.SHL.U32 R101, R11, 0x40, RZ ;  /* 0x000000400b657824 */ /* 0x000fe200078e00ff */
[----:B------:R2:W-:Y:S01]  /*1820*/  STL.64 [R1+0x98], R30 ;  /* 0x0000981e01007387 */ /* 0x0005e20000100a00 */
[----:B------:R-:W-:Y:S02]  /*1830*/  IMAD R2, R83, R15, RZ ;  /* 0x0000000f53027224 */ /* 0x000fe400078e02ff */
[----:B------:R-:W-:Y:S02]  /*1840*/  IMAD.IADD R105, R31, 0x1, R4 ;  /* 0x000000011f697824 */ /* 0x000fe400078e0204 */
[----:B------:R-:W-:Y:S02]  /*1850*/  IMAD.MOV.U32 R104, RZ, RZ, R30 ;  /* 0x000000ffff687224 */ /* 0x000fe400078e001e */
[-C--:B------:R-:W-:Y:S02]  /*1860*/  IMAD R0, R10, R101.reuse, R2 ;  /* 0x000000650a007224 */ /* 0x080fe400078e0202 */
[----:B------:R-:W-:Y:S01]  /*1870*/  IMAD.WIDE.U32 R2, R15, R101, R104 ;  /* 0x000000650f027225 */ /* 0x000fe200078e0068 */
[----:B------:R-:W-:Y:S03]  /*1880*/  STL.64 [R1+0x88], R104 ;  /* 0x0000886801007387 */ /* 0x000fe60000100a00 */
[----:B------:R-:W-:Y:S01]  /*1890*/  IMAD.IADD R3, R3, 0x1, R0 ;  /* 0x0000000103037824 */ /* 0x000fe200078e0200 */
[----:B-1----:R-:W-:Y:S01]  /*18a0*/  @P2 LEA R6, P3, R2, c[0x0][0x1c8], 0x1 ;  /* 0x0000720002062a11 */ /* 0x002fe200078608ff */
[----:B------:R-:W-:Y:S01]  /*18b0*/  IMAD.MOV.U32 R9, RZ, RZ, 0x5 ;  /* 0x00000005ff097424 */ /* 0x000fe200078e00ff */
[----:B------:R-:W-:Y:S01]  /*18c0*/  LEA R0, R18, R12, 0x9 ;  /* 0x0000000c12007211 */ /* 0x000fe200078e48ff */
[C---:B------:R-:W-:Y:S01]  /*18d0*/  IMAD.SHL.U32 R102, R11.reuse, 0x20, RZ ;  /* 0x000000200b667824 */ /* 0x040fe200078e00ff */
[----:B------:R-:W-:Y:S01]  /*18e0*/  @P2 LEA.HI.X R7, R2, c[0x0][0x1cc], R3, 0x1, P3 ;  /* 0x0000730002072a11 */ /* 0x000fe200018f0c03 */
[----:B------:R-:W-:Y:S01]  /*18f0*/  IMAD.MOV.U32 R4, RZ, RZ, R8 ;  /* 0x000000ffff047224 */ /* 0x000fe200078e0008 */
[----:B------:R-:W-:Y:S01]  /*1900*/  SHF.L.U64.HI R103, R11, R9, c[0x0][0x1e4] ;  /* 0x000079000b677619 */ /* 0x000fe20000010209 */
[----:B------:R-:W-:Y:S01]  /*1910*/  IMAD.SHL.U32 R155, R0, 0x2, RZ ;  /* 0x00000002009b7824 */ /* 0x000fe200078e00ff */
[----:B------:R-:W-:Y:S01]  /*1920*/  @P1 IADD3 R8, P3, R102, R2, RZ ;  /* 0x0000000266081210 */ /* 0x000fe20007f7e0ff */
[----:B------:R-:W-:Y:S01]  /*1930*/  IMAD R11, R28, c[0x0][0x210], RZ ;  /* 0x000084001c0b7a24 */ /* 0x000fe200078e02ff */
[----:B------:R-:W-:Y:S01]  /*1940*/  LOP3.LUT R9, R19, 0xfffffff0, RZ, 0xc0, !PT ;  /* 0xfffffff013097812 */ /* 0x000fe200078ec0ff */
[----:B------:R-:W-:Y:S01]  /*1950*/  IMAD.WIDE.U32 R4, R27, c[0x0][0x210], R4 ;  /* 0x000084001b047a25 */ /* 0x000fe200078e0004 */
[C---:B------:R-:W-:Y:S01]  /*1960*/  IADD3 R0, R155.reuse, 0x10100, RZ ;  /* 0x000101009b007810 */ /* 0x040fe20007ffe0ff */
[----:B------:R1:W-:Y:S01]  /*1970*/  @P2 LDGSTS.E.BYPASS.LTC128B.128 [R100+0x10100], [R6.64], !P6 ;  /* 0x1010000006642fae */ /* 0x0003e2000f101d44 */
[----:B------:R-:W-:Y:S01]  /*1980*/  IADD3 R86, R155, 0x10120, RZ ;  /* 0x000101209b567810 */ /* 0x000fe20007ffe0ff */
[----:B------:R-:W-:Y:S01]  /*1990*/  @P1 IMAD.X R3, R103, 0x1, R3, P3 ;  /* 0x0000000167031824 */ /* 0x000fe200018e0603 */
[----:B------:R-:W-:Y:S01]  /*19a0*/  @P1 LEA R2, P3, R8, c[0x0][0x1c8], 0x1 ;  /* 0x0000720008021a11 */ /* 0x000fe200078608ff */
[----:B------:R-:W-:Y:S01]  /*19b0*/  IMAD R11, R27, c[0x0][0x214], R11 ;  /* 0x000085001b0b7a24 */ /* 0x000fe200078e020b */
[----:B------:R-:W-:Y:S01]  /*19c0*/  @P0 IADD3 R86, R0, -0x20, RZ ;  /* 0xffffffe000560810 */ /* 0x000fe20007ffe0ff */
[----:B------:R-:W-:Y:S01]  /*19d0*/  IMAD.IADD R0, R85, 0x1, -R9 ;  /* 0x0000000155007824 */ /* 0x000fe200078e0a09 */
[----:B------:R-:W-:Y:S01]  /*19e0*/  @P1 LEA.HI.X R3, R8, c[0x0][0x1cc], R3, 0x1, P3 ;  /* 0x0000730008031a11 */ /* 0x000fe200018f0c03 */
[----:B------:R-:W-:Y:S01]  /*19f0*/  IMAD.IADD R5, R5, 0x1, R11 ;  /* 0x0000000105057824 */ /* 0x000fe200078e020b */
[----:B------:R-:W-:Y:S01]  /*1a00*/  ISETP.GE.AND P3, PT, R24, c[0x0][0x1d4], PT ;  /* 0x0000750018007a0c */ /* 0x000fe20003f66270 */
[----:B------:R-:W-:Y:S01]  /*1a10*/  IMAD R10, R10, c[0x0][0x208], RZ ;  /* 0x000082000a0a7a24 */ /* 0x000fe200078e02ff */
[----:B------:R-:W-:Y:S01]  /*1a20*/  SHF.R.S32.HI R14, RZ, 0x1f, R0 ;  /* 0x0000001fff0e7819 */ /* 0x000fe20000011400 */
[----:B------:R-:W-:Y:S01]  /*1a30*/  IMAD R11, R23, c[0x0][0x218], RZ ;  /* 0x00008600170b7a24 */ /* 0x000fe200078e02ff */
[----:B------:R1:W-:Y:S01]  /*1a40*/  @P2 LDGSTS.E.BYPASS.LTC128B.128 [R100+0x12100], [R6.64+0x80], !P5 ;  /* 0x1210008006642fae */ /* 0x0003e2000e901d44 */
[----:B------:R-:W-:Y:S01]  /*1a50*/  IMAD.WIDE.U32 R8, R15, c[0x0][0x208], RZ ;  /* 0x000082000f087a25 */ /* 0x000fe200078e00ff */
[----:B------:R-:W-:-:S02]  /*1a60*/  LEA.HI R14, R14, R0, RZ, 0x3 ;  /* 0x000000000e0e7211 */ /* 0x000fc400078f18ff */
[----:B------:R1:W-:Y:S01]  /*1a70*/  @P2 LDGSTS.E.BYPASS.LTC128B.128 [R100+0x14100], [R6.64+0x100], !P4 ;  /* 0x1410010006642fae */ /* 0x0003e2000e101d44 */
[----:B------:R-:W-:Y:S01]  /*1a80*/  IMAD R10, R15, c[0x0][0x20c], R10 ;  /* 0x000083000f0a7a24 */ /* 0x000fe200078e020a */
[----:B------:R-:W-:Y:S01]  /*1a90*/  SEL R12, RZ, 0x1, P6 ;  /* 0x00000001ff0c7807 */ /* 0x000fe20003000000 */
[C---:B------:R-:W-:Y:S01]  /*1aa0*/  IMAD R13, R22.reuse, c[0x0][0x21c], R11 ;  /* 0x00008700160d7a24 */ /* 0x040fe200078e020b */
[----:B------:R-:W-:Y:S01]  /*1ab0*/  SEL R11, RZ, 0x2, P5 ;  /* 0x00000002ff0b7807 */ /* 0x000fe20002800000 */
[----:B--2---:R-:W-:Y:S01]  /*1ac0*/  IMAD.WIDE.U32 R30, R22, c[0x0][0x218], R4 ;  /* 0x00008600161e7a25 */ /* 0x004fe200078e0004 */
[----:B------:R1:W-:Y:S01]  /*1ad0*/  @P2 LDGSTS.E.BYPASS.LTC128B.128 [R100+0x16100], [R6.64+0x180], !P3 ;  /* 0x1610018006642fae */ /* 0x0003e2000d901d44 */
[----:B------:R-:W-:Y:S02]  /*1ae0*/  LOP3.LUT R5, R14, 0xfffffff8, RZ, 0xc0, !PT ;  /* 0xfffffff80e057812 */ /* 0x000fe400078ec0ff */
[----:B------:R-:W-:Y:S01]  /*1af0*/  IMAD.IADD R4, R9, 0x1, R10 ;  /* 0x0000000109047824 */ /* 0x000fe200078e020a */
[----:B------:R2:W-:Y:S01]  /*1b00*/  @P1 LDGSTS.E.BYPASS.LTC128B.128 [R100+0x11100], [R2.64], !P6 ;  /* 0x1110000002641fae */ /* 0x0005e2000f101d44 */
[----:B------:R-:W-:Y:S01]  /*1b10*/  IADD3 R16, R31, R13, RZ ;  /* 0x0000000d1f107210 */ /* 0x000fe20007ffe0ff */
[----:B------:R-:W-:Y:S01]  /*1b20*/  IMAD.IADD R5, R0, 0x1, -R5 ;  /* 0x0000000100057824 */ /* 0x000fe200078e0a05 */
[----:B------:R-:W-:Y:S01]  /*1b30*/  LEA R9, P0, R8, R30, 0x6 ;  /* 0x0000001e08097211 */ /* 0x000fe200078030ff */
[----:B------:R2:W-:Y:S01]  /*1b40*/  @P1 LDGSTS.E.BYPASS.LTC128B.128 [R100+0x13100], [R2.64+0x80], !P5 ;  /* 0x1310008002641fae */ /* 0x0005e2000e901d44 */
[----:B------:R-:W-:-:S02]  /*1b50*/  SEL R10, RZ, 0x4, P4 ;  /* 0x00000004ff0a7807 */ /* 0x000fc40002000000 */
[----:B------:R-:W-:Y:S01]  /*1b60*/  LEA.HI.X R8, R8, R16, R4, 0x6, P0 ;  /* 0x0000001008087211 */ /* 0x000fe200000f3404 */
[----:B------:R2:W-:Y:S01]  /*1b70*/  @P1 LDGSTS.E.BYPASS.LTC128B.128 [R100+0x15100], [R2.64+0x100], !P4 ;  /* 0x1510010002641fae */ /* 0x0005e2000e101d44 */
[C---:B------:R-:W-:Y:S01]  /*1b80*/  IMAD.SHL.U32 R4, R5.reuse, 0x40, RZ ;  /* 0x0000004005047824 */ /* 0x040fe200078e00ff */
[----:B------:R-:W-:Y:S02]  /*1b90*/  IADD3 R10, R10, R11, R12 ;  /* 0x0000000b0a0a7210 */ /* 0x000fe40007ffe00c */
[----:B------:R2:W-:Y:S01]  /*1ba0*/  @P1 LDGSTS.E.BYPASS.LTC128B.128 [R100+0x17100], [R2.64+0x180], !P3 ;  /* 0x1710018002641fae */ /* 0x0005e2000d901d44 */
[----:B------:R-:W-:Y:S02]  /*1bb0*/  SEL R0, RZ, 0x8, P3 ;  /* 0x00000008ff007807 */ /* 0x000fe40001800000 */
[----:B------:R-:W-:Y:S01]  /*1bc0*/  LOP3.LUT R4, R4, 0x1c0, RZ, 0xc0, !PT ;  /* 0x000001c004047812 */ /* 0x000fe200078ec0ff */
[----:B------:R-:W0:Y:S01]  /*1bd0*/  LDGDEPBAR ;  /* 0x00000000000079af */ /* 0x000e220000000000 */
[C---:B------:R-:W-:Y:S01]  /*1be0*/  LOP3.LUT P0, RZ, R5.reuse, 0x4, RZ, 0xc0, !PT ;  /* 0x0000000405ff7812 */ /* 0x040fe2000780c0ff */
[----:B------:R-:W-:Y:S01]  /*1bf0*/  IMAD.IADD R10, R10, 0x1, R0 ;  /* 0x000000010a0a7824 */ /* 0x000fe200078e0200 */
[----:B------:R-:W-:Y:S01]  /*1c00*/  LOP3.LUT P2, RZ, R5, 0x2, RZ, 0xc0, !PT ;  /* 0x0000000205ff7812 */ /* 0x000fe2000784c0ff */
[----:B------:R-:W-:Y:S01]  /*1c10*/  IMAD.SHL.U32 R0, R14, 0x40, RZ ;  /* 0x000000400e007824 */ /* 0x000fe200078e00ff */
[----:B------:R-:W-:Y:S01]  /*1c20*/  MOV R5, c[0x0][0x20c] ;  /* 0x0000830000057a02 */ /* 0x000fe20000000f00 */
[----:B------:R-:W-:Y:S01]  /*1c30*/  STL [R1+0xa4], R103 ;  /* 0x0000a46701007387 */ /* 0x000fe20000100800 */
[----:B-1----:R-:W-:Y:S01]  /*1c40*/  IMAD.SHL.U32 R6, R18, 0x8, RZ ;  /* 0x0000000812067824 */ /* 0x002fe200078e00ff */
[----:B------:R-:W-:-:S02]  /*1c50*/  P2R R11, PR, RZ, 0x20 ;  /* 0x00000020ff0b7803 */ /* 0x000fc40000000000 */
[----:B------:R-:W-:Y:S04]  /*1c60*/  STL [R1+0x4], R86 ;  /* 0x0000045601007387 */ /* 0x000fe80000100800 */
[----:B------:R-:W-:Y:S04]  /*1c70*/  STL.64 [R1+0x90], R30 ;  /* 0x0000901e01007387 */ /* 0x000fe80000100a00 */
[----:B------:R-:W-:Y:S01]  /*1c80*/  STL [R1+0x84], R16 ;  /* 0x0000841001007387 */ /* 0x000fe20000100800 */
[----:B--2---:R-:W-:Y:S01]  /*1c90*/  LOP3.LUT R2, R4, 0x8, R6, 0xf8, !PT ;  /* 0x0000000804027812 */ /* 0x004fe200078ef806 */
[----:B------:R-:W-:Y:S01]  /*1ca0*/  IMAD.MOV.U32 R3, RZ, RZ, c[0x0][0x208] ;  /* 0x00008200ff037624 */ /* 0x000fe200078e00ff */
[----:B------:R-:W-:Y:S01]  /*1cb0*/  SHF.R.U32.HI R4, RZ, 0x3, R4 ;  /* 0x00000003ff047819 */ /* 0x000fe20000011604 */
[----:B------:R-:W-:-:S04]  /*1cc0*/  DEPBAR.LE SB0, 0x1 ;  /* 0x000080400000791a */ /* 0x000fc80000000000 */
[----:B------:R-:W-:Y:S01]  /*1cd0*/  LOP3.LUT R4, R2, R4, RZ, 0x3c, !PT ;  /* 0x0000000402047212 */ /* 0x000fe200078e3cff */
[----:B------:R-:W-:Y:S01]  /*1ce0*/  IMAD.SHL.U32 R2, R82, 0x20, RZ ;  /* 0x0000002052027824 */ /* 0x000fe200078e00ff */
[----:B------:R-:W-:Y:S01]  /*1cf0*/  BAR.SYNC.DEFER_BLOCKING 0x0 ;  /* 0x0000000000007b1d */ /* 0x000fe20000010000 */
[C---:B------:R-:W-:Y:S02]  /*1d00*/  LEA R6, P1, R9.reuse, c[0x0][0x1f8], 0x1 ;  /* 0x00007e0009067a11 */ /* 0x040fe400078208ff */
[----:B------:R-:W-:Y:S02]  /*1d10*/  LOP3.LUT R4, R4, 0xfffffe00, R0, 0xf8, !PT ;  /* 0xfffffe0004047812 */ /* 0x000fe400078ef800 */
[----:B------:R-:W-:Y:S02]  /*1d20*/  LEA.HI.X R7, R9, c[0x0][0x1fc], R8, 0x1, P1 ;  /* 0x00007f0009077a11 */ /* 0x000fe400008f0c08 */
[C---:B------:R-:W-:Y:S01]  /*1d30*/  LEA R8, P1, R3.reuse, R6, 0x6 ;  /* 0x0000000603087211 */ /* 0x040fe200078230ff */
[----:B------:R-:W-:Y:S01]  /*1d40*/  IMAD.SHL.U32 R248, R4, 0x2, RZ ;  /* 0x0000000204f87824 */ /* 0x000fe200078e00ff */
[----:B------:R-:W-:Y:S01]  /*1d50*/  LOP3.LUT R0, R2, 0x7ffffc00, RZ, 0xc0, !PT ;  /* 0x7ffffc0002007812 */ /* 0x000fe200078ec0ff */
[----:B------:R-:W-:Y:S01]  /*1d60*/  IMAD.MOV.U32 R2, RZ, RZ, 0x40 ;  /* 0x00000040ff027424 */ /* 0x000fe200078e00ff */
[----:B------:R-:W-:Y:S01]  /*1d70*/  LEA.HI.X R9, R3, R7, R5, 0x6, P1 ;  /* 0x0000000703097211 */ /* 0x000fe200008f3405 */
[----:B------:R-:W-:Y:S01]  /*1d80*/  IMAD.MOV.U32 R5, RZ, RZ, 0x10 ;  /* 0x00000010ff057424 */ /* 0x000fe200078e00ff */
[----:B------:R-:W-:Y:S01]  /*1d90*/  IADD3 R3, -R20, R80, RZ ;  /* 0x0000005014037210 */ /* 0x000fe20007ffe1ff */
[----:B------:R-:W-:-:S02]  /*1da0*/  IMAD.IADD R232, R4, 0x1, R0 ;  /* 0x0000000104e87824 */ /* 0x000fc400078e0200 */
[----:B------:R-:W-:Y:S01]  /*1db0*/  IMAD.MOV.U32 R0, RZ, RZ, 0x20 ;  /* 0x00000020ff007424 */ /* 0x000fe200078e00ff */
[----:B------:R-:W-:Y:S02]  /*1dc0*/  SEL R5, R5, 0xfffffff0, !P2 ;  /* 0xfffffff005057807 */ /* 0x000fe40005000000 */
[C---:B------:R-:W-:Y:S01]  /*1dd0*/  LEA R240, R232.reuse, 0x100, 0x1 ;  /* 0x00000100e8f07811 */ /* 0x040fe200078e08ff */
[----:B------:R-:W-:Y:S01]  /*1de0*/  IMAD.SHL.U32 R232, R232, 0x2, RZ ;  /* 0x00000002e8e87824 */ /* 0x000fe200078e00ff */
[----:B------:R-:W-:Y:S02]  /*1df0*/  SEL R0, R0, 0xffffffe0, !P0 ;  /* 0xffffffe000007807 */ /* 0x000fe40004000000 */
[----:B------:R-:W-:Y:S01]  /*1e00*/  LOP3.LUT P2, RZ, R10, 0x2, RZ, 0xc0, !PT ;  /* 0x000000020aff7812 */ /* 0x000fe2000784c0ff */
[--C-:B------:R-:W-:Y:S01]  /*1e10*/  IMAD R236, R5, 0x2, R240.reuse ;  /* 0x0000000205ec7824 */ /* 0x100fe200078e02f0 */
[----:B------:R-:W-:Y:S01]  /*1e20*/  LDSM.16.M88.4 R168, [R232+0x100] ;  /* 0x00010000e8a8783b */ /* 0x000fe20000000200 */
[C---:B------:R-:W-:Y:S01]  /*1e30*/  IMAD R240, R0.reuse, 0x2, R240 ;  /* 0x0000000200f07824 */ /* 0x040fe200078e02f0 */
[C---:B------:R-:W-:Y:S01]  /*1e40*/  ISETP.LT.OR P1, PT, R3.reuse, 0x1, P6 ;  /* 0x000000010300780c */ /* 0x040fe20003721670 */
[C---:B------:R-:W-:Y:S01]  /*1e50*/  IMAD R244, R0.reuse, 0x2, R236 ;  /* 0x0000000200f47824 */ /* 0x040fe200078e02ec */
[----:B------:R-:W-:Y:S01]  /*1e60*/  LDSM.16.M88.4 R200, [R232+0x4100] ;  /* 0x00410000e8c8783b */ /* 0x000fe20000000200 */
[C---:B------:R-:W-:Y:S01]  /*1e70*/  ISETP.LT.OR P0, PT, R3.reuse, 0x1, !P2 ;  /* 0x000000010300780c */ /* 0x040fe20005701670 */
[----:B------:R-:W-:Y:S01]  /*1e80*/  IMAD R252, R0, 0x2, R248 ;  /* 0x0000000200fc7824 */ /* 0x000fe200078e02f8 */
[----:B------:R-:W-:Y:S01]  /*1e90*/  ISETP.LT.OR P2, PT, R3, 0x21, !P2 ;  /* 0x000000210300780c */ /* 0x000fe20005741670 */
[----:B------:R-:W-:Y:S01]  /*1ea0*/  LDSM.16.M88.4 R216, [R232+0x8100] ;  /* 0x00810000e8d8783b */ /* 0x000fe20000000200 */
[----:B------:R-:W-:-:S03]  /*1eb0*/  LEA R249, R5, R248, 0x1 ;  /* 0x000000f805f97211 */ /* 0x000fc600078e08ff */
[----:B------:R-:W-:Y:S02]  /*1ec0*/  LDSM.16.M88.4 R172, [R236] ;  /* 0x00000000ecac783b */ /* 0x000fe40000000200 */
[----:B------:R-:W-:Y:S02]  /*1ed0*/  IMAD R251, R0, 0x2, R249 ;  /* 0x0000000200fb7824 */ /* 0x000fe400078e02f9 */
[----:B------:R-:W-:Y:S04]  /*1ee0*/  LDSM.16.M88.4 R204, [R236+0x4000] ;  /* 0x00400000eccc783b */ /* 0x000fe80000000200 */
[----:B------:R-:W-:Y:S04]  /*1ef0*/  LDSM.16.M88.4 R220, [R236+0x8000] ;  /* 0x00800000ecdc783b */ /* 0x000fe80000000200 */
[----:B------:R-:W-:Y:S04]  /*1f00*/  LDSM.16.M88.4 R192, [R240] ;  /* 0x00000000f0c0783b */ /* 0x000fe80000000200 */
[----:B------:R-:W-:Y:S04]  /*1f10*/  LDSM.16.M88.4 R208, [R240+0x4000] ;  /* 0x00400000f0d0783b */ /* 0x000fe80000000200 */
[----:B------:R-:W-:Y:S04]  /*1f20*/  LDSM.16.M88.4 R224, [R240+0x8000] ;  /* 0x00800000f0e0783b */ /* 0x000fe80000000200 */
[----:B------:R-:W-:Y:S04]  /*1f30*/  LDSM.16.M88.4 R196, [R244] ;  /* 0x00000000f4c4783b */ /* 0x000fe80000000200 */
[----:B------:R-:W-:Y:S04]  /*1f40*/  LDSM.16.M88.4 R212, [R244+0x4000] ;  /* 0x00400000f4d4783b */ /* 0x000fe80000000200 */
[----:B------:R-:W-:Y:S04]  /*1f50*/  LDSM.16.M88.4 R228, [R244+0x8000] ;  /* 0x00800000f4e4783b */ /* 0x000fe80000000200 */
[----:B------:R-:W-:Y:S04]  /*1f60*/  LDSM.16.M88.4 R232, [R232+0xc100] ;  /* 0x00c10000e8e8783b */ /* 0x000fe80000000200 */
[----:B------:R-:W-:Y:S04]  /*1f70*/  LDSM.16.M88.4 R236, [R236+0xc000] ;  /* 0x00c00000ecec783b */ /* 0x000fe80000000200 */
[----:B------:R-:W-:Y:S04]  /*1f80*/  LDSM.16.M88.4 R240, [R240+0xc000] ;  /* 0x00c00000f0f0783b */ /* 0x000fe80000000200 */
[----:B------:R-:W-:Y:S04]  /*1f90*/  LDSM.16.M88.4 R244, [R244+0xc000] ;  /* 0x00c00000f4f4783b */ /* 0x000fe80000000200 */
[----:B------:R-:W-:Y:S06]  /*1fa0*/  BAR.SYNC.DEFER_BLOCKING 0x0 ;  /* 0x0000000000007b1d */ /* 0x000fec0000010000 */
[----:B------:R-:W-:-:S04]  /*1fb0*/  DEPBAR.LE SB0, 0x0 ;  /* 0x000080000000791a */ /* 0x000fc80000000000 */
[----:B------:R-:W-:Y:S06]  /*1fc0*/  BAR.SYNC.DEFER_BLOCKING 0x0 ;  /* 0x0000000000007b1d */ /* 0x000fec0000010000 */
[----:B------:R-:W1:Y:S04]  /*1fd0*/  LDSM.16.M88.4 R12, [R155+0x10100] ;  /* 0x010100009b0c783b */ /* 0x000e680000000200 */
[----:B------:R-:W2:Y:S04]  /*1fe0*/  LDSM.16.M88.4 R24, [R155+0x10900] ;  /* 0x010900009b18783b */ /* 0x000ea80000000200 */
[----:B------:R-:W-:Y:S04]  /*1ff0*/  LDSM.16.M88.4 R32, [R155+0x11100] ;  /* 0x011100009b20783b */ /* 0x000fe80000000200 */
[----:B------:R-:W-:Y:S04]  /*2000*/  LDSM.16.M88.4 R40, [R155+0x11900] ;  /* 0x011900009b28783b */ /* 0x000fe80000000200 */
[----:B------:R-:W3:Y:S04]  /*2010*/  LDSM.16.M88.4 R28, [R86] ;  /* 0x00000000561c783b */ /* 0x000ee80000000200 */
[----:B------:R-:W4:Y:S04]  /*2020*/  LDSM.16.M88.4 R36, [R86+0x800] ;  /* 0x000800005624783b */ /* 0x000f280000000200 */
[----:B------:R-:W5:Y:S04]  /*2030*/  LDSM.16.M88.4 R52, [R86+0x1000] ;  /* 0x001000005634783b */ /* 0x000f680000000200 */
[----:B------:R-:W3:Y:S04]  /*2040*/  LDSM.16.M88.4 R68, [R86+0x1800] ;  /* 0x001800005644783b */ /* 0x000ee80000000200 */
[----:B------:R-:W-:Y:S01]  /*2050*/  @!PT LDS RZ, [RZ] ;  /* 0x00000000fffff984 */ /* 0x000fe20000000800 */
[----:B------:R-:W-:Y:S01]  /*2060*/  @!PT LDS RZ, [RZ] ;  /* 0x00000000fffff984 */ /* 0x000fe20000000800 */
[----:B------:R-:W-:Y:S01]  /*2070*/  @!PT LDS RZ, [RZ] ;  /* 0x00000000fffff984 */ /* 0x000fe20000000800 */
[----:B------:R2:W-:Y:S01]  /*2080*/  LDGSTS.E.BYPASS.LTC128B.128 [R100+0x100], [R6.64], !P1 ;  /* 0x0010000006647fae */ /* 0x0005e2000c901d44 */
[----:B------:R-:W-:-:S03]  /*2090*/  LOP3.LUT P1, RZ, R10, 0x4, RZ, 0xc0, !PT ;  /* 0x000000040aff7812 */ /* 0x000fc6000782c0ff */
[----:B------:R3:W-:Y:S01]  /*20a0*/  LDGSTS.E.BYPASS.LTC128B.128 [R100+0x2100], [R6.64+0x80], !P0 ;  /* 0x0210008006647fae */ /* 0x0007e2000c101d44 */
[C---:B------:R-:W-:Y:S02]  /*20b0*/  ISETP.LT.OR P0, PT, R3.reuse, 0x1, !P1 ;  /* 0x000000010300780c */ /* 0x040fe40004f01670 */
[----:B------:R-:W-:Y:S01]  /*20c0*/  ISETP.LT.OR P1, PT, R3, 0x21, !P1 ;  /* 0x000000210300780c */ /* 0x000fe20004f21670 */
[----:B-1----:R-:W-:Y:S10]  /*20d0*/  HMMA.16816.F32 R16, R168, R14, RZ ;  /* 0x0000000ea810723c */ /* 0x002ff400000018ff */
[----:B------:R1:W-:Y:S01]  /*20e0*/  LDGSTS.E.BYPASS.LTC128B.128 [R100+0x4100], [R6.64+0x100], !P0 ;  /* 0x0410010006647fae */ /* 0x0003e2000c101d44 */
[----:B------:R-:W-:-:S02]  /*20f0*/  LOP3.LUT P0, RZ, R21, 0x4, RZ, 0xc0, !PT ;  /* 0x0000000415ff7812 */ /* 0x000fc4000780c0ff */
[C---:B------:R-:W-:Y:S02]  /*2100*/  HMMA.16816.F32 R20, R168.reuse, R12, RZ ;  /* 0x0000000ca814723c */ /* 0x040fe400000018ff */
[----:B------:R-:W-:Y:S02]  /*2110*/  SEL R2, R2, 0xffffffc0, !P0 ;  /* 0xffffffc002027807 */ /* 0x000fe40004000000 */
[----:B------:R-:W-:Y:S02]  /*2120*/  LOP3.LUT P0, RZ, R10, 0x8, RZ, 0xc0, !PT ;  /* 0x000000080aff7812 */ /* 0x000fe4000780c0ff */
[----:B------:R-:W-:Y:S01]  /*2130*/  IADD3 R84, R155, R2, RZ ;  /* 0x000000029b547210 */ /* 0x000fe20007ffe0ff */
[----:B------:R-:W-:Y:S01]  /*2140*/  IMAD.IADD R250, R2, 0x1, R86 ;  /* 0x0000000102fa7824 */ /* 0x000fe200078e0256 */
[C---:B------:R-:W-:Y:S01]  /*2150*/  ISETP.LT.OR P5, PT, R3.reuse, 0x1, !P0 ;  /* 0x000000010300780c */ /* 0x040fe200047a1670 */
[----:B--2---:R-:W-:Y:S01]  /*2160*/  HMMA.16816.F32 R12, R168, R24, RZ ;  /* 0x00000018a80c723c */ /* 0x004fe200000018ff */
[----:B------:R-:W-:Y:S01]  /*2170*/  ISETP.LT.OR P0, PT, R3, 0x21, !P0 ;  /* 0x000000210300780c */ /* 0x000fe20004701670 */
[----:B------:R-:W-:Y:S01]  /*2180*/  STL [R1], R84 ;  /* 0x0000005401007387 */ /* 0x000fe20000100800 */
[----:B------:R-:W-:-:S05]  /*2190*/  LOP3.LUT R2, R82, 0xffffffe0, RZ, 0xc0, !PT ;  /* 0xffffffe052027812 */ /* 0x000fca00078ec0ff */
[----:B---3--:R-:W-:Y:S01]  /*21a0*/  HMMA.16816.F32 R56, R172, R30, R16 ;  /* 0x0000001eac38723c */ /* 0x008fe20000001810 */
[----:B------:R-:W-:-:S03]  /*21b0*/  IMAD.IADD R2, R85, 0x1, -R2 ;  /* 0x0000000155027824 */ /* 0x000fc600078e0a02 */
[----:B------:R1:W-:Y:S01]  /*21c0*/  LDGSTS.E.BYPASS.LTC128B.128 [R100+0x6100], [R6.64+0x180], !P5 ;  /* 0x0610018006647fae */ /* 0x0003e2000e901d44 */
[----:B------:R-:W-:Y:S02]  /*21d0*/  ISETP.LT.OR P5, PT, R3, 0x21, P6 ;  /* 0x000000210300780c */ /* 0x000fe400037a1670 */
[----:B------:R-:W-:Y:S01]  /*21e0*/  SHF.R.S32.HI R3, RZ, 0x1f, R2 ;  /* 0x0000001fff037819 */ /* 0x000fe20000011402 */
[----:B------:R-:W-:Y:S03]  /*21f0*/  HMMA.16816.F32 R60, R172, R28, R20 ;  /* 0x0000001cac3c723c */ /* 0x000fe60000001814 */
[----:B------:R-:W-:-:S04]  /*2200*/  LEA.HI R3, R3, R2, RZ, 0x2 ;  /* 0x0000000203037211 */ /* 0x000fc800078f10ff */
[----:B------:R-:W-:Y:S01]  /*2210*/  LOP3.LUT R3, R3, 0x7ffffffc, RZ, 0xc0, !PT ;  /* 0x7ffffffc03037812 */ /* 0x000fe200078ec0ff */
[----:B------:R-:W-:Y:S02]  /*2220*/  HMMA.16816.F32 R20, R168, R26, RZ ;  /* 0x0000001aa814723c */ /* 0x000fe400000018ff */
[----:B------:R2:W-:Y:S01]  /*2230*/  LDGSTS.E.BYPASS.LTC128B.128 [R100+0x1100], [R8.64], !P5 ;  /* 0x0110000008647fae */ /* 0x0005e2000e901d44 */
[----:B------:R-:W-:Y:S01]  /*2240*/  ISETP.NE.AND P5, PT, R11, RZ, PT ;  /* 0x000000ff0b00720c */ /* 0x000fe20003fa5270 */
[----:B------:R-:W-:Y:S02]  /*2250*/  IMAD.IADD R2, R2, 0x1, -R3 ;  /* 0x0000000102027824 */ /* 0x000fe400078e0a03 */
[----:B------:R2:W-:Y:S02]  /*2260*/  LDGSTS.E.BYPASS.LTC128B.128 [R100+0x3100], [R8.64+0x80], !P2 ;  /* 0x0310008008647fae */ /* 0x0005e4000d101d44 */
[----:B----4-:R-:W-:Y:S01]  /*2270*/  HMMA.16816.F32 R64, R172, R36, R12 ;  /* 0x00000024ac40723c */ /* 0x010fe2000000180c */
[----:B------:R-:W-:Y:S01]  /*2280*/  IMAD R2, R2, -0x2, R80 ;  /* 0xfffffffe02027824 */ /* 0x000fe200078e0250 */
[----:B------:R2:W-:Y:S04]  /*2290*/  LDGSTS.E.BYPASS.LTC128B.128 [R100+0x5100], [R8.64+0x100], !P1 ;  /* 0x0510010008647fae */ /* 0x0005e8000c901d44 */
[----:B------:R2:W-:Y:S01]  /*22a0*/  LDGSTS.E.BYPASS.LTC128B.128 [R100+0x7100], [R8.64+0x180], !P0 ;  /* 0x0710018008647fae */ /* 0x0005e2000c101d44 */
[C---:B------:R-:W-:Y:S01]  /*22b0*/  ISETP.GT.AND P0, PT, R2.reuse, RZ, PT ;  /* 0x000000ff0200720c */ /* 0x040fe20003f04270 */
[----:B------:R-:W-:Y:S01]  /*22c0*/  HMMA.16816.F32 R16, R168, R32, RZ ;  /* 0x00000020a810723c */ /* 0x000fe200000018ff */
[C---:B------:R-:W-:Y:S01]  /*22d0*/  ISETP.GT.AND P2, PT, R2.reuse, 0x1, PT ;  /* 0x000000010200780c */ /* 0x040fe20003f44270 */
[----:B------:R-:W3:Y:S01]  /*22e0*/  LDSM.16.M88.4 R48, [R84+0x10100] ;  /* 0x010100005430783b */ /* 0x000ee20000000200 */
[----:B------:R-:W-:-:S03]  /*22f0*/  ISETP.GT.AND P1, PT, R2, 0x8, PT ;  /* 0x000000080200780c */ /* 0x000fc60003f24270 */
[----:B------:R-:W4:Y:S02]  /*2300*/  LDSM.16.M88.4 R44, [R84+0x10900] ;  /* 0x01090000542c783b */ /* 0x000f240000000200 */
[C---:B------:R-:W-:Y:S02]  /*2310*/  HMMA.16816.F32 R12, R168.reuse, R34, RZ ;  /* 0x00000022a80c723c */ /* 0x040fe400000018ff */
[----:B------:R-:W1:Y:S04]  /*2320*/  LDSM.16.M88.4 R28, [R84+0x11100] ;  /* 0x01110000541c783b */ /* 0x000e680000000200 */
[----:B------:R-:W-:Y:S02]  /*2330*/  LDSM.16.M88.4 R72, [R86+0x2000] ;  /* 0x002000005648783b */ /* 0x000fe40000000200 */
[C---:B------:R-:W-:Y:S02]  /*2340*/  HMMA.16816.F32 R32, R168.reuse, R42, RZ ;  /* 0x0000002aa820723c */ /* 0x040fe400000018ff */
[----:B------:R-:W-:Y:S04]  /*2350*/  LDSM.16.M88.4 R76, [R84+0x14900] ;  /* 0x01490000544c783b */ /* 0x000fe80000000200 */
[----:B------:R-:W0:Y:S02]  /*2360*/  LDGDEPBAR ;  /* 0x00000000000079af */ /* 0x000e240000000000 */
[----:B--2---:R-:W-:Y:S08]  /*2370*/  HMMA.16816.F32 R8, R168, R40, RZ ;  /* 0x00000028a808723c */ /* 0x004ff000000018ff */
[C---:B------:R-:W-:Y:S08]  /*2380*/  HMMA.16816.F32 R40, R172.reuse, R38, R20 ;  /* 0x00000026ac28723c */ /* 0x040ff00000001814 */
[C---:B-----5:R-:W-:Y:S01]  /*2390*/  HMMA.16816.F32 R36, R172.reuse, R52, R16 ;  /* 0x00000034ac24723c */ /* 0x060fe20000001810 */
[----:B------:R-:W2:Y:S07]  /*23a0*/  LDSM.16.M88.4 R16, [R84+0x11900] ;  /* 0x011900005410783b */ /* 0x000eae0000000200 */
[C---:B------:R-:W-:Y:S08]  /*23b0*/  HMMA.16816.F32 R24, R172.reuse, R54, R12 ;  /* 0x00000036ac18723c */ /* 0x040ff0000000180c */
[C---:B------:R-:W-:Y:S01]  /*23c0*/  HMMA.16816.F32 R12, R172.reuse, R70, R32 ;  /* 0x00000046ac0c723c */ /* 0x040fe20000001820 */
[----:B------:R-:W5:Y:S07]  /*23d0*/  LDSM.16.M88.4 R32, [R250] ;  /* 0x00000000fa20783b */ /* 0x000f6e0000000200 */
[----:B------:R-:W-:Y:S01]  /*23e0*/  HMMA.16816.F32 R20, R172, R68, R8 ;  /* 0x00000044ac14723c */ /* 0x000fe20000001808 */
[----:B------:R-:W-:Y:S07]  /*23f0*/  LDSM.16.M88.4 R68, [R250+0x1000] ;  /* 0x00100000fa44783b */ /* 0x000fee0000000200 */
[C---:B---3--:R-:W-:Y:S01]  /*2400*/  HMMA.16816.F32 R8, R192.reuse, R48, R60 ;  /* 0x00000030c008723c */ /* 0x048fe2000000183c */
[----:B------:R-:W3:Y:S07]  /*2410*/  LDSM.16.M88.4 R60, [R250+0x800] ;  /* 0x00080000fa3c783b */ /* 0x000eee0000000200 */
[C---:B------:R-:W-:Y:S08]  /*2420*/  HMMA.16816.F32 R48, R192.reuse, R50, R56 ;  /* 0x00000032c030723c */ /* 0x040ff00000001838 */
[C---:B----4-:R-:W-:Y:S01]  /*2430*/  HMMA.16816.F32 R56, R192.reuse, R44, R64 ;  /* 0x0000002cc038723c */ /* 0x050fe20000001840 */
[----:B------:R-:W4:Y:S07]  /*2440*/  LDSM.16.M88.4 R64, [R250+0x1800] ;  /* 0x00180000fa40783b */ /* 0x000f2e0000000200 */
[C---:B------:R-:W-:Y:S08]  /*2450*/  HMMA.16816.F32 R44, R192.reuse, R46, R40 ;  /* 0x0000002ec02c723c */ /* 0x040ff00000001828 */
[C---:B-1----:R-:W-:Y:S08]  /*2460*/  HMMA.16816.F32 R52, R192.reuse, R28, R36 ;  /* 0x0000001cc034723c */ /* 0x042ff00000001824 */
[C---:B------:R-:W-:Y:S01]  /*2470*/  HMMA.16816.F32 R40, R192.reuse, R30, R24 ;  /* 0x0000001ec028723c */ /* 0x040fe20000001818 */
[----:B------:R-:W-:Y:S07]  /*2480*/  LDSM.16.M88.4 R28, [R155+0x12900] ;  /* 0x012900009b1c783b */ /* 0x000fee0000000200 */
[C---:B--2---:R-:W-:Y:S08]  /*2490*/  HMMA.16816.F32 R36, R192.reuse, R16, R20 ;  /* 0x00000010c024723c */ /* 0x044ff00000001814 */
[----:B------:R-:W-:Y:S01]  /*24a0*/  HMMA.16816.F32 R20, R192, R18, R12 ;  /* 0x00000012c014723c */ /* 0x000fe2000000180c */
[----:B------:R-:W1:Y:S07]  /*24b0*/  LDSM.16.M88.4 R16, [R155+0x12100] ;  /* 0x012100009b10783b */ /* 0x000e6e0000000200 */
[C---:B-----5:R-:W-:Y:S08]  /*24c0*/  HMMA.16816.F32 R12, R196.reuse, R32, R8 ;  /* 0x00000020c40c723c */ /* 0x060ff00000001808 */
[C---:B------:R-:W-:Y:S08]  /*24d0*/  HMMA.16816.F32 R8, R196.reuse, R34, R48 ;  /* 0x00000022c408723c */ /* 0x040ff00000001830 */
[C---:B---3--:R-:W-:Y:S01]  /*24e0*/  HMMA.16816.F32 R24, R196.reuse, R60, R56 ;  /* 0x0000003cc418723c */ /* 0x048fe20000001838 */
[----:B------:R-:W-:Y:S07]  /*24f0*/  LDSM.16.M88.4 R56, [R155+0x13900] ;  /* 0x013900009b38783b */ /* 0x000fee0000000200 */
[C---:B------:R-:W-:Y:S01]  /*2500*/  HMMA.16816.F32 R32, R196.reuse, R62, R44 ;  /* 0x0000003ec420723c */ /* 0x040fe2000000182c */
[----:B------:R-:W2:Y:S07]  /*2510*/  LDSM.16.M88.4 R60, [R155+0x13100] ;  /* 0x013100009b3c783b */ /* 0x000eae0000000200 */
[C---:B------:R-:W-:Y:S08]  /*2520*/  HMMA.16816.F32 R52, R196.reuse, R68, R52 ;  /* 0x00000044c434723c */ /* 0x040ff00000001834 */
[C---:B------:R-:W-:Y:S01]  /*2530*/  HMMA.16816.F32 R48, R196.reuse, R70, R40 ;  /* 0x00000046c430723c */ /* 0x040fe20000001828 */
[----:B------:R-:W3:Y:S07]  /*2540*/  LDSM.16.M88.4 R68, [R86+0x2800] ;  /* 0x002800005644783b */ /* 0x000eee0000000200 */
[C---:B----4-:R-:W-:Y:S08]  /*2550*/  HMMA.16816.F32 R44, R196.reuse, R64, R36 ;  /* 0x00000040c42c723c */ /* 0x050ff00000001824 */
[----:B------:R-:W-:Y:S01]  /*2560*/  HMMA.16816.F32 R40, R196, R66, R20 ;  /* 0x00000042c428723c */ /* 0x000fe20000001814 */
[----:B------:R-:W4:Y:S07]  /*2570*/  LDSM.16.M88.4 R64, [R86+0x3000] ;  /* 0x003000005640783b */ /* 0x000f2e0000000200 */
[C---:B-1----:R-:W-:Y:S08]  /*2580*/  HMMA.16816.F32 R36, R200.reuse, R16, R12 ;  /* 0x00000010c824723c */ /* 0x042ff0000000180c */
[C---:B------:R-:W-:Y:S08]  /*2590*/  HMMA.16816.F32 R20, R200.reuse, R18, R8 ;  /* 0x00000012c814723c */ /* 0x040ff00000001808 */
[C---:B------:R-:W-:Y:S08]  /*25a0*/  HMMA.16816.F32 R16, R200.reuse, R28, R24 ;  /* 0x0000001cc810723c */ /* 0x040ff00000001818 */
[C---:B--2---:R-:W-:Y:S01]  /*25b0*/  HMMA.16816.F32 R8, R200.reuse, R60, R52 ;  /* 0x0000003cc808723c */ /* 0x044fe20000001834 */
[----:B------:R-:W-:Y:S07]  /*25c0*/  LDSM.16.M88.4 R52, [R84+0x12100] ;  /* 0x012100005434783b */ /* 0x000fee0000000200 */
[C---:B------:R-:W-:Y:S01]  /*25d0*/  HMMA.16816.F32 R24, R200.reuse, R62, R48 ;  /* 0x0000003ec818723c */ /* 0x040fe20000001830 */
[----:B------:R-:W1:Y:S07]  /*25e0*/  LDSM.16.M88.4 R60, [R86+0x3800] ;  /* 0x00380000563c783b */ /* 0x000e6e0000000200 */
[C---:B------:R-:W-:Y:S08]  /*25f0*/  HMMA.16816.F32 R12, R200.reuse, R30, R32 ;  /* 0x0000001ec80c723c */ /* 0x040ff00000001820 */
[C---:B------:R-:W-:Y:S08]  /*2600*/  HMMA.16816.F32 R28, R200.reuse, R56, R44 ;  /* 0x00000038c81c723c */ /* 0x040ff0000000182c */
[----:B------:R-:W-:Y:S01]  /*2610*/  HMMA.16816.F32 R48, R200, R58, R40 ;  /* 0x0000003ac830723c */ /* 0x000fe20000001828 */
[----:B------:R-:W2:Y:S07]  /*2620*/  LDSM.16.M88.4 R56, [R84+0x12900] ;  /* 0x012900005438783b */ /* 0x000eae0000000200 */
[C---:B------:R-:W-:Y:S01]  /*2630*/  HMMA.16816.F32 R44, R204.reuse, R74, R20 ;  /* 0x0000004acc2c723c */ /* 0x040fe20000001814 */
[----:B------:R-:W5:Y:S07]  /*2640*/  LDSM.16.M88.4 R20, [R84+0x13100] ;  /* 0x013100005414783b */ /* 0x000f6e0000000200 */
[C---:B------:R-:W-:Y:S01]  /*2650*/  HMMA.16816.F32 R32, R204.reuse, R72, R36 ;  /* 0x00000048cc20723c */ /* 0x040fe20000001824 */
[----:B------:R-:W-:Y:S07]  /*2660*/  LDSM.16.M88.4 R72, [R250+0x3800] ;  /* 0x00380000fa48783b */ /* 0x000fee0000000200 */
[C---:B---3--:R-:W-:Y:S08]  /*2670*/  HMMA.16816.F32 R40, R204.reuse, R68, R16 ;  /* 0x00000044cc28723c */ /* 0x048ff00000001810 */
[C---:B------:R-:W-:Y:S01]  /*2680*/  HMMA.16816.F32 R36, R204.reuse, R70, R12 ;  /* 0x00000046cc24723c */ /* 0x040fe2000000180c */
[----:B------:R-:W-:Y:S07]  /*2690*/  LDSM.16.M88.4 R68, [R250+0x2800] ;  /* 0x00280000fa44783b */ /* 0x000fee0000000200 */
[C---:B----4-:R-:W-:Y:S08]  /*26a0*/  HMMA.16816.F32 R16, R204.reuse, R64, R8 ;  /* 0x00000040cc10723c */ /* 0x050ff00000001808 */
[C---:B------:R-:W-:Y:S01]  /*26b0*/  HMMA.16816.F32 R12, R204.reuse, R66, R24 ;  /* 0x00000042cc0c723c */ /* 0x040fe20000001818 */
[----:B------:R-:W3:Y:S04]  /*26c0*/  LDSM.16.M88.4 R24, [R84+0x13900] ;  /* 0x013900005418783b */ /* 0x000ee80000000200 */
[----:B------:R-:W-:Y:S03]  /*26d0*/  LDSM.16.M88.4 R64, [R250+0x3000] ;  /* 0x00300000fa40783b */ /* 0x000fe60000000200 */
[C---:B-1----:R-:W-:Y:S08]  /*26e0*/  HMMA.16816.F32 R8, R204.reuse, R60, R28 ;  /* 0x0000003ccc08723c */ /* 0x042ff0000000181c */
[----:B------:R-:W-:Y:S01]  /*26f0*/  HMMA.16816.F32 R28, R204, R62, R48 ;  /* 0x0000003ecc1c723c */ /* 0x000fe20000001830 */
[----:B------:R-:W1:Y:S07]  /*2700*/  LDSM.16.M88.4 R60, [R250+0x2000] ;  /* 0x00200000fa3c783b */ /* 0x000e6e0000000200 */
[C---:B------:R-:W-:Y:S08]  /*2710*/  HMMA.16816.F32 R32, R208.reuse, R52, R32 ;  /* 0x00000034d020723c */ /* 0x040ff00000001820 */
[C---:B------:R-:W-:Y:S08]  /*2720*/  HMMA.16816.F32 R44, R208.reuse, R54, R44 ;  /* 0x00000036d02c723c */ /* 0x040ff0000000182c */
[C---:B--2---:R-:W-:Y:S08]  /*2730*/  HMMA.16816.F32 R52, R208.reuse, R56, R40 ;  /* 0x00000038d034723c */ /* 0x044ff00000001828 */
[C---:B------:R-:W-:Y:S01]  /*2740*/  HMMA.16816.F32 R48, R208.reuse, R58, R36 ;  /* 0x0000003ad030723c */ /* 0x040fe20000001824 */
[----:B------:R-:W-:Y:S07]  /*2750*/  LDSM.16.M88.4 R56, [R155+0x14900] ;  /* 0x014900009b38783b */ /* 0x000fee0000000200 */
[C---:B-----5:R-:W-:Y:S08]  /*2760*/  HMMA.16816.F32 R40, R208.reuse, R20, R16 ;  /* 0x00000014d028723c */ /* 0x060ff00000001810 */
[C---:B------:R-:W-:Y:S01]  /*2770*/  HMMA.16816.F32 R36, R208.reuse, R22, R12 ;  /* 0x00000016d024723c */ /* 0x040fe2000000180c */
[----:B------:R-:W2:Y:S07]  /*2780*/  LDSM.16.M88.4 R20, [R155+0x14100] ;  /* 0x014100009b14783b */ /* 0x000eae0000000200 */
[C---:B---3--:R-:W-:Y:S08]  /*2790*/  HMMA.16816.F32 R16, R208.reuse, R24, R8 ;  /* 0x00000018d010723c */ /* 0x048ff00000001808 */
[----:B------:R-:W-:Y:S08]  /*27a0*/  HMMA.16816.F32 R12, R208, R26, R28 ;  /* 0x0000001ad00c723c */ /* 0x000ff0000000181c */
[C---:B-1----:R-:W-:Y:S08]  /*27b0*/  HMMA.16816.F32 R8, R212.reuse, R60, R32 ;  /* 0x0000003cd408723c */ /* 0x042ff00000001820 */
[C---:B------:R-:W-:Y:S01]  /*27c0*/  HMMA.16816.F32 R28, R212.reuse, R68, R52 ;  /* 0x00000044d41c723c */ /* 0x040fe20000001834 */
[----:B------:R-:W1:Y:S07]  /*27d0*/  LDSM.16.M88.4 R52, [R155+0x15100] ;  /* 0x015100009b34783b */ /* 0x000e6e0000000200 */
[C---:B------:R-:W-:Y:S01]  /*27e0*/  HMMA.16816.F32 R24, R212.reuse, R62, R44 ;  /* 0x0000003ed418723c */ /* 0x040fe2000000182c */
[----:B------:R-:W-:Y:S07]  /*27f0*/  LDSM.16.M88.4 R60, [R86+0x4000] ;  /* 0x00400000563c783b */ /* 0x000fee0000000200 */
[C---:B------:R-:W-:Y:S01]  /*2800*/  HMMA.16816.F32 R32, R212.reuse, R70, R48 ;  /* 0x00000046d420723c */ /* 0x040fe20000001830 */
[----:B------:R-:W3:Y:S04]  /*2810*/  LDSM.16.M88.4 R48, [R155+0x15900] ;  /* 0x015900009b30783b */ /* 0x000ee80000000200 */
[----:B------:R-:W4:Y:S03]  /*2820*/  LDSM.16.M88.4 R68, [R86+0x4800] ;  /* 0x004800005644783b */ /* 0x000f260000000200 */
[C---:B------:R-:W-:Y:S08]  /*2830*/  HMMA.16816.F32 R44, R212.reuse, R64, R40 ;  /* 0x00000040d42c723c */ /* 0x040ff00000001828 */
[C---:B------:R-:W-:Y:S01]  /*2840*/  HMMA.16816.F32 R40, R212.reuse, R66, R36 ;  /* 0x00000042d428723c */ /* 0x040fe20000001824 */
[----:B------:R-:W5:Y:S07]  /*2850*/  LDSM.16.M88.4 R64, [R86+0x5000] ;  /* 0x005000005640783b */ /* 0x000f6e0000000200 */
[C---:B------:R-:W-:Y:S08]  /*2860*/  HMMA.16816.F32 R36, R212.reuse, R72, R16 ;  /* 0x00000048d424723c */ /* 0x040ff00000001810 */
[----:B------:R-:W-:Y:S01]  /*2870*/  HMMA.16816.F32 R16, R212, R74, R12 ;  /* 0x0000004ad410723c */ /* 0x000fe2000000180c */
[----:B------:R-:W-:Y:S07]  /*2880*/  LDSM.16.M88.4 R72, [R84+0x14100] ;  /* 0x014100005448783b */ /* 0x000fee0000000200 */
[C---:B--2---:R-:W-:Y:S08]  /*2890*/  HMMA.16816.F32 R12, R216.reuse, R20, R8 ;  /* 0x00000014d80c723c */ /* 0x044ff00000001808 */
[C---:B------:R-:W-:Y:S08]  /*28a0*/  HMMA.16816.F32 R8, R216.reuse, R22, R24 ;  /* 0x00000016d808723c */ /* 0x040ff00000001818 */
[C---:B------:R-:W-:Y:S08]  /*28b0*/  HMMA.16816.F32 R20, R216.reuse, R56, R28 ;  /* 0x00000038d814723c */ /* 0x040ff0000000181c */
[C---:B------:R-:W-:Y:S01]  /*28c0*/  HMMA.16816.F32 R32, R216.reuse, R58, R32 ;  /* 0x0000003ad820723c */ /* 0x040fe20000001820 */
[----:B------:R-:W2:Y:S07]  /*28d0*/  LDSM.16.M88.4 R56, [R86+0x5800] ;  /* 0x005800005638783b */ /* 0x000eae0000000200 */
[C---:B-1----:R-:W-:Y:S08]  /*28e0*/  HMMA.16816.F32 R44, R216.reuse, R52, R44 ;  /* 0x00000034d82c723c */ /* 0x042ff0000000182c */
[C---:B------:R-:W-:Y:S01]  /*28f0*/  HMMA.16816.F32 R40, R216.reuse, R54, R40 ;  /* 0x00000036d828723c */ /* 0x040fe20000001828 */
[----:B------:R-:W1:Y:S07]  /*2900*/  LDSM.16.M88.4 R52, [R84+0x15100] ;  /* 0x015100005434783b */ /* 0x000e6e0000000200 */
[C---:B---3--:R-:W-:Y:S08]  /*2910*/  HMMA.16816.F32 R36, R216.reuse, R48, R36 ;  /* 0x00000030d824723c */ /* 0x048ff00000001824 */
[----:B------:R-:W-:Y:S08]  /*2920*/  HMMA.16816.F32 R28, R216, R50, R16 ;  /* 0x00000032d81c723c */ /* 0x000ff00000001810 */
[C---:B------:R-:W-:Y:S08]  /*2930*/  HMMA.16816.F32 R24, R220.reuse, R60, R12 ;  /* 0x0000003cdc18723c */ /* 0x040ff0000000180c */
[C---:B------:R-:W-:Y:S01]  /*2940*/  HMMA.16816.F32 R16, R220.reuse, R62, R8 ;  /* 0x0000003edc10723c */ /* 0x040fe20000001808 */
[----:B------:R-:W3:Y:S07]  /*2950*/  LDSM.16.M88.4 R60, [R84+0x15900] ;  /* 0x01590000543c783b */ /* 0x000eee0000000200 */
[C---:B----4-:R-:W-:Y:S08]  /*2960*/  HMMA.16816.F32 R12, R220.reuse, R68, R20 ;  /* 0x00000044dc0c723c */ /* 0x050ff00000001814 */
[C---:B------:R-:W-:Y:S01]  /*2970*/  HMMA.16816.F32 R8, R220.reuse, R70, R32 ;  /* 0x00000046dc08723c */ /* 0x040fe20000001820 */
[----:B------:R-:W-:Y:S07]  /*2980*/  LDSM.16.M88.4 R68, [R155+0x17900] ;  /* 0x017900009b44783b */ /* 0x000fee0000000200 */
[C---:B-----5:R-:W-:Y:S08]  /*2990*/  HMMA.16816.F32 R44, R220.reuse, R64, R44 ;  /* 0x00000040dc2c723c */ /* 0x060ff0000000182c */
[C---:B------:R-:W-:Y:S01]  /*29a0*/  HMMA.16816.F32 R40, R220.reuse, R66, R40 ;  /* 0x00000042dc28723c */ /* 0x040fe20000001828 */
[----:B------:R-:W-:Y:S07]  /*29b0*/  LDSM.16.M88.4 R64, [R84+0x16100] ;  /* 0x016100005440783b */ /* 0x000fee0000000200 */
[C---:B--2---:R-:W-:Y:S08]  /*29c0*/  HMMA.16816.F32 R48, R220.reuse, R56, R36 ;  /* 0x00000038dc30723c */ /* 0x044ff00000001824 */
[----:B------:R-:W-:Y:S01]  /*29d0*/  HMMA.16816.F32 R36, R220, R58, R28 ;  /* 0x0000003adc24723c */ /* 0x000fe2000000181c */
[----:B------:R-:W-:Y:S07]  /*29e0*/  LDSM.16.M88.4 R56, [R155+0x16100] ;  /* 0x016100009b38783b */ /* 0x000fee0000000200 */
[C---:B------:R-:W-:Y:S01]  /*29f0*/  HMMA.16816.F32 R32, R224.reuse, R72, R24 ;  /* 0x00000048e020723c */ /* 0x040fe20000001818 */
[----:B------:R-:W2:Y:S07]  /*2a00*/  LDSM.16.M88.4 R24, [R250+0x4000] ;  /* 0x00400000fa18783b */ /* 0x000eae0000000200 */
[C---:B------:R-:W-:Y:S01]  /*2a10*/  HMMA.16816.F32 R28, R224.reuse, R74, R16 ;  /* 0x0000004ae01c723c */ /* 0x040fe20000001810 */
[----:B------:R-:W4:Y:S04]  /*2a20*/  LDSM.16.M88.4 R16, [R250+0x4800] ;  /* 0x00480000fa10783b */ /* 0x000f280000000200 */
[----:B------:R-:W-:Y:S03]  /*2a30*/  LDSM.16.M88.4 R72, [R155+0x17100] ;  /* 0x017100009b48783b */ /* 0x000fe60000000200 */
[C---:B------:R-:W-:Y:S08]  /*2a40*/  HMMA.16816.F32 R20, R224.reuse, R76, R12 ;  /* 0x0000004ce014723c */ /* 0x040ff0000000180c */
[C---:B------:R-:W-:Y:S01]  /*2a50*/  HMMA.16816.F32 R12, R224.reuse, R78, R8 ;  /* 0x0000004ee00c723c */ /* 0x040fe20000001808 */
[----:B------:R-:W-:Y:S07]  /*2a60*/  LDSM.16.M88.4 R76, [R86+0x6000] ;  /* 0x00600000564c783b */ /* 0x000fee0000000200 */
[C---:B-1----:R-:W-:Y:S08]  /*2a70*/  HMMA.16816.F32 R8, R224.reuse, R52, R44 ;  /* 0x00000034e008723c */ /* 0x042ff0000000182c */
[C---:B------:R-:W-:Y:S01]  /*2a80*/  HMMA.16816.F32 R44, R224.reuse, R54, R40 ;  /* 0x00000036e02c723c */ /* 0x040fe20000001828 */
[----:B------:R-:W1:Y:S04]  /*2a90*/  LDSM.16.M88.4 R40, [R250+0x5000] ;  /* 0x00500000fa28783b */ /* 0x000e680000000200 */
[----:B------:R-:W5:Y:S03]  /*2aa0*/  LDSM.16.M88.4 R52, [R250+0x5800] ;  /* 0x00580000fa34783b */ /* 0x000f660000000200 */
[C---:B---3--:R-:W-:Y:S08]  /*2ab0*/  HMMA.16816.F32 R48, R224.reuse, R60, R48 ;  /* 0x0000003ce030723c */ /* 0x048ff00000001830 */
[----:B------:R-:W-:Y:S01]  /*2ac0*/  HMMA.16816.F32 R36, R224, R62, R36 ;  /* 0x0000003ee024723c */ /* 0x000fe20000001824 */
[----:B------:R-:W3:Y:S07]  /*2ad0*/  LDSM.16.M88.4 R60, [R155+0x16900] ;  /* 0x016900009b3c783b */ /* 0x000eee0000000200 */
[C---:B--2---:R-:W-:Y:S08]  /*2ae0*/  HMMA.16816.F32 R32, R228.reuse, R24, R32 ;  /* 0x00000018e420723c */ /* 0x044ff00000001820 */
[C---:B------:R-:W-:Y:S08]  /*2af0*/  HMMA.16816.F32 R28, R228.reuse, R26, R28 ;  /* 0x0000001ae41c723c */ /* 0x040ff0000000181c */
[C---:B----4-:R-:W-:Y:S08]  /*2b00*/  HMMA.16816.F32 R24, R228.reuse, R16, R20 ;  /* 0x00000010e418723c */ /* 0x050ff00000001814 */
[C---:B------:R-:W-:Y:S08]  /*2b10*/  HMMA.16816.F32 R20, R228.reuse, R18, R12 ;  /* 0x00000012e414723c */ /* 0x040ff0000000180c */
[C---:B-1----:R-:W-:Y:S08]  /*2b20*/  HMMA.16816.F32 R16, R228.reuse, R40, R8 ;  /* 0x00000028e410723c */ /* 0x042ff00000001808 */
[C---:B-----5:R-:W-:Y:S08]  /*2b30*/  HMMA.16816.F32 R8, R228.reuse, R52, R48 ;  /* 0x00000034e408723c */ /* 0x060ff00000001830 */
[C---:B------:R-:W-:Y:S01]  /*2b40*/  HMMA.16816.F32 R12, R228.reuse, R42, R44 ;  /* 0x0000002ae40c723c */ /* 0x040fe2000000182c */
[----:B------:R-:W1:Y:S07]  /*2b50*/  LDSM.16.M88.4 R44, [R86+0x6800] ;  /* 0x00680000562c783b */ /* 0x000e6e0000000200 */
[----:B------:R-:W-:Y:S01]  /*2b60*/  HMMA.16816.F32 R48, R228, R54, R36 ;  /* 0x00000036e430723c */ /* 0x000fe20000001824 */
[----:B------:R-:W-:Y:S07]  /*2b70*/  LDSM.16.M88.4 R52, [R86+0x7000] ;  /* 0x007000005634783b */ /* 0x000fee0000000200 */
[C---:B------:R-:W-:Y:S08]  /*2b80*/  HMMA.16816.F32 R40, R232.reuse, R56, R32 ;  /* 0x00000038e828723c */ /* 0x040ff00000001820 */
[C---:B------:R-:W-:Y:S08]  /*2b90*/  HMMA.16816.F32 R36, R232.reuse, R58, R28 ;  /* 0x0000003ae824723c */ /* 0x040ff0000000181c */
[C---:B---3--:R-:W-:Y:S08]  /*2ba0*/  HMMA.16816.F32 R32, R232.reuse, R60, R24 ;  /* 0x0000003ce820723c */ /* 0x048ff00000001818 */
[C---:B------:R-:W-:Y:S01]  /*2bb0*/  HMMA.16816.F32 R28, R232.reuse, R62, R20 ;  /* 0x0000003ee81c723c */ /* 0x040fe20000001814 */
[----:B------:R-:W2:Y:S07]  /*2bc0*/  LDSM.16.M88.4 R60, [R86+0x7800] ;  /* 0x00780000563c783b */ /* 0x000eae0000000200 */
[C---:B------:R-:W-:Y:S08]  /*2bd0*/  HMMA.16816.F32 R24, R232.reuse, R72, R16 ;  /* 0x00000048e818723c */ /* 0x040ff00000001810 */
[C---:B------:R-:W-:Y:S08]  /*2be0*/  HMMA.16816.F32 R16, R232.reuse, R68, R8 ;  /* 0x00000044e810723c */ /* 0x040ff00000001808 */
[C---:B------:R-:W-:Y:S08]  /*2bf0*/  HMMA.16816.F32 R20, R232.reuse, R74, R12 ;  /* 0x0000004ae814723c */ /* 0x040ff0000000180c */
[----:B------:R-:W-:Y:S01]  /*2c00*/  HMMA.16816.F32 R12, R232, R70, R48 ;  /* 0x00000046e80c723c */ /* 0x000fe20000001830 */
[----:B------:R-:W3:Y:S07]  /*2c10*/  LDSM.16.M88.4 R68, [R84+0x16900] ;  /* 0x016900005444783b */ /* 0x000eee0000000200 */
[C---:B------:R-:W-:Y:S08]  /*2c20*/  HMMA.16816.F32 R8, R236.reuse, R76, R40 ;  /* 0x0000004cec08723c */ /* 0x040ff00000001828 */
[C---:B------:R-:W-:Y:S01]  /*2c30*/  HMMA.16816.F32 R48, R236.reuse, R78, R36 ;  /* 0x0000004eec30723c */ /* 0x040fe20000001824 */
[----:B------:R-:W-:Y:S07]  /*2c40*/  LDSM.16.M88.4 R36, [R84+0x17100] ;  /* 0x017100005424783b */ /* 0x000fee0000000200 */
[C---:B-1----:R-:W-:Y:S08]  /*2c50*/  HMMA.16816.F32 R56, R236.reuse, R44, R32 ;  /* 0x0000002cec38723c */ /* 0x042ff00000001820 */
[C---:B------:R-:W-:Y:S08]  /*2c60*/  HMMA.16816.F32 R44, R236.reuse, R46, R28 ;  /* 0x0000002eec2c723c */ /* 0x040ff0000000181c */
[C---:B--2---:R-:W-:Y:S01]  /*2c70*/  HMMA.16816.F32 R28, R236.reuse, R60, R16 ;  /* 0x0000003cec1c723c */ /* 0x044fe20000001810 */
[----:B------:R-:W1:Y:S07]  /*2c80*/  LDSM.16.M88.4 R16, [R250+0x6000] ;  /* 0x00600000fa10783b */ /* 0x000e6e0000000200 */
[C---:B------:R-:W-:Y:S01]  /*2c90*/  HMMA.16816.F32 R32, R236.reuse, R54, R20 ;  /* 0x00000036ec20723c */ /* 0x040fe20000001814 */
[----:B------:R-:W2:Y:S07]  /*2ca0*/  LDSM.16.M88.4 R20, [R84+0x17900] ;  /* 0x017900005414783b */ /* 0x000eae0000000200 */
[C---:B------:R-:W-:Y:S01]  /*2cb0*/  HMMA.16816.F32 R40, R236.reuse, R52, R24 ;  /* 0x00000034ec28723c */ /* 0x040fe20000001818 */
[----:B------:R-:W4:Y:S07]  /*2cc0*/  LDSM.16.M88.4 R52, [R250+0x6800] ;  /* 0x00680000fa34783b */ /* 0x000f2e0000000200 */
[----:B------:R-:W-:Y:S01]  /*2cd0*/  HMMA.16816.F32 R24, R236, R62, R12 ;  /* 0x0000003eec18723c */ /* 0x000fe2000000180c */
[----:B------:R-:W5:Y:S07]  /*2ce0*/  LDSM.16.M88.4 R60, [R250+0x7800] ;  /* 0x00780000fa3c783b */ /* 0x000f6e0000000200 */
[C---:B------:R-:W-:Y:S08]  /*2cf0*/  HMMA.16816.F32 R12, R240.reuse, R64, R8 ;  /* 0x00000040f00c723c */ /* 0x040ff00000001808 */
[C---:B------:R-:W-:Y:S08]  /*2d00*/  HMMA.16816.F32 R8, R240.reuse, R66, R48 ;  /* 0x00000042f008723c */ /* 0x040ff00000001830 */
[----:B---3--:R-:W-:Y:S01]  /*2d10*/  HMMA.16816.F32 R48, R240, R68, R56 ;  /* 0x00000044f030723c */ /* 0x008fe20000001838 */
[----:B------:R-:W3:Y:S01]  /*2d20*/  LDSM.16.M88.4 R56, [R250+0x7000] ;  /* 0x00700000fa38783b */ /* 0x000ee20000000200 */
[----:B------:R-:W-:-:S06]  /*2d30*/  DEPBAR.LE SB0, 0x0 ;  /* 0x000080000000791a */ /* 0x000fcc0000000000 */
[----:B------:R-:W-:Y:S08]  /*2d40*/  HMMA.16816.F32 R44, R240, R70, R44 ;  /* 0x00000046f02c723c */ /* 0x000ff0000000182c */
[----:B-1----:R-:W-:Y:S08]  /*2d50*/  HMMA.16816.F32 R12, R244, R16, R12 ;  /* 0x00000010f40c723c */ /* 0x002ff0000000180c */
[----:B--2---:R-:W-:Y:S08]  /*2d60*/  HMMA.16816.F32 R24, R240, R22, R24 ;  /* 0x00000016f018723c */ /* 0x004ff00000001818 */
[----:B------:R-:W-:Y:S08]  /*2d70*/  HMMA.16816.F32 R8, R244, R18, R8 ;  /* 0x00000012f408723c */ /* 0x000ff00000001808 */
[----:B------:R-:W-:Y:S01]  /*2d80*/  HMMA.16816.F32 R40, R240, R36, R40 ;  /* 0x00000024f028723c */ /* 0x000fe20000001828 */
[----:B------:R-:W-:-:S02]  /*2d90*/  FSEL R7, R12, -INF , P0 ;  /* 0xff8000000c077808 */ /* 0x000fc40000000000 */
[----:B------:R-:W-:-:S04]  /*2da0*/  FSEL R6, R13, -INF , P2 ;  /* 0xff8000000d067808 */ /* 0x000fc80001000000 */
[----:B------:R-:W-:Y:S01]  /*2db0*/  FMNMX.FTZ R3, R7, R6, !PT ;  /* 0x0000000607037209 */ /* 0x000fe20007810000 */
[C---:B------:R-:W-:Y:S07]  /*2dc0*/  HMMA.16816.F32 R28, R240.reuse, R20, R28 ;  /* 0x00000014f01c723c */ /* 0x040fee000000181c */
[----:B------:R-:W-:Y:S01]  /*2dd0*/  FSEL R20, R14, -INF , P0 ;  /* 0xff8000000e147808 */ /* 0x000fe20000000000 */
[----:B------:R-:W-:Y:S01]  /*2de0*/  HMMA.16816.F32 R32, R240, R38, R32 ;  /* 0x00000026f020723c */ /* 0x000fe20000001820 */
[----:B------:R-:W-:Y:S01]  /*2df0*/  BAR.SYNC.DEFER_BLOCKING 0x0 ;  /* 0x0000000000007b1d */ /* 0x000fe20000010000 */
[----:B------:R-:W-:-:S06]  /*2e00*/  ISETP.GT.AND P0, PT, R2, 0x9, PT ;  /* 0x000000090200780c */ /* 0x000fcc0003f04270 */
[C---:B----4-:R-:W-:Y:S08]  /*2e10*/  HMMA.16816.F32 R16, R244.reuse, R52, R48 ;  /* 0x00000034f410723c */ /* 0x050ff00000001830 */
[C---:B------:R-:W-:Y:S08]  /*2e20*/  HMMA.16816.F32 R44, R244.reuse, R54, R44 ;  /* 0x00000036f42c723c */ /* 0x040ff0000000182c */
[C---:B-----5:R-:W-:Y:S07]  /*2e30*/  HMMA.16816.F32 R48, R244.reuse, R62, R24 ;  /* 0x0000003ef430723c */ /* 0x060fee0000001818 */
[----:B------:R-:W-:Y:S01]  /*2e40*/  FSEL R25, R10, -INF , P1 ;  /* 0xff8000000a197808 */ /* 0x000fe20000800000 */
[----:B---3--:R-:W-:Y:S01]  /*2e50*/  HMMA.16816.F32 R36, R244, R56, R40 ;  /* 0x00000038f424723c */ /* 0x008fe20000001828 */
[----:B------:R-:W-:-:S02]  /*2e60*/  FSEL R10, R8, -INF , P1 ;  /* 0xff800000080a7808 */ /* 0x000fc40000800000 */
[----:B------:R-:W-:Y:S02]  /*2e70*/  FSEL R26, R15, -INF , P2 ;  /* 0xff8000000f1a7808 */ /* 0x000fe40001000000 */
[----:B------:R-:W-:Y:S02]  /*2e80*/  ISETP.GT.AND P2, PT, R2, 0x10, PT ;  /* 0x000000100200780c */ /* 0x000fe40003f44270 */
[----:B------:R-:W-:Y:S01]  /*2e90*/  FMNMX.FTZ R3, R10, R3, !PT ;  /* 0x000000030a037209 */ /* 0x000fe20007810000 */
[----:B------:R-:W-:Y:S01]  /*2ea0*/  HMMA.16816.F32 R40, R244, R60, R28 ;  /* 0x0000003cf428723c */ /* 0x000fe2000000181c */
[----:B------:R-:W-:Y:S02]  /*2eb0*/  ISETP.GT.AND P1, PT, R2, 0x11, PT ;  /* 0x000000110200780c */ /* 0x000fe40003f24270 */
[----:B------:R-:W-:Y:S02]  /*2ec0*/  FSEL R13, R16, -INF , P2 ;  /* 0xff800000100d7808 */ /* 0x000fe40001000000 */
[----:B------:R-:W-:-:S02]  /*2ed0*/  FSEL R15, R17, -INF , P1 ;  /* 0xff800000110f7808 */ /* 0x000fc40000800000 */
[----:B------:R-:W-:Y:S01]  /*2ee0*/  FSEL R28, R11, -INF , P0 ;  /* 0xff8000000b1c7808 */ /* 0x000fe20000000000 */
[----:B------:R-:W-:Y:S01]  /*2ef0*/  HMMA.16816.F32 R32, R244, R58, R32 ;  /* 0x0000003af420723c */ /* 0x000fe20000001820 */
[----:B------:R-:W-:Y:S02]  /*2f00*/  FSEL R11, R9, -INF , P0 ;  /* 0xff800000090b7808 */ /* 0x000fe40000000000 */
[----:B------:R-:W-:Y:S02]  /*2f10*/  ISETP.GT.AND P0, PT, R2, 0x18, PT ;  /* 0x000000180200780c */ /* 0x000fe40003f04270 */
[----:B------:R-:W-:Y:S02]  /*2f20*/  FMNMX.FTZ R3, R11, R3, !PT ;  /* 0x000000030b037209 */ /* 0x000fe40007810000 */
[----:B------:R-:W-:Y:S02]  /*2f30*/  FSEL R29, R19, -INF , P1 ;  /* 0xff800000131d7808 */ /* 0x000fe40000800000 */
[----:B------:R-:W-:-:S02]  /*2f40*/  FMNMX.FTZ R3, R13, R3, !PT ;  /* 0x000000030d037209 */ /* 0x000fc40007810000 */
[----:B------:R-:W-:Y:S02]  /*2f50*/  ISETP.GT.AND P1, PT, R2, 0x19, PT ;  /* 0x000000190200780c */ /* 0x000fe40003f24270 */
[----:B------:R-:W-:Y:S02]  /*2f60*/  FSEL R24, R44, -INF , P0 ;  /* 0xff8000002c187808 */ /* 0x000fe40000000000 */
[----:B------:R-:W-:Y:S02]  /*2f70*/  FMNMX.FTZ R3, R15, R3, !PT ;  /* 0x000000030f037209 */ /* 0x000fe40007810000 */
[----:B------:R-:W-:Y:S02]  /*2f80*/  FSEL R30, R18, -INF , P2 ;  /* 0xff800000121e7808 */ /* 0x000fe40001000000 */
[----:B------:R-:W-:Y:S02]  /*2f90*/  FSEL R27, R45, -INF , P1 ;  /* 0xff8000002d1b7808 */ /* 0x000fe40000800000 */
[----:B------:R-:W-:-:S02]  /*2fa0*/  ISETP.GT.AND P2, PT, R2, 0x20, PT ;  /* 0x000000200200780c */ /* 0x000fc40003f44270 */
[----:B------:R-:W-:Y:S02]  /*2fb0*/  FMNMX.FTZ R3, R24, R3, !PT ;  /* 0x0000000318037209 */ /* 0x000fe40007810000 */
[----:B------:R-:W-:Y:S02]  /*2fc0*/  FSEL R53, R47, -INF , P1 ;  /* 0xff8000002f357808 */ /* 0x000fe40000800000 */
[----:B------:R-:W-:Y:S02]  /*2fd0*/  ISETP.GT.AND P1, PT, R2, 0x21, PT ;  /* 0x000000210200780c */ /* 0x000fe40003f24270 */
[----:B------:R-:W-:Y:S02]  /*2fe0*/  FSEL R94, R36, -INF , P2 ;  /* 0xff800000245e7808 */ /* 0x000fe40001000000 */
[----:B------:R-:W-:Y:S02]  /*2ff0*/  FMNMX.FTZ R3, R27, R3, !PT ;  /* 0x000000031b037209 */ /* 0x000fe40007810000 */
[----:B------:R-:W-:-:S02]  /*3000*/  FMNMX.FTZ R8, R20, R26, !PT ;  /* 0x0000001a14087209 */ /* 0x000fc40007810000 */
[----:B------:R-:W-:Y:S02]  /*3010*/  FSEL R52, R46, -INF , P0 ;  /* 0xff8000002e347808 */ /* 0x000fe40000000000 */
[----:B------:R-:W-:Y:S02]  /*3020*/  ISETP.GT.AND P0, PT, R2, 0x28, PT ;  /* 0x000000280200780c */ /* 0x000fe40003f04270 */
        /* <DEDUP_REMOVED lines=9> */
[----:B------:R-:W-:-:S02]  /*30c0*/  FSEL R91, R33, -INF , P1 ;  /* 0xff800000215b7808 */ /* 0x000fc40000800000 */
[----:B------:R-:W-:Y:S02]  /*30d0*/  ISETP.GT.AND P0, PT, R2, 0x30, PT ;  /* 0x000000300200780c */ /* 0x000fe40003f04270 */
[----:B------:R-:W-:Y:S02]  /*30e0*/  FMNMX.FTZ R3, R92, R3, !PT ;  /* 0x000000035c037209 */ /* 0x000fe40007810000 */
[----:B------:R-:W-:Y:S02]  /*30f0*/  FMNMX.FTZ R8, R30, R8, !PT ;  /* 0x000000081e087209 */ /* 0x000fe40007810000 */
[----:B------:R-:W-:Y:S02]  /*3100*/  FSEL R95, R38, -INF , P2 ;  /* 0xff800000265f7808 */ /* 0x000fe40001000000 */
[----:B------:R-:W-:Y:S02]  /*3110*/  ISETP.GT.AND P2, PT, R2, 0x31, PT ;  /* 0x000000310200780c */ /* 0x000fe40003f44270 */
[----:B------:R-:W-:-:S02]  /*3120*/  FSEL R90, R40, -INF , P0 ;  /* 0xff800000285a7808 */ /* 0x000fc40000000000 */
[----:B------:R-:W-:Y:S02]  /*3130*/  FMNMX.FTZ R3, R91, R3, !PT ;  /* 0x000000035b037209 */ /* 0x000fe40007810000 */
[----:B------:R-:W-:Y:S02]  /*3140*/  FMNMX.FTZ R8, R29, R8, !PT ;  /* 0x000000081d087209 */ /* 0x000fe40007810000 */
[----:B------:R-:W-:Y:S02]  /*3150*/  FSEL R98, R35, -INF , P1 ;  /* 0xff80000023627808 */ /* 0x000fe40000800000 */
[----:B------:R-:W-:Y:S02]  /*3160*/  FSEL R96, R42, -INF , P0 ;  /* 0xff8000002a607808 */ /* 0x000fe40000000000 */
[----:B------:R-:W-:Y:S02]  /*3170*/  ISETP.GT.AND P1, PT, R2, 0x38, PT ;  /* 0x000000380200780c */ /* 0x000fe40003f24270 */
[----:B------:R-:W-:-:S02]  /*3180*/  FSEL R88, R41, -INF , P2 ;  /* 0xff80000029587808 */ /* 0x000fc40001000000 */
[----:B------:R-:W-:Y:S02]  /*3190*/  FMNMX.FTZ R3, R90, R3, !PT ;  /* 0x000000035a037209 */ /* 0x000fe40007810000 */
[----:B------:R-:W-:Y:S02]  /*31a0*/  ISETP.GT.AND P0, PT, R2, 0x39, PT ;  /* 0x000000390200780c */ /* 0x000fe40003f04270 */
[----:B------:R-:W-:Y:S02]  /*31b0*/  FMNMX.FTZ R2, R52, R8, !PT ;  /* 0x0000000834027209 */ /* 0x000fe40007810000 */
[----:B------:R-:W-:Y:S02]  /*31c0*/  FSEL R85, R48, -INF , P1 ;  /* 0xff80000030557808 */ /* 0x000fe40000800000 */
[----:B------:R-:W-:Y:S02]  /*31d0*/  FMNMX.FTZ R152, R88, R3, !PT ;  /* 0x0000000358987209 */ /* 0x000fe40007810000 */
[----:B------:R-:W-:-:S02]  /*31e0*/  FMNMX.FTZ R2, R53, R2, !PT ;  /* 0x0000000235027209 */ /* 0x000fc40007810000 */
[----:B------:R-:W-:Y:S02]  /*31f0*/  FSEL R84, R49, -INF , P0 ;  /* 0xff80000031547808 */ /* 0x000fe40000000000 */
[----:B------:R-:W-:Y:S02]  /*3200*/  FMNMX.FTZ R152, R85, R152, !PT ;  /* 0x0000009855987209 */ /* 0x000fe40007810000 */
[----:B------:R-:W-:Y:S02]  /*3210*/  FMNMX.FTZ R2, R95, R2, !PT ;  /* 0x000000025f027209 */ /* 0x000fe40007810000 */
[----:B------:R-:W-:Y:S02]  /*3220*/  FMNMX.FTZ R152, R84, R152, !PT ;  /* 0x0000009854987209 */ /* 0x000fe40007810000 */
[----:B------:R-:W-:Y:S02]  /*3230*/  FMNMX.FTZ R2, R97, R2, !PT ;  /* 0x0000000261027209 */ /* 0x000fe40007810000 */
[----:B------:R-:W-:Y:S01]  /*3240*/  FSEL R89, R43, -INF , P2 ;  /* 0xff8000002b597808 */ /* 0x000fe20001000000 */
[----:B------:R-:W1:Y:S01]  /*3250*/  SHFL.BFLY PT, R3, R152, 0x2, 0x1f ;  /* 0x0c401f0098037f89 */ /* 0x000e6200000e0000 */
[----:B------:R-:W-:-:S02]  /*3260*/  FMNMX.FTZ R2, R99, R2, !PT ;  /* 0x0000000263027209 */ /* 0x000fc40007810000 */
[----:B------:R-:W-:Y:S02]  /*3270*/  FSEL R87, R50, -INF , P1 ;  /* 0xff80000032577808 */ /* 0x000fe40000800000 */
[----:B------:R-:W-:Y:S02]  /*3280*/  FMNMX.FTZ R2, R98, R2, !PT ;  /* 0x0000000262027209 */ /* 0x000fe40007810000 */
[----:B------:R-:W-:Y:S02]  /*3290*/  FSEL R86, R51, -INF , P0 ;  /* 0xff80000033567808 */ /* 0x000fe40000000000 */
[----:B------:R-:W-:Y:S02]  /*32a0*/  FMNMX.FTZ R2, R96, R2, !PT ;  /* 0x0000000260027209 */ /* 0x000fe40007810000 */
[----:B------:R-:W-:Y:S02]  /*32b0*/  ISETP.GE.AND P0, PT, R81, 0x41, PT ;  /* 0x000000415100780c */ /* 0x000fe40003f06270 */
[----:B------:R-:W-:-:S04]  /*32c0*/  FMNMX.FTZ R2, R89, R2, !PT ;  /* 0x0000000259027209 */ /* 0x000fc80007810000 */
[----:B------:R-:W-:-:S04]  /*32d0*/  FMNMX.FTZ R2, R87, R2, !PT ;  /* 0x0000000257027209 */ /* 0x000fc80007810000 */
[----:B------:R-:W-:Y:S02]  /*32e0*/  FMNMX.FTZ R2, R86, R2, !PT ;  /* 0x0000000256027209 */ /* 0x000fe40007810000 */
[----:B-1----:R-:W-:-:S03]  /*32f0*/  FMNMX.FTZ R152, R152, R3, !PT ;  /* 0x0000000398987209 */ /* 0x002fc60007810000 */
[----:B------:R-:W1:Y:S04]  /*3300*/  SHFL.BFLY PT, R9, R2, 0x2, 0x1f ;  /* 0x0c401f0002097f89 */ /* 0x000e6800000e0000 */
[----:B------:R-:W2:Y:S01]  /*3310*/  SHFL.BFLY PT, R3, R152, 0x1, 0x1f ;  /* 0x0c201f0098037f89 */ /* 0x000ea200000e0000 */
[----:B-1----:R-:W-:Y:S02]  /*3320*/  FMNMX.FTZ R9, R2, R9, !PT ;  /* 0x0000000902097209 */ /* 0x002fe40007810000 */
[----:B------:R-:W-:Y:S02]  /*3330*/  @P0 LEA.HI.SX32 R2, R109, 0xfffffffe, 0x1a ;  /* 0xfffffffe6d020811 */ /* 0x000fe400078fd2ff */
[----:B--2---:R-:W-:Y:S01]  /*3340*/  FMNMX.FTZ R152, R152, R3, !PT ;  /* 0x0000000398987209 */ /* 0x004fe20007810000 */
[----:B------:R-:W1:Y:S01]  /*3350*/  SHFL.BFLY PT, R14, R9, 0x1, 0x1f ;  /* 0x0c201f00090e7f89 */ /* 0x000e6200000e0000 */
[----:B------:R-:W-:Y:S01]  /*3360*/  @P0 SHF.R.S32.HI R8, RZ, 0x1f, R2 ;  /* 0x0000001fff080819 */ /* 0x000fe20000011402 */
[----:B------:R-:W-:Y:S01]  /*3370*/  @P0 IMAD R3, R83, R2, RZ ;  /* 0x0000000253030224 */ /* 0x000fe200078e02ff */
[C---:B------:R-:W-:Y:S01]  /*3380*/  FSETP.NEU.FTZ.AND P1, PT, R152.reuse, -INF , PT ;  /* 0xff8000009800780b */ /* 0x040fe20003f3d000 */
[----:B------:R-:W-:-:S02]  /*3390*/  FMUL.FTZ R12, R152, c[0x0][0x2d0] ;  /* 0x0000b400980c7a20 */ /* 0x000fc40000410000 */
[-C--:B------:R-:W-:Y:S02]  /*33a0*/  @P0 IMAD R8, R8, R101.reuse, R3 ;  /* 0x0000006508080224 */ /* 0x080fe400078e0203 */
[----:B------:R-:W-:Y:S01]  /*33b0*/  @P0 IMAD.WIDE.U32 R2, R2, R101, R104 ;  /* 0x0000006502020225 */ /* 0x000fe200078e0068 */
[----:B------:R-:W-:-:S03]  /*33c0*/  FSEL R12, R12, RZ, P1 ;  /* 0x000000ff0c0c7208 */ /* 0x000fc60000800000 */
[----:B------:R-:W-:Y:S02]  /*33d0*/  @P0 IMAD.IADD R8, R3, 0x1, R8 ;  /* 0x0000000103080824 */ /* 0x000fe400078e0208 */
[--C-:B------:R-:W-:Y:S02]  /*33e0*/  FFMA.FTZ R7, R7, c[0x0][0x2d0], -R12.reuse ;  /* 0x0000b40007077a23 */ /* 0x100fe4000001080c */
[----:B------:R-:W-:Y:S01]  /*33f0*/  FFMA.FTZ R3, R6, c[0x0][0x2d0], -R12 ;  /* 0x0000b40006037a23 */ /* 0x000fe2000001080c */
[C---:B------:R-:W-:Y:S01]  /*3400*/  @P0 LEA R6, P1, R2.reuse, c[0x0][0x1c8], 0x1 ;  /* 0x0000720002060a11 */ /* 0x040fe200078208ff */
[----:B------:R2:W-:Y:S08]  /*3410*/  MUFU.EX2 R82, R7 ;  /* 0x0000000700527308 */ /* 0x0005f00000000800 */
[----:B------:R1:W-:Y:S01]  /*3420*/  MUFU.EX2 R81, R3 ;  /* 0x0000000300517308 */ /* 0x0003e20000000800 */
[----:B--2---:R-:W-:Y:S01]  /*3430*/  @P0 LEA.HI.X R7, R2, c[0x0][0x1cc], R8, 0x1, P1 ;  /* 0x0000730002070a11 */ /* 0x004fe200008f0c08 */
[--C-:B------:R-:W-:Y:S01]  /*3440*/  FFMA.FTZ R2, R10, c[0x0][0x2d0], -R12.reuse ;  /* 0x0000b4000a027a23 */ /* 0x100fe2000001080c */
[----:B------:R-:W-:Y:S01]  /*3450*/  @P0 LEA R8, P1, R102, R6, 0x1 ;  /* 0x0000000666080211 */ /* 0x000fe200078208ff */
[----:B------:R-:W-:-:S04]  /*3460*/  FFMA.FTZ R10, R13, c[0x0][0x2d0], -R12 ;  /* 0x0000b4000d0a7a23 */ /* 0x000fc8000001080c */
[----:B------:R2:W-:Y:S01]  /*3470*/  MUFU.EX2 R83, R2 ;  /* 0x0000000200537308 */ /* 0x0005e20000000800 */
[----:B------:R3:W-:Y:S01]  /*3480*/  @P0 LDGSTS.E.BYPASS.LTC128B.128 [R100+0x10100], [R6.64], !P6 ;  /* 0x1010000006640fae */ /* 0x0007e2000f101d44 */
[----:B-1----:R-:W-:Y:S02]  /*3490*/  FMNMX.FTZ R3, R9, R14, !PT ;  /* 0x0000000e09037209 */ /* 0x002fe40007810000 */
[----:B------:R-:W-:Y:S01]  /*34a0*/  @P0 LEA.HI.X R9, R102, R7, R103, 0x1, P1 ;  /* 0x0000000766090211 */ /* 0x000fe200008f0c67 */
[----:B------:R3:W-:Y:S01]  /*34b0*/  @P0 LDGSTS.E.BYPASS.LTC128B.128 [R100+0x12100], [R6.64+0x80], !P5 ;  /* 0x1210008006640fae */ /* 0x0007e2000e901d44 */
[----:B------:R-:W-:Y:S02]  /*34c0*/  FSETP.NEU.FTZ.AND P1, PT, R3, -INF , PT ;  /* 0xff8000000300780b */ /* 0x000fe40003f3d000 */
[----:B------:R-:W-:Y:S01]  /*34d0*/  MUFU.EX2 R125, R10 ;  /* 0x0000000a007d7308 */ /* 0x000fe20000000800 */
[----:B------:R3:W-:Y:S04]  /*34e0*/  @P0 LDGSTS.E.BYPASS.LTC128B.128 [R100+0x14100], [R6.64+0x100], !P4 ;  /* 0x1410010006640fae */ /* 0x0007e8000e101d44 */
[----:B------:R3:W-:Y:S01]  /*34f0*/  @P0 LDGSTS.E.BYPASS.LTC128B.128 [R100+0x16100], [R6.64+0x180], !P3 ;  /* 0x1610018006640fae */ /* 0x0007e2000d901d44 */
[----:B--2---:R-:W-:-:S03]  /*3500*/  FFMA.FTZ R2, R11, c[0x0][0x2d0], -R12 ;  /* 0x0000b4000b027a23 */ /* 0x004fc6000001080c */
[----:B------:R1:W-:Y:S01]  /*3510*/  @P0 LDGSTS.E.BYPASS.LTC128B.128 [R100+0x11100], [R8.64], !P6 ;  /* 0x1110000008640fae */ /* 0x0003e2000f101d44 */
[----:B------:R2:W4:Y:S03]  /*3520*/  MUFU.EX2 R108, R2 ;  /* 0x00000002006c7308 */ /* 0x0005260000000800 */
[----:B------:R1:W-:Y:S04]  /*3530*/  @P0 LDGSTS.E.BYPASS.LTC128B.128 [R100+0x13100], [R8.64+0x80], !P5 ;  /* 0x1310008008640fae */ /* 0x0003e8000e901d44 */
[----:B------:R1:W-:Y:S04]  /*3540*/  @P0 LDGSTS.E.BYPASS.LTC128B.128 [R100+0x15100], [R8.64+0x100], !P4 ;  /* 0x1510010008640fae */ /* 0x0003e8000e101d44 */
[----:B------:R1:W-:Y:S04]  /*3550*/  @P0 LDGSTS.E.BYPASS.LTC128B.128 [R100+0x17100], [R8.64+0x180], !P3 ;  /* 0x1710018008640fae */ /* 0x0003e8000d901d44 */
[----:B------:R-:W-:Y:S01]  /*3560*/  LDSM.16.MT88.4 R16, [R249+0x100] ;  /* 0x00010000f910783b */ /* 0x000fe20000004200 */
[----:B--2---:R-:W-:Y:S01]  /*3570*/  FMUL.FTZ R2, R3, c[0x0][0x2d0] ;  /* 0x0000b40003027a20 */ /* 0x004fe20000410000 */
[----:B----4-:R-:W-:-:S02]  /*3580*/  F2FP.PACK_AB R10, R108, R83 ;  /* 0x000000536c0a723e */ /* 0x010fc400000000ff */
[----:B------:R-:W-:Y:S02]  /*3590*/  LDSM.16.MT88.4 R48, [R252+0x100] ;  /* 0x00010000fc30783b */ /* 0x000fe40000004200 */
[----:B------:R-:W-:Y:S02]  /*35a0*/  FSEL R2, R2, RZ, P1 ;  /* 0x000000ff02027208 */ /* 0x000fe40000800000 */
[----:B------:R-:W-:Y:S03]  /*35b0*/  LDSM.16.MT88.4 R36, [R248+0x900] ;  /* 0x00090000f824783b */ /* 0x000fe60000004200 */
[--C-:B------:R-:W-:Y:S01]  /*35c0*/  FFMA.FTZ R4, R20, c[0x0][0x2d0], -R2.reuse ;  /* 0x0000b40014047a23 */ /* 0x100fe20000010802 */
[----:B------:R-:W-:Y:S01]  /*35d0*/  LDSM.16.MT88.4 R32, [R249+0x900] ;  /* 0x00090000f920783b */ /* 0x000fe20000004200 */
[----:B------:R-:W-:Y:S02]  /*35e0*/  FFMA.FTZ R0, R52, c[0x0][0x2d0], -R2 ;  /* 0x0000b40034007a23 */ /* 0x000fe40000010802 */
[----:B------:R2:W-:Y:S01]  /*35f0*/  MUFU.EX2 R14, R4 ;  /* 0x00000004000e7308 */ /* 0x0005e20000000800 */
[----:B------:R-:W4:Y:S04]  /*3600*/  LDSM.16.MT88.4 R20, [R248+0x100] ;  /* 0x00010000f814783b */ /* 0x000f280000004200 */
[----:B------:R-:W5:Y:S01]  /*3610*/  LDSM.16.MT88.4 R72, [R252+0x900] ;  /* 0x00090000fc48783b */ /* 0x000f620000004200 */
[----:B-1----:R-:W-:-:S02]  /*3620*/  F2FP.PACK_AB R8, R81, R82 ;  /* 0x000000525108723e */ /* 0x002fc400000000ff */
[----:B------:R1:W-:Y:S01]  /*3630*/  MUFU.EX2 R149, R0 ;  /* 0x0000000000957308 */ /* 0x0003e20000000800 */
[----:B------:R-:W-:Y:S04]  /*3640*/  LDSM.16.MT88.4 R68, [R249+0x2100] ;  /* 0x00210000f944783b */ /* 0x000fe80000004200 */
[----:B------:R-:W-:Y:S01]  /*3650*/  LDSM.16.MT88.4 R60, [R248+0x2100] ;  /* 0x00210000f83c783b */ /* 0x000fe20000004200 */
[----:B--2---:R-:W-:-:S03]  /*3660*/  FFMA.FTZ R4, R26, c[0x0][0x2d0], -R2 ;  /* 0x0000b4001a047a23 */ /* 0x004fc60000010802 */
[----:B------:R-:W-:Y:S01]  /*3670*/  LDSM.16.MT88.4 R76, [R252+0x2100] ;  /* 0x00210000fc4c783b */ /* 0x000fe20000004200 */
[----:B------:R2:W2:Y:S03]  /*3680*/  MUFU.EX2 R13, R4 ;  /* 0x00000004000d7308 */ /* 0x0004a60000000800 */
[----:B------:R-:W0:Y:S01]  /*3690*/  LDGDEPBAR ;  /* 0x00000000000079af */ /* 0x000e220000000000 */
[----:B-1----:R-:W-:-:S04]  /*36a0*/  FFMA.FTZ R0, R53, c[0x0][0x2d0], -R2 ;  /* 0x0000b40035007a23 */ /* 0x002fc80000010802 */
[----:B------:R-:W3:Y:S01]  /*36b0*/  MUFU.EX2 R131, R0 ;  /* 0x0000000000837308 */ /* 0x000ee20000000800 */
[----:B--2---:R-:W-:Y:S01]  /*36c0*/  FFMA.FTZ R4, R25, c[0x0][0x2d0], -R2 ;  /* 0x0000b40019047a23 */ /* 0x004fe20000010802 */
[----:B------:R-:W-:-:S06]  /*36d0*/  F2FP.PACK_AB R9, R13, R14 ;  /* 0x0000000e0d09723e */ /* 0x000fcc00000000ff */
[----:B------:R1:W-:Y:S01]  /*36e0*/  MUFU.EX2 R80, R4 ;  /* 0x0000000400507308 */ /* 0x0003e20000000800 */
[----:B---3--:R-:W-:Y:S01]  /*36f0*/  F2FP.PACK_AB R7, R131, R149 ;  /* 0x000000958307723e */ /* 0x008fe200000000ff */
[----:B-1----:R-:W-:-:S06]  /*3700*/  FFMA.FTZ R4, R28, c[0x0][0x2d0], -R2 ;  /* 0x0000b4001c047a23 */ /* 0x002fcc0000010802 */
[----:B------:R1:W2:Y:S02]  /*3710*/  MUFU.EX2 R178, R4 ;  /* 0x0000000400b27308 */ /* 0x0002a40000000800 */
[----:B-1----:R-:W-:Y:S01]  /*3720*/  FFMA.FTZ R4, R15, c[0x0][0x2d0], -R12 ;  /* 0x0000b4000f047a23 */ /* 0x002fe2000001080c */
[----:B--2---:R-:W-:-:S05]  /*3730*/  F2FP.PACK_AB R11, R178, R80 ;  /* 0x00000050b20b723e */ /* 0x004fca00000000ff */
[----:B------:R1:W-:Y:S02]  /*3740*/  MUFU.EX2 R148, R4 ;  /* 0x0000000400947308 */ /* 0x0003e40000000800 */
[C---:B----4-:R-:W-:Y:S08]  /*3750*/  HMMA.16816.F32 R40, R8.reuse, R22, RZ ;  /* 0x000000160828723c */ /* 0x050ff000000018ff */
[----:B------:R-:W-:Y:S01]  /*3760*/  HMMA.16816.F32 R44, R8, R20, RZ ;  /* 0x00000014082c723c */ /* 0x000fe200000018ff */
[----:B-1----:R-:W-:-:S04]  /*3770*/  FFMA.FTZ R4, R24, c[0x0][0x2d0], -R12 ;  /* 0x0000b40018047a23 */ /* 0x002fc8000001080c */
[----:B------:R1:W-:Y:S03]  /*3780*/  MUFU.EX2 R179, R4 ;  /* 0x0000000400b37308 */ /* 0x0003e60000000800 */
[C---:B------:R-:W-:Y:S08]  /*3790*/  HMMA.16816.F32 R20, R8.reuse, R18, RZ ;  /* 0x000000120814723c */ /* 0x040ff000000018ff */
[----:B------:R-:W-:Y:S01]  /*37a0*/  HMMA.16816.F32 R64, R8, R50, RZ ;  /* 0x000000320840723c */ /* 0x000fe200000018ff */
[----:B-1----:R-:W-:-:S07]  /*37b0*/  FFMA.FTZ R4, R27, c[0x0][0x2d0], -R12 ;  /* 0x0000b4001b047a23 */ /* 0x002fce000001080c */
[C---:B------:R-:W-:Y:S01]  /*37c0*/  HMMA.16816.F32 R24, R8.reuse, R16, RZ ;  /* 0x000000100818723c */ /* 0x040fe200000018ff */
[----:B------:R1:W2:Y:S07]  /*37d0*/  MUFU.EX2 R130, R4 ;  /* 0x0000000400827308 */ /* 0x0002ae0000000800 */
[----:B------:R-:W-:Y:S01]  /*37e0*/  HMMA.16816.F32 R16, R8, R48, RZ ;  /* 0x000000300810723c */ /* 0x000fe200000018ff */
[----:B------:R-:W-:Y:S01]  /*37f0*/  LDSM.16.MT88.4 R48, [R251+0x900] ;  /* 0x00090000fb30783b */ /* 0x000fe20000004200 */
[----:B-1----:R-:W-:Y:S01]  /*3800*/  FFMA.FTZ R4, R30, c[0x0][0x2d0], -R2 ;  /* 0x0000b4001e047a23 */ /* 0x002fe20000010802 */
[----:B--2---:R-:W-:-:S03]  /*3810*/  F2FP.PACK_AB R6, R130, R179 ;  /* 0x000000b38206723e */ /* 0x004fc600000000ff */
[----:B------:R1:W-:Y:S02]  /*3820*/  MUFU.EX2 R151, R4 ;  /* 0x0000000400977308 */ /* 0x0003e40000000800 */
[----:B-1----:R-:W-:Y:S02]  /*3830*/  FFMA.FTZ R4, R29, c[0x0][0x2d0], -R2 ;  /* 0x0000b4001d047a23 */ /* 0x002fe40000010802 */
[----:B------:R-:W1:Y:S04]  /*3840*/  LDSM.16.MT88.4 R28, [R251+0x100] ;  /* 0x00010000fb1c783b */ /* 0x000e680000004200 */
[----:B------:R2:W3:Y:S02]  /*3850*/  MUFU.EX2 R150, R4 ;  /* 0x0000000400967308 */ /* 0x0004e40000000800 */
[----:B--2---:R-:W-:-:S02]  /*3860*/  F2FP.PACK_AB R4, R148, R125 ;  /* 0x0000007d9404723e */ /* 0x004fc400000000ff */
[----:B---3--:R-:W-:-:S07]  /*3870*/  F2FP.PACK_AB R5, R150, R151 ;  /* 0x000000979605723e */ /* 0x008fce00000000ff */
[C---:B------:R-:W-:Y:S01]  /*3880*/  HMMA.16816.F32 R56, R4.reuse, R38, R40 ;  /* 0x000000260438723c */ /* 0x040fe20000001828 */
[----:B------:R-:W2:Y:S07]  /*3890*/  LDSM.16.MT88.4 R40, [R249+0x2900] ;  /* 0x00290000f928783b */ /* 0x000eae0000004200 */
[C---:B------:R-:W-:Y:S08]  /*38a0*/  HMMA.16816.F32 R24, R4.reuse, R32, R24 ;  /* 0x000000200418723c */ /* 0x040ff00000001818 */
[C---:B------:R-:W-:Y:S08]  /*38b0*/  HMMA.16816.F32 R20, R4.reuse, R34, R20 ;  /* 0x000000220414723c */ /* 0x040ff00000001814 */
[----:B------:R-:W-:Y:S01]  /*38c0*/  HMMA.16816.F32 R156, R4, R36, R44 ;  /* 0x00000024049c723c */ /* 0x000fe2000000182c */
[----:B------:R-:W3:Y:S01]  /*38d0*/  LDSM.16.MT88.4 R44, [R248+0x2900] ;  /* 0x00290000f82c783b */ /* 0x000ee20000004200 */
[----:B------:R-:W-:Y:S01]  /*38e0*/  IMAD.MOV.U32 R176, RZ, RZ, R57 ;  /* 0x000000ffffb07224 */ /* 0x000fe200078e0039 */
[----:B------:R-:W-:Y:S01]  /*38f0*/  MOV R0, R56 ;  /* 0x0000003800007202 */ /* 0x000fe20000000f00 */
[----:B------:R-:W-:-:S02]  /*3900*/  IMAD.MOV.U32 R154, RZ, RZ, R58 ;  /* 0x000000ffff9a7224 */ /* 0x000fc400078e003a */
[----:B------:R-:W-:Y:S02]  /*3910*/  IMAD.MOV.U32 R15, RZ, RZ, R59 ;  /* 0x000000ffff0f7224 */ /* 0x000fe400078e003b */
[----:B-----5:R-:W-:Y:S01]  /*3920*/  HMMA.16816.F32 R16, R4, R72, R16 ;  /* 0x000000480410723c */ /* 0x020fe20000001810 */
[----:B------:R-:W4:Y:S01]  /*3930*/  LDSM.16.MT88.4 R56, [R252+0x2900] ;  /* 0x00290000fc38783b */ /* 0x000f220000004200 */
[----:B------:R-:W-:Y:S02]  /*3940*/  IMAD.MOV.U32 R129, RZ, RZ, R24 ;  /* 0x000000ffff817224 */ /* 0x000fe400078e0018 */
[----:B------:R-:W-:Y:S02]  /*3950*/  IMAD.MOV.U32 R135, RZ, RZ, R26 ;  /* 0x000000ffff877224 */ /* 0x000fe400078e001a */
[----:B------:R-:W-:Y:S02]  /*3960*/  IMAD.MOV.U32 R134, RZ, RZ, R27 ;  /* 0x000000ffff867224 */ /* 0x000fe400078e001b */
[----:B-1----:R-:W-:Y:S01]  /*3970*/  HMMA.16816.F32 R52, R8, R28, RZ ;  /* 0x0000001c0834723c */ /* 0x002fe200000018ff */
[----:B------:R-:W-:Y:S01]  /*3980*/  IMAD.MOV.U32 R132, RZ, RZ, R25 ;  /* 0x000000ffff847224 */ /* 0x000fe200078e0019 */
[----:B------:R-:W-:Y:S01]  /*3990*/  MOV R114, R22 ;  /* 0x0000001600727202 */ /* 0x000fe20000000f00 */
[----:B------:R-:W-:-:S02]  /*39a0*/  IMAD.MOV.U32 R115, RZ, RZ, R21 ;  /* 0x000000ffff737224 */ /* 0x000fc400078e0015 */
[----:B------:R-:W-:Y:S02]  /*39b0*/  IMAD.MOV.U32 R113, RZ, RZ, R20 ;  /* 0x000000ffff717224 */ /* 0x000fe400078e0014 */
[----:B------:R-:W-:Y:S01]  /*39c0*/  IMAD.MOV.U32 R177, RZ, RZ, R23 ;  /* 0x000000ffffb17224 */ /* 0x000fe200078e0017 */
[C---:B------:R-:W-:Y:S08]  /*39d0*/  HMMA.16816.F32 R36, R8.reuse, R30, RZ ;  /* 0x0000001e0824723c */ /* 0x040ff000000018ff */
[----:B------:R-:W-:Y:S01]  /*39e0*/  HMMA.16816.F32 R24, R8, R68, RZ ;  /* 0x000000440818723c */ /* 0x000fe200000018ff */
[----:B------:R-:W-:Y:S01]  /*39f0*/  IMAD.MOV.U32 R133, RZ, RZ, R16 ;  /* 0x000000ffff857224 */ /* 0x000fe200078e0010 */
[----:B------:R-:W-:Y:S01]  /*3a00*/  MOV R124, R17 ;  /* 0x00000011007c7202 */ /* 0x000fe20000000f00 */
[----:B------:R-:W-:-:S02]  /*3a10*/  IMAD.MOV.U32 R127, RZ, RZ, R18 ;  /* 0x000000ffff7f7224 */ /* 0x000fc400078e0012 */
[----:B------:R-:W-:-:S03]  /*3a20*/  IMAD.MOV.U32 R126, RZ, RZ, R19 ;  /* 0x000000ffff7e7224 */ /* 0x000fc600078e0013 */
[C---:B------:R-:W-:Y:S01]  /*3a30*/  HMMA.16816.F32 R20, R8.reuse, R70, RZ ;  /* 0x000000460814723c */ /* 0x040fe200000018ff */
[----:B------:R-:W1:Y:S07]  /*3a40*/  LDSM.16.MT88.4 R68, [R251+0x2100] ;  /* 0x00210000fb44783b */ /* 0x000e6e0000004200 */
[C---:B------:R-:W-:Y:S08]  /*3a50*/  HMMA.16816.F32 R28, R8.reuse, R62, RZ ;  /* 0x0000003e081c723c */ /* 0x040ff000000018ff */
[C---:B------:R-:W-:Y:S08]  /*3a60*/  HMMA.16816.F32 R32, R8.reuse, R60, RZ ;  /* 0x0000003c0820723c */ /* 0x040ff000000018ff */
[C---:B------:R-:W-:Y:S08]  /*3a70*/  HMMA.16816.F32 R16, R8.reuse, R76, RZ ;  /* 0x0000004c0810723c */ /* 0x040ff000000018ff */
[----:B------:R-:W-:Y:S07]  /*3a80*/  HMMA.16816.F32 R60, R8, R78, RZ ;  /* 0x0000004e083c723c */ /* 0x000fee00000018ff */
[----:B------:R-:W-:Y:S01]  /*3a90*/  IMAD.MOV.U32 R79, RZ, RZ, R130 ;  /* 0x000000ffff4f7224 */ /* 0x000fe200078e0082 */
[----:B------:R-:W-:Y:S01]  /*3aa0*/  HMMA.16816.F32 R180, R4, R74, R64 ;  /* 0x0000004a04b4723c */ /* 0x000fe20000001840 */
[----:B------:R-:W5:Y:S01]  /*3ab0*/  LDSM.16.MT88.4 R64, [R248+0x4100] ;  /* 0x00410000f840783b */ /* 0x000f620000004200 */
[----:B------:R-:W-:-:S06]  /*3ac0*/  IMAD.MOV.U32 R78, RZ, RZ, R129 ;  /* 0x000000ffff4e7224 */ /* 0x000fcc00078e0081 */
[C---:B------:R-:W-:Y:S01]  /*3ad0*/  HMMA.16816.F32 R100, R4.reuse, R48, R52 ;  /* 0x000000300464723c */ /* 0x040fe20000001834 */
[----:B------:R-:W-:Y:S07]  /*3ae0*/  LDSM.16.MT88.4 R52, [R252+0x4900] ;  /* 0x00490000fc34783b */ /* 0x000fee0000004200 */
[C---:B--2---:R-:W-:Y:S01]  /*3af0*/  HMMA.16816.F32 R188, R4.reuse, R40, R24 ;  /* 0x0000002804bc723c */ /* 0x044fe20000001818 */
[----:B------:R-:W2:Y:S07]  /*3b00*/  LDSM.16.MT88.4 R24, [R251+0x2900] ;  /* 0x00290000fb18783b */ /* 0x000eae0000004200 */
[C---:B---3--:R-:W-:Y:S01]  /*3b10*/  HMMA.16816.F32 R164, R4.reuse, R46, R28 ;  /* 0x0000002e04a4723c */ /* 0x048fe2000000181c */
[----:B------:R-:W3:Y:S07]  /*3b20*/  LDSM.16.MT88.4 R28, [R249+0x4100] ;  /* 0x00410000f91c783b */ /* 0x000eee0000004200 */
[----:B------:R-:W-:Y:S01]  /*3b30*/  HMMA.16816.F32 R32, R4, R44, R32 ;  /* 0x0000002c0420723c */ /* 0x000fe20000001820 */
[----:B------:R-:W2:Y:S01]  /*3b40*/  LDSM.16.MT88.4 R44, [R248+0x4900] ;  /* 0x00490000f82c783b */ /* 0x000ea20000004200 */
[----:B------:R-:W-:-:S02]  /*3b50*/  IMAD.MOV.U32 R112, RZ, RZ, R101 ;  /* 0x000000ffff707224 */ /* 0x000fc400078e0065 */
[----:B------:R-:W-:Y:S02]  /*3b60*/  IMAD.MOV.U32 R111, RZ, RZ, R102 ;  /* 0x000000ffff6f7224 */ /* 0x000fe400078e0066 */
[----:B------:R-:W-:Y:S02]  /*3b70*/  IMAD.MOV.U32 R110, RZ, RZ, R103 ;  /* 0x000000ffff6e7224 */ /* 0x000fe400078e0067 */
[----:B----4-:R-:W-:Y:S01]  /*3b80*/  HMMA.16816.F32 R184, R4, R56, R16 ;  /* 0x0000003804b8723c */ /* 0x010fe20000001810 */
[----:B------:R-:W-:-:S07]  /*3b90*/  IMAD.MOV.U32 R109, RZ, RZ, R100 ;  /* 0x000000ffff6d7224 */ /* 0x000fce00078e0064 */
[C---:B------:R-:W-:Y:S01]  /*3ba0*/  HMMA.16816.F32 R104, R4.reuse, R58, R60 ;  /* 0x0000003a0468723c */ /* 0x040fe2000000183c */
[----:B------:R-:W4:Y:S04]  /*3bb0*/  LDSM.16.MT88.4 R56, [R252+0x4100] ;  /* 0x00410000fc38783b */ /* 0x000f280000004200 */
[----:B------:R-:W-:Y:S03]  /*3bc0*/  LDSM.16.MT88.4 R60, [R251+0x4100] ;  /* 0x00410000fb3c783b */ /* 0x000fe60000004200 */
[----:B------:R-:W-:Y:S01]  /*3bd0*/  HMMA.16816.F32 R100, R4, R42, R20 ;  /* 0x0000002a0464723c */ /* 0x000fe20000001814 */
[----:B------:R-:W2:Y:S01]  /*3be0*/  LDSM.16.MT88.4 R40, [R249+0x4900] ;  /* 0x00490000f928783b */ /* 0x000ea20000004200 */
[----:B------:R-:W-:Y:S01]  /*3bf0*/  IMAD.MOV.U32 R128, RZ, RZ, R34 ;  /* 0x000000ffff807224 */ /* 0x000fe200078e0022 */
[----:B------:R-:W-:Y:S01]  /*3c00*/  MOV R77, R32 ;  /* 0x00000020004d7202 */ /* 0x000fe20000000f00 */
[----:B------:R-:W-:-:S02]  /*3c10*/  IMAD.MOV.U32 R76, RZ, RZ, R33 ;  /* 0x000000ffff4c7224 */ /* 0x000fc400078e0021 */
[----:B------:R-:W-:Y:S02]  /*3c20*/  IMAD.MOV.U32 R153, RZ, RZ, R35 ;  /* 0x000000ffff997224 */ /* 0x000fe400078e0023 */
[C---:B-1----:R-:W-:Y:S07]  /*3c30*/  HMMA.16816.F32 R20, R8.reuse, R68, RZ ;  /* 0x000000440814723c */ /* 0x042fee00000018ff */
[----:B------:R-:W-:Y:S01]  /*3c40*/  IMAD.MOV.U32 R69, RZ, RZ, R112 ;  /* 0x000000ffff457224 */ /* 0x000fe200078e0070 */
[----:B------:R-:W-:Y:S01]  /*3c50*/  HMMA.16816.F32 R16, R8, R70, RZ ;  /* 0x000000460810723c */ /* 0x000fe200000018ff */
[----:B------:R-:W-:-:S06]  /*3c60*/  IMAD.MOV.U32 R68, RZ, RZ, R109 ;  /* 0x000000ffff447224 */ /* 0x000fcc00078e006d */
[----:B------:R-:W-:Y:S01]  /*3c70*/  IMAD.MOV.U32 R70, RZ, RZ, R111 ;  /* 0x000000ffff467224 */ /* 0x000fe200078e006f */
[----:B------:R-:W-:Y:S01]  /*3c80*/  HMMA.16816.F32 R72, R4, R50, R36 ;  /* 0x000000320448723c */ /* 0x000fe20000001824 */
[----:B------:R-:W-:Y:S01]  /*3c90*/  LDSM.16.MT88.4 R48, [R251+0x4900] ;  /* 0x00490000fb30783b */ /* 0x000fe20000004200 */
[----:B------:R-:W-:-:S06]  /*3ca0*/  IMAD.MOV.U32 R71, RZ, RZ, R110 ;  /* 0x000000ffff477224 */ /* 0x000fcc00078e006e */
[C---:B-----5:R-:W-:Y:S08]  /*3cb0*/  HMMA.16816.F32 R36, R8.reuse, R64, RZ ;  /* 0x000000400824723c */ /* 0x060ff000000018ff */
[----:B------:R-:W-:Y:S01]  /*3cc0*/  HMMA.16816.F32 R32, R8, R66, RZ ;  /* 0x000000420820723c */ /* 0x000fe200000018ff */
[----:B------:R-:W1:Y:S07]  /*3cd0*/  LDSM.16.MT88.4 R64, [R248+0x6100] ;  /* 0x00610000f840783b */ /* 0x000e6e0000004200 */
[----:B--2---:R-:W-:Y:S08]  /*3ce0*/  HMMA.16816.F32 R160, R4, R24, R20 ;  /* 0x0000001804a0723c */ /* 0x004ff00000001814 */
[----:B---3--:R-:W-:Y:S08]  /*3cf0*/  HMMA.16816.F32 R20, R8, R28, RZ ;  /* 0x0000001c0814723c */ /* 0x008ff000000018ff */
[----:B------:R-:W-:Y:S08]  /*3d00*/  HMMA.16816.F32 R144, R4, R26, R16 ;  /* 0x0000001a0490723c */ /* 0x000ff00000001810 */
[----:B------:R-:W-:Y:S08]  /*3d10*/  HMMA.16816.F32 R16, R8, R30, RZ ;  /* 0x0000001e0810723c */ /* 0x000ff000000018ff */
[----:B------:R-:W-:Y:S01]  /*3d20*/  HMMA.16816.F32 R140, R4, R44, R36 ;  /* 0x0000002c048c723c */ /* 0x000fe20000001824 */
[----:B------:R-:W2:Y:S07]  /*3d30*/  LDSM.16.MT88.4 R36, [R249+0x6100] ;  /* 0x00610000f924783b */ /* 0x000eae0000004200 */
[----:B----4-:R-:W-:Y:S07]  /*3d40*/  HMMA.16816.F32 R28, R8, R58, RZ ;  /* 0x0000003a081c723c */ /* 0x010fee00000018ff */
[----:B------:R-:W-:Y:S01]  /*3d50*/  IMAD.MOV.U32 R58, RZ, RZ, R127 ;  /* 0x000000ffff3a7224 */ /* 0x000fe200078e007f */
[----:B------:R-:W-:Y:S01]  /*3d60*/  HMMA.16816.F32 R116, R4, R46, R32 ;  /* 0x0000002e0474723c */ /* 0x000fe20000001820 */
[----:B------:R-:W3:Y:S01]  /*3d70*/  LDSM.16.MT88.4 R44, [R248+0x6900] ;  /* 0x00690000f82c783b */ /* 0x000ee20000004200 */
[----:B------:R-:W-:-:S06]  /*3d80*/  IMAD.MOV.U32 R59, RZ, RZ, R126 ;  /* 0x000000ffff3b7224 */ /* 0x000fcc00078e007e */
[----:B------:R-:W-:Y:S07]  /*3d90*/  HMMA.16816.F32 R32, R8, R56, RZ ;  /* 0x000000380820723c */ /* 0x000fee00000018ff */
[----:B------:R-:W-:Y:S01]  /*3da0*/  IMAD.MOV.U32 R56, RZ, RZ, R133 ;  /* 0x000000ffff387224 */ /* 0x000fe200078e0085 */
[----:B------:R-:W-:Y:S01]  /*3db0*/  HMMA.16816.F32 R120, R4, R40, R20 ;  /* 0x000000280478723c */ /* 0x000fe20000001814 */
[----:B------:R-:W-:-:S06]  /*3dc0*/  MOV R57, R132 ;  /* 0x0000008400397202 */ /* 0x000fcc0000000f00 */
[----:B------:R-:W-:Y:S01]  /*3dd0*/  IMAD.MOV.U32 R40, RZ, RZ, R131 ;  /* 0x000000ffff287224 */ /* 0x000fe200078e0083 */
[----:B------:R-:W-:Y:S01]  /*3de0*/  HMMA.16816.F32 R20, R8, R62, RZ ;  /* 0x0000003e0814723c */ /* 0x000fe200000018ff */
[----:B------:R-:W-:-:S06]  /*3df0*/  MOV R41, R128 ;  /* 0x0000008000297202 */ /* 0x000fcc0000000f00 */
[----:B------:R-:W-:Y:S01]  /*3e00*/  IMAD.MOV.U32 R62, RZ, RZ, R58 ;  /* 0x000000ffff3e7224 */ /* 0x000fe200078e003a */
[----:B------:R-:W-:Y:S01]  /*3e10*/  HMMA.16816.F32 R128, R4, R42, R16 ;  /* 0x0000002a0480723c */ /* 0x000fe20000001810 */
[----:B------:R-:W-:-:S06]  /*3e20*/  IMAD.MOV.U32 R63, RZ, RZ, R59 ;  /* 0x000000ffff3f7224 */ /* 0x000fcc00078e003b */
[----:B------:R-:W-:Y:S01]  /*3e30*/  IMAD.MOV.U32 R43, RZ, RZ, R77 ;  /* 0x000000ffff2b7224 */ /* 0x000fe200078e004d */
[----:B-1----:R-:W-:Y:S01]  /*3e40*/  HMMA.16816.F32 R16, R8, R64, RZ ;  /* 0x000000400810723c */ /* 0x002fe200000018ff */
[----:B------:R-:W-:Y:S02]  /*3e50*/  IMAD.MOV.U32 R42, RZ, RZ, R76 ;  /* 0x000000ffff2a7224 */ /* 0x000fe400078e004c */
[----:B------:R-:W-:Y:S02]  /*3e60*/  IMAD.MOV.U32 R76, RZ, RZ, R135 ;  /* 0x000000ffff4c7224 */ /* 0x000fe400078e0087 */
[----:B------:R-:W-:Y:S02]  /*3e70*/  IMAD.MOV.U32 R77, RZ, RZ, R134 ;  /* 0x000000ffff4d7224 */ /* 0x000fe400078e0086 */
[----:B------:R-:W-:Y:S01]  /*3e80*/  IMAD.MOV.U32 R65, RZ, RZ, R57 ;  /* 0x000000ffff417224 */ /* 0x000fe200078e0039 */
[----:B------:R-:W-:Y:S01]  /*3e90*/  HMMA.16816.F32 R132, R4, R54, R28 ;  /* 0x000000360484723c */ /* 0x000fe2000000181c */
[----:B------:R-:W1:Y:S01]  /*3ea0*/  LDSM.16.MT88.4 R28, [R249+0x6900] ;  /* 0x00690000f91c783b */ /* 0x000e620000004200 */
[----:B------:R-:W-:-:S05]  /*3eb0*/  MOV R64, R78 ;  /* 0x0000004e00407202 */ /* 0x000fca0000000f00 */
[----:B------:R-:W-:Y:S01]  /*3ec0*/  MOV R55, R114 ;  /* 0x0000007200377202 */ /* 0x000fe20000000f00 */
[----:B------:R-:W-:Y:S01]  /*3ed0*/  HMMA.16816.F32 R136, R4, R52, R32 ;  /* 0x000000340488723c */ /* 0x000fe20000001820 */
[----:B------:R-:W4:Y:S01]  /*3ee0*/  LDSM.16.MT88.4 R32, [R252+0x6100] ;  /* 0x00610000fc20783b */ /* 0x000f220000004200 */
[----:B------:R-:W-:-:S05]  /*3ef0*/  MOV R54, R108 ;  /* 0x0000006c00367202 */ /* 0x000fca0000000f00 */
[----:B------:R-:W-:Y:S01]  /*3f00*/  IMAD.MOV.U32 R53, RZ, RZ, R115 ;  /* 0x000000ffff357224 */ /* 0x000fe200078e0073 */
[----:B------:R-:W-:Y:S01]  /*3f10*/  HMMA.16816.F32 R24, R8, R60, RZ ;  /* 0x0000003c0818723c */ /* 0x000fe200000018ff */
[----:B------:R-:W-:-:S06]  /*3f20*/  IMAD.MOV.U32 R52, RZ, RZ, R113 ;  /* 0x000000ffff347224 */ /* 0x000fcc00078e0071 */
[----:B------:R-:W-:Y:S01]  /*3f30*/  IMAD.MOV.U32 R60, RZ, RZ, R125 ;  /* 0x000000ffff3c7224 */ /* 0x000fe200078e007d */
[----:B------:R-:W-:Y:S01]  /*3f40*/  HMMA.16816.F32 R112, R4, R50, R20 ;  /* 0x000000320470723c */ /* 0x000fe20000001814 */
[----:B------:R-:W-:-:S07]  /*3f50*/  IMAD.MOV.U32 R61, RZ, RZ, R124 ;  /* 0x000000ffff3d7224 */ /* 0x000fce00078e007c */
[----:B--2---:R-:W-:Y:S08]  /*3f60*/  HMMA.16816.F32 R20, R8, R36, RZ ;  /* 0x000000240814723c */ /* 0x004ff000000018ff */
[----:B---3--:R-:W-:Y:S07]  /*3f70*/  HMMA.16816.F32 R108, R4, R44, R16 ;  /* 0x0000002c046c723c */ /* 0x008fee0000001810 */
[----:B------:R-:W-:Y:S01]  /*3f80*/  IMAD.MOV.U32 R45, RZ, RZ, R60 ;  /* 0x000000ffff2d7224 */ /* 0x000fe200078e003c */
[----:B------:R-:W-:Y:S01]  /*3f90*/  HMMA.16816.F32 R16, R8, R38, RZ ;  /* 0x000000260810723c */ /* 0x000fe200000018ff */
[----:B------:R-:W-:-:S02]  /*3fa0*/  IMAD.MOV.U32 R60, RZ, RZ, R56 ;  /* 0x000000ffff3c7224 */ /* 0x000fc400078e0038 */
[----:B------:R-:W-:-:S05]  /*3fb0*/  IMAD.MOV.U32 R44, RZ, RZ, R79 ;  /* 0x000000ffff2c7224 */ /* 0x000fca00078e004f */
[C---:B-1----:R-:W-:Y:S01]  /*3fc0*/  HMMA.16816.F32 R56, R4.reuse, R28, R20 ;  /* 0x0000001c0438723c */ /* 0x042fe20000001814 */
[----:B------:R-:W1:Y:S06]  /*3fd0*/  LDSM.16.MT88.4 R20, [R252+0x6900] ;  /* 0x00690000fc14783b */ /* 0x000e6c0000004200 */
[----:B------:R-:W-:Y:S01]  /*3fe0*/  IMAD.MOV.U32 R29, RZ, RZ, R44 ;  /* 0x000000ffff1d7224 */ /* 0x000fe200078e002c */
[----:B------:R-:W-:Y:S01]  /*3ff0*/  HMMA.16816.F32 R124, R4, R48, R24 ;  /* 0x00000030047c723c */ /* 0x000fe20000001818 */
[----:B------:R-:W-:Y:S02]  /*4000*/  IMAD.MOV.U32 R44, RZ, RZ, R0 ;  /* 0x000000ffff2c7224 */ /* 0x000fe400078e0000 */
[----:B------:R-:W-:-:S05]  /*4010*/  FFMA.FTZ R0, R94, c[0x0][0x2d0], -R12 ;  /* 0x0000b4005e007a23 */ /* 0x000fca000001080c */
[----:B------:R-:W-:Y:S07]  /*4020*/  HMMA.16816.F32 R24, R8, R66, RZ ;  /* 0x000000420818723c */ /* 0x000fee00000018ff */
[----:B------:R-:W-:Y:S01]  /*4030*/  IMAD.MOV.U32 R66, RZ, RZ, R76 ;  /* 0x000000ffff427224 */ /* 0x000fe200078e004c */
[----:B------:R-:W-:Y:S01]  /*4040*/  HMMA.16816.F32 R48, R4, R30, R16 ;  /* 0x0000001e0430723c */ /* 0x000fe20000001810 */
[----:B------:R-:W-:-:S06]  /*4050*/  IMAD.MOV.U32 R67, RZ, RZ, R77 ;  /* 0x000000ffff437224 */ /* 0x000fcc00078e004d */
[----:B------:R-:W-:Y:S01]  /*4060*/  IMAD.MOV.U32 R30, RZ, RZ, R41 ;  /* 0x000000ffff1e7224 */ /* 0x000fe200078e0029 */
[----:B----4-:R-:W-:Y:S01]  /*4070*/  HMMA.16816.F32 R16, R8, R32, RZ ;  /* 0x000000200810723c */ /* 0x010fe200000018ff */
[----:B------:R-:W-:Y:S01]  /*4080*/  MOV R31, R45 ;  /* 0x0000002d001f7202 */ /* 0x000fe20000000f00 */
[----:B------:R-:W-:Y:S02]  /*4090*/  IMAD.MOV.U32 R45, RZ, RZ, R176 ;  /* 0x000000ffff2d7224 */ /* 0x000fe400078e00b0 */
[----:B------:R-:W-:-:S04]  /*40a0*/  IMAD.MOV.U32 R94, RZ, RZ, R30 ;  /* 0x000000ffff5e7224 */ /* 0x000fc800078e001e */
[----:B------:R-:W-:Y:S07]  /*40b0*/  HMMA.16816.F32 R76, R4, R46, R24 ;  /* 0x0000002e044c723c */ /* 0x000fee0000001818 */
[----:B------:R-:W-:Y:S01]  /*40c0*/  IMAD.MOV.U32 R25, RZ, RZ, R42 ;  /* 0x000000ffff197224 */ /* 0x000fe200078e002a */
[----:B------:R-:W-:Y:S01]  /*40d0*/  MOV R27, R40 ;  /* 0x00000028001b7202 */ /* 0x000fe20000000f00 */
[----:B------:R-:W-:Y:S01]  /*40e0*/  IMAD.MOV.U32 R26, RZ, RZ, R43 ;  /* 0x000000ffff1a7224 */ /* 0x000fe200078e002b */
[----:B------:R-:W-:Y:S01]  /*40f0*/  MOV R47, R15 ;  /* 0x0000000f002f7202 */ /* 0x000fe20000000f00 */
[----:B------:R-:W-:-:S02]  /*4100*/  IMAD.MOV.U32 R46, RZ, RZ, R154 ;  /* 0x000000ffff2e7224 */ /* 0x000fc400078e009a */
[----:B------:R-:W-:Y:S02]  /*4110*/  IMAD.MOV.U32 R28, RZ, RZ, R27 ;  /* 0x000000ffff1c7224 */ /* 0x000fe400078e001b */
[----:B------:R-:W-:Y:S01]  /*4120*/  FFMA.FTZ R15, R84, c[0x0][0x2d0], -R12 ;  /* 0x0000b400540f7a23 */ /* 0x000fe2000001080c */
[----:B-1----:R-:W-:Y:S08]  /*4130*/  HMMA.16816.F32 R40, R4, R20, R16 ;  /* 0x000000140428723c */ /* 0x002ff00000001810 */
[----:B------:R-:W-:Y:S11]  /*4140*/  HMMA.16816.F32 R16, R8, R34, RZ ;  /* 0x000000220810723c */ /* 0x000ff600000018ff */
[----:B------:R-:W-:Y:S11]  /*4150*/  @!UPT UIADD3 URZ, URZ, URZ, URZ ;  /* 0x0000003f3f3ff290 */ /* 0x000ff6000fffe03f */
[----:B------:R-:W-:Y:S02]  /*4160*/  @!UPT UIADD3 URZ, URZ, URZ, URZ ;  /* 0x0000003f3f3ff290 */ /* 0x000fe4000fffe03f */
[----:B------:R-:W-:Y:S01]  /*4170*/  HMMA.16816.F32 R36, R4, R22, R16 ;  /* 0x000000160424723c */ /* 0x000fe20000001810 */
[----:B------:R-:W1:Y:S07]  /*4180*/  LDSM.16.MT88.4 R16, [R251+0x6100] ;  /* 0x00610000fb10783b */ /* 0x000e6e0000004200 */
[C---:B-1----:R-:W-:Y:S08]  /*4190*/  HMMA.16816.F32 R20, R8.reuse, R16, RZ ;  /* 0x000000100814723c */ /* 0x042ff000000018ff */
[----:B------:R-:W-:Y:S01]  /*41a0*/  HMMA.16816.F32 R8, R8, R18, RZ ;  /* 0x000000120808723c */ /* 0x000fe200000018ff */
[----:B------:R-:W1:Y:S11]  /*41b0*/  LDSM.16.MT88.4 R16, [R251+0x6900] ;  /* 0x00690000fb10783b */ /* 0x000e760000004200 */
[----:B------:R-:W-:Y:S04]  /*41c0*/  @!UPT UIADD3 URZ, URZ, URZ, URZ ;  /* 0x0000003f3f3ff290 */ /* 0x000fe8000fffe03f */
[C---:B-1----:R-:W-:Y:S07]  /*41d0*/  HMMA.16816.F32 R32, R4.reuse, R16, R20 ;  /* 0x000000100420723c */ /* 0x042fee0000001814 */
[----:B------:R-:W-:Y:S02]  /*41e0*/  IMAD.MOV.U32 R23, RZ, RZ, R25 ;  /* 0x000000ffff177224 */ /* 0x000fe400078e0019 */
[----:B------:R-:W-:Y:S02]  /*41f0*/  IMAD.MOV.U32 R22, RZ, RZ, R26 ;  /* 0x000000ffff167224 */ /* 0x000fe400078e001a */
[----:B------:R-:W-:Y:S01]  /*4200*/  HMMA.16816.F32 R24, R4, R18, R8 ;  /* 0x000000120418723c */ /* 0x000fe20000001808 */
[----:B------:R-:W-:-:S02]  /*4210*/  IMAD.MOV.U32 R16, RZ, RZ, R54 ;  /* 0x000000ffff107224 */ /* 0x000fc400078e0036 */
[----:B------:R-:W-:Y:S02]  /*4220*/  IMAD.MOV.U32 R54, RZ, RZ, R55 ;  /* 0x000000ffff367224 */ /* 0x000fe400078e0037 */
[----:B------:R-:W-:Y:S02]  /*4230*/  IMAD.MOV.U32 R55, RZ, RZ, R177 ;  /* 0x000000ffff377224 */ /* 0x000fe400078e00b1 */
[----:B------:R-:W-:Y:S02]  /*4240*/  IMAD.MOV.U32 R11, RZ, RZ, R148 ;  /* 0x000000ffff0b7224 */ /* 0x000fe400078e0094 */
[----:B------:R1:W-:Y:S01]  /*4250*/  MUFU.EX2 R148, R0 ;  /* 0x0000000000947308 */ /* 0x0003e20000000800 */
[----:B------:R-:W-:Y:S02]  /*4260*/  FADD.FTZ R4, R82, R81 ;  /* 0x0000005152047221 */ /* 0x000fe40000010000 */
[----:B------:R-:W-:Y:S02]  /*4270*/  IMAD.MOV.U32 R81, RZ, RZ, R11 ;  /* 0x000000ffff517224 */ /* 0x000fe400078e000b */
[----:B------:R-:W2:Y:S01]  /*4280*/  LDSM.16.MT88.4 R8, [R248+0x1100] ;  /* 0x00110000f808783b */ /* 0x000ea20000004200 */
[----:B------:R-:W-:-:S02]  /*4290*/  FFMA.FTZ R20, R90, c[0x0][0x2d0], -R12 ;  /* 0x0000b4005a147a23 */ /* 0x000fc4000001080c */
[--C-:B------:R-:W-:Y:S02]  /*42a0*/  FFMA.FTZ R18, R88, c[0x0][0x2d0], -R12.reuse ;  /* 0x0000b40058127a23 */ /* 0x100fe4000001080c */
[----:B------:R-:W-:Y:S02]  /*42b0*/  FFMA.FTZ R17, R85, c[0x0][0x2d0], -R12 ;  /* 0x0000b40055117a23 */ /* 0x000fe4000001080c */
[----:B------:R-:W-:Y:S01]  /*42c0*/  IMAD.MOV.U32 R82, RZ, RZ, R16 ;  /* 0x000000ffff527224 */ /* 0x000fe200078e0010 */
[----:B------:R-:W-:Y:S01]  /*42d0*/  MUFU.EX2 R20, R20 ;  /* 0x0000001400147308 */ /* 0x000fe20000000800 */
[----:B------:R-:W-:Y:S02]  /*42e0*/  FFMA.FTZ R16, R87, c[0x0][0x2d0], -R2 ;  /* 0x0000b40057107a23 */ /* 0x000fe40000010802 */
[----:B-1----:R-:W-:Y:S01]  /*42f0*/  FFMA.FTZ R0, R93, c[0x0][0x2d0], -R12 ;  /* 0x0000b4005d007a23 */ /* 0x002fe2000001080c */
[----:B------:R-:W-:Y:S01]  /*4300*/  MOV R93, R23 ;  /* 0x00000017005d7202 */ /* 0x000fe20000000f00 */
[----:B------:R-:W-:-:S03]  /*4310*/  FFMA.FTZ R19, R86, c[0x0][0x2d0], -R2 ;  /* 0x0000b40056137a23 */ /* 0x000fc60000010802 */
[----:B------:R1:W-:Y:S02]  /*4320*/  MUFU.EX2 R176, R0 ;  /* 0x0000000000b07308 */ /* 0x0003e40000000800 */
[----:B-1----:R-:W-:Y:S02]  /*4330*/  FFMA.FTZ R0, R92, c[0x0][0x2d0], -R12 ;  /* 0x0000b4005c007a23 */ /* 0x002fe4000001080c */
[----:B------:R-:W-:-:S04]  /*4340*/  IMAD.MOV.U32 R92, RZ, RZ, R22 ;  /* 0x000000ffff5c7224 */ /* 0x000fc800078e0016 */
[----:B------:R1:W-:Y:S02]  /*4350*/  MUFU.EX2 R154, R0 ;  /* 0x00000000009a7308 */ /* 0x0003e40000000800 */
[----:B-1----:R-:W-:Y:S02]  /*4360*/  FFMA.FTZ R0, R91, c[0x0][0x2d0], -R12 ;  /* 0x0000b4005b007a23 */ /* 0x002fe4000001080c */
[----:B------:R-:W-:-:S04]  /*4370*/  FFMA.FTZ R12, R89, c[0x0][0x2d0], -R2 ;  /* 0x0000b400590c7a23 */ /* 0x000fc80000010802 */
[----:B------:R1:W3:Y:S02]  /*4380*/  MUFU.EX2 R177, R0 ;  /* 0x0000000000b17308 */ /* 0x0002e40000000800 */
[----:B-1----:R-:W-:Y:S01]  /*4390*/  FFMA.FTZ R0, R95, c[0x0][0x2d0], -R2 ;  /* 0x0000b4005f007a23 */ /* 0x002fe20000010802 */
[----:B---3--:R-:W-:Y:S01]  /*43a0*/  F2FP.PACK_AB R6, R177, R154 ;  /* 0x0000009ab106723e */ /* 0x008fe200000000ff */
[----:B------:R-:W-:-:S04]  /*43b0*/  IMAD.MOV.U32 R95, RZ, RZ, R153 ;  /* 0x000000ffff5f7224 */ /* 0x000fc800078e0099 */
[----:B------:R1:W-:Y:S02]  /*43c0*/  MUFU.EX2 R21, R0 ;  /* 0x0000000000157308 */ /* 0x0003e40000000800 */
[----:B-1----:R-:W-:-:S06]  /*43d0*/  FFMA.FTZ R0, R97, c[0x0][0x2d0], -R2 ;  /* 0x0000b40061007a23 */ /* 0x002fcc0000010802 */
[----:B------:R1:W3:Y:S02]  /*43e0*/  MUFU.EX2 R22, R0 ;  /* 0x0000000000167308 */ /* 0x0002e40000000800 */
[----:B-1----:R-:W-:Y:S01]  /*43f0*/  FFMA.FTZ R0, R99, c[0x0][0x2d0], -R2 ;  /* 0x0000b40063007a23 */ /* 0x002fe20000010802 */
[----:B---3--:R-:W-:-:S05]  /*4400*/  F2FP.PACK_AB R5, R22, R21 ;  /* 0x000000151605723e */ /* 0x008fca00000000ff */
[----:B------:R1:W-:Y:S02]  /*4410*/  MUFU.EX2 R23, R0 ;  /* 0x0000000000177308 */ /* 0x0003e40000000800 */
[----:B-1----:R-:W-:-:S06]  /*4420*/  FFMA.FTZ R0, R98, c[0x0][0x2d0], -R2 ;  /* 0x0000b40062007a23 */ /* 0x002fcc0000010802 */
[----:B------:R1:W3:Y:S02]  /*4430*/  MUFU.EX2 R153, R0 ;  /* 0x0000000000997308 */ /* 0x0002e40000000800 */
[----:B-1----:R-:W-:Y:S01]  /*4440*/  FADD.FTZ R0, R14, R13 ;  /* 0x0000000d0e007221 */ /* 0x002fe20000010000 */
[----:B---3--:R-:W-:Y:S01]  /*4450*/  F2FP.PACK_AB R7, R153, R23 ;  /* 0x000000179907723e */ /* 0x008fe200000000ff */
[----:B------:R-:W-:Y:S01]  /*4460*/  FADD.FTZ R14, R83, R4 ;  /* 0x00000004530e7221 */ /* 0x000fe20000010000 */
[----:B------:R-:W-:Y:S01]  /*4470*/  F2FP.PACK_AB R4, R176, R148 ;  /* 0x00000094b004723e */ /* 0x000fe200000000ff */
[----:B------:R-:W-:Y:S02]  /*4480*/  FFMA.FTZ R13, R96, c[0x0][0x2d0], -R2 ;  /* 0x0000b400600d7a23 */ /* 0x000fe40000010802 */
[----:B------:R-:W-:Y:S02]  /*4490*/  FADD.FTZ R2, R80, R0 ;  /* 0x0000000050027221 */ /* 0x000fe40000010000 */
[----:B------:R-:W-:-:S02]  /*44a0*/  IMAD.MOV.U32 R83, RZ, RZ, R31 ;  /* 0x000000ffff537224 */ /* 0x000fc400078e001f */
[----:B------:R-:W-:Y:S01]  /*44b0*/  IMAD.MOV.U32 R0, RZ, RZ, R28 ;  /* 0x000000ffff007224 */ /* 0x000fe200078e001c */
[----:B--2---:R-:W-:Y:S01]  /*44c0*/  HMMA.16816.F32 R156, R4, R8, R156 ;  /* 0x00000008049c723c */ /* 0x004fe2000000189c */
[----:B------:R-:W-:Y:S02]  /*44d0*/  IMAD.MOV.U32 R80, RZ, RZ, R29 ;  /* 0x000000ffff507224 */ /* 0x000fe400078e001d */
[----:B------:R-:W-:-:S05]  /*44e0*/  FADD.FTZ R2, R178, R2 ;  /* 0x00000002b2027221 */ /* 0x000fca0000010000 */
[C---:B------:R-:W-:Y:S01]  /*44f0*/  HMMA.16816.F32 R28, R4.reuse, R10, R44 ;  /* 0x0000000a041c723c */ /* 0x040fe2000000182c */
[----:B------:R-:W1:Y:S07]  /*4500*/  LDSM.16.MT88.4 R8, [R249+0x1100] ;  /* 0x00110000f908783b */ /* 0x000e6e0000004200 */
[C---:B-1----:R-:W-:Y:S08]  /*4510*/  HMMA.16816.F32 R44, R4.reuse, R8, R64 ;  /* 0x00000008042c723c */ /* 0x042ff00000001840 */
[C---:B------:R-:W-:Y:S01]  /*4520*/  HMMA.16816.F32 R52, R4.reuse, R10, R52 ;  /* 0x0000000a0434723c */ /* 0x040fe20000001834 */
[----:B------:R-:W1:Y:S07]  /*4530*/  LDSM.16.MT88.4 R8, [R252+0x1100] ;  /* 0x00110000fc08783b */ /* 0x000e6e0000004200 */
[C---:B-1----:R-:W-:Y:S08]  /*4540*/  HMMA.16816.F32 R60, R4.reuse, R8, R60 ;  /* 0x00000008043c723c */ /* 0x042ff0000000183c */
[----:B------:R-:W-:Y:S01]  /*4550*/  HMMA.16816.F32 R64, R4, R10, R180 ;  /* 0x0000000a0440723c */ /* 0x000fe200000018b4 */
[----:B------:R-:W1:Y:S06]  /*4560*/  LDSM.16.MT88.4 R8, [R251+0x1100] ;  /* 0x00110000fb08783b */ /* 0x000e6c0000004200 */
[----:B------:R-:W-:Y:S01]  /*4570*/  IMAD.MOV.U32 R182, RZ, RZ, R0 ;  /* 0x000000ffffb67224 */ /* 0x000fe200078e0000 */
[----:B------:R-:W-:Y:S01]  /*4580*/  MOV R180, R83 ;  /* 0x0000005300b47202 */ /* 0x000fe20000000f00 */
[----:B------:R-:W-:-:S02]  /*4590*/  IMAD.MOV.U32 R183, RZ, RZ, R80 ;  /* 0x000000ffffb77224 */ /* 0x000fc400078e0050 */
[----:B------:R-:W-:Y:S02]  /*45a0*/  IMAD.MOV.U32 R0, RZ, RZ, R82 ;  /* 0x000000ffff007224 */ /* 0x000fe400078e0052 */
[----:B------:R-:W-:Y:S02]  /*45b0*/  IMAD.MOV.U32 R181, RZ, RZ, R81 ;  /* 0x000000ffffb57224 */ /* 0x000fe400078e0051 */
[----:B------:R-:W-:Y:S01]  /*45c0*/  FADD.FTZ R0, R0, R14 ;  /* 0x0000000e00007221 */ /* 0x000fe20000010000 */
        /* <DEDUP_REMOVED lines=13> */
[----:B------:R-:W-:Y:S11]  /*46a0*/  HMMA.16816.F32 R8, R4, R10, R144 ;  /* 0x0000000a0408723c */ /* 0x000ff60000001890 */
[----:B------:R-:W-:Y:S05]  /*46b0*/  @!UPT UIADD3 URZ, URZ, URZ, URZ ;  /* 0x0000003f3f3ff290 */ /* 0x000fea000fffe03f */
[----:B------:R-:W-:Y:S01]  /*46c0*/  MOV R167, R161 ;  /* 0x000000a100a77202 */ /* 0x000fe20000000f00 */
[----:B------:R-:W-:Y:S02]  /*46d0*/  IMAD.MOV.U32 R166, RZ, RZ, R162 ;  /* 0x000000ffffa67224 */ /* 0x000fe400078e00a2 */
[----:B------:R-:W-:Y:S02]  /*46e0*/  IMAD.MOV.U32 R165, RZ, RZ, R163 ;  /* 0x000000ffffa57224 */ /* 0x000fe400078e00a3 */
[----:B------:R-:W-:-:S03]  /*46f0*/  IMAD.MOV.U32 R164, RZ, RZ, R160 ;  /* 0x000000ffffa47224 */ /* 0x000fc600078e00a0 */
[----:B------:R-:W-:Y:S01]  /*4700*/  IMAD.MOV.U32 R163, RZ, RZ, R8 ;  /* 0x000000ffffa37224 */ /* 0x000fe200078e0008 */
[----:B------:R-:W-:Y:S01]  /*4710*/  MOV R160, R11 ;  /* 0x0000000b00a07202 */ /* 0x000fe20000000f00 */
[----:B------:R-:W-:Y:S02]  /*4720*/  IMAD.MOV.U32 R162, RZ, RZ, R9 ;  /* 0x000000ffffa27224 */ /* 0x000fe400078e0009 */
[----:B------:R-:W-:Y:S02]  /*4730*/  IMAD.MOV.U32 R161, RZ, RZ, R10 ;  /* 0x000000ffffa17224 */ /* 0x000fe400078e000a */
[----:B------:R-:W1:Y:S02]  /*4740*/  LDSM.16.MT88.4 R8, [R248+0x5100] ;  /* 0x00510000f808783b */ /* 0x000e640000004200 */
        /* <DEDUP_REMOVED lines=9> */
[----:B------:R-:W-:Y:S02]  /*47e0*/  IMAD.MOV.U32 R83, RZ, RZ, R136 ;  /* 0x000000ffff537224 */ /* 0x000fe400078e0088 */
[----:B------:R-:W-:Y:S02]  /*47f0*/  IMAD.MOV.U32 R82, RZ, RZ, R137 ;  /* 0x000000ffff527224 */ /* 0x000fe400078e0089 */
[----:B------:R-:W-:Y:S02]  /*4800*/  IMAD.MOV.U32 R81, RZ, RZ, R138 ;  /* 0x000000ffff517224 */ /* 0x000fe400078e008a */
[----:B------:R-:W-:Y:S02]  /*4810*/  IMAD.MOV.U32 R80, RZ, RZ, R139 ;  /* 0x000000ffff507224 */ /* 0x000fe400078e008b */
[----:B------:R-:W-:Y:S01]  /*4820*/  IMAD.MOV.U32 R143, RZ, RZ, R8 ;  /* 0x000000ffff8f7224 */ /* 0x000fe200078e0008 */
[----:B------:R-:W-:Y:S01]  /*4830*/  MOV R142, R9 ;  /* 0x00000009008e7202 */ /* 0x000fe20000000f00 */
[----:B------:R-:W-:-:S02]  /*4840*/  IMAD.MOV.U32 R141, RZ, RZ, R10 ;  /* 0x000000ffff8d7224 */ /* 0x000fc400078e000a */
[----:B------:R-:W-:Y:S02]  /*4850*/  IMAD.MOV.U32 R140, RZ, RZ, R11 ;  /* 0x000000ffff8c7224 */ /* 0x000fe400078e000b */
[----:B------:R-:W1:Y:S02]  /*4860*/  LDSM.16.MT88.4 R8, [R251+0x5100] ;  /* 0x00510000fb08783b */ /* 0x000e640000004200 */
[C---:B-1----:R-:W-:Y:S08]  /*4870*/  HMMA.16816.F32 R144, R4.reuse, R8, R124 ;  /* 0x000000080490723c */ /* 0x042ff0000000187c */
[----:B------:R-:W-:Y:S01]  /*4880*/  HMMA.16816.F32 R136, R4, R10, R112 ;  /* 0x0000000a0488723c */ /* 0x000fe20000001870 */
[----:B------:R-:W1:Y:S06]  /*4890*/  LDSM.16.MT88.4 R8, [R248+0x7100] ;  /* 0x00710000f808783b */ /* 0x000e6c0000004200 */
[----:B------:R-:W-:Y:S01]  /*48a0*/  IMAD.MOV.U32 R112, RZ, RZ, R163 ;  /* 0x000000ffff707224 */ /* 0x000fe200078e00a3 */
[----:B------:R-:W-:Y:S01]  /*48b0*/  MOV R114, R161 ;  /* 0x000000a100727202 */ /* 0x000fe20000000f00 */
[----:B------:R-:W-:-:S02]  /*48c0*/  IMAD.MOV.U32 R113, RZ, RZ, R162 ;  /* 0x000000ffff717224 */ /* 0x000fc400078e00a2 */
[----:B------:R-:W-:Y:S02]  /*48d0*/  IMAD.MOV.U32 R115, RZ, RZ, R160 ;  /* 0x000000ffff737224 */ /* 0x000fe400078e00a0 */
[----:B------:R-:W-:Y:S01]  /*48e0*/  LDSM.16.MT88.4 R160, [R248+0x1900] ;  /* 0x00190000f8a0783b */ /* 0x000fe20000004200 */
[C---:B-1----:R-:W-:Y:S07]  /*48f0*/  HMMA.16816.F32 R124, R4.reuse, R8, R108 ;  /* 0x00000008047c723c */ /* 0x042fee000000186c */
[----:B------:R-:W-:Y:S01]  /*4900*/  IMAD.MOV.U32 R108, RZ, RZ, R143 ;  /* 0x000000ffff6c7224 */ /* 0x000fe200078e008f */
[----:B------:R-:W-:Y:S01]  /*4910*/  HMMA.16816.F32 R132, R4, R10, R76 ;  /* 0x0000000a0484723c */ /* 0x000fe2000000184c */
[----:B------:R-:W1:Y:S01]  /*4920*/  LDSM.16.MT88.4 R8, [R249+0x7100] ;  /* 0x00710000f908783b */ /* 0x000e620000004200 */
[----:B------:R-:W-:-:S02]  /*4930*/  IMAD.MOV.U32 R109, RZ, RZ, R142 ;  /* 0x000000ffff6d7224 */ /* 0x000fc400078e008e */
[----:B------:R-:W-:Y:S02]  /*4940*/  IMAD.MOV.U32 R110, RZ, RZ, R141 ;  /* 0x000000ffff6e7224 */ /* 0x000fe400078e008d */
[----:B------:R-:W-:Y:S01]  /*4950*/  IMAD.MOV.U32 R111, RZ, RZ, R140 ;  /* 0x000000ffff6f7224 */ /* 0x000fe200078e008c */
[----:B------:R-:W-:Y:S01]  /*4960*/  MOV R79, R183 ;  /* 0x000000b7004f7202 */ /* 0x000fe20000000f00 */
[----:B------:R-:W-:Y:S02]  /*4970*/  IMAD.MOV.U32 R76, RZ, RZ, R180 ;  /* 0x000000ffff4c7224 */ /* 0x000fe400078e00b4 */
[----:B------:R-:W-:Y:S02]  /*4980*/  IMAD.MOV.U32 R77, RZ, RZ, R181 ;  /* 0x000000ffff4d7224 */ /* 0x000fe400078e00b5 */
[----:B------:R-:W-:Y:S02]  /*4990*/  IMAD.MOV.U32 R78, RZ, RZ, R182 ;  /* 0x000000ffff4e7224 */ /* 0x000fe400078e00b6 */
[----:B------:R-:W-:Y:S01]  /*49a0*/  FADD.FTZ R0, R76, R0 ;  /* 0x000000004c007221 */ /* 0x000fe20000010000 */
[----:B------:R-:W-:Y:S01]  /*49b0*/  MOV R76, R164 ;  /* 0x000000a4004c7202 */ /* 0x000fe20000000f00 */
[----:B------:R-:W-:-:S02]  /*49c0*/  IMAD.MOV.U32 R14, RZ, RZ, R110 ;  /* 0x000000ffff0e7224 */ /* 0x000fc400078e006e */
[----:B------:R-:W-:Y:S01]  /*49d0*/  IMAD.MOV.U32 R110, RZ, RZ, R81 ;  /* 0x000000ffff6e7224 */ /* 0x000fe200078e0051 */
[C---:B-1----:R-:W-:Y:S08]  /*49e0*/  HMMA.16816.F32 R140, R4.reuse, R8, R56 ;  /* 0x00000008048c723c */ /* 0x042ff00000001838 */
[----:B------:R-:W-:Y:S01]  /*49f0*/  HMMA.16816.F32 R188, R4, R10, R48 ;  /* 0x0000000a04bc723c */ /* 0x000fe20000001830 */
[----:B------:R-:W1:Y:S04]  /*4a00*/  LDSM.16.MT88.4 R8, [R252+0x7100] ;  /* 0x00710000fc08783b */ /* 0x000e680000004200 */
[----:B------:R-:W-:Y:S11]  /*4a10*/  LDSM.16.MT88.4 R48, [R252+0x1900] ;  /* 0x00190000fc30783b */ /* 0x000ff60000004200 */
[----:B------:R-:W-:Y:S01]  /*4a20*/  MOV R59, R140 ;  /* 0x0000008c003b7202 */ /* 0x000fe20000000f00 */
[----:B------:R-:W-:-:S02]  /*4a30*/  IMAD.MOV.U32 R58, RZ, RZ, R141 ;  /* 0x000000ffff3a7224 */ /* 0x000fc400078e008d */
[----:B------:R-:W-:Y:S02]  /*4a40*/  IMAD.MOV.U32 R57, RZ, RZ, R142 ;  /* 0x000000ffff397224 */ /* 0x000fe400078e008e */
[----:B------:R-:W-:Y:S02]  /*4a50*/  IMAD.MOV.U32 R56, RZ, RZ, R143 ;  /* 0x000000ffff387224 */ /* 0x000fe400078e008f */
[C---:B-1----:R-:W-:Y:S01]  /*4a60*/  HMMA.16816.F32 R140, R4.reuse, R8, R40 ;  /* 0x00000008048c723c */ /* 0x042fe20000001828 */
[----:B------:R-:W-:Y:S07]  /*4a70*/  LDSM.16.MT88.4 R40, [R249+0x1900] ;  /* 0x00190000f928783b */ /* 0x000fee0000004200 */
[C---:B------:R-:W-:Y:S01]  /*4a80*/  HMMA.16816.F32 R180, R4.reuse, R10, R36 ;  /* 0x0000000a04b4723c */ /* 0x040fe20000001824 */
[----:B------:R-:W1:Y:S07]  /*4a90*/  LDSM.16.MT88.4 R8, [R251+0x7100] ;  /* 0x00710000fb08783b */ /* 0x000e6e0000004200 */
[C---:B-1----:R-:W-:Y:S01]  /*4aa0*/  HMMA.16816.F32 R32, R4.reuse, R8, R32 ;  /* 0x000000080420723c */ /* 0x042fe20000001820 */
[----:B------:R1:W-:Y:S07]  /*4ab0*/  MUFU.EX2 R9, R15 ;  /* 0x0000000f00097308 */ /* 0x0003ee0000000800 */
[----:B------:R-:W-:Y:S01]  /*4ac0*/  HMMA.16816.F32 R24, R4, R10, R24 ;  /* 0x0000000a0418723c */ /* 0x000fe20000001818 */
[----:B------:R2:W3:Y:S06]  /*4ad0*/  MUFU.EX2 R11, R18 ;  /* 0x00000012000b7308 */ /* 0x0004ec0000000800 */
[----:B------:R-:W-:-:S02]  /*4ae0*/  FADD.FTZ R4, R151, R2 ;  /* 0x0000000297047221 */ /* 0x000fc40000010000 */
[----:B------:R4:W5:Y:S01]  /*4af0*/  MUFU.EX2 R10, R17 ;  /* 0x00000011000a7308 */ /* 0x0009620000000800 */
[----:B------:R-:W-:Y:S02]  /*4b00*/  FADD.FTZ R2, R77, R0 ;  /* 0x000000004d027221 */ /* 0x000fe40000010000 */
[----:B------:R-:W-:Y:S02]  /*4b10*/  IMAD.MOV.U32 R77, RZ, RZ, R167 ;  /* 0x000000ffff4d7224 */ /* 0x000fe400078e00a7 */
[----:B-1----:R-:W-:Y:S01]  /*4b20*/  IMAD.MOV.U32 R15, RZ, RZ, R111 ;  /* 0x000000ffff0f7224 */ /* 0x002fe200078e006f */
[----:B------:R-:W-:Y:S01]  /*4b30*/  MOV R111, R80 ;  /* 0x00000050006f7202 */ /* 0x000fe20000000f00 */
[----:B------:R-:W-:Y:S01]  /*4b40*/  FADD.FTZ R0, R150, R4 ;  /* 0x0000000496007221 */ /* 0x000fe20000010000 */
[----:B------:R1:W-:Y:S01]  /*4b50*/  MUFU.EX2 R8, R13 ;  /* 0x0000000d00087308 */ /* 0x0003e20000000800 */
[----:B--2---:R-:W-:Y:S01]  /*4b60*/  IMAD.MOV.U32 R18, RZ, RZ, R78 ;  /* 0x000000ffff127224 */ /* 0x004fe200078e004e */
[----:B---3--:R-:W-:Y:S01]  /*4b70*/  F2FP.PACK_AB R164, R11, R20 ;  /* 0x000000140ba4723e */ /* 0x008fe200000000ff */
[----:B------:R-:W-:-:S02]  /*4b80*/  IMAD.MOV.U32 R78, RZ, RZ, R166 ;  /* 0x000000ffff4e7224 */ /* 0x000fc400078e00a6 */
[----:B------:R-:W-:Y:S02]  /*4b90*/  FADD.FTZ R2, R179, R2 ;  /* 0x00000002b3027221 */ /* 0x000fe40000010000 */
[----:B------:R-:W-:Y:S01]  /*4ba0*/  FADD.FTZ R0, R149, R0 ;  /* 0x0000000095007221 */ /* 0x000fe20000010000 */
[----:B------:R-:W2:Y:S01]  /*4bb0*/  MUFU.EX2 R7, R12 ;  /* 0x0000000c00077308 */ /* 0x000ea20000000800 */
[----:B----4-:R-:W-:Y:S01]  /*4bc0*/  IMAD.MOV.U32 R17, RZ, RZ, R79 ;  /* 0x000000ffff117224 */ /* 0x010fe200078e004f */
[----:B-----5:R-:W-:Y:S01]  /*4bd0*/  F2FP.PACK_AB R166, R9, R10 ;  /* 0x0000000a09a6723e */ /* 0x020fe200000000ff */
[----:B------:R-:W-:Y:S02]  /*4be0*/  IMAD.MOV.U32 R79, RZ, RZ, R165 ;  /* 0x000000ffff4f7224 */ /* 0x000fe400078e00a5 */
[----:B------:R-:W-:Y:S02]  /*4bf0*/  FADD.FTZ R2, R17, R2 ;  /* 0x0000000211027221 */ /* 0x000fe40000010000 */
[----:B------:R-:W-:Y:S01]  /*4c00*/  FADD.FTZ R0, R18, R0 ;  /* 0x0000000012007221 */ /* 0x000fe20000010000 */
[----:B------:R-:W-:Y:S01]  /*4c10*/  MUFU.EX2 R6, R16 ;  /* 0x0000001000067308 */ /* 0x000fe20000000800 */
[----:B-1----:R-:W-:Y:S01]  /*4c20*/  MOV R13, R109 ;  /* 0x0000006d000d7202 */ /* 0x002fe20000000f00 */
[----:B------:R-:W-:-:S02]  /*4c30*/  IMAD.MOV.U32 R109, RZ, RZ, R82 ;  /* 0x000000ffff6d7224 */ /* 0x000fc400078e0052 */
[----:B------:R-:W-:Y:S02]  /*4c40*/  FADD.FTZ R2, R148, R2 ;  /* 0x0000000294027221 */ /* 0x000fe40000010000 */
[----:B------:R-:W-:Y:S02]  /*4c50*/  FADD.FTZ R0, R21, R0 ;  /* 0x0000000015007221 */ /* 0x000fe40000010000 */
[----:B------:R-:W1:Y:S01]  /*4c60*/  MUFU.EX2 R5, R19 ;  /* 0x0000001300057308 */ /* 0x000e620000000800 */
[----:B--2---:R-:W-:Y:S01]  /*4c70*/  F2FP.PACK_AB R165, R7, R8 ;  /* 0x0000000807a5723e */ /* 0x004fe200000000ff */
[----:B------:R-:W-:Y:S02]  /*4c80*/  IMAD.MOV.U32 R12, RZ, RZ, R108 ;  /* 0x000000ffff0c7224 */ /* 0x000fe400078e006c */
[----:B------:R-:W-:Y:S02]  /*4c90*/  IMAD.MOV.U32 R108, RZ, RZ, R83 ;  /* 0x000000ffff6c7224 */ /* 0x000fe400078e0053 */
[----:B------:R-:W-:Y:S01]  /*4ca0*/  LDSM.16.MT88.4 R80, [R252+0x3900] ;  /* 0x00390000fc50783b */ /* 0x000fe20000004200 */
[----:B------:R-:W-:-:S02]  /*4cb0*/  FADD.FTZ R2, R176, R2 ;  /* 0x00000002b0027221 */ /* 0x000fc40000010000 */
[----:B------:R-:W-:Y:S02]  /*4cc0*/  FADD.FTZ R0, R22, R0 ;  /* 0x0000000016007221 */ /* 0x000fe40000010000 */
[----:B------:R-:W-:Y:S02]  /*4cd0*/  FADD.FTZ R4, R154, R2 ;  /* 0x000000029a047221 */ /* 0x000fe40000010000 */
[----:B------:R-:W-:Y:S02]  /*4ce0*/  FADD.FTZ R2, R23, R0 ;  /* 0x0000000017027221 */ /* 0x000fe40000010000 */
[----:B------:R-:W-:Y:S01]  /*4cf0*/  FADD.FTZ R0, R177, R4 ;  /* 0x00000004b1007221 */ /* 0x000fe20000010000 */
[----:B-1----:R-:W-:Y:S01]  /*4d00*/  F2FP.PACK_AB R167, R5, R6 ;  /* 0x0000000605a7723e */ /* 0x002fe200000000ff */
[----:B------:R-:W-:Y:S02]  /*4d10*/  FADD.FTZ R2, R153, R2 ;  /* 0x0000000299027221 */ /* 0x000fe40000010000 */
[----:B------:R-:W-:-:S02]  /*4d20*/  FADD.FTZ R20, R20, R0 ;  /* 0x0000000014147221 */ /* 0x000fc40000010000 */
[----:B------:R-:W-:Y:S02]  /*4d30*/  FADD.FTZ R8, R8, R2 ;  /* 0x0000000208087221 */ /* 0x000fe40000010000 */
[C---:B------:R-:W-:Y:S01]  /*4d40*/  HMMA.16816.F32 R156, R164.reuse, R160, R156 ;  /* 0x000000a0a49c723c */ /* 0x040fe2000000189c */
[----:B------:R-:W-:Y:S02]  /*4d50*/  FADD.FTZ R11, R11, R20 ;  /* 0x000000140b0b7221 */ /* 0x000fe40000010000 */
[----:B------:R-:W-:Y:S02]  /*4d60*/  FADD.FTZ R7, R7, R8 ;  /* 0x0000000807077221 */ /* 0x000fe40000010000 */
[----:B------:R-:W-:Y:S02]  /*4d70*/  FADD.FTZ R10, R10, R11 ;  /* 0x0000000b0a0a7221 */ /* 0x000fe40000010000 */
[----:B------:R-:W-:Y:S01]  /*4d80*/  FADD.FTZ R6, R6, R7 ;  /* 0x0000000706067221 */ /* 0x000fe20000010000 */
[----:B------:R-:W-:Y:S01]  /*4d90*/  HMMA.16816.F32 R160, R164, R162, R28 ;  /* 0x000000a2a4a0723c */ /* 0x000fe2000000181c */
[----:B------:R-:W-:-:S02]  /*4da0*/  FADD.FTZ R2, R9, R10 ;  /* 0x0000000a09027221 */ /* 0x000fc40000010000 */
[----:B------:R-:W-:-:S04]  /*4db0*/  FADD.FTZ R0, R5, R6 ;  /* 0x0000000605007221 */ /* 0x000fc80000010000 */
[----:B------:R-:W-:Y:S01]  /*4dc0*/  IMAD.MOV.U32 R28, RZ, RZ, R59 ;  /* 0x000000ffff1c7224 */ /* 0x000fe200078e003b */
[C---:B------:R-:W-:Y:S01]  /*4dd0*/  HMMA.16816.F32 R36, R164.reuse, R40, R44 ;  /* 0x00000028a424723c */ /* 0x040fe2000000182c */
[----:B------:R-:W-:Y:S01]  /*4de0*/  IMAD.MOV.U32 R29, RZ, RZ, R58 ;  /* 0x000000ffff1d7224 */ /* 0x000fe200078e003a */
[----:B------:R-:W-:Y:S01]  /*4df0*/  STL [R1+0x50], R0 ;  /* 0x0000500001007387 */ /* 0x000fe20000100800 */
[----:B------:R-:W-:Y:S02]  /*4e00*/  IMAD.MOV.U32 R30, RZ, RZ, R57 ;  /* 0x000000ffff1e7224 */ /* 0x000fe400078e0039 */
[----:B------:R-:W-:Y:S01]  /*4e10*/  IMAD.MOV.U32 R31, RZ, RZ, R56 ;  /* 0x000000ffff1f7224 */ /* 0x000fe200078e0038 */
[----:B------:R-:W-:Y:S02]  /*4e20*/  STL [R1+0x4c], R2 ;  /* 0x00004c0201007387 */ /* 0x000fe40000100800 */
[C---:B------:R-:W-:Y:S02]  /*4e30*/  HMMA.16816.F32 R44, R164.reuse, R48, R60 ;  /* 0x00000030a42c723c */ /* 0x040fe4000000183c */
[----:B------:R-:W1:Y:S06]  /*4e40*/  LDSM.16.MT88.4 R56, [R251+0x1900] ;  /* 0x00190000fb38783b */ /* 0x000e6c0000004200 */
[C---:B------:R-:W-:Y:S01]  /*4e50*/  HMMA.16816.F32 R48, R164.reuse, R50, R64 ;  /* 0x00000032a430723c */ /* 0x040fe20000001840 */
[----:B------:R-:W2:Y:S07]  /*4e60*/  LDSM.16.MT88.4 R64, [R248+0x3900] ;  /* 0x00390000f840783b */ /* 0x000eae0000004200 */
[C---:B------:R-:W-:Y:S08]  /*4e70*/  HMMA.16816.F32 R40, R164.reuse, R42, R52 ;  /* 0x0000002aa428723c */ /* 0x040ff00000001834 */
[C---:B-1----:R-:W-:Y:S08]  /*4e80*/  HMMA.16816.F32 R52, R164.reuse, R56, R68 ;  /* 0x00000038a434723c */ /* 0x042ff00000001844 */
[C---:B------:R-:W-:Y:S01]  /*4e90*/  HMMA.16816.F32 R56, R164.reuse, R58, R72 ;  /* 0x0000003aa438723c */ /* 0x040fe20000001848 */
[----:B------:R-:W1:Y:S07]  /*4ea0*/  LDSM.16.MT88.4 R72, [R249+0x3900] ;  /* 0x00390000f948783b */ /* 0x000e6e0000004200 */
[C---:B--2---:R-:W-:Y:S07]  /*4eb0*/  HMMA.16816.F32 R60, R164.reuse, R64, R84 ;  /* 0x00000040a43c723c */ /* 0x044fee0000001854 */
[----:B------:R-:W-:Y:S01]  /*4ec0*/  IMAD.MOV.U32 R84, RZ, RZ, R76 ;  /* 0x000000ffff547224 */ /* 0x000fe200078e004c */
[----:B------:R-:W-:Y:S01]  /*4ed0*/  HMMA.16816.F32 R64, R164, R66, R88 ;  /* 0x00000042a440723c */ /* 0x000fe20000001858 */
[----:B------:R-:W-:Y:S01]  /*4ee0*/  IMAD.MOV.U32 R85, RZ, RZ, R77 ;  /* 0x000000ffff557224 */ /* 0x000fe200078e004d */
[----:B------:R-:W2:Y:S01]  /*4ef0*/  LDSM.16.MT88.4 R88, [R251+0x3900] ;  /* 0x00390000fb58783b */ /* 0x000ea20000004200 */
[----:B------:R-:W-:-:S02]  /*4f00*/  IMAD.MOV.U32 R86, RZ, RZ, R78 ;  /* 0x000000ffff567224 */ /* 0x000fc400078e004e */
[----:B------:R-:W-:-:S03]  /*4f10*/  IMAD.MOV.U32 R87, RZ, RZ, R79 ;  /* 0x000000ffff577224 */ /* 0x000fc600078e004f */
[C---:B------:R-:W-:Y:S08]  /*4f20*/  HMMA.16816.F32 R76, R164.reuse, R80, R100 ;  /* 0x00000050a44c723c */ /* 0x040ff00000001864 */
[C---:B------:R-:W-:Y:S01]  /*4f30*/  HMMA.16816.F32 R80, R164.reuse, R82, R104 ;  /* 0x00000052a450723c */ /* 0x040fe20000001868 */
[----:B------:R-:W3:Y:S07]  /*4f40*/  LDSM.16.MT88.4 R104, [R249+0x5900] ;  /* 0x00590000f968783b */ /* 0x000eee0000004200 */
[C---:B-1----:R-:W-:Y:S08]  /*4f50*/  HMMA.16816.F32 R68, R164.reuse, R72, R92 ;  /* 0x00000048a444723c */ /* 0x042ff0000000185c */
[C---:B------:R-:W-:Y:S01]  /*4f60*/  HMMA.16816.F32 R72, R164.reuse, R74, R96 ;  /* 0x0000004aa448723c */ /* 0x040fe20000001860 */
[----:B------:R-:W1:Y:S07]  /*4f70*/  LDSM.16.MT88.4 R96, [R248+0x5900] ;  /* 0x00590000f860783b */ /* 0x000e6e0000004200 */
[C---:B--2---:R-:W-:Y:S08]  /*4f80*/  HMMA.16816.F32 R84, R164.reuse, R88, R84 ;  /* 0x00000058a454723c */ /* 0x044ff00000001854 */
[C---:B------:R-:W-:Y:S01]  /*4f90*/  HMMA.16816.F32 R88, R164.reuse, R90, R112 ;  /* 0x0000005aa458723c */ /* 0x040fe20000001870 */
[----:B------:R-:W2:Y:S07]  /*4fa0*/  LDSM.16.MT88.4 R112, [R252+0x5900] ;  /* 0x00590000fc70783b */ /* 0x000eae0000004200 */
[C---:B---3--:R-:W-:Y:S01]  /*4fb0*/  HMMA.16816.F32 R100, R164.reuse, R104, R120 ;  /* 0x00000068a464723c */ /* 0x048fe20000001878 */
[----:B------:R-:W3:Y:S07]  /*4fc0*/  LDSM.16.MT88.4 R120, [R251+0x5900] ;  /* 0x00590000fb78783b */ /* 0x000eee0000004200 */
[C---:B------:R-:W-:Y:S01]  /*4fd0*/  HMMA.16816.F32 R104, R164.reuse, R106, R128 ;  /* 0x0000006aa468723c */ /* 0x040fe20000001880 */
[----:B------:R-:W4:Y:S07]  /*4fe0*/  LDSM.16.MT88.4 R128, [R248+0x7900] ;  /* 0x00790000f880783b */ /* 0x000f2e0000004200 */
[C---:B-1----:R-:W-:Y:S08]  /*4ff0*/  HMMA.16816.F32 R92, R164.reuse, R96, R184 ;  /* 0x00000060a45c723c */ /* 0x042ff000000018b8 */
[C---:B------:R-:W-:Y:S08]  /*5000*/  HMMA.16816.F32 R96, R164.reuse, R98, R116 ;  /* 0x00000062a460723c */ /* 0x040ff00000001874 */
[C---:B--2---:R-:W-:Y:S08]  /*5010*/  HMMA.16816.F32 R108, R164.reuse, R112, R108 ;  /* 0x00000070a46c723c */ /* 0x044ff0000000186c */
[C---:B---3--:R-:W-:Y:S01]  /*5020*/  HMMA.16816.F32 R116, R164.reuse, R120, R144 ;  /* 0x00000078a474723c */ /* 0x048fe20000001890 */
[----:B------:R-:W1:Y:S07]  /*5030*/  LDSM.16.MT88.4 R144, [R252+0x7900] ;  /* 0x00790000fc90783b */ /* 0x000e6e0000004200 */
[C---:B------:R-:W-:Y:S01]  /*5040*/  HMMA.16816.F32 R120, R164.reuse, R122, R136 ;  /* 0x0000007aa478723c */ /* 0x040fe20000001888 */
[----:B------:R-:W2:Y:S07]  /*5050*/  LDSM.16.MT88.4 R136, [R249+0x7900] ;  /* 0x00790000f988783b */ /* 0x000eae0000004200 */
[C---:B------:R-:W-:Y:S01]  /*5060*/  HMMA.16816.F32 R112, R164.reuse, R114, R12 ;  /* 0x00000072a470723c */ /* 0x040fe2000000180c */
[----:B------:R-:W3:Y:S07]  /*5070*/  LDSM.16.MT88.4 R12, [R251+0x7900] ;  /* 0x00790000fb0c783b */ /* 0x000eee0000004200 */
[C---:B----4-:R-:W-:Y:S08]  /*5080*/  HMMA.16816.F32 R124, R164.reuse, R128, R124 ;  /* 0x00000080a47c723c */ /* 0x050ff0000000187c */
[C---:B------:R-:W-:Y:S08]  /*5090*/  HMMA.16816.F32 R128, R164.reuse, R130, R132 ;  /* 0x00000082a480723c */ /* 0x040ff00000001884 */
[C---:B-1----:R-:W-:Y:S08]  /*50a0*/  HMMA.16816.F32 R140, R164.reuse, R144, R140 ;  /* 0x00000090a48c723c */ /* 0x042ff0000000188c */
[C---:B--2---:R-:W-:Y:S08]  /*50b0*/  HMMA.16816.F32 R132, R164.reuse, R136, R28 ;  /* 0x00000088a484723c */ /* 0x044ff0000000181c */
[C---:B------:R-:W-:Y:S08]  /*50c0*/  HMMA.16816.F32 R136, R164.reuse, R138, R188 ;  /* 0x0000008aa488723c */ /* 0x040ff000000018bc */
[C---:B------:R-:W-:Y:S08]  /*50d0*/  HMMA.16816.F32 R144, R164.reuse, R146, R180 ;  /* 0x00000092a490723c */ /* 0x040ff000000018b4 */
[C---:B---3--:R-:W-:Y:S08]  /*50e0*/  HMMA.16816.F32 R148, R164.reuse, R12, R32 ;  /* 0x0000000ca494723c */ /* 0x048ff00000001820 */
[----:B------:R-:W-:Y:S01]  /*50f0*/  HMMA.16816.F32 R164, R164, R14, R24 ;  /* 0x0000000ea4a4723c */ /* 0x000fe20000001818 */
[----:B------:R-:W-:Y:S07]  /*5100*/  @!P0 BRA `(.L_x_23) ;  /* 0x0000399000008947 */ /* 0x000fee0003800000 */
[----:B------:R-:W2:Y:S04]  /*5110*/  LDL R18, [R1+0x4] ;  /* 0x0000040001127983 */ /* 0x000ea80000100800 */
[----:B------:R-:W3:Y:S04]  /*5120*/  LDL.64 R16, [R1+0x88] ;  /* 0x0000880001107983 */ /* 0x000ee80000100a00 */
[----:B------:R-:W4:Y:S04]  /*5130*/  LDL.LU R29, [R1+0x58] ;  /* 0x00005800011d7983 */ /* 0x000f280000300800 */
[----:B------:R-:W5:Y:S04]  /*5140*/  LDL.64 R30, [R1+0x90] ;  /* 0x00009000011e7983 */ /* 0x000f680000100a00 */
[----:B------:R-:W3:Y:S04]  /*5150*/  LDL R19, [R1+0x84] ;  /* 0x0000840001137983 */ /* 0x000ee80000100800 */
[----:B------:R-:W3:Y:S01]  /*5160*/  LDL.64 R178, [R1+0x98] ;  /* 0x0000980001b27983 */ /* 0x000ee20000100a00 */
[----:B------:R-:W-:-:S02]  /*5170*/  IMAD.MOV.U32 R154, RZ, RZ, R3 ;  /* 0x000000ffff9a7224 */ /* 0x000fc400078e0003 */
[----:B------:R-:W-:Y:S01]  /*5180*/  IMAD.MOV.U32 R153, RZ, RZ, R152 ;  /* 0x000000ffff997224 */ /* 0x000fe200078e0098 */
[C---:B--2---:R-:W-:Y:S02]  /*5190*/  IADD3 R3, R18.reuse, 0x800, RZ ;  /* 0x0000080012037810 */ /* 0x044fe40007ffe0ff */
[----:B------:R-:W-:Y:S02]  /*51a0*/  IADD3 R2, R18, 0x1000, RZ ;  /* 0x0000100012027810 */ /* 0x000fe40007ffe0ff */
[----:B----4-:R-:W-:-:S05]  /*51b0*/  LEA.HI.SX32 R0, R29, 0xfffffffe, 0x1a ;  /* 0xfffffffe1d007811 */ /* 0x010fca00078fd2ff */
[----:B------:R1:W-:Y:S04]  /*51c0*/  STL [R1+0x48], R0 ;  /* 0x0000480001007387 */ /* 0x0003e80000100800 */
[----:B------:R2:W-:Y:S04]  /*51d0*/  STL [R1+0x40], R3 ;  /* 0x0000400301007387 */ /* 0x0005e80000100800 */
[----:B------:R4:W-:Y:S01]  /*51e0*/  STL [R1+0x3c], R2 ;  /* 0x00003c0201007387 */ /* 0x0009e20000100800 */
[C---:B-1----:R-:W-:Y:S02]  /*51f0*/  IADD3 R0, R18.reuse, 0x1800, RZ ;  /* 0x0000180012007810 */ /* 0x042fe40007ffe0ff */
[----:B--2---:R-:W-:-:S03]  /*5200*/  IADD3 R3, R18, 0x2000, RZ ;  /* 0x0000200012037810 */ /* 0x004fc60007ffe0ff */
[----:B------:R1:W-:Y:S01]  /*5210*/  STL [R1+0x38], R0 ;  /* 0x0000380001007387 */ /* 0x0003e20000100800 */
[----:B----4-:R-:W-:-:S03]  /*5220*/  IADD3 R2, R18, 0x2800, RZ ;  /* 0x0000280012027810 */ /* 0x010fc60007ffe0ff */
        /* <DEDUP_REMOVED lines=14> */
[----:B-----5:R-:W-:Y:S02]  /*5310*/  IADD3 R0, P2, R30, 0x40, RZ ;  /* 0x000000401e007810 */ /* 0x020fe40007f5e0ff */
[----:B-1----:R-:W-:-:S03]  /*5320*/  IADD3 R3, R18, 0x6000, RZ ;  /* 0x0000600012037810 */ /* 0x002fc60007ffe0ff */
[----:B------:R1:W-:Y:S01]  /*5330*/  STL [R1+0x80], R0 ;  /* 0x0000800001007387 */ /* 0x0003e20000100800 */
[----:B--2---:R-:W-:-:S03]  /*5340*/  IADD3 R2, P1, R30, 0x80, RZ ;  /* 0x000000801e027810 */ /* 0x004fc60007f3e0ff */
[----:B------:R3:W-:Y:S04]  /*5350*/  STL [R1+0x14], R3 ;  /* 0x0000140301007387 */ /* 0x0007e80000100800 */
[----:B------:R2:W-:Y:S01]  /*5360*/  STL [R1+0x78], R2 ;  /* 0x0000780201007387 */ /* 0x0005e20000100800 */
[----:B-1----:R-:W-:Y:S01]  /*5370*/  IADD3 R0, P0, R30, 0xc0, RZ ;  /* 0x000000c01e007810 */ /* 0x002fe20007f1e0ff */
[----:B---3--:R-:W-:-:S04]  /*5380*/  IMAD.X R3, RZ, RZ, R19, P2 ;  /* 0x000000ffff037224 */ /* 0x008fc800010e0613 */
[----:B------:R1:W-:Y:S01]  /*5390*/  STL [R1+0x70], R0 ;  /* 0x0000700001007387 */ /* 0x0003e20000100800 */
[----:B--2---:R-:W-:-:S03]  /*53a0*/  IADD3 R2, P2, R178, 0x40, RZ ;  /* 0x00000040b2027810 */ /* 0x004fc60007f5e0ff */
[----:B------:R2:W-:Y:S04]  /*53b0*/  STL [R1+0x7c], R3 ;  /* 0x00007c0301007387 */ /* 0x0005e80000100800 */
[----:B------:R3:W-:Y:S01]  /*53c0*/  STL [R1+0x68], R2 ;  /* 0x0000680201007387 */ /* 0x0007e20000100800 */
[----:B-1----:R-:W-:Y:S01]  /*53d0*/  IMAD.X R0, RZ, RZ, R19, P1 ;  /* 0x000000ffff007224 */ /* 0x002fe200008e0613 */
[----:B--2---:R-:W-:-:S04]  /*53e0*/  IADD3 R3, P1, R178, 0x80, RZ ;  /* 0x00000080b2037810 */ /* 0x004fc80007f3e0ff */
[----:B------:R1:W-:Y:S01]  /*53f0*/  STL [R1+0x74], R0 ;  /* 0x0000740001007387 */ /* 0x0003e20000100800 */
[----:B---3--:R-:W-:-:S03]  /*5400*/  IMAD.X R2, RZ, RZ, R19, P0 ;  /* 0x000000ffff027224 */ /* 0x008fc600000e0613 */
[----:B------:R2:W-:Y:S04]  /*5410*/  STL [R1+0x60], R3 ;  /* 0x0000600301007387 */ /* 0x0005e80000100800 */
[----:B------:R3:W-:Y:S01]  /*5420*/  STL [R1+0x6c], R2 ;  /* 0x00006c0201007387 */ /* 0x0007e20000100800 */
[----:B-1----:R-:W-:Y:S02]  /*5430*/  IADD3 R0, P0, R178, 0xc0, RZ ;  /* 0x000000c0b2007810 */ /* 0x002fe40007f1e0ff */
[----:B--2---:R-:W-:-:S03]  /*5440*/  IADD3 R3, R18, 0x6800, RZ ;  /* 0x0000680012037810 */ /* 0x004fc60007ffe0ff */
[----:B------:R1:W-:Y:S01]  /*5450*/  STL [R1+0x58], R0 ;  /* 0x0000580001007387 */ /* 0x0003e20000100800 */
[----:B---3--:R-:W-:-:S03]  /*5460*/  IADD3 R2, R18, 0x7000, RZ ;  /* 0x0000700012027810 */ /* 0x008fc60007ffe0ff */
[----:B------:R2:W-:Y:S04]  /*5470*/  STL [R1+0x10], R3 ;  /* 0x0000100301007387 */ /* 0x0005e80000100800 */
[----:B------:R3:W-:Y:S01]  /*5480*/  STL [R1+0xc], R2 ;  /* 0x00000c0201007387 */ /* 0x0007e20000100800 */
[----:B-1----:R-:W-:Y:S01]  /*5490*/  IADD3 R0, R18, 0x7800, RZ ;  /* 0x0000780012007810 */ /* 0x002fe20007ffe0ff */
[----:B--2---:R-:W-:-:S04]  /*54a0*/  IMAD.X R3, RZ, RZ, R17, P2 ;  /* 0x000000ffff037224 */ /* 0x004fc800010e0611 */
[----:B------:R1:W-:Y:S01]  /*54b0*/  STL [R1+0x8], R0 ;  /* 0x0000080001007387 */ /* 0x0003e20000100800 */
[----:B---3--:R-:W-:-:S03]  /*54c0*/  IMAD.X R2, RZ, RZ, R17, P1 ;  /* 0x000000ffff027224 */ /* 0x008fc600008e0611 */
[----:B------:R2:W-:Y:S01]  /*54d0*/  STL [R1+0x64], R3 ;  /* 0x0000640301007387 */ /* 0x0005e20000100800 */
[----:B-1----:R-:W-:-:S05]  /*54e0*/  IMAD.X R0, RZ, RZ, R17, P0 ;  /* 0x000000ffff007224 */ /* 0x002fca00000e0611 */
[----:B------:R2:W-:Y:S04]  /*54f0*/  STL [R1+0x54], R0 ;  /* 0x0000540001007387 */ /* 0x0005e80000100800 */
[----:B------:R2:W-:Y:S02]  /*5500*/  STL [R1+0x5c], R2 ;  /* 0x00005c0201007387 */ /* 0x0005e40000100800 */
.L_x_24:
[----:B------:R-:W3:Y:S01]  /*5510*/  LDL.64 R12, [R1+0x90] ;  /* 0x00009000010c7983 */ /* 0x000ee20000100a00 */
[----:B------:R-:W-:Y:S01]  /*5520*/  MOV R14, c[0x0][0x208] ;  /* 0x00008200000e7a02 */ /* 0x000fe20000000f00 */
[----:B------:R-:W-:Y:S04]  /*5530*/  DEPBAR.LE SB0, 0x0 ;  /* 0x000080000000791a */ /* 0x000fe80000000000 */
[----:B------:R-:W4:Y:S01]  /*5540*/  LDL R24, [R1+0x80] ;  /* 0x0000800001187983 */ /* 0x000f220000100800 */
[----:B------:R-:W-:Y:S05]  /*5550*/  MOV R15, c[0x0][0x20c] ;  /* 0x00008300000f7a02 */ /* 0x000fea0000000f00 */
[----:B--2---:R-:W2:Y:S06]  /*5560*/  LDL R7, [R1+0x84] ;  /* 0x0000840001077983 */ /* 0x004eac0000100800 */
        /* <DEDUP_REMOVED lines=13> */
[----:B------:R-:W4:Y:S06]  /*5640*/  LDL R165, [R1+0x4] ;  /* 0x0000040001a57983 */ /* 0x000f2c0000100800 */
        /* <DEDUP_REMOVED lines=10> */
[----:B---3--:R-:W-:Y:S01]  /*56f0*/  IADD3 R3, P0, R2, R12, RZ ;  /* 0x0000000c02037210 */ /* 0x008fe20007f1e0ff */
[----:B----4-:R-:W-:Y:S03]  /*5700*/  LDSM.16.M88.4 R176, [R165] ;  /* 0x00000000a5b0783b */ /* 0x010fe60000000200 */
[----:B------:R-:W-:Y:S02]  /*5710*/  IADD3 R0, R5, R0, RZ ;  /* 0x0000000005007210 */ /* 0x000fe40007ffe0ff */
[C---:B------:R-:W-:Y:S02]  /*5720*/  LEA R22, P2, R3.reuse, c[0x0][0x1f8], 0x1 ;  /* 0x00007e0003167a11 */ /* 0x040fe400078408ff */
[----:B------:R-:W-:Y:S01]  /*5730*/  SHF.L.U64.HI R0, R4, 0x6, R0 ;  /* 0x0000000604007819 */ /* 0x000fe20000010200 */
[----:B------:R-:W-:Y:S01]  /*5740*/  LDSM.16.M88.4 R180, [R152] ;  /* 0x0000000098b4783b */ /* 0x000fe20000000200 */
        /* <DEDUP_REMOVED lines=821> */
.L_x_23:
[----:B------:R-:W2:Y:S04]  /*8aa0*/  LDL.LU R5, [R1+0x4c] ;  /* 0x00004c0001057983 */ /* 0x000ea80000300800 */
[----:B-1----:R-:W3:Y:S01]  /*8ab0*/  LDL.LU R2, [R1+0x50] ;  /* 0x0000500001027983 */ /* 0x002ee20000300800 */
[----:B------:R-:W-:-:S03]  /*8ac0*/  PLOP3.LUT P2, PT, PT, PT, PT, 0x8, 0x0 ;  /* 0x000000000000781c */ /* 0x000fc60003f4e170 */
[----:B--2---:R-:W1:Y:S04]  /*8ad0*/  SHFL.BFLY PT, R0, R5, 0x2, 0x1f ;  /* 0x0c401f0005007f89 */ /* 0x004e6800000e0000 */
[----:B---3--:R-:W2:Y:S01]  /*8ae0*/  SHFL.BFLY PT, R4, R2, 0x2, 0x1f ;  /* 0x0c401f0002047f89 */ /* 0x008ea200000e0000 */
[----:B-1----:R-:W-:Y:S02]  /*8af0*/  FADD.FTZ R0, R0, R5 ;  /* 0x0000000500007221 */ /* 0x002fe40000010000 */
[----:B--2---:R-:W-:-:S03]  /*8b00*/  FADD.FTZ R4, R4, R2 ;  /* 0x0000000204047221 */ /* 0x004fc60000010000 */
[----:B------:R-:W1:Y:S01]  /*8b10*/  SHFL.BFLY PT, R6, R0, 0x1, 0x1f ;  /* 0x0c201f0000067f89 */ /* 0x000e6200000e0000 */
[----:B------:R-:W-:-:S03]  /*8b20*/  MOV R2, RZ ;  /* 0x000000ff00027202 */ /* 0x000fc60000000f00 */
[----:B------:R-:W2:Y:S01]  /*8b30*/  SHFL.BFLY PT, R5, R4, 0x1, 0x1f ;  /* 0x0c201f0004057f89 */ /* 0x000ea200000e0000 */
[----:B-1----:R-:W-:Y:S01]  /*8b40*/  FADD.FTZ R6, R0, R6 ;  /* 0x0000000600067221 */ /* 0x002fe20000010000 */
[----:B------:R-:W-:Y:S01]  /*8b50*/  MOV R0, RZ ;  /* 0x000000ff00007202 */ /* 0x000fe20000000f00 */
[----:B--2---:R-:W-:-:S03]  /*8b60*/  FADD.FTZ R4, R5, R4 ;  /* 0x0000000405047221 */ /* 0x004fc60000010000 */
[----:B------:R-:W-:Y:S02]  /*8b70*/  FSETP.NE.FTZ.AND P1, PT, R6, RZ, PT ;  /* 0x000000ff0600720b */ /* 0x000fe40003f35000 */
[----:B------:R-:W-:-:S11]  /*8b80*/  FSETP.NE.FTZ.AND P0, PT, R4, RZ, PT ;  /* 0x000000ff0400720b */ /* 0x000fd60003f15000 */
[----:B------:R-:W1:Y:S08]  /*8b90*/  @P1 MUFU.RCP R2, R6 ;  /* 0x0000000600021308 */ /* 0x000e700000001000 */
[----:B------:R-:W2:Y:S08]  /*8ba0*/  @P1 MUFU.LG2 R6, R6 ;  /* 0x0000000600061308 */ /* 0x000eb00000000c00 */
[----:B------:R-:W3:Y:S01]  /*8bb0*/  @P0 MUFU.LG2 R7, R4 ;  /* 0x0000000400070308 */ /* 0x000ee20000000c00 */
[----:B-1----:R-:W-:-:S02]  /*8bc0*/  FMUL.FTZ R12, R2, R36 ;  /* 0x00000024020c7220 */ /* 0x002fc40000410000 */
[C---:B------:R-:W-:Y:S02]  /*8bd0*/  FMUL.FTZ R14, R2.reuse, R40 ;  /* 0x00000028020e7220 */ /* 0x040fe40000410000 */
[C---:B------:R-:W-:Y:S02]  /*8be0*/  FMUL.FTZ R16, R2.reuse, R44 ;  /* 0x0000002c02107220 */ /* 0x040fe40000410000 */
[C---:B------:R-:W-:Y:S01]  /*8bf0*/  FMUL.FTZ R156, R2.reuse, R156 ;  /* 0x0000009c029c7220 */ /* 0x040fe20000410000 */
[----:B------:R1:W4:Y:S01]  /*8c00*/  @P0 MUFU.RCP R0, R4 ;  /* 0x0000000400000308 */ /* 0x0003220000001000 */
[C---:B------:R-:W-:Y:S02]  /*8c10*/  FMUL.FTZ R8, R2.reuse, R157 ;  /* 0x0000009d02087220 */ /* 0x040fe40000410000 */
[C---:B------:R-:W-:Y:S02]  /*8c20*/  FMUL.FTZ R160, R2.reuse, R160 ;  /* 0x000000a002a07220 */ /* 0x040fe40000410000 */
[----:B------:R-:W-:-:S02]  /*8c30*/  FMUL.FTZ R161, R2, R161 ;  /* 0x000000a102a17220 */ /* 0x000fc40000410000 */
[C---:B------:R-:W-:Y:S02]  /*8c40*/  FMUL.FTZ R37, R2.reuse, R37 ;  /* 0x0000002502257220 */ /* 0x040fe40000410000 */
[C---:B------:R-:W-:Y:S02]  /*8c50*/  FMUL.FTZ R41, R2.reuse, R41 ;  /* 0x0000002902297220 */ /* 0x040fe40000410000 */
[C---:B------:R-:W-:Y:S02]  /*8c60*/  FMUL.FTZ R45, R2.reuse, R45 ;  /* 0x0000002d022d7220 */ /* 0x040fe40000410000 */
[C---:B------:R-:W-:Y:S02]  /*8c70*/  FMUL.FTZ R18, R2.reuse, R48 ;  /* 0x0000003002127220 */ /* 0x040fe40000410000 */
[C---:B------:R-:W-:Y:S01]  /*8c80*/  FMUL.FTZ R44, R2.reuse, R49 ;  /* 0x00000031022c7220 */ /* 0x040fe20000410000 */
[----:B-1----:R-:W-:Y:S01]  /*8c90*/  @P1 MOV R4, 0x3f317218 ;  /* 0x3f31721800041802 */ /* 0x002fe20000000f00 */
[----:B------:R-:W-:-:S02]  /*8ca0*/  FMUL.FTZ R20, R2, R52 ;  /* 0x0000003402147220 */ /* 0x000fc40000410000 */
[C---:B------:R-:W-:Y:S01]  /*8cb0*/  FMUL.FTZ R9, R2.reuse, R53 ;  /* 0x0000003502097220 */ /* 0x040fe20000410000 */
[----:B------:R-:W-:Y:S01]  /*8cc0*/  MOV R53, 0xff800000 ;  /* 0xff80000000357802 */ /* 0x000fe20000000f00 */
[C---:B------:R-:W-:Y:S01]  /*8cd0*/  FMUL.FTZ R22, R2.reuse, R56 ;  /* 0x0000003802167220 */ /* 0x040fe20000410000 */
[----:B------:R-:W-:Y:S01]  /*8ce0*/  MOV R56, 0xff800000 ;  /* 0xff80000000387802 */ /* 0x000fe20000000f00 */
        /* <DEDUP_REMOVED lines=48> */
[----:B------:R-:W-:Y:S01]  /*8ff0*/  FMUL.FTZ R165, R2, R165 ;  /* 0x000000a502a57220 */ /* 0x000fe20000410000 */
[----:B------:R-:W-:Y:S01]  /*9000*/  @P0 MOV R2, 0x3f317218 ;  /* 0x3f31721800020802 */ /* 0x000fe20000000f00 */
[----:B------:R-:W-:Y:S02]  /*9010*/  @P1 FMUL.FTZ R5, R4, c[0x0][0x2d0] ;  /* 0x0000b40004051a20 */ /* 0x000fe40000410000 */
[----:B--2---:R-:W-:Y:S02]  /*9020*/  @P1 FMUL.FTZ R6, R6, 0.69314718246459960938 ;  /* 0x3f31721806061820 */ /* 0x004fe40000410000 */
[----:B---3--:R-:W-:-:S02]  /*9030*/  @P0 FMUL.FTZ R4, R7, 0.69314718246459960938 ;  /* 0x3f31721807040820 */ /* 0x008fc40000410000 */
[----:B------:R-:W-:Y:S02]  /*9040*/  @P0 FMUL.FTZ R2, R2, c[0x0][0x2d0] ;  /* 0x0000b40002020a20 */ /* 0x000fe40000410000 */
[C---:B----4-:R-:W-:Y:S02]  /*9050*/  FMUL.FTZ R158, R0.reuse, R158 ;  /* 0x0000009e009e7220 */ /* 0x050fe40000410000 */
        /* <DEDUP_REMOVED lines=62> */
[----:B------:R-:W-:Y:S02]  /*9440*/  FMUL.FTZ R167, R0, R167 ;  /* 0x000000a700a77220 */ /* 0x000fe40000410000 */
[----:B------:R-:W-:-:S02]  /*9450*/  @P1 FFMA.FTZ R53, R5, R152, R6 ;  /* 0x0000009805351223 */ /* 0x000fc40000010006 */
[----:B------:R-:W-:Y:S02]  /*9460*/  @P0 FFMA.FTZ R56, R2, R3, R4 ;  /* 0x0000000302380223 */ /* 0x000fe40000010004 */
.L_x_22:
[----:B-1----:R-:W-:Y:S05]  /*9470*/  @P2 BRA `(.L_x_25) ;  /* 0x00001ab000002947 */ /* 0x002fea0003800000 */
[----:B------:R-:W2:Y:S01]  /*9480*/  LDL R81, [R1+0xa0] ;  /* 0x0000a00001517983 */ /* 0x000ea20000100800 */
[----:B------:R-:W-:Y:S02]  /*9490*/  F2FP.PACK_AB R54, R55, R54 ;  /* 0x000000363736723e */ /* 0x000fe400000000ff */
[----:B------:R-:W-:Y:S01]  /*94a0*/  F2FP.PACK_AB R50, R51, R50 ;  /* 0x000000323332723e */ /* 0x000fe200000000ff */
[----:B------:R-:W1:Y:S01]  /*94b0*/  S2R R65, SR_TID.X ;  /* 0x0000000000417919 */ /* 0x000e620000002100 */
[----:B------:R-:W-:Y:S02]  /*94c0*/  F2FP.PACK_AB R46, R47, R46 ;  /* 0x0000002e2f2e723e */ /* 0x000fe400000000ff */
[----:B------:R-:W-:Y:S02]  /*94d0*/  F2FP.PACK_AB R8, R8, R156 ;  /* 0x0000009c0808723e */ /* 0x000fe400000000ff */
[----:B------:R-:W-:Y:S02]  /*94e0*/  F2FP.PACK_AB R5, R159, R158 ;  /* 0x0000009e9f05723e */ /* 0x000fe400000000ff */
[----:B------:R-:W-:-:S02]  /*94f0*/  F2FP.PACK_AB R6, R161, R160 ;  /* 0x000000a0a106723e */ /* 0x000fc400000000ff */
[----:B------:R-:W-:Y:S02]  /*9500*/  F2FP.PACK_AB R162, R163, R162 ;  /* 0x000000a2a3a2723e */ /* 0x000fe400000000ff */
[----:B------:R-:W-:Y:S02]  /*9510*/  F2FP.PACK_AB R52, R37, R12 ;  /* 0x0000000c2534723e */ /* 0x000fe400000000ff */
[----:B------:R-:W-:Y:S02]  /*9520*/  F2FP.PACK_AB R49, R39, R38 ;  /* 0x000000262731723e */ /* 0x000fe400000000ff */
[----:B------:R-:W-:Y:S02]  /*9530*/  F2FP.PACK_AB R7, R43, R42 ;  /* 0x0000002a2b07723e */ /* 0x000fe400000000ff */
[----:B------:R-:W-:Y:S02]  /*9540*/  F2FP.PACK_AB R48, R41, R14 ;  /* 0x0000000e2930723e */ /* 0x000fe400000000ff */
[----:B------:R-:W-:-:S02]  /*9550*/  F2FP.PACK_AB R45, R45, R16 ;  /* 0x000000102d2d723e */ /* 0x000fc400000000ff */
[----:B------:R-:W-:Y:S02]  /*9560*/  F2FP.PACK_AB R44, R44, R18 ;  /* 0x000000122c2c723e */ /* 0x000fe400000000ff */
[----:B------:R-:W-:Y:S02]  /*9570*/  F2FP.PACK_AB R43, R9, R20 ;  /* 0x00000014092b723e */ /* 0x000fe400000000ff */
[----:B-1----:R-:W-:Y:S02]  /*9580*/  SHF.R.S32.HI R55, RZ, 0x1f, R65 ;  /* 0x0000001fff377819 */ /* 0x002fe40000011441 */
[----:B------:R-:W-:Y:S02]  /*9590*/  F2FP.PACK_AB R42, R57, R22 ;  /* 0x00000016392a723e */ /* 0x000fe400000000ff */
[CC--:B------:R-:W-:Y:S02]  /*95a0*/  LEA.HI R2, R55.reuse, R65.reuse, RZ, 0x2 ;  /* 0x0000004137027211 */ /* 0x0c0fe400078f10ff */
[----:B------:R-:W-:-:S02]  /*95b0*/  LEA.HI R51, R55, R65, RZ, 0x5 ;  /* 0x0000004137337211 */ /* 0x000fc400078f28ff */
[--C-:B------:R-:W-:Y:S02]  /*95c0*/  SHF.R.S32.HI R4, RZ, 0x2, R2.reuse ;  /* 0x00000002ff047819 */ /* 0x100fe40000011402 */
[----:B------:R-:W-:Y:S02]  /*95d0*/  SHF.R.S32.HI R0, RZ, 0x1f, R2 ;  /* 0x0000001fff007819 */ /* 0x000fe40000011402 */
[----:B------:R-:W-:Y:S02]  /*95e0*/  SHF.R.S32.HI R47, RZ, 0x5, R51 ;  /* 0x00000005ff2f7819 */ /* 0x000fe40000011433 */
[----:B------:R-:W-:Y:S02]  /*95f0*/  LEA.HI R0, R0, R4, RZ, 0x3 ;  /* 0x0000000400007211 */ /* 0x000fe400078f18ff */
[----:B------:R-:W-:Y:S02]  /*9600*/  F2FP.PACK_AB R58, R59, R58 ;  /* 0x0000003a3b3a723e */ /* 0x000fe400000000ff */
[----:B------:R-:W-:-:S02]  /*9610*/  LOP3.LUT R0, R0, 0xfffffff8, RZ, 0xc0, !PT ;  /* 0xfffffff800007812 */ /* 0x000fc400078ec0ff */
[----:B------:R-:W-:Y:S02]  /*9620*/  F2FP.PACK_AB R41, R61, R60 ;  /* 0x0000003c3d29723e */ /* 0x000fe400000000ff */
[----:B------:R-:W-:Y:S01]  /*9630*/  F2FP.PACK_AB R62, R63, R62 ;  /* 0x0000003e3f3e723e */ /* 0x000fe200000000ff */
[----:B------:R-:W-:Y:S01]  /*9640*/  IMAD.IADD R4, R4, 0x1, -R0 ;  /* 0x0000000104047824 */ /* 0x000fe200078e0a00 */
[----:B------:R-:W-:Y:S02]  /*9650*/  LOP3.LUT R0, R2, 0xfffffffc, RZ, 0xc0, !PT ;  /* 0xfffffffc02007812 */ /* 0x000fe400078ec0ff */
[----:B------:R-:W-:Y:S01]  /*9660*/  F2FP.PACK_AB R40, R40, R64 ;  /* 0x000000402828723e */ /* 0x000fe200000000ff */
[C---:B------:R-:W-:Y:S01]  /*9670*/  IMAD.SHL.U32 R2, R4.reuse, 0x40, RZ ;  /* 0x0000004004027824 */ /* 0x040fe200078e00ff */
[----:B------:R-:W-:Y:S01]  /*9680*/  LOP3.LUT R3, R4, 0x1, RZ, 0xc0, !PT ;  /* 0x0000000104037812 */ /* 0x000fe200078ec0ff */
[----:B------:R-:W-:Y:S01]  /*9690*/  IMAD.IADD R26, R65, 0x1, -R0 ;  /* 0x00000001411a7824 */ /* 0x000fe200078e0a00 */
[----:B------:R-:W-:-:S02]  /*96a0*/  F2FP.PACK_AB R66, R67, R66 ;  /* 0x000000424342723e */ /* 0x000fc400000000ff */
[----:B------:R-:W-:Y:S01]  /*96b0*/  LOP3.LUT R0, R2, 0x1c0, RZ, 0xc0, !PT ;  /* 0x000001c002007812 */ /* 0x000fe200078ec0ff */
[----:B------:R-:W-:Y:S01]  /*96c0*/  IMAD R2, R47, 0x200, R26 ;  /* 0x000002002f027824 */ /* 0x000fe200078e021a */
[----:B------:R-:W-:Y:S02]  /*96d0*/  ISETP.NE.U32.AND P0, PT, R3, 0x1, PT ;  /* 0x000000010300780c */ /* 0x000fe40003f05070 */
[----:B------:R-:W-:Y:S02]  /*96e0*/  LEA.HI R0, R0, R0, RZ, 0x1d ;  /* 0x0000000000007211 */ /* 0x000fe400078fe8ff */
[----:B------:R-:W-:Y:S01]  /*96f0*/  R2P PR, R4, 0x6 ;  /* 0x0000000604007804 */ /* 0x000fe20000000000 */
[----:B------:R-:W-:Y:S01]  /*9700*/  IMAD.MOV.U32 R4, RZ, RZ, 0x20 ;  /* 0x00000020ff047424 */ /* 0x000fe200078e00ff */
[----:B------:R-:W-:Y:S01]  /*9710*/  F2FP.PACK_AB R39, R69, R68 ;  /* 0x000000444527723e */ /* 0x000fe200000000ff */
[----:B------:R-:W-:Y:S01]  /*9720*/  IMAD.U32 R0, R2, 0x2, R0 ;  /* 0x0000000202007824 */ /* 0x000fe200078e0000 */
[----:B------:R-:W-:-:S02]  /*9730*/  F2FP.PACK_AB R70, R71, R70 ;  /* 0x000000464746723e */ /* 0x000fc400000000ff */
[----:B------:R-:W-:Y:S01]  /*9740*/  SEL R4, R4, 0xffffffe0, !P1 ;  /* 0xffffffe004047807 */ /* 0x000fe20004800000 */
[----:B------:R-:W-:Y:S01]  /*9750*/  IMAD.SHL.U32 R0, R0, 0x2, RZ ;  /* 0x0000000200007824 */ /* 0x000fe200078e00ff */
[----:B------:R-:W-:Y:S01]  /*9760*/  BAR.SYNC.DEFER_BLOCKING 0x1, 0x100 ;  /* 0x0044000000007b1d */ /* 0x000fe20000010000 */
[----:B------:R-:W-:Y:S02]  /*9770*/  F2FP.PACK_AB R38, R73, R72 ;  /* 0x000000484926723e */ /* 0x000fe400000000ff */
[----:B------:R-:W-:Y:S02]  /*9780*/  F2FP.PACK_AB R74, R75, R74 ;  /* 0x0000004a4b4a723e */ /* 0x000fe400000000ff */
[C---:B------:R-:W-:Y:S02]  /*9790*/  IADD3 R3, R0.reuse, 0x80, RZ ;  /* 0x0000008000037810 */ /* 0x040fe40007ffe0ff */
[C---:B------:R-:W-:Y:S02]  /*97a0*/  IADD3 R2, R0.reuse, 0x70, RZ ;  /* 0x0000007000027810 */ /* 0x040fe40007ffe0ff */
[----:B------:R-:W-:Y:S01]  /*97b0*/  @P0 IADD3 R2, R3, 0x10, RZ ;  /* 0x0000001003020810 */ /* 0x000fe20007ffe0ff */
[----:B------:R-:W-:Y:S01]  /*97c0*/  IMAD.IADD R3, R0, 0x1, R4 ;  /* 0x0000000100037824 */ /* 0x000fe200078e0204 */
[----:B------:R-:W-:-:S02]  /*97d0*/  F2FP.PACK_AB R37, R77, R76 ;  /* 0x0000004c4d25723e */ /* 0x000fc400000000ff */
[----:B------:R-:W-:Y:S02]  /*97e0*/  F2FP.PACK_AB R78, R79, R78 ;  /* 0x0000004e4f4e723e */ /* 0x000fe400000000ff */
[----:B------:R-:W-:Y:S02]  /*97f0*/  F2FP.PACK_AB R36, R36, R80 ;  /* 0x000000502424723e */ /* 0x000fe400000000ff */
[----:B------:R-:W-:Y:S02]  /*9800*/  F2FP.PACK_AB R82, R83, R82 ;  /* 0x000000525352723e */ /* 0x000fe400000000ff */
[----:B------:R-:W-:Y:S02]  /*9810*/  F2FP.PACK_AB R35, R35, R84 ;  /* 0x000000542323723e */ /* 0x000fe400000000ff */
[----:B------:R-:W-:Y:S02]  /*9820*/  F2FP.PACK_AB R86, R87, R86 ;  /* 0x000000565756723e */ /* 0x000fe400000000ff */
[----:B------:R-:W-:Y:S01]  /*9830*/  F2FP.PACK_AB R34, R34, R88 ;  /* 0x000000582222723e */ /* 0x000fe200000000ff */
[----:B------:R1:W-:Y:S01]  /*9840*/  STS [R0+0x80], R8 ;  /* 0x0000800800007388 */ /* 0x0003e20000000800 */
[----:B------:R-:W-:-:S02]  /*9850*/  F2FP.PACK_AB R90, R91, R90 ;  /* 0x0000005a5b5a723e */ /* 0x000fc400000000ff */
[----:B------:R-:W-:Y:S01]  /*9860*/  F2FP.PACK_AB R33, R33, R92 ;  /* 0x0000005c2121723e */ /* 0x000fe200000000ff */
[----:B------:R-:W-:Y:S01]  /*9870*/  STS [R0+0x480], R5 ;  /* 0x0004800500007388 */ /* 0x000fe20000000800 */
[----:B------:R-:W-:Y:S02]  /*9880*/  F2FP.PACK_AB R94, R95, R94 ;  /* 0x0000005e5f5e723e */ /* 0x000fe400000000ff */
[----:B------:R-:W-:Y:S01]  /*9890*/  F2FP.PACK_AB R32, R32, R96 ;  /* 0x000000602020723e */ /* 0x000fe200000000ff */
[----:B------:R3:W-:Y:S01]  /*98a0*/  STS [R2], R6 ;  /* 0x0000000602007388 */ /* 0x0007e20000000800 */
[----:B------:R-:W-:Y:S02]  /*98b0*/  F2FP.PACK_AB R98, R99, R98 ;  /* 0x000000626362723e */ /* 0x000fe400000000ff */
        /* <DEDUP_REMOVED lines=10> */
[----:B-1----:R-:W-:Y:S01]  /*9960*/  IMAD.MOV.U32 R8, RZ, RZ, 0x40 ;  /* 0x00000040ff087424 */ /* 0x002fe200078e00ff */
[----:B------:R-:W-:-:S02]  /*9970*/  F2FP.PACK_AB R114, R115, R114 ;  /* 0x000000727372723e */ /* 0x000fc400000000ff */
[----:B------:R-:W-:Y:S02]  /*9980*/  F2FP.PACK_AB R27, R27, R116 ;  /* 0x000000741b1b723e */ /* 0x000fe400000000ff */
[----:B------:R-:W-:Y:S02]  /*9990*/  F2FP.PACK_AB R118, R119, R118 ;  /* 0x000000767776723e */ /* 0x000fe400000000ff */
[----:B------:R-:W-:Y:S02]  /*99a0*/  F2FP.PACK_AB R25, R121, R120 ;  /* 0x000000787919723e */ /* 0x000fe400000000ff */
[----:B---3--:R-:W-:Y:S01]  /*99b0*/  SEL R6, R8, 0xffffffc0, !P2 ;  /* 0xffffffc008067807 */ /* 0x008fe20005000000 */
[----:B------:R-:W-:Y:S01]  /*99c0*/  IMAD.IADD R8, R4, 0x1, R2 ;  /* 0x0000000104087824 */ /* 0x000fe200078e0202 */
[----:B------:R-:W-:Y:S02]  /*99d0*/  F2FP.PACK_AB R123, R123, R122 ;  /* 0x0000007a7b7b723e */ /* 0x000fe400000000ff */
[----:B------:R-:W-:Y:S01]  /*99e0*/  F2FP.PACK_AB R24, R24, R124 ;  /* 0x0000007c1818723e */ /* 0x000fe200000000ff */
[----:B------:R-:W-:Y:S01]  /*99f0*/  IMAD.IADD R5, R0, 0x1, R6 ;  /* 0x0000000100057824 */ /* 0x000fe200078e0206 */
[----:B------:R1:W-:Y:S01]  /*9a00*/  STS [R8+0x400], R7 ;  /* 0x0004000708007388 */ /* 0x0003e20000000800 */
[----:B------:R-:W-:Y:S01]  /*9a10*/  IMAD.IADD R4, R6, 0x1, R3 ;  /* 0x0000000106047824 */ /* 0x000fe200078e0203 */
[----:B------:R-:W-:-:S02]  /*9a20*/  F2FP.PACK_AB R23, R23, R126 ;  /* 0x0000007e1717723e */ /* 0x000fc400000000ff */
[----:B------:R-:W-:Y:S01]  /*9a30*/  STS [R8], R48 ;  /* 0x0000003008007388 */ /* 0x000fe20000000800 */
[----:B------:R-:W-:Y:S02]  /*9a40*/  F2FP.PACK_AB R22, R129, R128 ;  /* 0x000000808116723e */ /* 0x000fe400000000ff */
[----:B------:R-:W-:Y:S01]  /*9a50*/  F2FP.PACK_AB R21, R21, R130 ;  /* 0x000000821515723e */ /* 0x000fe200000000ff */
[----:B------:R-:W-:Y:S01]  /*9a60*/  STS [R5+0x80], R45 ;  /* 0x0000802d05007388 */ /* 0x000fe20000000800 */
[----:B------:R-:W-:Y:S02]  /*9a70*/  F2FP.PACK_AB R20, R133, R132 ;  /* 0x000000848514723e */ /* 0x000fe400000000ff */
[----:B------:R-:W-:Y:S01]  /*9a80*/  F2FP.PACK_AB R19, R19, R134 ;  /* 0x000000861313723e */ /* 0x000fe200000000ff */
[----:B------:R-:W-:Y:S01]  /*9a90*/  STS [R5+0x480], R46 ;  /* 0x0004802e05007388 */ /* 0x000fe20000000800 */
[----:B------:R-:W-:Y:S02]  /*9aa0*/  F2FP.PACK_AB R18, R137, R136 ;  /* 0x000000888912723e */ /* 0x000fe400000000ff */
[----:B------:R-:W-:-:S02]  /*9ab0*/  F2FP.PACK_AB R17, R17, R138 ;  /* 0x0000008a1111723e */ /* 0x000fc400000000ff */
[----:B------:R-:W-:Y:S02]  /*9ac0*/  F2FP.PACK_AB R16, R141, R140 ;  /* 0x0000008c8d10723e */ /* 0x000fe400000000ff */
[----:B------:R-:W-:Y:S02]  /*9ad0*/  F2FP.PACK_AB R13, R13, R142 ;  /* 0x0000008e0d0d723e */ /* 0x000fe400000000ff */
[----:B------:R-:W-:Y:S02]  /*9ae0*/  F2FP.PACK_AB R12, R145, R144 ;  /* 0x00000090910c723e */ /* 0x000fe400000000ff */
[----:B------:R-:W-:Y:S01]  /*9af0*/  F2FP.PACK_AB R11, R11, R146 ;  /* 0x000000920b0b723e */ /* 0x000fe200000000ff */
[----:B-1----:R-:W-:Y:S01]  /*9b00*/  IMAD.IADD R7, R6, 0x1, R2 ;  /* 0x0000000106077824 */ /* 0x002fe200078e0202 */
[----:B------:R-:W-:Y:S01]  /*9b10*/  F2FP.PACK_AB R9, R149, R148 ;  /* 0x000000949509723e */ /* 0x000fe200000000ff */
[----:B------:R-:W-:Y:S01]  /*9b20*/  IMAD.IADD R6, R8, 0x1, R6 ;  /* 0x0000000108067824 */ /* 0x000fe200078e0206 */
[----:B------:R-:W-:-:S02]  /*9b30*/  F2FP.PACK_AB R15, R151, R150 ;  /* 0x00000096970f723e */ /* 0x000fc400000000ff */
[----:B------:R-:W-:Y:S01]  /*9b40*/  STS [R7], R44 ;  /* 0x0000002c07007388 */ /* 0x000fe20000000800 */
[----:B------:R-:W-:Y:S02]  /*9b50*/  F2FP.PACK_AB R14, R165, R164 ;  /* 0x000000a4a50e723e */ /* 0x000fe400000000ff */
[----:B------:R-:W-:Y:S01]  /*9b60*/  F2FP.PACK_AB R10, R167, R166 ;  /* 0x000000a6a70a723e */ /* 0x000fe200000000ff */
[----:B------:R-:W-:Y:S01]  /*9b70*/  STS [R7+0x400], R50 ;  /* 0x0004003207007388 */ /* 0x000fe20000000800 */
[----:B------:R-:W-:Y:S02]  /*9b80*/  ISETP.NE.U32.AND P0, PT, RZ, c[0x0][0x500], PT ;  /* 0x00014000ff007a0c */ /* 0x000fe40003f05070 */
[----:B------:R-:W-:Y:S01]  /*9b90*/  ISETP.NE.U32.AND P1, PT, RZ, c[0x0][0x508], PT ;  /* 0x00014200ff007a0c */ /* 0x000fe20003f25070 */
[----:B------:R-:W-:Y:S01]  /*9ba0*/  STS [R4+0x80], R43 ;  /* 0x0000802b04007388 */ /* 0x000fe20000000800 */
[----:B------:R-:W-:Y:S02]  /*9bb0*/  ISETP.NE.AND.EX P0, PT, RZ, c[0x0][0x504], PT, P0 ;  /* 0x00014100ff007a0c */ /* 0x000fe40003f05300 */
[----:B------:R-:W-:Y:S01]  /*9bc0*/  ISETP.NE.AND.EX P1, PT, RZ, c[0x0][0x50c], PT, P1 ;  /* 0x00014300ff007a0c */ /* 0x000fe20003f25310 */
[----:B------:R-:W-:Y:S04]  /*9bd0*/  STS [R4+0x480], R54 ;  /* 0x0004803604007388 */ /* 0x000fe80000000800 */
[----:B------:R-:W-:Y:S04]  /*9be0*/  STS [R6], R42 ;  /* 0x0000002a06007388 */ /* 0x000fe80000000800 */
        /* <DEDUP_REMOVED lines=37> */
[----:B------:R-:W-:Y:S04]  /*9e40*/  STS [R3+0xc080], R20 ;  /* 0x00c0801403007388 */ /* 0x000fe80000000800 */
[----:B------:R-:W-:Y:S04]  /*9e50*/  STS [R3+0xc480], R19 ;  /* 0x00c4801303007388 */ /* 0x000fe80000000800 */
[----:B------:R-:W-:Y:S04]  /*9e60*/  STS [R8+0xc000], R18 ;  /* 0x00c0001208007388 */ /* 0x000fe80000000800 */
[----:B------:R-:W-:Y:S04]  /*9e70*/  STS [R8+0xc400], R17 ;  /* 0x00c4001108007388 */ /* 0x000fe80000000800 */
[----:B------:R-:W-:Y:S04]  /*9e80*/  STS [R5+0xc080], R16 ;  /* 0x00c0801005007388 */ /* 0x000fe80000000800 */
[----:B------:R-:W-:Y:S01]  /*9e90*/  STS [R5+0xc480], R13 ;  /* 0x00c4800d05007388 */ /* 0x000fe20000000800 */
[----:B-1----:R-:W-:-:S03]  /*9ea0*/  IMAD.MOV.U32 R2, RZ, RZ, 0x4 ;  /* 0x00000004ff027424 */ /* 0x002fc600078e00ff */
[----:B------:R-:W-:Y:S04]  /*9eb0*/  STS [R7+0xc000], R12 ;  /* 0x00c0000c07007388 */ /* 0x000fe80000000800 */
[----:B------:R-:W-:Y:S04]  /*9ec0*/  STS [R7+0xc400], R11 ;  /* 0x00c4000b07007388 */ /* 0x000fe80000000800 */
[----:B------:R2:W-:Y:S04]  /*9ed0*/  STS [R4+0xc080], R9 ;  /* 0x00c0800904007388 */ /* 0x0005e80000000800 */
[----:B------:R1:W-:Y:S04]  /*9ee0*/  STS [R4+0xc480], R15 ;  /* 0x00c4800f04007388 */ /* 0x0003e80000000800 */
[----:B------:R1:W-:Y:S04]  /*9ef0*/  STS [R6+0xc000], R14 ;  /* 0x00c0000e06007388 */ /* 0x0003e80000000800 */
[----:B------:R1:W-:Y:S01]  /*9f00*/  STS [R6+0xc400], R10 ;  /* 0x00c4000a06007388 */ /* 0x0003e20000000800 */
[----:B--2---:R-:W-:-:S03]  /*9f10*/  IMAD.WIDE R8, R81, R2, c[0x0][0x500] ;  /* 0x0001400051087625 */ /* 0x004fc600078e0202 */
[----:B------:R-:W-:Y:S06]  /*9f20*/  BAR.SYNC.DEFER_BLOCKING 0x1, 0x100 ;  /* 0x0044000000007b1d */ /* 0x000fec0000010000 */
[----:B------:R-:W2:Y:S01]  /*9f30*/  @P0 LDG.E R0, [R8.64] ;  /* 0x0000000408000981 */ /* 0x000ea2000c1e1900 */
[----:B------:R-:W-:Y:S02]  /*9f40*/  IMAD.MOV.U32 R28, RZ, RZ, c[0x0][0x388] ;  /* 0x0000e200ff1c7624 */ /* 0x000fe400078e00ff */
[----:B------:R-:W-:-:S05]  /*9f50*/  @P1 IMAD.WIDE R2, R81, R2, c[0x0][0x508] ;  /* 0x0001420051021625 */ /* 0x000fca00078e0202 */
[----:B------:R3:W5:Y:S02]  /*9f60*/  @P1 LDG.E R28, [R2.64] ;  /* 0x00000004021c1981 */ /* 0x000764000c1e1900 */
[----:B---3--:R-:W-:Y:S02]  /*9f70*/  CS2R R2, SRZ ;  /* 0x0000000000027805 */ /* 0x008fe4000001ff00 */
[--C-:B--2---:R-:W-:Y:S01]  /*9f80*/  @P0 SHF.R.S32.HI R3, RZ, 0x1f, R0.reuse ;  /* 0x0000001fff030819 */ /* 0x104fe20000011400 */
[----:B------:R-:W-:Y:S01]  /*9f90*/  @P0 IMAD.MOV.U32 R2, RZ, RZ, R0 ;  /* 0x000000ffff020224 */ /* 0x000fe200078e0000 */
[----:B------:R-:W-:Y:S05]  /*9fa0*/  @P1 BRA `(.L_x_26) ;  /* 0x0000004000001947 */ /* 0x000fea0003800000 */
[----:B-1----:R-:W-:Y:S05]  /*9fb0*/  @!P0 BRA `(.L_x_26) ;  /* 0x0000003000008947 */ /* 0x002fea0003800000 */
[----:B------:R-:W2:Y:S04]  /*9fc0*/  LDG.E R4, [R8.64] ;  /* 0x0000000408047981 */ /* 0x000ea8000c1e1900 */
[----:B------:R-:W2:Y:S02]  /*9fd0*/  LDG.E R0, [R8.64+0x4] ;  /* 0x0000040408007981 */ /* 0x000ea4000c1e1900 */
[----:B--2--5:R-:W-:-:S02]  /*9fe0*/  IADD3 R28, -R4, R0, RZ ;  /* 0x00000000041c7210 */ /* 0x024fc40007ffe1ff */
.L_x_26:
[----:B-1----:R-:W-:Y:S01]  /*9ff0*/  LOP3.LUT R0, R51, 0xffffffe0, RZ, 0xc0, !PT ;  /* 0xffffffe033007812 */ /* 0x002fe200078ec0ff */
[----:B------:R-:W1:Y:S01]  /*a000*/  S2R R11, SR_CTAID.Y ;  /* 0x00000000000b7919 */ /* 0x000e620000002600 */
[----:B------:R-:W-:Y:S01]  /*a010*/  SHF.R.S32.HI R4, RZ, 0x1f, R47 ;  /* 0x0000001fff047819 */ /* 0x000fe2000001142f */
[----:B------:R-:W-:Y:S01]  /*a020*/  IMAD.MOV.U32 R7, RZ, RZ, c[0x0][0x4e8] ;  /* 0x00013a00ff077624 */ /* 0x000fe200078e00ff */
[----:B------:R-:W-:Y:S01]  /*a030*/  LEA.HI R15, R55, R65, RZ, 0x3 ;  /* 0x00000041370f7211 */ /* 0x000fe200078f18ff */
[----:B------:R-:W-:Y:S01]  /*a040*/  IMAD.IADD R0, R65, 0x1, -R0 ;  /* 0x0000000141007824 */ /* 0x000fe200078e0a00 */
[----:B------:R-:W2:Y:S01]  /*a050*/  S2R R19, SR_CTAID.X ;  /* 0x0000000000137919 */ /* 0x000ea20000002500 */
[----:B------:R-:W-:Y:S01]  /*a060*/  LEA.HI R4, R4, R47, RZ, 0x3 ;  /* 0x0000002f04047211 */ /* 0x000fe200078f18ff */
[----:B-----5:R-:W-:Y:S01]  /*a070*/  IMAD R28, R28, c[0x0][0x4e8], RZ ;  /* 0x00013a001c1c7a24 */ /* 0x020fe200078e02ff */
[----:B------:R-:W-:Y:S01]  /*a080*/  ISETP.NE.AND P1, PT, R7, 0x1, PT ;  /* 0x000000010700780c */ /* 0x000fe20003f25270 */
[----:B------:R-:W-:Y:S01]  /*a090*/  BSSY B0, `(.L_x_27) ;  /* 0x000008c000007945 */ /* 0x000fe20003800000 */
[----:B------:R-:W-:-:S02]  /*a0a0*/  SHF.R.S32.HI R6, RZ, 0x1f, R0 ;  /* 0x0000001fff067819 */ /* 0x000fc40000011400 */
[----:B------:R-:W-:Y:S02]  /*a0b0*/  LOP3.LUT R5, R4, 0xffffff8, RZ, 0xc0, !PT ;  /* 0x0ffffff804057812 */ /* 0x000fe400078ec0ff */
[----:B------:R-:W-:Y:S02]  /*a0c0*/  LEA.HI R4, R26, R26, RZ, 0x1 ;  /* 0x0000001a1a047211 */ /* 0x000fe400078f08ff */
[----:B------:R-:W-:Y:S02]  /*a0d0*/  LEA.HI R6, R6, R0, RZ, 0x2 ;  /* 0x0000000006067211 */ /* 0x000fe400078f10ff */
[----:B------:R-:W-:Y:S02]  /*a0e0*/  IADD3 R7, R47, -R5, RZ ;  /* 0x800000052f077210 */ /* 0x000fe40007ffe0ff */
[----:B------:R-:W-:Y:S02]  /*a0f0*/  LOP3.LUT R4, R4, 0x1ffffffe, RZ, 0xc0, !PT ;  /* 0x1ffffffe04047812 */ /* 0x000fe400078ec0ff */
[----:B------:R-:W-:Y:S01]  /*a100*/  SHF.R.S32.HI R5, RZ, 0x2, R6 ;  /* 0x00000002ff057819 */ /* 0x000fe20000011406 */
[----:B------:R-:W-:Y:S01]  /*a110*/  IMAD R6, R3, c[0x0][0x3a0], RZ ;  /* 0x0000e80003067a24 */ /* 0x000fe200078e02ff */
[----:B------:R-:W-:Y:S01]  /*a120*/  LOP3.LUT P2, RZ, R0, 0x3, RZ, 0xc0, !PT ;  /* 0x0000000300ff7812 */ /* 0x000fe2000784c0ff */
[----:B------:R-:W-:Y:S01]  /*a130*/  IMAD.IADD R0, R26, 0x1, -R4 ;  /* 0x000000011a007824 */ /* 0x000fe200078e0a04 */
[----:B------:R-:W-:Y:S01]  /*a140*/  LOP3.LUT R4, R15, 0xfffffff8, RZ, 0xc0, !PT ;  /* 0xfffffff80f047812 */ /* 0x000fe200078ec0ff */
[----:B------:R-:W-:Y:S01]  /*a150*/  IMAD R16, R7, 0x10, R5 ;  /* 0x0000001007107824 */ /* 0x000fe200078e0205 */
[----:B-1----:R-:W-:Y:S01]  /*a160*/  SHF.R.S32.HI R10, RZ, 0x1f, R11 ;  /* 0x0000001fff0a7819 */ /* 0x002fe2000001140b */
[----:B------:R-:W-:Y:S01]  /*a170*/  IMAD R6, R2, c[0x0][0x3a4], R6 ;  /* 0x0000e90002067a24 */ /* 0x000fe200078e0206 */
[----:B------:R-:W-:Y:S01]  /*a180*/  IADD3 R14, -R4, R65, RZ ;  /* 0x00000041040e7210 */ /* 0x000fe20007ffe1ff */
[----:B------:R-:W-:Y:S01]  /*a190*/  IMAD R0, R0, 0x8, R16 ;  /* 0x0000000800007824 */ /* 0x000fe200078e0210 */
[----:B------:R-:W-:Y:S01]  /*a1a0*/  SEL R12, R81, RZ, !P0 ;  /* 0x000000ff510c7207 */ /* 0x000fe20004000000 */
[----:B------:R-:W-:Y:S01]  /*a1b0*/  IMAD.WIDE.U32 R4, R2, c[0x0][0x3a0], RZ ;  /* 0x0000e80002047a25 */ /* 0x000fe200078e00ff */
[----:B------:R-:W-:-:S02]  /*a1c0*/  SHF.R.S32.HI R15, RZ, 0x3, R15 ;  /* 0x00000003ff0f7819 */ /* 0x000fc4000001140f */
[----:B------:R-:W-:Y:S01]  /*a1d0*/  LEA.HI R18, R55, R65, RZ, 0x6 ;  /* 0x0000004137127211 */ /* 0x000fe200078f30ff */
[----:B--2---:R-:W-:Y:S01]  /*a1e0*/  IMAD R7, R19, 0x80, R0 ;  /* 0x0000008013077824 */ /* 0x004fe200078e0200 */
[----:B------:R-:W-:Y:S01]  /*a1f0*/  LEA R13, R14, R15, 0x5 ;  /* 0x0000000f0e0d7211 */ /* 0x000fe200078e28ff */
[----:B------:R-:W-:Y:S01]  /*a200*/  IMAD.WIDE.U32 R8, R11, c[0x0][0x490], R2 ;  /* 0x000124000b087a25 */ /* 0x000fe200078e0002 */
[----:B------:R-:W-:-:S03]  /*a210*/  IADD3 R3, R5, R6, RZ ;  /* 0x0000000605037210 */ /* 0x000fc60007ffe0ff */
[----:B------:R-:W-:Y:S02]  /*a220*/  IMAD R5, R10, c[0x0][0x490], RZ ;  /* 0x000124000a057a24 */ /* 0x000fe400078e02ff */
[----:B------:R-:W-:-:S04]  /*a230*/  @P1 IMAD.HI.U32 R6, R7, c[0x0][0x4ec], RZ ;  /* 0x00013b0007061a27 */ /* 0x000fc800078e00ff */
[----:B------:R-:W-:Y:S01]  /*a240*/  IMAD.MOV.U32 R0, RZ, RZ, R7 ;  /* 0x000000ffff007224 */ /* 0x000fe200078e0007 */
[----:B------:R-:W-:Y:S01]  /*a250*/  @P1 SHF.R.U32.HI R0, RZ, c[0x0][0x4f0], R6 ;  /* 0x00013c00ff001a19 */ /* 0x000fe20000011606 */
[----:B------:R-:W-:Y:S02]  /*a260*/  IMAD R10, R10, c[0x0][0x3e8], RZ ;  /* 0x0000fa000a0a7a24 */ /* 0x000fe400078e02ff */
[C---:B------:R-:W-:Y:S02]  /*a270*/  IMAD R5, R11.reuse, c[0x0][0x494], R5 ;  /* 0x000125000b057a24 */ /* 0x040fe400078e0205 */
[----:B------:R-:W-:Y:S01]  /*a280*/  IMAD.MOV.U32 R2, RZ, RZ, R4 ;  /* 0x000000ffff027224 */ /* 0x000fe200078e0004 */
[----:B------:R-:W-:Y:S01]  /*a290*/  SHF.R.S32.HI R4, RZ, 0x1f, R81 ;  /* 0x0000001fff047819 */ /* 0x000fe20000011451 */
[----:B------:R-:W-:Y:S01]  /*a2a0*/  IMAD R10, R11, c[0x0][0x3ec], R10 ;  /* 0x0000fb000b0a7a24 */ /* 0x000fe200078e020a */
[----:B------:R-:W-:Y:S01]  /*a2b0*/  IADD3 R5, R9, R5, RZ ;  /* 0x0000000509057210 */ /* 0x000fe20007ffe0ff */
[----:B------:R-:W-:Y:S01]  /*a2c0*/  IMAD.WIDE.U32 R2, R11, c[0x0][0x3e8], R2 ;  /* 0x0000fa000b027a25 */ /* 0x000fe200078e0002 */
[----:B------:R-:W-:-:S02]  /*a2d0*/  SEL R11, R4, RZ, !P0 ;  /* 0x000000ff040b7207 */ /* 0x000fc40004000000 */
[--C-:B------:R-:W-:Y:S01]  /*a2e0*/  SHF.R.S32.HI R9, RZ, 0x1f, R0.reuse ;  /* 0x0000001fff097819 */ /* 0x100fe20000011400 */
[----:B------:R-:W-:Y:S01]  /*a2f0*/  IMAD.MOV R6, RZ, RZ, -R0 ;  /* 0x000000ffff067224 */ /* 0x000fe200078e0a00 */
[----:B------:R-:W-:Y:S01]  /*a300*/  IADD3 R3, R3, R10, RZ ;  /* 0x0000000a03037210 */ /* 0x000fe20007ffe0ff */
[----:B------:R-:W-:Y:S02]  /*a310*/  IMAD.MOV.U32 R4, RZ, RZ, R8 ;  /* 0x000000ffff047224 */ /* 0x000fe400078e0008 */
[----:B------:R-:W-:Y:S02]  /*a320*/  IMAD R8, R6, c[0x0][0x4e8], R7 ;  /* 0x00013a0006087a24 */ /* 0x000fe400078e0207 */
[----:B------:R-:W-:-:S04]  /*a330*/  IMAD.WIDE.U32 R4, R12, c[0x0][0x498], R4 ;  /* 0x000126000c047a25 */ /* 0x000fc800078e0004 */
[----:B------:R-:W-:Y:S01]  /*a340*/  IMAD R6, R11, c[0x0][0x498], RZ ;  /* 0x000126000b067a24 */ /* 0x000fe200078e02ff */
[----:B------:R-:W-:Y:S01]  /*a350*/  IADD3 R4, P0, R0, R4, RZ ;  /* 0x0000000400047210 */ /* 0x000fe20007f1e0ff */
[----:B------:R-:W-:Y:S01]  /*a360*/  IMAD R13, R19, 0x80, R13 ;  /* 0x00000080130d7824 */ /* 0x000fe200078e020d */
[----:B------:R-:W-:Y:S01]  /*a370*/  SHF.R.S32.HI R0, RZ, 0x1f, R8 ;  /* 0x0000001fff007819 */ /* 0x000fe20000011408 */
[----:B------:R-:W-:Y:S02]  /*a380*/  IMAD R6, R12, c[0x0][0x49c], R6 ;  /* 0x000127000c067a24 */ /* 0x000fe400078e0206 */
[----:B------:R-:W-:Y:S02]  /*a390*/  IMAD.SHL.U32 R17, R15, 0x40, RZ ;  /* 0x000000400f117824 */ /* 0x000fe400078e00ff */
[----:B------:R-:W-:Y:S01]  /*a3a0*/  @P1 IMAD.HI.U32 R10, R13, c[0x0][0x4ec], RZ ;  /* 0x00013b000d0a1a27 */ /* 0x000fe200078e00ff */
[----:B------:R-:W-:Y:S02]  /*a3b0*/  IADD3.X R5, R9, R5, R6, P0, !PT ;  /* 0x0000000509057210 */ /* 0x000fe400007fe406 */
[----:B------:R-:W-:Y:S01]  /*a3c0*/  LOP3.LUT R6, R17, 0x1c0, RZ, 0xc0, !PT ;  /* 0x000001c011067812 */ /* 0x000fe200078ec0ff */
[----:B------:R-:W-:-:S02]  /*a3d0*/  IMAD R9, R0, c[0x0][0x488], RZ ;  /* 0x0001220000097a24 */ /* 0x000fc400078e02ff */
[----:B------:R-:W-:Y:S02]  /*a3e0*/  IMAD.SHL.U32 R0, R14, 0x8, RZ ;  /* 0x000000080e007824 */ /* 0x000fe400078e00ff */
[----:B------:R-:W-:-:S04]  /*a3f0*/  IMAD.WIDE.U32 R4, R8, c[0x0][0x488], R4 ;  /* 0x0001220008047a25 */ /* 0x000fc800078e0004 */
[----:B------:R-:W-:Y:S02]  /*a400*/  IMAD R9, R8, c[0x0][0x48c], R9 ;  /* 0x0001230008097a24 */ /* 0x000fe400078e0209 */
[----:B------:R-:W-:Y:S01]  /*a410*/  IMAD.MOV.U32 R7, RZ, RZ, R13 ;  /* 0x000000ffff077224 */ /* 0x000fe200078e000d */
[----:B------:R-:W-:Y:S01]  /*a420*/  @P1 SHF.R.U32.HI R7, RZ, c[0x0][0x4f0], R10 ;  /* 0x00013c00ff071a19 */ /* 0x000fe2000001160a */
[----:B------:R-:W-:Y:S01]  /*a430*/  IMAD R8, R11, c[0x0][0x3f0], RZ ;  /* 0x0000fc000b087a24 */ /* 0x000fe200078e02ff */
[----:B------:R-:W-:Y:S01]  /*a440*/  SHF.R.U32.HI R11, RZ, 0x3, R6 ;  /* 0x00000003ff0b7819 */ /* 0x000fe20000011606 */
[----:B------:R-:W-:Y:S01]  /*a450*/  IMAD.WIDE.U32 R2, R12, c[0x0][0x3f0], R2 ;  /* 0x0000fc000c027a25 */ /* 0x000fe200078e0002 */
[----:B------:R-:W-:Y:S02]  /*a460*/  LOP3.LUT R10, R6, 0x38, R0, 0xf8, !PT ;  /* 0x00000038060a7812 */ /* 0x000fe400078ef800 */
[----:B------:R-:W-:Y:S01]  /*a470*/  LEA R6, P0, R4, c[0x0][0x450], 0x2 ;  /* 0x0001140004067a11 */ /* 0x000fe200078010ff */
[----:B------:R-:W-:Y:S01]  /*a480*/  IMAD R8, R12, c[0x0][0x3f4], R8 ;  /* 0x0000fd000c087a24 */ /* 0x000fe200078e0208 */
[----:B------:R-:W-:Y:S01]  /*a490*/  IADD3 R9, R5, R9, RZ ;  /* 0x0000000905097210 */ /* 0x000fe20007ffe0ff */
[----:B------:R-:W-:Y:S01]  /*a4a0*/  IMAD.MOV R5, RZ, RZ, -R7 ;  /* 0x000000ffff057224 */ /* 0x000fe200078e0a07 */
[----:B------:R-:W-:Y:S01]  /*a4b0*/  LOP3.LUT R14, R10, R11, RZ, 0x3c, !PT ;  /* 0x0000000b0a0e7212 */ /* 0x000fe200078e3cff */
[----:B------:R-:W-:Y:S01]  /*a4c0*/  IMAD.IADD R3, R3, 0x1, R8 ;  /* 0x0000000103037824 */ /* 0x000fe200078e0208 */
[----:B------:R-:W-:Y:S01]  /*a4d0*/  LEA.HI.X R4, R4, c[0x0][0x454], R9, 0x2, P0 ;  /* 0x0001150004047a11 */ /* 0x000fe200000f1409 */
[----:B------:R-:W-:Y:S01]  /*a4e0*/  SHFL.IDX PT, R10, R6, RZ, 0x1c1f ;  /* 0x001c1fff060a7589 */ /* 0x000fe200000e0000 */
[----:B------:R-:W-:Y:S01]  /*a4f0*/  SHF.R.S32.HI R12, RZ, 0x1f, R7 ;  /* 0x0000001fff0c7819 */ /* 0x000fe20000011407 */
[----:B------:R-:W-:-:S02]  /*a500*/  IMAD R5, R5, c[0x0][0x4e8], R13 ;  /* 0x00013a0005057a24 */ /* 0x000fc400078e020d */
[----:B------:R-:W1:Y:S01]  /*a510*/  SHFL.IDX PT, R11, R4, RZ, 0x1c1f ;  /* 0x001c1fff040b7589 */ /* 0x000e6200000e0000 */
[----:B------:R-:W-:-:S03]  /*a520*/  IMAD.WIDE.U32 R2, R7, c[0x0][0x3e0], R2 ;  /* 0x0000f80007027a25 */ /* 0x000fc600078e0002 */
[----:B------:R2:W-:Y:S04]  /*a530*/  SHFL.IDX PT, R8, R6, 0x1, 0x1c1f ;  /* 0x003c1f0006087f89 */ /* 0x0005e800000e0000 */
[----:B------:R3:W4:Y:S01]  /*a540*/  SHFL.IDX PT, R9, R4, 0x1, 0x1c1f ;  /* 0x003c1f0004097f89 */ /* 0x00072200000e0000 */
[----:B--2---:R-:W-:Y:S01]  /*a550*/  IMAD R6, R12, c[0x0][0x3e0], RZ ;  /* 0x0000f8000c067a24 */ /* 0x004fe200078e02ff */
[----:B---3--:R-:W-:-:S03]  /*a560*/  LEA R4, R19, R16, 0x7 ;  /* 0x0000001013047211 */ /* 0x008fc600078e38ff */
[----:B------:R-:W-:Y:S02]  /*a570*/  IMAD R12, R7, c[0x0][0x3e4], R6 ;  /* 0x0000f900070c7a24 */ /* 0x000fe400078e0206 */
[----:B------:R-:W-:Y:S01]  /*a580*/  IMAD.SHL.U32 R6, R18, 0x8, RZ ;  /* 0x0000000812067824 */ /* 0x000fe200078e00ff */
[C---:B------:R-:W-:Y:S01]  /*a590*/  IADD3 R13, R4.reuse, 0x8, RZ ;  /* 0x00000008040d7810 */ /* 0x040fe20007ffe0ff */
[----:B------:R-:W-:Y:S01]  /*a5a0*/  IMAD.IADD R3, R3, 0x1, R12 ;  /* 0x0000000103037824 */ /* 0x000fe200078e020c */
[-C--:B------:R-:W-:Y:S02]  /*a5b0*/  ISETP.GE.OR P0, PT, R4, R28.reuse, P2 ;  /* 0x0000001c0400720c */ /* 0x080fe40001706670 */
[----:B------:R-:W-:Y:S01]  /*a5c0*/  SHF.R.S32.HI R4, RZ, 0x1f, R5 ;  /* 0x0000001fff047819 */ /* 0x000fe20000011405 */
[----:B------:R-:W-:Y:S01]  /*a5d0*/  IMAD.WIDE.U32 R2, R5, c[0x0][0x3d8], R2 ;  /* 0x0000f60005027a25 */ /* 0x000fe200078e0002 */
[----:B------:R-:W-:Y:S02]  /*a5e0*/  ISETP.GE.OR P2, PT, R13, R28, P2 ;  /* 0x0000001c0d00720c */ /* 0x000fe40001746670 */
[----:B------:R-:W-:Y:S01]  /*a5f0*/  LOP3.LUT R7, R14, 0x7ffffe00, R6, 0xf8, !PT ;  /* 0x7ffffe000e077812 */ /* 0x000fe200078ef806 */
[----:B------:R-:W-:-:S04]  /*a600*/  IMAD R4, R4, c[0x0][0x3d8], RZ ;  /* 0x0000f60004047a24 */ /* 0x000fc800078e02ff */
[----:B------:R-:W-:Y:S01]  /*a610*/  IMAD R6, R5, c[0x0][0x3dc], R4 ;  /* 0x0000f70005067a24 */ /* 0x000fe200078e0204 */
[----:B------:R-:W-:Y:S01]  /*a620*/  SHF.L.U32 R4, R7, 0x1, RZ ;  /* 0x0000000107047819 */ /* 0x000fe200000006ff */
[----:B-1----:R1:W-:Y:S01]  /*a630*/  @!P0 ST.E [R10.64], R53 ;  /* 0x000000350a008985 */ /* 0x0023e2000c101904 */
[C---:B------:R-:W-:Y:S01]  /*a640*/  LEA R30, P0, R2.reuse, c[0x0][0x380], 0x1 ;  /* 0x0000e000021e7a11 */ /* 0x040fe200078008ff */
[----:B------:R-:W-:Y:S02]  /*a650*/  IMAD.IADD R3, R3, 0x1, R6 ;  /* 0x0000000103037824 */ /* 0x000fe400078e0206 */
[----:B----4-:R2:W-:Y:S03]  /*a660*/  @!P2 ST.E [R8.64], R56 ;  /* 0x000000380800a985 */ /* 0x0105e6000c101904 */
[----:B------:R-:W-:Y:S01]  /*a670*/  LEA.HI.X R29, R2, c[0x0][0x384], R3, 0x1, P0 ;  /* 0x0000e100021d7a11 */ /* 0x000fe200000f0c03 */
[----:B------:R2:W3:Y:S04]  /*a680*/  LDS.128 R44, [R4+0x1080] ;  /* 0x00108000042c7984 */ /* 0x0004e80000000c00 */
[----:B------:R2:W4:Y:S04]  /*a690*/  LDS.128 R60, [R4+0x2080] ;  /* 0x00208000043c7984 */ /* 0x0005280000000c00 */
[----:B------:R2:W2:Y:S04]  /*a6a0*/  LDS.128 R72, [R4+0x3080] ;  /* 0x0030800004487984 */ /* 0x0004a80000000c00 */
[----:B------:R2:W2:Y:S04]  /*a6b0*/  LDS.128 R40, [R4+0x5080] ;  /* 0x0050800004287984 */ /* 0x0004a80000000c00 */
[----:B------:R2:W2:Y:S01]  /*a6c0*/  LDS.128 R56, [R4+0x6080] ;  /* 0x0060800004387984 */ /* 0x0004a20000000c00 */
[----:B-1----:R-:W-:-:S03]  /*a6d0*/  LEA R11, R19, R15, 0x7 ;  /* 0x0000000f130b7211 */ /* 0x002fc600078e38ff */
[----:B------:R1:W1:Y:S01]  /*a6e0*/  LDS.128 R68, [R4+0x7080] ;  /* 0x0070800004447984 */ /* 0x0002620000000c00 */
[----:B------:R-:W-:-:S03]  /*a6f0*/  ISETP.GE.AND P0, PT, R11, R28, PT ;  /* 0x0000001c0b00720c */ /* 0x000fc60003f06270 */
[----:B------:R1:W1:Y:S04]  /*a700*/  LDS.128 R36, [R4+0x9080] ;  /* 0x0090800004247984 */ /* 0x0002680000000c00 */
[----:B------:R1:W1:Y:S04]  /*a710*/  LDS.128 R52, [R4+0xa080] ;  /* 0x00a0800004347984 */ /* 0x0002680000000c00 */
[----:B------:R1:W1:Y:S04]  /*a720*/  LDS.128 R64, [R4+0xb080] ;  /* 0x00b0800004407984 */ /* 0x0002680000000c00 */
[----:B------:R1:W1:Y:S04]  /*a730*/  LDS.128 R32, [R4+0xd080] ;  /* 0x00d0800004207984 */ /* 0x0002680000000c00 */
[----:B------:R1:W1:Y:S04]  /*a740*/  LDS.128 R48, [R4+0xe080] ;  /* 0x00e0800004307984 */ /* 0x0002680000000c00 */
[----:B------:R1:W1:Y:S04]  /*a750*/  LDS.128 R76, [R4+0xf080] ;  /* 0x00f08000044c7984 */ /* 0x0002680000000c00 */
[----:B------:R1:W1:Y:S04]  /*a760*/  SHFL.IDX PT, R2, R30, RZ, 0x181f ;  /* 0x00181fff1e027589 */ /* 0x00026800000e0000 */
[----:B------:R1:W1:Y:S01]  /*a770*/  SHFL.IDX PT, R3, R29, RZ, 0x181f ;  /* 0x00181fff1d037589 */ /* 0x00026200000e0000 */
[----:B------:R-:W-:Y:S05]  /*a780*/  @P0 BRA `(.L_x_28) ;  /* 0x000001c000000947 */ /* 0x000fea0003800000 */
[----:B---34-:R-:W3:Y:S01]  /*a790*/  LDS.128 R24, [R4+0x80] ;  /* 0x0000800004187984 */ /* 0x018ee20000000c00 */
[----:B------:R-:W-:-:S02]  /*a7a0*/  IADD3 R7, R0, 0x40, RZ ;  /* 0x0000004000077810 */ /* 0x000fc40007ffe0ff */
[C---:B--2---:R-:W-:Y:S01]  /*a7b0*/  IADD3 R8, R0.reuse, 0x80, RZ ;  /* 0x0000008000087810 */ /* 0x044fe20007ffe0ff */
[----:B------:R-:W2:Y:S01]  /*a7c0*/  LDS.128 R20, [R4+0x4080] ;  /* 0x0040800004147984 */ /* 0x000ea20000000c00 */
[----:B------:R-:W-:Y:S02]  /*a7d0*/  IADD3 R9, R0, 0xc0, RZ ;  /* 0x000000c000097810 */ /* 0x000fe40007ffe0ff */
[----:B------:R-:W-:Y:S01]  /*a7e0*/  ISETP.GE.AND P2, PT, R7, c[0x0][0x3c8], PT ;  /* 0x0000f20007007a0c */ /* 0x000fe20003f46270 */
[----:B------:R-:W4:Y:S01]  /*a7f0*/  LDS.128 R16, [R4+0x8080] ;  /* 0x0080800004107984 */ /* 0x000f220000000c00 */
[----:B------:R-:W-:Y:S02]  /*a800*/  ISETP.GE.AND P1, PT, R8, c[0x0][0x3c8], PT ;  /* 0x0000f20008007a0c */ /* 0x000fe40003f26270 */
[----:B------:R-:W-:Y:S01]  /*a810*/  ISETP.GE.AND P0, PT, R9, c[0x0][0x3c8], PT ;  /* 0x0000f20009007a0c */ /* 0x000fe20003f06270 */
[----:B------:R5:W1:Y:S01]  /*a820*/  LDS.128 R12, [R4+0xc080] ;  /* 0x00c08000040c7984 */ /* 0x000a620000000c00 */
[----:B------:R-:W-:-:S07]  /*a830*/  ISETP.GE.AND P3, PT, R0, c[0x0][0x3c8], PT ;  /* 0x0000f20000007a0c */ /* 0x000fce0003f66270 */
[----:B------:R-:W-:-:S04]  /*a840*/  @!P2 SHF.R.S32.HI R5, RZ, 0x1f, R7 ;  /* 0x0000001fff05a819 */ /* 0x000fc80000011407 */
[----:B------:R-:W-:Y:S02]  /*a850*/  @!P0 SHF.R.S32.HI R6, RZ, 0x1f, R9 ;  /* 0x0000001fff068819 */ /* 0x000fe40000011409 */
[----:B------:R-:W-:Y:S02]  /*a860*/  @!P2 LEA.HI R7, R5, R7, RZ, 0x3 ;  /* 0x000000070507a211 */ /* 0x000fe400078f18ff */
[----:B-1---5:R-:W-:-:S04]  /*a870*/  @!P1 SHF.R.S32.HI R4, RZ, 0x1f, R8 ;  /* 0x0000001fff049819 */ /* 0x022fc80000011408 */
[----:B------:R-:W-:Y:S02]  /*a880*/  @!P1 LEA.HI R5, R4, R8, RZ, 0x3 ;  /* 0x0000000804059211 */ /* 0x000fe400078f18ff */
[----:B------:R-:W-:Y:S01]  /*a890*/  @!P0 LEA.HI R4, R6, R9, RZ, 0x3 ;  /* 0x0000000906048211 */ /* 0x000fe200078f18ff */
[--C-:B------:R-:W-:Y:S01]  /*a8a0*/  @!P3 IMAD.WIDE R8, R0, 0x2, R2.reuse ;  /* 0x000000020008b825 */ /* 0x100fe200078e0202 */
[----:B------:R-:W-:Y:S02]  /*a8b0*/  @!P2 LOP3.LUT R6, R7, 0xfffffff8, RZ, 0xc0, !PT ;  /* 0xfffffff80706a812 */ /* 0x000fe400078ec0ff */
[----:B------:R-:W-:Y:S02]  /*a8c0*/  @!P1 LOP3.LUT R5, R5, 0xfffffff8, RZ, 0xc0, !PT ;  /* 0xfffffff805059812 */ /* 0x000fe400078ec0ff */
[----:B------:R-:W-:Y:S01]  /*a8d0*/  @!P0 LOP3.LUT R10, R4, 0xfffffff8, RZ, 0xc0, !PT ;  /* 0xfffffff8040a8812 */ /* 0x000fe200078ec0ff */
[--C-:B------:R-:W-:Y:S01]  /*a8e0*/  @!P2 IMAD.WIDE R6, R6, 0x2, R2.reuse ;  /* 0x000000020606a825 */ /* 0x100fe200078e0202 */
[----:B---3--:R1:W-:Y:S03]  /*a8f0*/  @!P3 ST.E.128 [R8.64], R24 ;  /* 0x000000180800b985 */ /* 0x0083e6000c101d04 */
[--C-:B------:R-:W-:Y:S01]  /*a900*/  @!P1 IMAD.WIDE R4, R5, 0x2, R2.reuse ;  /* 0x0000000205049825 */ /* 0x100fe200078e0202 */
[----:B--2---:R1:W-:Y:S03]  /*a910*/  @!P2 ST.E.128 [R6.64], R20 ;  /* 0x000000140600a985 */ /* 0x0043e6000c101d04 */
[----:B------:R-:W-:Y:S01]  /*a920*/  @!P0 IMAD.WIDE R2, R10, 0x2, R2 ;  /* 0x000000020a028825 */ /* 0x000fe200078e0202 */
[----:B----4-:R1:W-:Y:S04]  /*a930*/  @!P1 ST.E.128 [R4.64], R16 ;  /* 0x0000001004009985 */ /* 0x0103e8000c101d04 */
[----:B------:R1:W-:Y:S02]  /*a940*/  @!P0 ST.E.128 [R2.64], R12 ;  /* 0x0000000c02008985 */ /* 0x0003e4000c101d04 */
.L_x_28:
[----:B---34-:R-:W-:Y:S05]  /*a950*/  BSYNC B0 ;  /* 0x0000000000007941 */ /* 0x018fea0003800000 */
.L_x_27:
[----:B-12---:R-:W-:Y:S01]  /*a960*/  IADD3 R4, R11, 0x20, RZ ;  /* 0x000000200b047810 */ /* 0x006fe20007ffe0ff */
[----:B------:R1:W2:Y:S01]  /*a970*/  SHFL.IDX PT, R3, R29, 0x1, 0x181f ;  /* 0x00381f001d037f89 */ /* 0x0002a200000e0000 */
[----:B------:R-:W-:Y:S02]  /*a980*/  BSSY B0, `(.L_x_29) ;  /* 0x000001c000007945 */ /* 0x000fe40003800000 */
[----:B------:R-:W-:Y:S01]  /*a990*/  ISETP.GE.AND P0, PT, R4, R28, PT ;  /* 0x0000001c0400720c */ /* 0x000fe20003f06270 */
[----:B------:R1:W3:-:S12]  /*a9a0*/  SHFL.IDX PT, R2, R30, 0x1, 0x181f ;  /* 0x00381f001e027f89 */ /* 0x0002d800000e0000 */
[----:B------:R-:W-:Y:S05]  /*a9b0*/  @P0 BRA `(.L_x_30) ;  /* 0x0000018000000947 */ /* 0x000fea0003800000 */
[C---:B------:R-:W-:Y:S02]  /*a9c0*/  IADD3 R7, R0.reuse, 0x40, RZ ;  /* 0x0000004000077810 */ /* 0x040fe40007ffe0ff */
[C---:B------:R-:W-:Y:S02]  /*a9d0*/  IADD3 R8, R0.reuse, 0x80, RZ ;  /* 0x0000008000087810 */ /* 0x040fe40007ffe0ff */
[----:B------:R-:W-:Y:S02]  /*a9e0*/  IADD3 R9, R0, 0xc0, RZ ;  /* 0x000000c000097810 */ /* 0x000fe40007ffe0ff */
[----:B------:R-:W-:Y:S02]  /*a9f0*/  ISETP.GE.AND P2, PT, R7, c[0x0][0x3c8], PT ;  /* 0x0000f20007007a0c */ /* 0x000fe40003f46270 */
[----:B------:R-:W-:Y:S02]  /*aa00*/  ISETP.GE.AND P1, PT, R8, c[0x0][0x3c8], PT ;  /* 0x0000f20008007a0c */ /* 0x000fe40003f26270 */
[----:B------:R-:W-:-:S02]  /*aa10*/  ISETP.GE.AND P0, PT, R9, c[0x0][0x3c8], PT ;  /* 0x0000f20009007a0c */ /* 0x000fc40003f06270 */
[----:B------:R-:W-:-:S07]  /*aa20*/  ISETP.GE.AND P3, PT, R0, c[0x0][0x3c8], PT ;  /* 0x0000f20000007a0c */ /* 0x000fce0003f66270 */
[----:B------:R-:W-:Y:S02]  /*aa30*/  @!P2 SHF.R.S32.HI R5, RZ, 0x1f, R7 ;  /* 0x0000001fff05a819 */ /* 0x000fe40000011407 */
[----:B------:R-:W-:Y:S02]  /*aa40*/  @!P1 SHF.R.S32.HI R4, RZ, 0x1f, R8 ;  /* 0x0000001fff049819 */ /* 0x000fe40000011408 */
[----:B------:R-:W-:Y:S02]  /*aa50*/  @!P0 SHF.R.S32.HI R6, RZ, 0x1f, R9 ;  /* 0x0000001fff068819 */ /* 0x000fe40000011409 */
[----:B------:R-:W-:Y:S02]  /*aa60*/  @!P2 LEA.HI R7, R5, R7, RZ, 0x3 ;  /* 0x000000070507a211 */ /* 0x000fe400078f18ff */
[----:B------:R-:W-:Y:S02]  /*aa70*/  @!P1 LEA.HI R5, R4, R8, RZ, 0x3 ;  /* 0x0000000804059211 */ /* 0x000fe400078f18ff */
[----:B------:R-:W-:Y:S01]  /*aa80*/  @!P0 LEA.HI R4, R6, R9, RZ, 0x3 ;  /* 0x0000000906048211 */ /* 0x000fe200078f18ff */
[----:B--23--:R-:W-:Y:S01]  /*aa90*/  @!P3 IMAD.WIDE R8, R0, 0x2, R2 ;  /* 0x000000020008b825 */ /* 0x00cfe200078e0202 */
[----:B------:R-:W-:-:S02]  /*aaa0*/  @!P2 LOP3.LUT R6, R7, 0xfffffff8, RZ, 0xc0, !PT ;  /* 0xfffffff80706a812 */ /* 0x000fc400078ec0ff */
[----:B------:R-:W-:Y:S02]  /*aab0*/  @!P1 LOP3.LUT R5, R5, 0xfffffff8, RZ, 0xc0, !PT ;  /* 0xfffffff805059812 */ /* 0x000fe400078ec0ff */
[----:B------:R-:W-:Y:S01]  /*aac0*/  @!P0 LOP3.LUT R10, R4, 0xfffffff8, RZ, 0xc0, !PT ;  /* 0xfffffff8040a8812 */ /* 0x000fe200078ec0ff */
[--C-:B------:R-:W-:Y:S01]  /*aad0*/  @!P2 IMAD.WIDE R6, R6, 0x2, R2.reuse ;  /* 0x000000020606a825 */ /* 0x100fe200078e0202 */
[----:B------:R2:W-:Y:S03]  /*aae0*/  @!P3 ST.E.128 [R8.64], R44 ;  /* 0x0000002c0800b985 */ /* 0x0005e6000c101d04 */
[--C-:B------:R-:W-:Y:S01]  /*aaf0*/  @!P1 IMAD.WIDE R4, R5, 0x2, R2.reuse ;  /* 0x0000000205049825 */ /* 0x100fe200078e0202 */
[----:B------:R2:W-:Y:S03]  /*ab00*/  @!P2 ST.E.128 [R6.64], R40 ;  /* 0x000000280600a985 */ /* 0x0005e6000c101d04 */
[----:B------:R-:W-:Y:S01]  /*ab10*/  @!P0 IMAD.WIDE R2, R10, 0x2, R2 ;  /* 0x000000020a028825 */ /* 0x000fe200078e0202 */
[----:B------:R2:W-:Y:S04]  /*ab20*/  @!P1 ST.E.128 [R4.64], R36 ;  /* 0x0000002404009985 */ /* 0x0005e8000c101d04 */
[----:B------:R2:W-:Y:S02]  /*ab30*/  @!P0 ST.E.128 [R2.64], R32 ;  /* 0x0000002002008985 */ /* 0x0005e4000c101d04 */
.L_x_30:
[----:B------:R-:W-:Y:S05]  /*ab40*/  BSYNC B0 ;  /* 0x0000000000007941 */ /* 0x000fea0003800000 */
.L_x_29:
[----:B--2---:R-:W-:Y:S01]  /*ab50*/  IADD3 R4, R11, 0x40, RZ ;  /* 0x000000400b047810 */ /* 0x004fe20007ffe0ff */
[----:B------:R2:W4:Y:S01]  /*ab60*/  SHFL.IDX PT, R3, R29, 0x2, 0x181f ;  /* 0x00581f001d037f89 */ /* 0x00052200000e0000 */
[----:B------:R-:W-:Y:S02]  /*ab70*/  BSSY B0, `(.L_x_31) ;  /* 0x000001c000007945 */ /* 0x000fe40003800000 */
[----:B------:R-:W-:Y:S01]  /*ab80*/  ISETP.GE.AND P0, PT, R4, R28, PT ;  /* 0x0000001c0400720c */ /* 0x000fe20003f06270 */
[----:B---3--:R2:W3:-:S12]  /*ab90*/  SHFL.IDX PT, R2, R30, 0x2, 0x181f ;  /* 0x00581f001e027f89 */ /* 0x0084d800000e0000 */
        /* <DEDUP_REMOVED lines=14> */
[----:B---34-:R-:W-:Y:S01]  /*ac80*/  @!P3 IMAD.WIDE R8, R0, 0x2, R2 ;  /* 0x000000020008b825 */ /* 0x018fe200078e0202 */
        /* <DEDUP_REMOVED lines=10> */
.L_x_32:
[----:B------:R-:W-:Y:S05]  /*ad30*/  BSYNC B0 ;  /* 0x0000000000007941 */ /* 0x000fea0003800000 */
.L_x_31:
[----:B---3--:R-:W-:Y:S01]  /*ad40*/  IADD3 R4, R11, 0x60, RZ ;  /* 0x000000600b047810 */ /* 0x008fe20007ffe0ff */
[----:B----4-:R3:W4:Y:S03]  /*ad50*/  SHFL.IDX PT, R3, R29, 0x3, 0x181f ;  /* 0x00781f001d037f89 */ /* 0x01072600000e0000 */
[----:B------:R-:W-:Y:S01]  /*ad60*/  ISETP.GE.AND P0, PT, R4, R28, PT ;  /* 0x0000001c0400720c */ /* 0x000fe20003f06270 */
[----:B------:R3:W1:-:S12]  /*ad70*/  SHFL.IDX PT, R2, R30, 0x3, 0x181f ;  /* 0x00781f001e027f89 */ /* 0x00065800000e0000 */
[----:B------:R-:W-:Y:S05]  /*ad80*/  @P0 EXIT ;  /* 0x000000000000094d */ /* 0x000fea0003800000 */
[C---:B------:R-:W-:Y:S02]  /*ad90*/  IADD3 R6, R0.reuse, 0x40, RZ ;  /* 0x0000004000067810 */ /* 0x040fe40007ffe0ff */
[----:B------:R-:W-:Y:S02]  /*ada0*/  IADD3 R7, R0, 0x80, RZ ;  /* 0x0000008000077810 */ /* 0x000fe40007ffe0ff */
[----:B------:R-:W-:Y:S02]  /*adb0*/  ISETP.GE.AND P1, PT, R6, c[0x0][0x3c8], PT ;  /* 0x0000f20006007a0c */ /* 0x000fe40003f26270 */
        /* <DEDUP_REMOVED lines=9> */
[----:B------:R1:W-:Y:S01]  /*ae50*/  @!P2 ST.E.128 [R8.64], R72 ;  /* 0x000000480800a985 */ /* 0x0003e2000c101d04 */
[----:B------:R-:W-:Y:S01]  /*ae60*/  IADD3 R0, R0, 0xc0, RZ ;  /* 0x000000c000007810 */ /* 0x000fe20007ffe0ff */
[----:B------:R-:W-:-:S04]  /*ae70*/  @!P1 IMAD.WIDE R6, R5, 0x2, R2 ;  /* 0x0000000205069825 */ /* 0x000fc800078e0202 */
[----:B------:R-:W-:Y:S01]  /*ae80*/  @!P0 IMAD.WIDE R4, R4, 0x2, R2 ;  /* 0x0000000204048825 */ /* 0x000fe200078e0202 */
[----:B------:R1:W-:Y:S04]  /*ae90*/  @!P1 ST.E.128 [R6.64], R68 ;  /* 0x0000004406009985 */ /* 0x0003e8000c101d04 */
[----:B------:R1:W-:Y:S01]  /*aea0*/  @!P0 ST.E.128 [R4.64], R64 ;  /* 0x0000004004008985 */ /* 0x0003e2000c101d04 */
[----:B------:R-:W-:-:S13]  /*aeb0*/  ISETP.GE.AND P0, PT, R0, c[0x0][0x3c8], PT ;  /* 0x0000f20000007a0c */ /* 0x000fda0003f06270 */
[----:B------:R-:W-:Y:S05]  /*aec0*/  @P0 EXIT ;  /* 0x000000000000094d */ /* 0x000fea0003800000 */
[----:B-1----:R-:W-:-:S04]  /*aed0*/  SHF.R.S32.HI R4, RZ, 0x1f, R0 ;  /* 0x0000001fff047819 */ /* 0x002fc80000011400 */
[----:B------:R-:W-:-:S04]  /*aee0*/  LEA.HI R0, R4, R0, RZ, 0x3 ;  /* 0x0000000004007211 */ /* 0x000fc800078f18ff */
[----:B------:R-:W-:-:S05]  /*aef0*/  LOP3.LUT R0, R0, 0xfffffff8, RZ, 0xc0, !PT ;  /* 0xfffffff800007812 */ /* 0x000fca00078ec0ff */
[----:B------:R-:W-:-:S05]  /*af00*/  IMAD.WIDE R2, R0, 0x2, R2 ;  /* 0x0000000200027825 */ /* 0x000fca00078e0202 */
[----:B------:R-:W-:Y:S01]  /*af10*/  ST.E.128 [R2.64], R76 ;  /* 0x0000004c02007985 */ /* 0x000fe2000c101d04 */
[----:B------:R-:W-:Y:S05]  /*af20*/  EXIT ;  /* 0x000000000000794d */ /* 0x000fea0003800000 */
.L_x_25:
[----:B------:R-:W2:Y:S01]  /*af30*/  LDL R8, [R1+0xa0] ;  /* 0x0000a00001087983 */ /* 0x000ea20000100800 */
[----:B------:R-:W-:Y:S01]  /*af40*/  ISETP.NE.U32.AND P0, PT, RZ, c[0x0][0x508], PT ;  /* 0x00014200ff007a0c */ /* 0x000fe20003f05070 */
[----:B------:R-:W-:Y:S01]  /*af50*/  IMAD.MOV.U32 R2, RZ, RZ, 0x4 ;  /* 0x00000004ff027424 */ /* 0x000fe200078e00ff */
[----:B------:R-:W-:Y:S02]  /*af60*/  ISETP.NE.U32.AND P1, PT, RZ, c[0x0][0x500], PT ;  /* 0x00014000ff007a0c */ /* 0x000fe40003f25070 */
[----:B------:R-:W-:Y:S02]  /*af70*/  ISETP.NE.AND.EX P0, PT, RZ, c[0x0][0x50c], PT, P0 ;  /* 0x00014300ff007a0c */ /* 0x000fe40003f05300 */
[----:B------:R-:W-:Y:S01]  /*af80*/  ISETP.NE.AND.EX P1, PT, RZ, c[0x0][0x504], PT, P1 ;  /* 0x00014100ff007a0c */ /* 0x000fe20003f25310 */
[----:B------:R-:W-:Y:S02]  /*af90*/  IMAD.MOV.U32 R16, RZ, RZ, c[0x0][0x388] ;  /* 0x0000e200ff107624 */ /* 0x000fe400078e00ff */
[----:B--2---:R-:W-:-:S08]  /*afa0*/  IMAD.WIDE R6, R8, R2, c[0x0][0x500] ;  /* 0x0001400008067625 */ /* 0x004fd000078e0202 */
[----:B------:R-:W-:Y:S02]  /*afb0*/  @P0 IMAD.WIDE R2, R8, R2, c[0x0][0x508] ;  /* 0x0001420008020625 */ /* 0x000fe400078e0202 */
[----:B------:R-:W2:Y:S04]  /*afc0*/  @P1 LDG.E R0, [R6.64] ;  /* 0x0000000406001981 */ /* 0x000ea8000c1e1900 */
[----:B------:R1:W5:Y:S01]  /*afd0*/  @P0 LDG.E R16, [R2.64] ;  /* 0x0000000402100981 */ /* 0x000362000c1e1900 */
[----:B------:R-:W-:Y:S02]  /*afe0*/  CS2R R4, SRZ ;  /* 0x0000000000047805 */ /* 0x000fe4000001ff00 */
[--C-:B--2---:R-:W-:Y:S01]  /*aff0*/  @P1 SHF.R.S32.HI R5, RZ, 0x1f, R0.reuse ;  /* 0x0000001fff051819 */ /* 0x104fe20000011400 */
[----:B------:R-:W-:Y:S01]  /*b000*/  @P1 IMAD.MOV.U32 R4, RZ, RZ, R0 ;  /* 0x000000ffff041224 */ /* 0x000fe200078e0000 */
[----:B------:R-:W-:Y:S05]  /*b010*/  @P0 BRA `(.L_x_33) ;  /* 0x0000004000000947 */ /* 0x000fea0003800000 */
[----:B-1----:R-:W-:Y:S05]  /*b020*/  @!P1 BRA `(.L_x_33) ;  /* 0x0000003000009947 */ /* 0x002fea0003800000 */
[----:B------:R1:W2:Y:S04]  /*b030*/  LDG.E R0, [R6.64] ;  /* 0x0000000406007981 */ /* 0x0002a8000c1e1900 */
[----:B-1----:R-:W2:Y:S02]  /*b040*/  LDG.E R6, [R6.64+0x4] ;  /* 0x0000040406067981 */ /* 0x002ea4000c1e1900 */
[----:B--2--5:R-:W-:-:S02]  /*b050*/  IADD3 R16, -R0, R6, RZ ;  /* 0x0000000600107210 */ /* 0x024fc40007ffe1ff */
.L_x_33:
[----:B-1----:R-:W1:Y:S01]  /*b060*/  S2R R12, SR_TID.X ;  /* 0x00000000000c7919 */ /* 0x002e620000002100 */
[----:B------:R-:W-:Y:S01]  /*b070*/  SHF.R.S32.HI R0, RZ, 0x1f, R8 ;  /* 0x0000001fff007819 */ /* 0x000fe20000011408 */
[----:B------:R-:W-:Y:S01]  /*b080*/  BSSY B0, `(.L_x_34) ;  /* 0x0000028000007945 */ /* 0x000fe20003800000 */
[----:B------:R-:W-:-:S02]  /*b090*/  SEL R10, R8, RZ, !P1 ;  /* 0x000000ff080a7207 */ /* 0x000fc40004800000 */
[----:B------:R-:W-:Y:S02]  /*b0a0*/  SEL R11, R0, RZ, !P1 ;  /* 0x000000ff000b7207 */ /* 0x000fe40004800000 */
[----:B-1----:R-:W-:-:S13]  /*b0b0*/  ISETP.GE.AND P0, PT, R12, 0x80, PT ;  /* 0x000000800c00780c */ /* 0x002fda0003f06270 */
[----:B------:R-:W-:Y:S05]  /*b0c0*/  @P0 BRA `(.L_x_35) ;  /* 0x0000023000000947 */ /* 0x000fea0003800000 */
[----:B------:R-:W1:Y:S01]  /*b0d0*/  S2R R9, SR_CTAID.X ;  /* 0x0000000000097919 */ /* 0x000e620000002500 */
[----:B-----5:R-:W-:Y:S01]  /*b0e0*/  IMAD R0, R16, c[0x0][0x4e8], RZ ;  /* 0x00013a0010007a24 */ /* 0x020fe200078e02ff */
[----:B-1----:R-:W-:-:S04]  /*b0f0*/  LEA R9, R9, R12, 0x7 ;  /* 0x0000000c09097211 */ /* 0x002fc800078e38ff */
[----:B------:R-:W-:-:S13]  /*b100*/  ISETP.GE.AND P0, PT, R9, R0, PT ;  /* 0x000000000900720c */ /* 0x000fda0003f06270 */
[----:B------:R-:W-:Y:S05]  /*b110*/  @P0 BRA `(.L_x_35) ;  /* 0x000001e000000947 */ /* 0x000fea0003800000 */
[----:B------:R-:W1:Y:S01]  /*b120*/  S2R R8, SR_CTAID.Y ;  /* 0x0000000000087919 */ /* 0x000e620000002600 */
[----:B------:R-:W-:Y:S01]  /*b130*/  MOV R0, c[0x0][0x4e8] ;  /* 0x00013a0000007a02 */ /* 0x000fe20000000f00 */
[----:B------:R-:W-:Y:S01]  /*b140*/  IMAD.MOV.U32 R3, RZ, RZ, R5 ;  /* 0x000000ffff037224 */ /* 0x000fe200078e0005 */
[----:B------:R-:W-:Y:S02]  /*b150*/  MOV R2, R4 ;  /* 0x0000000400027202 */ /* 0x000fe40000000f00 */
[----:B------:R-:W-:-:S13]  /*b160*/  ISETP.NE.AND P0, PT, R0, 0x1, PT ;  /* 0x000000010000780c */ /* 0x000fda0003f05270 */
[----:B------:R-:W-:Y:S01]  /*b170*/  @P0 IMAD.HI.U32 R7, R9, c[0x0][0x4ec], RZ ;  /* 0x00013b0009070a27 */ /* 0x000fe200078e00ff */
[----:B-1----:R-:W-:-:S03]  /*b180*/  SHF.R.S32.HI R0, RZ, 0x1f, R8 ;  /* 0x0000001fff007819 */ /* 0x002fc60000011408 */
[----:B------:R-:W-:-:S04]  /*b190*/  IMAD.WIDE.U32 R2, R8, c[0x0][0x490], R2 ;  /* 0x0001240008027a25 */ /* 0x000fc800078e0002 */
[----:B------:R-:W-:Y:S02]  /*b1a0*/  IMAD R6, R0, c[0x0][0x490], RZ ;  /* 0x0001240000067a24 */ /* 0x000fe400078e02ff */
[----:B------:R-:W-:Y:S01]  /*b1b0*/  IMAD.MOV.U32 R0, RZ, RZ, R9 ;  /* 0x000000ffff007224 */ /* 0x000fe200078e0009 */
[----:B------:R-:W-:Y:S01]  /*b1c0*/  @P0 SHF.R.U32.HI R0, RZ, c[0x0][0x4f0], R7 ;  /* 0x00013c00ff000a19 */ /* 0x000fe20000011607 */
[----:B------:R-:W-:Y:S02]  /*b1d0*/  IMAD R6, R8, c[0x0][0x494], R6 ;  /* 0x0001250008067a24 */ /* 0x000fe400078e0206 */
[----:B------:R-:W-:Y:S01]  /*b1e0*/  IMAD R8, R11, c[0x0][0x498], RZ ;  /* 0x000126000b087a24 */ /* 0x000fe200078e02ff */
[----:B------:R-:W-:Y:S01]  /*b1f0*/  IADD3 R7, -R0, RZ, RZ ;  /* 0x000000ff00077210 */ /* 0x000fe20007ffe1ff */
[----:B------:R-:W-:Y:S02]  /*b200*/  IMAD.IADD R3, R6, 0x1, R3 ;  /* 0x0000000106037824 */ /* 0x000fe400078e0203 */
[----:B------:R-:W-:-:S02]  /*b210*/  IMAD R8, R10, c[0x0][0x49c], R8 ;  /* 0x000127000a087a24 */ /* 0x000fc400078e0208 */
[----:B------:R-:W-:Y:S01]  /*b220*/  IMAD R6, R7, c[0x0][0x4e8], R9 ;  /* 0x00013a0007067a24 */ /* 0x000fe200078e0209 */
[----:B------:R-:W-:Y:S01]  /*b230*/  SHF.R.S32.HI R9, RZ, 0x1f, R0 ;  /* 0x0000001fff097819 */ /* 0x000fe20000011400 */
[----:B------:R-:W-:-:S03]  /*b240*/  IMAD.WIDE.U32 R2, R10, c[0x0][0x498], R2 ;  /* 0x000126000a027a25 */ /* 0x000fc600078e0002 */
[----:B------:R-:W-:Y:S02]  /*b250*/  SHF.R.S32.HI R7, RZ, 0x1f, R6 ;  /* 0x0000001fff077819 */ /* 0x000fe40000011406 */
[----:B------:R-:W-:-:S03]  /*b260*/  IADD3 R2, P0, R0, R2, RZ ;  /* 0x0000000200027210 */ /* 0x000fc60007f1e0ff */
[----:B------:R-:W-:Y:S01]  /*b270*/  IMAD R0, R7, c[0x0][0x488], RZ ;  /* 0x0001220007007a24 */ /* 0x000fe200078e02ff */
[----:B------:R-:W-:-:S03]  /*b280*/  IADD3.X R3, R9, R3, R8, P0, !PT ;  /* 0x0000000309037210 */ /* 0x000fc600007fe408 */
[C---:B------:R-:W-:Y:S02]  /*b290*/  IMAD R0, R6.reuse, c[0x0][0x48c], R0 ;  /* 0x0001230006007a24 */ /* 0x040fe400078e0200 */
[----:B------:R-:W-:-:S05]  /*b2a0*/  IMAD.WIDE.U32 R2, R6, c[0x0][0x488], R2 ;  /* 0x0001220006027a25 */ /* 0x000fca00078e0002 */
[----:B------:R-:W-:Y:S02]  /*b2b0*/  IADD3 R0, R3, R0, RZ ;  /* 0x0000000003007210 */ /* 0x000fe40007ffe0ff */
[----:B------:R-:W-:-:S04]  /*b2c0*/  LEA R6, P0, R2, c[0x0][0x450], 0x2 ;  /* 0x0001140002067a11 */ /* 0x000fc800078010ff */
[----:B------:R-:W-:Y:S02]  /*b2d0*/  LEA.HI.X R7, R2, c[0x0][0x454], R0, 0x2, P0 ;  /* 0x0001150002077a11 */ /* 0x000fe400000f1400 */
[----:B------:R-:W-:-:S05]  /*b2e0*/  MOV R0, 0xff800000 ;  /* 0xff80000000007802 */ /* 0x000fca0000000f00 */
[----:B------:R1:W-:Y:S02]  /*b2f0*/  STG.E [R6.64], R0 ;  /* 0x0000000006007986 */ /* 0x0003e4000c101904 */
.L_x_35:
[----:B------:R-:W-:Y:S05]  /*b300*/  BSYNC B0 ;  /* 0x0000000000007941 */ /* 0x000fea0003800000 */
.L_x_34:
[----:B-1----:R-:W1:Y:S01]  /*b310*/  S2R R6, SR_CTAID.Y ;  /* 0x0000000000067919 */ /* 0x002e620000002600 */
[----:B------:R-:W-:Y:S01]  /*b320*/  IMAD R0, R5, c[0x0][0x3a0], RZ ;  /* 0x0000e80005007a24 */ /* 0x000fe200078e02ff */
[----:B------:R-:W-:Y:S01]  /*b330*/  SHF.R.S32.HI R5, RZ, 0x1f, R12 ;  /* 0x0000001fff057819 */ /* 0x000fe2000001140c */
[C---:B------:R-:W-:Y:S01]  /*b340*/  IMAD.WIDE.U32 R2, R4.reuse, c[0x0][0x3a0], RZ ;  /* 0x0000e80004027a25 */ /* 0x040fe200078e00ff */
[----:B------:R-:W2:Y:S01]  /*b350*/  S2R R14, SR_CTAID.X ;  /* 0x00000000000e7919 */ /* 0x000ea20000002500 */
[----:B------:R-:W-:Y:S01]  /*b360*/  MOV R8, c[0x0][0x4e8] ;  /* 0x00013a0000087a02 */ /* 0x000fe20000000f00 */
[----:B------:R-:W-:Y:S01]  /*b370*/  BSSY B0, `(.L_x_36) ;  /* 0x0000043000007945 */ /* 0x000fe20003800000 */
[----:B------:R-:W-:Y:S01]  /*b380*/  LEA.HI R5, R5, R12, RZ, 0x3 ;  /* 0x0000000c05057211 */ /* 0x000fe200078f18ff */
[----:B------:R-:W-:Y:S01]  /*b390*/  IMAD R0, R4, c[0x0][0x3a4], R0 ;  /* 0x0000e90004007a24 */ /* 0x000fe200078e0200 */
[----:B------:R-:W-:Y:S01]  /*b3a0*/  ISETP.NE.AND P0, PT, R8, 0x1, PT ;  /* 0x000000010800780c */ /* 0x000fe20003f05270 */
[----:B-----5:R-:W-:Y:S01]  /*b3b0*/  IMAD R16, R16, c[0x0][0x4e8], RZ ;  /* 0x00013a0010107a24 */ /* 0x020fe200078e02ff */
[----:B------:R-:W-:Y:S01]  /*b3c0*/  LOP3.LUT R4, R5, 0xfffffff8, RZ, 0xc0, !PT ;  /* 0xfffffff805047812 */ /* 0x000fe200078ec0ff */
[----:B------:R-:W-:Y:S01]  /*b3d0*/  IMAD.IADD R3, R3, 0x1, R0 ;  /* 0x0000000103037824 */ /* 0x000fe200078e0200 */
[----:B------:R-:W-:-:S02]  /*b3e0*/  SHF.R.S32.HI R8, RZ, 0x3, R5 ;  /* 0x00000003ff087819 */ /* 0x000fc40000011405 */
[----:B------:R-:W-:-:S05]  /*b3f0*/  IADD3 R9, -R4, R12, RZ ;  /* 0x0000000c04097210 */ /* 0x000fca0007ffe1ff */
[----:B------:R-:W-:Y:S01]  /*b400*/  IMAD R4, R9, 0x20, R8 ;  /* 0x0000002009047824 */ /* 0x000fe200078e0208 */
[----:B-1----:R-:W-:Y:S01]  /*b410*/  SHF.R.S32.HI R7, RZ, 0x1f, R6 ;  /* 0x0000001fff077819 */ /* 0x002fe20000011406 */
[----:B------:R-:W-:-:S03]  /*b420*/  IMAD.WIDE.U32 R2, R6, c[0x0][0x3e8], R2 ;  /* 0x0000fa0006027a25 */ /* 0x000fc600078e0002 */
[C---:B--2---:R-:W-:Y:S01]  /*b430*/  LEA R4, R14.reuse, R4, 0x7 ;  /* 0x000000040e047211 */ /* 0x044fe200078e38ff */
[----:B------:R-:W-:Y:S01]  /*b440*/  IMAD R0, R7, c[0x0][0x3e8], RZ ;  /* 0x0000fa0007007a24 */ /* 0x000fe200078e02ff */
[----:B------:R-:W-:-:S03]  /*b450*/  LEA R14, R14, R8, 0x7 ;  /* 0x000000080e0e7211 */ /* 0x000fc600078e38ff */
[----:B------:R-:W-:Y:S02]  /*b460*/  IMAD R0, R6, c[0x0][0x3ec], R0 ;  /* 0x0000fb0006007a24 */ /* 0x000fe400078e0200 */
[----:B------:R-:W-:-:S04]  /*b470*/  @P0 IMAD.HI.U32 R5, R4, c[0x0][0x4ec], RZ ;  /* 0x00013b0004050a27 */ /* 0x000fc800078e00ff */
[----:B------:R-:W-:Y:S01]  /*b480*/  IMAD.IADD R3, R0, 0x1, R3 ;  /* 0x0000000100037824 */ /* 0x000fe200078e0203 */
[----:B------:R-:W-:Y:S01]  /*b490*/  MOV R0, R4 ;  /* 0x0000000400007202 */ /* 0x000fe20000000f00 */
[----:B------:R-:W-:Y:S01]  /*b4a0*/  IMAD R6, R11, c[0x0][0x3f0], RZ ;  /* 0x0000fc000b067a24 */ /* 0x000fe200078e02ff */
[----:B------:R-:W-:Y:S01]  /*b4b0*/  @P0 SHF.R.U32.HI R0, RZ, c[0x0][0x4f0], R5 ;  /* 0x00013c00ff000a19 */ /* 0x000fe20000011605 */
[----:B------:R-:W-:-:S04]  /*b4c0*/  IMAD.WIDE.U32 R2, R10, c[0x0][0x3f0], R2 ;  /* 0x0000fc000a027a25 */ /* 0x000fc800078e0002 */
[----:B------:R-:W-:Y:S01]  /*b4d0*/  IMAD R7, R10, c[0x0][0x3f4], R6 ;  /* 0x0000fd000a077a24 */ /* 0x000fe200078e0206 */
[--C-:B------:R-:W-:Y:S01]  /*b4e0*/  SHF.R.S32.HI R6, RZ, 0x1f, R0.reuse ;  /* 0x0000001fff067819 */ /* 0x100fe20000011400 */
[----:B------:R-:W-:-:S03]  /*b4f0*/  IMAD.MOV R5, RZ, RZ, -R0 ;  /* 0x000000ffff057224 */ /* 0x000fc600078e0a00 */
[----:B------:R-:W-:Y:S01]  /*b500*/  IADD3 R3, R3, R7, RZ ;  /* 0x0000000703037210 */ /* 0x000fe20007ffe0ff */
[----:B------:R-:W-:Y:S02]  /*b510*/  IMAD R6, R6, c[0x0][0x3e0], RZ ;  /* 0x0000f80006067a24 */ /* 0x000fe400078e02ff */
[----:B------:R-:W-:Y:S02]  /*b520*/  IMAD R5, R5, c[0x0][0x4e8], R4 ;  /* 0x00013a0005057a24 */ /* 0x000fe400078e0204 */
[----:B------:R-:W-:-:S03]  /*b530*/  IMAD.WIDE.U32 R2, R0, c[0x0][0x3e0], R2 ;  /* 0x0000f80000027a25 */ /* 0x000fc600078e0002 */
[----:B------:R-:W-:Y:S01]  /*b540*/  SHF.R.S32.HI R4, RZ, 0x1f, R5 ;  /* 0x0000001fff047819 */ /* 0x000fe20000011405 */
[----:B------:R-:W-:-:S05]  /*b550*/  IMAD R0, R0, c[0x0][0x3e4], R6 ;  /* 0x0000f90000007a24 */ /* 0x000fca00078e0206 */
[----:B------:R-:W-:Y:S01]  /*b560*/  IADD3 R3, R3, R0, RZ ;  /* 0x0000000003037210 */ /* 0x000fe20007ffe0ff */
[----:B------:R-:W-:-:S04]  /*b570*/  IMAD R0, R4, c[0x0][0x3d8], RZ ;  /* 0x0000f60004007a24 */ /* 0x000fc800078e02ff */
[C---:B------:R-:W-:Y:S02]  /*b580*/  IMAD R0, R5.reuse, c[0x0][0x3dc], R0 ;  /* 0x0000f70005007a24 */ /* 0x040fe400078e0200 */
[----:B------:R-:W-:-:S04]  /*b590*/  IMAD.WIDE.U32 R2, R5, c[0x0][0x3d8], R2 ;  /* 0x0000f60005027a25 */ /* 0x000fc800078e0002 */
[----:B------:R-:W-:Y:S01]  /*b5a0*/  IMAD.IADD R0, R3, 0x1, R0 ;  /* 0x0000000103007824 */ /* 0x000fe200078e0200 */
[----:B------:R-:W-:-:S04]  /*b5b0*/  LEA R17, P0, R2, c[0x0][0x380], 0x1 ;  /* 0x0000e00002117a11 */ /* 0x000fc800078008ff */
[----:B------:R-:W-:Y:S02]  /*b5c0*/  LEA.HI.X R15, R2, c[0x0][0x384], R0, 0x1, P0 ;  /* 0x0000e100020f7a11 */ /* 0x000fe400000f0c00 */
[----:B------:R-:W-:Y:S01]  /*b5d0*/  ISETP.GE.AND P0, PT, R14, R16, PT ;  /* 0x000000100e00720c */ /* 0x000fe20003f06270 */
[----:B------:R1:W2:Y:S01]  /*b5e0*/  SHFL.IDX PT, R2, R17, RZ, 0x181f ;  /* 0x00181fff11027589 */ /* 0x0002a200000e0000 */
[----:B------:R-:W-:-:S03]  /*b5f0*/  SHF.L.U32 R0, R9, 0x3, RZ ;  /* 0x0000000309007819 */ /* 0x000fc600000006ff */
[----:B------:R1:W3:Y:S01]  /*b600*/  SHFL.IDX PT, R3, R15, RZ, 0x181f ;  /* 0x00181fff0f037589 */ /* 0x0002e200000e0000 */
[C---:B------:R-:W-:Y:S02]  /*b610*/  IADD3 R11, R0.reuse, 0x40, RZ ;  /* 0x00000040000b7810 */ /* 0x040fe40007ffe0ff */
[C---:B------:R-:W-:Y:S02]  /*b620*/  IADD3 R12, R0.reuse, 0x80, RZ ;  /* 0x00000080000c7810 */ /* 0x040fe40007ffe0ff */
[----:B------:R-:W-:-:S03]  /*b630*/  IADD3 R13, R0, 0xc0, RZ ;  /* 0x000000c0000d7810 */ /* 0x000fc60007ffe0ff */
[----:B------:R-:W-:Y:S05]  /*b640*/  @P0 BRA `(.L_x_37) ;  /* 0x0000015000000947 */ /* 0x000fea0003800000 */
[----:B------:R-:W-:Y:S02]  /*b650*/  ISETP.GE.AND P2, PT, R11, c[0x0][0x3c8], PT ;  /* 0x0000f2000b007a0c */ /* 0x000fe40003f46270 */
[----:B------:R-:W-:Y:S02]  /*b660*/  ISETP.GE.AND P1, PT, R12, c[0x0][0x3c8], PT ;  /* 0x0000f2000c007a0c */ /* 0x000fe40003f26270 */
[----:B------:R-:W-:Y:S02]  /*b670*/  ISETP.GE.AND P0, PT, R13, c[0x0][0x3c8], PT ;  /* 0x0000f2000d007a0c */ /* 0x000fe40003f06270 */
[----:B------:R-:W-:-:S07]  /*b680*/  ISETP.GE.AND P3, PT, R0, c[0x0][0x3c8], PT ;  /* 0x0000f20000007a0c */ /* 0x000fce0003f66270 */
[----:B------:R-:W-:Y:S02]  /*b690*/  @!P2 SHF.R.S32.HI R5, RZ, 0x1f, R11 ;  /* 0x0000001fff05a819 */ /* 0x000fe4000001140b */
[----:B------:R-:W-:Y:S02]  /*b6a0*/  @!P1 SHF.R.S32.HI R4, RZ, 0x1f, R12 ;  /* 0x0000001fff049819 */ /* 0x000fe4000001140c */
[----:B------:R-:W-:Y:S02]  /*b6b0*/  @!P0 SHF.R.S32.HI R6, RZ, 0x1f, R13 ;  /* 0x0000001fff068819 */ /* 0x000fe4000001140d */
[----:B------:R-:W-:Y:S01]  /*b6c0*/  @!P2 LEA.HI R7, R5, R11, RZ, 0x3 ;  /* 0x0000000b0507a211 */ /* 0x000fe200078f18ff */
[----:B--23--:R-:W-:Y:S01]  /*b6d0*/  @!P3 IMAD.WIDE R8, R0, 0x2, R2 ;  /* 0x000000020008b825 */ /* 0x00cfe200078e0202 */
[----:B------:R-:W-:Y:S02]  /*b6e0*/  @!P1 LEA.HI R5, R4, R12, RZ, 0x3 ;  /* 0x0000000c04059211 */ /* 0x000fe400078f18ff */
[----:B------:R-:W-:-:S02]  /*b6f0*/  @!P0 LEA.HI R4, R6, R13, RZ, 0x3 ;  /* 0x0000000d06048211 */ /* 0x000fc400078f18ff */
[----:B------:R-:W-:Y:S01]  /*b700*/  @!P2 LOP3.LUT R6, R7, 0xfffffff8, RZ, 0xc0, !PT ;  /* 0xfffffff80706a812 */ /* 0x000fe200078ec0ff */
[----:B------:R2:W-:Y:S01]  /*b710*/  @!P3 ST.E.128 [R8.64], RZ ;  /* 0x000000ff0800b985 */ /* 0x0005e2000c101d04 */
[----:B------:R-:W-:Y:S02]  /*b720*/  @!P1 LOP3.LUT R5, R5, 0xfffffff8, RZ, 0xc0, !PT ;  /* 0xfffffff805059812 */ /* 0x000fe400078ec0ff */
[----:B------:R-:W-:Y:S01]  /*b730*/  @!P0 LOP3.LUT R10, R4, 0xfffffff8, RZ, 0xc0, !PT ;  /* 0xfffffff8040a8812 */ /* 0x000fe200078ec0ff */
[----:B------:R-:W-:-:S04]  /*b740*/  @!P2 IMAD.WIDE R6, R6, 0x2, R2 ;  /* 0x000000020606a825 */ /* 0x000fc800078e0202 */
[--C-:B------:R-:W-:Y:S01]  /*b750*/  @!P1 IMAD.WIDE R4, R5, 0x2, R2.reuse ;  /* 0x0000000205049825 */ /* 0x100fe200078e0202 */
[----:B------:R2:W-:Y:S03]  /*b760*/  @!P2 ST.E.128 [R6.64], RZ ;  /* 0x000000ff0600a985 */ /* 0x0005e6000c101d04 */
[----:B------:R-:W-:Y:S01]  /*b770*/  @!P0 IMAD.WIDE R2, R10, 0x2, R2 ;  /* 0x000000020a028825 */ /* 0x000fe200078e0202 */
[----:B------:R2:W-:Y:S04]  /*b780*/  @!P1 ST.E.128 [R4.64], RZ ;  /* 0x000000ff04009985 */ /* 0x0005e8000c101d04 */
[----:B------:R2:W-:Y:S02]  /*b790*/  @!P0 ST.E.128 [R2.64], RZ ;  /* 0x000000ff02008985 */ /* 0x0005e4000c101d04 */
.L_x_37:
[----:B------:R-:W-:Y:S05]  /*b7a0*/  BSYNC B0 ;  /* 0x0000000000007941 */ /* 0x000fea0003800000 */
.L_x_36:
[----:B--2---:R-:W-:Y:S01]  /*b7b0*/  IADD3 R4, R14, 0x20, RZ ;  /* 0x000000200e047810 */ /* 0x004fe20007ffe0ff */
[----:B---3--:R2:W3:Y:S01]  /*b7c0*/  SHFL.IDX PT, R3, R15, 0x1, 0x181f ;  /* 0x00381f000f037f89 */ /* 0x0084e200000e0000 */
[----:B------:R-:W-:Y:S02]  /*b7d0*/  BSSY B0, `(.L_x_38) ;  /* 0x0000019000007945 */ /* 0x000fe40003800000 */
[----:B------:R-:W-:Y:S01]  /*b7e0*/  ISETP.GE.AND P0, PT, R4, R16, PT ;  /* 0x000000100400720c */ /* 0x000fe20003f06270 */
[----:B------:R2:W4:-:S12]  /*b7f0*/  SHFL.IDX PT, R2, R17, 0x1, 0x181f ;  /* 0x00381f0011027f89 */ /* 0x00051800000e0000 */
        /* <DEDUP_REMOVED lines=22> */
.L_x_39:
[----:B------:R-:W-:Y:S05]  /*b960*/  BSYNC B0 ;  /* 0x0000000000007941 */ /* 0x000fea0003800000 */
.L_x_38:
[----:B---3--:R-:W-:Y:S01]  /*b970*/  IADD3 R4, R14, 0x40, RZ ;  /* 0x000000400e047810 */ /* 0x008fe20007ffe0ff */
[----:B------:R3:W1:Y:S01]  /*b980*/  SHFL.IDX PT, R3, R15, 0x2, 0x181f ;  /* 0x00581f000f037f89 */ /* 0x00066200000e0000 */
[----:B------:R-:W-:Y:S02]  /*b990*/  BSSY B0, `(.L_x_40) ;  /* 0x0000019000007945 */ /* 0x000fe40003800000 */
[----:B------:R-:W-:Y:S01]  /*b9a0*/  ISETP.GE.AND P0, PT, R4, R16, PT ;  /* 0x000000100400720c */ /* 0x000fe20003f06270 */
[----:B----4-:R3:W4:-:S12]  /*b9b0*/  SHFL.IDX PT, R2, R17, 0x2, 0x181f ;  /* 0x00581f0011027f89 */ /* 0x01071800000e0000 */
        /* <DEDUP_REMOVED lines=9> */
[----:B-1--4-:R-:W-:Y:S01]  /*ba50*/  @!P3 IMAD.WIDE R8, R0, 0x2, R2 ;  /* 0x000000020008b825 */ /* 0x012fe200078e0202 */
        /* <DEDUP_REMOVED lines=12> */
.L_x_41:
[----:B------:R-:W-:Y:S05]  /*bb20*/  BSYNC B0 ;  /* 0x0000000000007941 */ /* 0x000fea0003800000 */
.L_x_40:
[----:B-1----:R-:W-:Y:S01]  /*bb30*/  IADD3 R4, R14, 0x60, RZ ;  /* 0x000000600e047810 */ /* 0x002fe20007ffe0ff */
[----:B------:R1:W2:Y:S03]  /*bb40*/  SHFL.IDX PT, R3, R15, 0x3, 0x181f ;  /* 0x00781f000f037f89 */ /* 0x0002a600000e0000 */
[----:B------:R-:W-:Y:S01]  /*bb50*/  ISETP.GE.AND P0, PT, R4, R16, PT ;  /* 0x000000100400720c */ /* 0x000fe20003f06270 */
[----:B----4-:R1:W4:-:S12]  /*bb60*/  SHFL.IDX PT, R2, R17, 0x3, 0x181f ;  /* 0x00781f0011027f89 */ /* 0x01031800000e0000 */
[----:B------:R-:W-:Y:S05]  /*bb70*/  @P0 EXIT ;  /* 0x000000000000094d */ /* 0x000fea0003800000 */
[----:B------:R-:W-:Y:S02]  /*bb80*/  ISETP.GE.AND P1, PT, R11, c[0x0][0x3c8], PT ;  /* 0x0000f2000b007a0c */ /* 0x000fe40003f26270 */
[----:B------:R-:W-:Y:S02]  /*bb90*/  ISETP.GE.AND P0, PT, R12, c[0x0][0x3c8], PT ;  /* 0x0000f2000c007a0c */ /* 0x000fe40003f06270 */
[----:B------:R-:W-:-:S09]  /*bba0*/  ISETP.GE.AND P2, PT, R0, c[0x0][0x3c8], PT ;  /* 0x0000f20000007a0c */ /* 0x000fd20003f46270 */
[----:B------:R-:W-:Y:S02]  /*bbb0*/  @!P1 SHF.R.S32.HI R5, RZ, 0x1f, R11 ;  /* 0x0000001fff059819 */ /* 0x000fe4000001140b */
[----:B------:R-:W-:Y:S02]  /*bbc0*/  @!P0 SHF.R.S32.HI R4, RZ, 0x1f, R12 ;  /* 0x0000001fff048819 */ /* 0x000fe4000001140c */
[----:B------:R-:W-:Y:S01]  /*bbd0*/  @!P1 LEA.HI R5, R5, R11, RZ, 0x3 ;  /* 0x0000000b05059211 */ /* 0x000fe200078f18ff */
[--C-:B--2-4-:R-:W-:Y:S01]  /*bbe0*/  @!P2 IMAD.WIDE R8, R0, 0x2, R2.reuse ;  /* 0x000000020008a825 */ /* 0x114fe200078e0202 */
[----:B------:R-:W-:Y:S02]  /*bbf0*/  @!P0 LEA.HI R4, R4, R12, RZ, 0x3 ;  /* 0x0000000c04048211 */ /* 0x000fe400078f18ff */
[----:B------:R-:W-:Y:S02]  /*bc00*/  @!P1 LOP3.LUT R5, R5, 0xfffffff8, RZ, 0xc0, !PT ;  /* 0xfffffff805059812 */ /* 0x000fe400078ec0ff */
[----:B------:R-:W-:Y:S01]  /*bc10*/  @!P0 LOP3.LUT R4, R4, 0xfffffff8, RZ, 0xc0, !PT ;  /* 0xfffffff804048812 */ /* 0x000fe200078ec0ff */
[----:B------:R2:W-:Y:S02]  /*bc20*/  @!P2 ST.E.128 [R8.64], RZ ;  /* 0x000000ff0800a985 */ /* 0x0005e4000c101d04 */
[----:B------:R-:W-:-:S04]  /*bc30*/  @!P1 IMAD.WIDE R6, R5, 0x2, R2 ;  /* 0x0000000205069825 */ /* 0x000fc800078e0202 */
[----:B------:R-:W-:Y:S01]  /*bc40*/  @!P0 IMAD.WIDE R4, R4, 0x2, R2 ;  /* 0x0000000204048825 */ /* 0x000fe200078e0202 */
[----:B------:R2:W-:Y:S04]  /*bc50*/  @!P1 ST.E.128 [R6.64], RZ ;  /* 0x000000ff06009985 */ /* 0x0005e8000c101d04 */
[----:B------:R2:W-:Y:S01]  /*bc60*/  @!P0 ST.E.128 [R4.64], RZ ;  /* 0x000000ff04008985 */ /* 0x0005e2000c101d04 */
[----:B------:R-:W-:-:S13]  /*bc70*/  ISETP.GE.AND P0, PT, R13, c[0x0][0x3c8], PT ;  /* 0x0000f2000d007a0c */ /* 0x000fda0003f06270 */
[----:B------:R-:W-:Y:S05]  /*bc80*/  @P0 EXIT ;  /* 0x000000000000094d */ /* 0x000fea0003800000 */
[----:B------:R-:W-:-:S04]  /*bc90*/  SHF.R.S32.HI R0, RZ, 0x1f, R13 ;  /* 0x0000001fff007819 */ /* 0x000fc8000001140d */
[----:B------:R-:W-:-:S04]  /*bca0*/  LEA.HI R0, R0, R13, RZ, 0x3 ;  /* 0x0000000d00007211 */ /* 0x000fc800078f18ff */
[----:B------:R-:W-:-:S05]  /*bcb0*/  LOP3.LUT R0, R0, 0xfffffff8, RZ, 0xc0, !PT ;  /* 0xfffffff800007812 */ /* 0x000fca00078ec0ff */
[----:B------:R-:W-:-:S05]  /*bcc0*/  IMAD.WIDE R2, R0, 0x2, R2 ;  /* 0x0000000200027825 */ /* 0x000fca00078e0202 */
[----:B------:R-:W-:Y:S01]  /*bcd0*/  ST.E.128 [R2.64], RZ ;  /* 0x000000ff02007985 */ /* 0x000fe2000c101d04 */
[----:B------:R-:W-:Y:S05]  /*bce0*/  EXIT ;  /* 0x000000000000794d */ /* 0x000fea0003800000 */
.L_x_42:
        /* <DEDUP_REMOVED lines=9> */
.L_x_1462:


//--------------------- .text._ZN7cutlass13device_kernelIN5flash19enable_sm80_to_sm89INS1_16FlashAttnFwdSm80INS1_25CollectiveMainloopFwdSm80ILi8ELi1ELb0EN4cute5tupleIJNS5_1CILi128EEENS7_ILi32EEENS7_ILi256EEEEEELi256ENS_6half_tEfNS_4arch4Sm80ELb0ELb0ELb0ELb1ELb0ELb1ELb1ELb0EEENS1_21CollectiveEpilogueFwdINS6_IJS8_SA_S9_EEENS6_IJNS7_ILi1EEESI_SI_EEESC_SE_Li256ELb1ELb1ELb0ELb0EEENS1_19SingleTileSchedulerILb1ELb0ELb1ELi128EEEEEEEEEvNT_6ParamsE --------------------------
	.section	.text._ZN7cutlass13device_kernelIN5flash19enable_sm80_to_sm89INS1_16FlashAttnFwdSm80INS1_25CollectiveMainloopFwdSm80ILi8ELi1ELb0EN4cute5tupleIJNS5_1CILi128EEENS7_ILi32EEENS7_ILi256EEEEEELi256ENS_6half_tEfNS_4arch4Sm80ELb0ELb0ELb0ELb1ELb0ELb1ELb1ELb0EEENS1_21CollectiveEpilogueFwdINS6_IJS8_SA_S9_EEENS6_IJNS7_ILi1EEESI_SI_EEESC_SE_Li256ELb1ELb1ELb0ELb0EEENS1_19SingleTileSchedulerILb1ELb0ELb1ELi128EEEEEEEEEvNT_6ParamsE,"ax",@progbits
	.sectioninfo	@"SHI_REGISTERS=252"
	.align	128
.text._ZN7cutlass13device_kernelIN5flash19enable_sm80_to_sm89INS1_16FlashAttnFwdSm80INS1_25CollectiveMainloopFwdSm80ILi8ELi1ELb0EN4cute5tupleIJNS5_1CILi128EEENS7_ILi32EEENS7_ILi256EEEEEELi256ENS_6half_tEfNS_4arch4Sm80ELb0ELb0ELb0ELb1ELb0ELb1ELb1ELb0EEENS1_21CollectiveEpilogueFwdINS6_IJS8_SA_S9_EEENS6_IJNS7_ILi1EEESI_SI_EEESC_SE_Li256ELb1ELb1ELb0ELb0EEENS1_19SingleTileSchedulerILb1ELb0ELb1ELi128EEEEEEEEEvNT_6ParamsE:
        .type           _ZN7cutlass13device_kernelIN5flash19enable_sm80_to_sm89INS1_16FlashAttnFwdSm80INS1_25CollectiveMainloopFwdSm80ILi8ELi1ELb0EN4cute5tupleIJNS5_1CILi128EEENS7_ILi32EEENS7_ILi256EEEEEELi256ENS_6half_tEfNS_4arch4Sm80ELb0ELb0ELb0ELb1ELb0ELb1ELb1ELb0EEENS1_21CollectiveEpilogueFwdINS6_IJS8_SA_S9_EEENS6_IJNS7_ILi1EEESI_SI_EEESC_SE_Li256ELb1ELb1ELb0ELb0EEENS1_19SingleTileSchedulerILb1ELb0ELb1ELi128EEEEEEEEEvNT_6ParamsE,@function
        .size           _ZN7cutlass13device_kernelIN5flash19enable_sm80_to_sm89INS1_16FlashAttnFwdSm80INS1_25CollectiveMainloopFwdSm80ILi8ELi1ELb0EN4cute5tupleIJNS5_1CILi128EEENS7_ILi32EEENS7_ILi256EEEEEELi256ENS_6half_tEfNS_4arch4Sm80ELb0ELb0ELb0ELb1ELb0ELb1ELb1ELb0EEENS1_21CollectiveEpilogueFwdINS6_IJS8_SA_S9_EEENS6_IJNS7_ILi1EEESI_SI_EEESC_SE_Li256ELb1ELb1ELb0ELb0EEENS1_19SingleTileSchedulerILb1ELb0ELb1ELi128EEEEEEEEEvNT_6ParamsE,(.L_x_1463 - _ZN7cutlass13device_kernelIN5flash19enable_sm80_to_sm89INS1_16FlashAttnFwdSm80INS1_25CollectiveMainloopFwdSm80ILi8ELi1ELb0EN4cute5tupleIJNS5_1CILi128EEENS7_ILi32EEENS7_ILi256EEEEEELi256ENS_6half_tEfNS_4arch4Sm80ELb0ELb0ELb0ELb1ELb0ELb1ELb1ELb0EEENS1_21CollectiveEpilogueFwdINS6_IJS8_SA_S9_EEENS6_IJNS7_ILi1EEESI_SI_EEESC_SE_Li256ELb1ELb1ELb0ELb0EEENS1_19SingleTileSchedulerILb1ELb0ELb1ELi128EEEEEEEEEvNT_6ParamsE)
        .other          _ZN7cutlass13device_kernelIN5flash19enable_sm80_to_sm89INS1_16FlashAttnFwdSm80INS1_25CollectiveMainloopFwdSm80ILi8ELi1ELb0EN4cute5tupleIJNS5_1CILi128EEENS7_ILi32EEENS7_ILi256EEEEEELi256ENS_6half_tEfNS_4arch4Sm80ELb0ELb0ELb0ELb1ELb0ELb1ELb1ELb0EEENS1_21CollectiveEpilogueFwdINS6_IJS8_SA_S9_EEENS6_IJNS7_ILi1EEESI_SI_EEESC_SE_Li256ELb1ELb1ELb0ELb0EEENS1_19SingleTileSchedulerILb1ELb0ELb1ELi128EEEEEEEEEvNT_6ParamsE,@"STO_CUDA_ENTRY STV_DEFAULT"
_ZN7cutlass13device_kernelIN5flash19enable_sm80_to_sm89INS1_16FlashAttnFwdSm80INS1_25CollectiveMainloopFwdSm80ILi8ELi1ELb0EN4cute5tupleIJNS5_1CILi128EEENS7_ILi32EEENS7_ILi256EEEEEELi256ENS_6half_tEfNS_4arch4Sm80ELb0ELb0ELb0ELb1ELb0ELb1ELb1ELb0EEENS1_21CollectiveEpilogueFwdINS6_IJS8_SA_S9_EEENS6_IJNS7_ILi1EEESI_SI_EEESC_SE_Li256ELb1ELb1ELb0ELb0EEENS1_19SingleTileSchedulerILb1ELb0ELb1ELi128EEEEEEEEEvNT_6ParamsE:
[----:B------:R-:W-:Y:S02]  /*0000*/  MOV R1, c[0x0][0x28] ;  /* 0x00000a0000017a02 */ /* 0x000fe40000000f00 */
[----:B------:R-:W1:Y:S01]  /*0010*/  S2R R64, SR_TID.X ;  /* 0x0000000000407919 */ /* 0x000e620000002100 */
[----:B------:R-:W-:Y:S01]  /*0020*/  MOV R5, 0x4 ;  /* 0x0000000400057802 */ /* 0x000fe20000000f00 */
[----:B------:R-:W-:Y:S02]  /*0030*/  ULDC.64 UR10, c[0x0][0x118] ;  /* 0x00004600000a7ab9 */ /* 0x000fe40000000a00 */
        /* <DEDUP_REMOVED lines=12> */
.L_x_44:
        /* <DEDUP_REMOVED lines=8> */
.L_x_46:
[----:B------:R-:W-:-:S05]  /*0180*/  MOV R3, c[0x0][0x54c] ;  /* 0x0001530000037a02 */ /* 0x000fca0000000f00 */
.L_x_45:
[----:B-----5:R-:W-:Y:S01]  /*0190*/  IMAD R3, R3, c[0x0][0x548], RZ ;  /* 0x0001520003037a24 */ /* 0x020fe200078e02ff */
[----:B------:R-:W-:-:S04]  /*01a0*/  SHF.L.U32 R0, R65, 0x7, RZ ;  /* 0x0000000741007819 */ /* 0x000fc800000006ff */
[----:B------:R-:W-:-:S04]  /*01b0*/  ISETP.GE.AND P0, PT, R0, R3, PT ;  /* 0x000000030000720c */ /* 0x000fc80003f06270 */
[----:B------:R-:W-:Y:S01]  /*01c0*/  SEL R224, R224, 0xffffffff, !P0 ;  /* 0xffffffffe0e07807 */ /* 0x000fe20004000000 */
[----:B------:R-:W-:Y:S05]  /*01d0*/  BRA `(.L_x_47) ;  /* 0x0000012000007947 */ /* 0x000fea0003800000 */
.L_x_43:
[----:B---3--:R-:W-:-:S04]  /*01e0*/  ISETP.NE.U32.AND P0, PT, RZ, c[0x0][0x568], PT ;  /* 0x00015a00ff007a0c */ /* 0x008fc80003f05070 */
[----:B------:R-:W-:-:S13]  /*01f0*/  ISETP.NE.AND.EX P0, PT, RZ, c[0x0][0x56c], PT, P0 ;  /* 0x00015b00ff007a0c */ /* 0x000fda0003f05300 */
[----:B------:R-:W-:Y:S05]  /*0200*/  @!P0 BRA `(.L_x_48) ;  /* 0x0000002000008947 */ /* 0x000fea0003800000 */
[----:B------:R1:W5:Y:S01]  /*0210*/  LDG.E R3, [R2.64] ;  /* 0x0000000a02037981 */ /* 0x000362000c1e1900 */
[----:B------:R-:W-:Y:S05]  /*0220*/  BRA `(.L_x_49) ;  /* 0x0000009000007947 */ /* 0x000fea0003800000 */
.L_x_48:
        /* <DEDUP_REMOVED lines=8> */
.L_x_50:
[----:B------:R-:W-:-:S05]  /*02b0*/  MOV R3, c[0x0][0x54c] ;  /* 0x0001530000037a02 */ /* 0x000fca0000000f00 */
.L_x_49:
[----:B-----5:R-:W-:Y:S01]  /*02c0*/  IMAD R3, R3, c[0x0][0x548], RZ ;  /* 0x0001520003037a24 */ /* 0x020fe200078e02ff */
[----:B------:R-:W-:-:S04]  /*02d0*/  SHF.L.U32 R0, R65, 0x7, RZ ;  /* 0x0000000741007819 */ /* 0x000fc800000006ff */
[----:B------:R-:W-:-:S04]  /*02e0*/  ISETP.GE.AND P0, PT, R0, R3, PT ;  /* 0x000000030000720c */ /* 0x000fc80003f06270 */
[----:B------:R-:W-:-:S04]  /*02f0*/  SEL R224, R224, 0xffffffff, !P0 ;  /* 0xffffffffe0e07807 */ /* 0x000fc80004000000 */
.L_x_47:
[----:B------:R-:W-:-:S13]  /*0300*/  ISETP.GE.AND P0, PT, R224, RZ, PT ;  /* 0x000000ffe000720c */ /* 0x000fda0003f06270 */
        /* <DEDUP_REMOVED lines=8> */
[----:B------:R-:W-:Y:S01]  /*0390*/  IMAD.MOV.U32 R0, RZ, RZ, RZ ;  /* 0x000000ffff007224 */ /* 0x000fe200078e00ff */
[----:B------:R-:W-:Y:S01]  /*03a0*/  ISETP.NE.U32.AND P1, PT, RZ, c[0x0][0x348], PT ;  /* 0x0000d200ff007a0c */ /* 0x000fe20003f25070 */
[----:B------:R-:W-:Y:S01]  /*03b0*/  IMAD.WIDE R10, R224, R5, c[0x0][0x348] ;  /* 0x0000d200e00a7625 */ /* 0x000fe200078e0205 */
[----:B------:R-:W-:-:S02]  /*03c0*/  ISETP.NE.U32.AND P6, PT, RZ, c[0x0][0x350], PT ;  /* 0x0000d400ff007a0c */ /* 0x000fc40003fc5070 */
[----:B------:R-:W-:Y:S01]  /*03d0*/  ISETP.NE.U32.AND P5, PT, RZ, c[0x0][0x358], PT ;  /* 0x0000d600ff007a0c */ /* 0x000fe20003fa5070 */
[CC--:B------:R-:W-:Y:S01]  /*03e0*/  IMAD.WIDE R8, R224.reuse, R5.reuse, c[0x0][0x350] ;  /* 0x0000d400e0087625 */ /* 0x0c0fe200078e0205 */
[----:B------:R-:W-:Y:S02]  /*03f0*/  ISETP.NE.AND.EX P1, PT, RZ, c[0x0][0x34c], PT, P1 ;  /* 0x0000d300ff007a0c */ /* 0x000fe40003f25310 */
[----:B------:R-:W-:Y:S01]  /*0400*/  ISETP.NE.AND.EX P6, PT, RZ, c[0x0][0x354], PT, P6 ;  /* 0x0000d500ff007a0c */ /* 0x000fe20003fc5360 */
[----:B------:R-:W-:Y:S01]  /*0410*/  @P2 IMAD.WIDE R14, R224, R5, c[0x0][0x370] ;  /* 0x0000dc00e00e2625 */ /* 0x000fe200078e0205 */
[----:B------:R-:W-:-:S03]  /*0420*/  ISETP.NE.AND.EX P5, PT, RZ, c[0x0][0x35c], PT, P5 ;  /* 0x0000d700ff007a0c */ /* 0x000fc60003fa5350 */
[CC--:B------:R-:W-:Y:S01]  /*0430*/  @P0 IMAD.WIDE R12, R224.reuse, R5.reuse, c[0x0][0x360] ;  /* 0x0000d800e00c0625 */ /* 0x0c0fe200078e0205 */
[----:B------:R2:W5:Y:S03]  /*0440*/  @P2 LDG.E R111, [R14.64] ;  /* 0x0000000a0e6f2981 */ /* 0x000566000c1e1900 */
[----:B------:R-:W-:Y:S01]  /*0450*/  IMAD.WIDE R6, R224, R5, c[0x0][0x358] ;  /* 0x0000d600e0067625 */ /* 0x000fe200078e0205 */
[----:B------:R2:W5:Y:S04]  /*0460*/  @P0 LDG.E R113, [R12.64] ;  /* 0x0000000a0c710981 */ /* 0x000568000c1e1900 */
[----:B------:R2:W5:Y:S04]  /*0470*/  @P1 LDG.E R112, [R10.64] ;  /* 0x0000000a0a701981 */ /* 0x000568000c1e1900 */
[----:B------:R2:W5:Y:S04]  /*0480*/  @P6 LDG.E R110, [R8.64] ;  /* 0x0000000a086e6981 */ /* 0x000568000c1e1900 */
[----:B------:R2:W5:Y:S04]  /*0490*/  @P5 LDG.E R0, [R6.64] ;  /* 0x0000000a06005981 */ /* 0x000568000c1e1900 */
[----:B------:R-:W3:Y:S01]  /*04a0*/  S2R R223, SR_CTAID.Y ;  /* 0x0000000000df7919 */ /* 0x000ee20000002600 */
[----:B-1----:R-:W-:-:S02]  /*04b0*/  IMAD.MOV.U32 R2, RZ, RZ, c[0x0][0x1d0] ;  /* 0x00007400ff027624 */ /* 0x002fc400078e00ff */
[----:B------:R-:W-:Y:S01]  /*04c0*/  IMAD.MOV.U32 R20, RZ, RZ, c[0x0][0x228] ;  /* 0x00008a00ff147624 */ /* 0x000fe200078e00ff */
[----:B---3--:R-:W-:Y:S01]  /*04d0*/  SHF.R.S32.HI R89, RZ, 0x1f, R223 ;  /* 0x0000001fff597819 */ /* 0x008fe200000114df */
[----:B------:R-:W-:Y:S05]  /*04e0*/  @P0 BRA `(.L_x_51) ;  /* 0x0000004000000947 */ /* 0x000fea0003800000 */
[----:B--2---:R-:W-:Y:S05]  /*04f0*/  @!P1 BRA `(.L_x_51) ;  /* 0x0000003000009947 */ /* 0x004fea0003800000 */
[----:B-----5:R-:W2:Y:S04]  /*0500*/  LDG.E R113, [R10.64] ;  /* 0x0000000a0a717981 */ /* 0x020ea8000c1e1900 */
[----:B------:R-:W2:Y:S02]  /*0510*/  LDG.E R4, [R10.64+0x4] ;  /* 0x0000040a0a047981 */ /* 0x000ea4000c1e1900 */
[----:B--2---:R-:W-:Y:S02]  /*0520*/  IADD3 R113, -R113, R4, RZ ;  /* 0x0000000471717210 */ /* 0x004fe40007ffe1ff */
.L_x_51:
[----:B--2---:R-:W-:-:S04]  /*0530*/  ISETP.NE.U32.AND P0, PT, RZ, c[0x0][0x368], PT ;  /* 0x0000da00ff007a0c */ /* 0x004fc80003f05070 */
[----:B------:R-:W-:-:S13]  /*0540*/  ISETP.NE.AND.EX P0, PT, RZ, c[0x0][0x36c], PT, P0 ;  /* 0x0000db00ff007a0c */ /* 0x000fda0003f05300 */
[----:B------:R-:W-:Y:S05]  /*0550*/  @!P0 BRA `(.L_x_52) ;  /* 0x0000003000008947 */ /* 0x000fea0003800000 */
[----:B------:R-:W-:-:S06]  /*0560*/  IMAD.WIDE R2, R224, R5, c[0x0][0x368] ;  /* 0x0000da00e0027625 */ /* 0x000fcc00078e0205 */
[----:B------:R1:W5:Y:S01]  /*0570*/  LDG.E R2, [R2.64] ;  /* 0x0000000a02027981 */ /* 0x000362000c1e1900 */
[----:B------:R-:W-:Y:S05]  /*0580*/  BRA `(.L_x_53) ;  /* 0x0000004000007947 */ /* 0x000fea0003800000 */
.L_x_52:
[----:B------:R-:W-:Y:S05]  /*0590*/  @!P6 BRA `(.L_x_53) ;  /* 0x000000300000e947 */ /* 0x000fea0003800000 */
[----:B------:R-:W2:Y:S04]  /*05a0*/  LDG.E R2, [R8.64] ;  /* 0x0000000a08027981 */ /* 0x000ea8000c1e1900 */
[----:B------:R-:W2:Y:S02]  /*05b0*/  LDG.E R3, [R8.64+0x4] ;  /* 0x0000040a08037981 */ /* 0x000ea4000c1e1900 */
[----:B--2---:R-:W-:Y:S02]  /*05c0*/  IADD3 R2, -R2, R3, RZ ;  /* 0x0000000302027210 */ /* 0x004fe40007ffe1ff */
.L_x_53:
[----:B------:R-:W2:Y:S04]  /*05d0*/  @P5 LDG.E R4, [R6.64] ;  /* 0x0000000a06045981 */ /* 0x000ea8000c1e1900 */
[----:B------:R-:W2:Y:S01]  /*05e0*/  @P5 LDG.E R9, [R6.64+0x4] ;  /* 0x0000040a06095981 */ /* 0x000ea2000c1e1900 */
[----:B-1---5:R-:W-:Y:S01]  /*05f0*/  IMAD.IADD R3, R2, 0x1, -R111 ;  /* 0x0000000102037824 */ /* 0x022fe200078e0a6f */
[----:B------:R-:W-:Y:S01]  /*0600*/  ISETP.NE.U32.AND P0, PT, RZ, c[0x0][0x378], PT ;  /* 0x0000de00ff007a0c */ /* 0x000fe20003f05070 */
[----:B------:R-:W-:-:S03]  /*0610*/  IMAD.MOV.U32 R66, RZ, RZ, R2 ;  /* 0x000000ffff427224 */ /* 0x000fc600078e0002 */
[----:B------:R-:W-:-:S13]  /*0620*/  ISETP.NE.AND.EX P0, PT, RZ, c[0x0][0x37c], PT, P0 ;  /* 0x0000df00ff007a0c */ /* 0x000fda0003f05300 */
[----:B------:R-:W-:-:S05]  /*0630*/  @P0 IMAD.WIDE R10, R224, R5, c[0x0][0x378] ;  /* 0x0000de00e00a0625 */ /* 0x000fca00078e0205 */
[----:B------:R1:W5:Y:S01]  /*0640*/  @P0 LDG.E R66, [R10.64] ;  /* 0x0000000a0a420981 */ /* 0x000362000c1e1900 */
[----:B--2---:R-:W-:-:S04]  /*0650*/  @P5 IMAD.IADD R20, R9, 0x1, -R4 ;  /* 0x0000000109145824 */ /* 0x004fc800078e0a04 */
[----:B------:R-:W-:-:S05]  /*0660*/  IMAD.IADD R55, R3, 0x1, R20 ;  /* 0x0000000103377824 */ /* 0x000fca00078e0214 */
[----:B------:R-:W-:-:S04]  /*0670*/  IADD3 R4, R55, 0x1f, RZ ;  /* 0x0000001f37047810 */ /* 0x000fc80007ffe0ff */
[----:B------:R-:W-:-:S04]  /*0680*/  SHF.R.S32.HI R149, RZ, 0x1f, R4 ;  /* 0x0000001fff957819 */ /* 0x000fc80000011404 */
[----:B------:R-:W-:Y:S01]  /*0690*/  LEA.HI R149, R149, R4, RZ, 0x5 ;  /* 0x0000000495957211 */ /* 0x000fe200078f28ff */
[----:B------:R-:W-:-:S03]  /*06a0*/  IMAD.MOV R4, RZ, RZ, -R3 ;  /* 0x000000ffff047224 */ /* 0x000fc600078e0a03 */
[----:B------:R-:W-:Y:S02]  /*06b0*/  LOP3.LUT R6, R149, 0xffffffe0, RZ, 0xc0, !PT ;  /* 0xffffffe095067812 */ /* 0x000fe400078ec0ff */
[----:B------:R-:W-:-:S03]  /*06c0*/  IMNMX R4, RZ, R4, !PT ;  /* 0x00000004ff047217 */ /* 0x000fc60007800200 */
[----:B------:R-:W-:Y:S01]  /*06d0*/  IMAD.IADD R3, R6, 0x1, -R3 ;  /* 0x0000000106037824 */ /* 0x000fe200078e0a03 */
[----:B------:R-:W-:-:S04]  /*06e0*/  SHF.R.U32.HI R78, RZ, 0x5, R4 ;  /* 0x00000005ff4e7819 */ /* 0x000fc80000011604 */
[----:B------:R-:W-:-:S04]  /*06f0*/  IMNMX R3, R3, R20, PT ;  /* 0x0000001403037217 */ /* 0x000fc80003800200 */
[----:B------:R-:W-:-:S13]  /*0700*/  ISETP.GT.AND P0, PT, R3, R4, PT ;  /* 0x000000040300720c */ /* 0x000fda0003f04270 */
[----:B------:R-:W-:Y:S01]  /*0710*/  @P0 IADD3 R7, R3, 0x1f, RZ ;  /* 0x0000001f03070810 */ /* 0x000fe20007ffe0ff */
[----:B------:R-:W-:-:S03]  /*0720*/  IMAD.MOV.U32 R3, RZ, RZ, R78 ;  /* 0x000000ffff037224 */ /* 0x000fc600078e004e */
[----:B------:R-:W-:-:S04]  /*0730*/  @P0 SHF.R.S32.HI R4, RZ, 0x1f, R7 ;  /* 0x0000001fff040819 */ /* 0x000fc80000011407 */
[----:B------:R-:W-:-:S04]  /*0740*/  @P0 LEA.HI R4, R4, R7, RZ, 0x5 ;  /* 0x0000000704040211 */ /* 0x000fc800078f28ff */
[----:B------:R-:W-:-:S04]  /*0750*/  @P0 SHF.R.S32.HI R3, RZ, 0x5, R4 ;  /* 0x00000005ff030819 */ /* 0x000fc80000011404 */
[----:B------:R-:W-:-:S13]  /*0760*/  ISETP.GT.AND P0, PT, R3, R78, PT ;  /* 0x0000004e0300720c */ /* 0x000fda0003f04270 */
[----:B------:R-:W-:Y:S05]  /*0770*/  @!P0 BRA `(.L_x_54) ;  /* 0x00003b6000008947 */ /* 0x000fea0003800000 */
[----:B-1----:R-:W-:Y:S02]  /*0780*/  ISETP.NE.U32.AND P3, PT, RZ, c[0x0][0x340], PT ;  /* 0x0000d000ff007a0c */ /* 0x002fe40003f65070 */
[----:B------:R-:W-:Y:S01]  /*0790*/  SHF.R.S32.HI R91, RZ, 0x1f, R64 ;  /* 0x0000001fff5b7819 */ /* 0x000fe20000011440 */
[----:B------:R-:W-:Y:S01]  /*07a0*/  IMAD.IADD R2, R110, 0x1, R2 ;  /* 0x000000016e027824 */ /* 0x000fe200078e0202 */
[----:B------:R-:W-:Y:S02]  /*07b0*/  ISETP.NE.AND.EX P3, PT, RZ, c[0x0][0x344], PT, P3 ;  /* 0x0000d100ff007a0c */ /* 0x000fe40003f65330 */
[----:B------:R-:W-:Y:S01]  /*07c0*/  IADD3 R82, R3, -0x1, RZ ;  /* 0xffffffff03527810 */ /* 0x000fe20007ffe0ff */
[C---:B------:R-:W-:Y:S01]  /*07d0*/  IMAD R126, R89.reuse, c[0x0][0x240], RZ ;  /* 0x00009000597e7a24 */ /* 0x040fe200078e02ff */
[----:B------:R-:W-:Y:S01]  /*07e0*/  SHF.R.S32.HI R77, RZ, 0x1f, R224 ;  /* 0x0000001fff4d7819 */ /* 0x000fe200000114e0 */
[----:B------:R-:W-:Y:S01]  /*07f0*/  IMAD R128, R89, c[0x0][0x1e8], RZ ;  /* 0x00007a0059807a24 */ /* 0x000fe200078e02ff */
[----:B------:R-:W-:-:S02]  /*0800*/  UMOV UR6, 0x5 ;  /* 0x0000000500067882 */ /* 0x000fc40000000000 */
[----:B------:R-:W-:-:S05]  /*0810*/  ULDC.64 UR8, c[0x0][0x238] ;  /* 0x00008e0000087ab9 */ /* 0x000fca0000000a00 */
[----:B------:R-:W-:-:S05]  /*0820*/  @P3 IMAD.WIDE R8, R224, R5, c[0x0][0x340] ;  /* 0x0000d000e0083625 */ /* 0x000fca00078e0205 */
[----:B------:R1:W2:Y:S01]  /*0830*/  @P3 LDG.E R4, [R8.64] ;  /* 0x0000000a08043981 */ /* 0x0002a2000c1e1900 */
[----:B------:R-:W-:Y:S01]  /*0840*/  LEA.HI R7, R91, R64, RZ, 0x3 ;  /* 0x000000405b077211 */ /* 0x000fe200078f18ff */
[----:B------:R-:W-:Y:S01]  /*0850*/  IMAD.WIDE.U32 R12, R2, c[0x0][0x1e0], RZ ;  /* 0x00007800020c7a25 */ /* 0x000fe200078e00ff */
[----:B------:R-:W-:Y:S01]  /*0860*/  SHF.R.S32.HI R5, RZ, 0x1f, R0 ;  /* 0x0000001fff057819 */ /* 0x000fe20000011400 */
[----:B------:R-:W-:Y:S01]  /*0870*/  USHF.L.U64.HI UR7, UR8, UR6, UR9 ;  /* 0x0000000608077299 */ /* 0x000fe20008010209 */
[----:B------:R-:W-:Y:S01]  /*0880*/  SHF.R.S32.HI R109, RZ, 0x3, R7 ;  /* 0x00000003ff6d7819 */ /* 0x000fe20000011407 */
[----:B------:R-:W-:Y:S01]  /*0890*/  IMAD R126, R223, c[0x0][0x244], R126 ;  /* 0x00009100df7e7a24 */ /* 0x000fe200078e027e */
[----:B------:R-:W-:Y:S01]  /*08a0*/  LOP3.LUT R7, R7, 0xfffffff8, RZ, 0xc0, !PT ;  /* 0xfffffff807077812 */ /* 0x000fe200078ec0ff */
[----:B------:R-:W-:Y:S01]  /*08b0*/  IMAD R128, R223, c[0x0][0x1ec], R128 ;  /* 0x00007b00df807a24 */ /* 0x000fe200078e0280 */
[----:B------:R-:W-:Y:S01]  /*08c0*/  SHF.R.S32.HI R83, RZ, 0x1f, R2 ;  /* 0x0000001fff537819 */ /* 0x000fe20000011402 */
[C---:B------:R-:W-:Y:S01]  /*08d0*/  IMAD.WIDE.U32 R132, R109.reuse, c[0x0][0x1e0], RZ ;  /* 0x000078006d847a25 */ /* 0x040fe200078e00ff */
[----:B------:R-:W-:Y:S01]  /*08e0*/  SHF.R.S32.HI R114, RZ, 0x1f, R109 ;  /* 0x0000001fff727819 */ /* 0x000fe2000001146d */
[----:B------:R-:W-:Y:S01]  /*08f0*/  USHF.L.U32 UR8, UR8, 0x5, URZ ;  /* 0x0000000508087899 */ /* 0x000fe2000800063f */
[----:B------:R-:W-:Y:S01]  /*0900*/  IADD3 R11, P0, R109, R0, RZ ;  /* 0x000000006d0b7210 */ /* 0x000fe20007f1e0ff */
[----:B------:R-:W-:Y:S01]  /*0910*/  IMAD.IADD R14, R64, 0x1, -R7 ;  /* 0x00000001400e7824 */ /* 0x000fe200078e0a07 */
[----:B------:R-:W-:Y:S01]  /*0920*/  LEA.HI R91, R91, R64, RZ, 0x6 ;  /* 0x000000405b5b7211 */ /* 0x000fe200078f30ff */
[----:B------:R-:W-:Y:S01]  /*0930*/  IMAD R7, R83, c[0x0][0x1e0], RZ ;  /* 0x0000780053077a24 */ /* 0x000fe200078e02ff */
[----:B------:R-:W-:Y:S01]  /*0940*/  SEL R124, R224, RZ, !P5 ;  /* 0x000000ffe07c7207 */ /* 0x000fe20006800000 */
[----:B------:R-:W-:Y:S01]  /*0950*/  IMAD.SHL.U32 R16, R14, 0x8, RZ ;  /* 0x000000080e107824 */ /* 0x000fe200078e00ff */
[----:B------:R-:W-:Y:S01]  /*0960*/  SHF.L.U32 R91, R91, 0x3, RZ ;  /* 0x000000035b5b7819 */ /* 0x000fe200000006ff */
[----:B------:R-:W-:Y:S01]  /*0970*/  IMAD.X R18, R114, 0x1, R5, P0 ;  /* 0x0000000172127824 */ /* 0x000fe200000e0605 */
[----:B------:R-:W-:Y:S01]  /*0980*/  BSSY B0, `(.L_x_55) ;  /* 0x0000055000007945 */ /* 0x000fe20003800000 */
[----:B------:R-:W-:Y:S01]  /*0990*/  IMAD R22, R2, c[0x0][0x1e4], R7 ;  /* 0x0000790002167a24 */ /* 0x000fe200078e0207 */
[----:B------:R-:W-:Y:S01]  /*09a0*/  SHF.R.S32.HI R17, RZ, 0x1f, R16 ;  /* 0x0000001fff117819 */ /* 0x000fe20000011410 */
[----:B------:R-:W-:Y:S01]  /*09b0*/  IMAD R18, R18, c[0x0][0x238], RZ ;  /* 0x00008e0012127a24 */ /* 0x000fe200078e02ff */
[----:B-1----:R-:W-:Y:S01]  /*09c0*/  IADD3 R9, -R109, R20, RZ ;  /* 0x000000146d097210 */ /* 0x002fe20007ffe1ff */
[----:B------:R-:W-:Y:S01]  /*09d0*/  IMAD.SHL.U32 R14, R14, 0x4, RZ ;  /* 0x000000040e0e7824 */ /* 0x000fe200078e00ff */
[C---:B------:R-:W-:Y:S01]  /*09e0*/  ISETP.GE.AND P2, PT, R16.reuse, c[0x0][0x1d4], PT ;  /* 0x0000750010007a0c */ /* 0x040fe20003f46270 */
[----:B------:R-:W-:Y:S01]  /*09f0*/  IMAD.IADD R23, R13, 0x1, R22 ;  /* 0x000000010d177824 */ /* 0x000fe200078e0216 */
[C---:B------:R-:W-:Y:S01]  /*0a00*/  IADD3 R108, R16.reuse, 0x80, RZ ;  /* 0x00000080106c7810 */ /* 0x040fe20007ffe0ff */
[C---:B------:R-:W-:Y:S01]  /*0a10*/  IMAD R18, R11.reuse, c[0x0][0x23c], R18 ;  /* 0x00008f000b127a24 */ /* 0x040fe200078e0212 */
[----:B------:R-:W-:Y:S01]  /*0a20*/  IADD3 R107, R16, 0xc0, RZ ;  /* 0x000000c0106b7810 */ /* 0x000fe20007ffe0ff */
[----:B------:R-:W-:Y:S01]  /*0a30*/  IMAD.WIDE.U32 R10, R11, c[0x0][0x238], R16 ;  /* 0x00008e000b0a7a25 */ /* 0x000fe200078e0010 */
[----:B------:R-:W-:-:S02]  /*0a40*/  SEL R7, RZ, 0x1, P2 ;  /* 0x00000001ff077807 */ /* 0x000fc40001000000 */
[----:B------:R-:W-:Y:S01]  /*0a50*/  ISETP.GE.AND P1, PT, R108, c[0x0][0x1d4], PT ;  /* 0x000075006c007a0c */ /* 0x000fe20003f26270 */
[----:B------:R-:W-:Y:S01]  /*0a60*/  IMAD.MOV.U32 R22, RZ, RZ, R12 ;  /* 0x000000ffff167224 */ /* 0x000fe200078e000c */
[----:B------:R-:W-:Y:S01]  /*0a70*/  IADD3 R12, R14, 0x40, RZ ;  /* 0x000000400e0c7810 */ /* 0x000fe20007ffe0ff */
[----:B------:R-:W-:Y:S01]  /*0a80*/  IMAD R6, R82, -0x20, R9 ;  /* 0xffffffe052067824 */ /* 0x000fe200078e0209 */
[----:B------:R-:W-:Y:S01]  /*0a90*/  IADD3 R19, R11, R18, RZ ;  /* 0x000000120b137210 */ /* 0x000fe20007ffe0ff */
[----:B------:R-:W-:Y:S01]  /*0aa0*/  IMAD.MOV.U32 R18, RZ, RZ, R10 ;  /* 0x000000ffff127224 */ /* 0x000fe200078e000a */
[----:B------:R-:W-:Y:S01]  /*0ab0*/  LOP3.LUT R91, R91, 0xfffffe00, RZ, 0xc0, !PT ;  /* 0xfffffe005b5b7812 */ /* 0x000fe200078ec0ff */
[----:B------:R-:W-:Y:S01]  /*0ac0*/  IMAD.IADD R11, R14, 0x1, R12 ;  /* 0x000000010e0b7824 */ /* 0x000fe200078e020c */
[----:B------:R-:W-:Y:S01]  /*0ad0*/  ISETP.GT.AND P4, PT, R6, RZ, PT ;  /* 0x000000ff0600720c */ /* 0x000fe20003f84270 */
[----:B------:R-:W-:Y:S01]  /*0ae0*/  IMAD.WIDE.U32 R18, R223, c[0x0][0x240], R18 ;  /* 0x00009000df127a25 */ /* 0x000fe200078e0012 */
[----:B------:R-:W-:-:S02]  /*0af0*/  SHF.R.S32.HI R81, RZ, 0x1f, R82 ;  /* 0x0000001fff517819 */ /* 0x000fc40000011452 */
[----:B------:R-:W-:Y:S01]  /*0b00*/  ISETP.GE.AND P0, PT, R11, c[0x0][0x1d4], PT ;  /* 0x000075000b007a0c */ /* 0x000fe20003f06270 */
[----:B------:R-:W-:Y:S02]  /*0b10*/  IMAD.IADD R127, R19, 0x1, R126 ;  /* 0x00000001137f7824 */ /* 0x000fe400078e027e */
[----:B------:R-:W-:Y:S01]  /*0b20*/  IMAD.MOV.U32 R126, RZ, RZ, R18 ;  /* 0x000000ffff7e7224 */ /* 0x000fe200078e0012 */
[----:B------:R-:W-:Y:S01]  /*0b30*/  SEL R6, RZ, 0xffffffff, P0 ;  /* 0xffffffffff067807 */ /* 0x000fe20000000000 */
[----:B------:R-:W-:Y:S01]  /*0b40*/  IMAD.WIDE.U32 R22, R223, c[0x0][0x1e8], R22 ;  /* 0x00007a00df167a25 */ /* 0x000fe200078e0016 */
[----:B------:R-:W-:-:S03]  /*0b50*/  ISETP.GE.AND P0, PT, R107, c[0x0][0x1d4], PT ;  /* 0x000075006b007a0c */ /* 0x000fc60003f06270 */
[----:B------:R-:W-:Y:S01]  /*0b60*/  IMAD.SHL.U32 R6, R6, 0x2, RZ ;  /* 0x0000000206067824 */ /* 0x000fe200078e00ff */
[----:B------:R-:W-:Y:S01]  /*0b70*/  SEL R102, RZ, 0x8, P0 ;  /* 0x00000008ff667807 */ /* 0x000fe20000000000 */
[----:B------:R-:W-:Y:S01]  /*0b80*/  IMAD.WIDE.U32 R126, R124, c[0x0][0x248], R126 ;  /* 0x000092007c7e7a25 */ /* 0x000fe200078e007e */
[----:B------:R-:W-:Y:S02]  /*0b90*/  IADD3 R129, R23, R128, RZ ;  /* 0x0000008017817210 */ /* 0x000fe40007ffe0ff */
[----:B------:R-:W-:Y:S01]  /*0ba0*/  LOP3.LUT R6, R6, 0x2, R7, 0xe2, !PT ;  /* 0x0000000206067812 */ /* 0x000fe200078ee207 */
[----:B------:R-:W-:Y:S01]  /*0bb0*/  IMAD.MOV.U32 R128, RZ, RZ, R22 ;  /* 0x000000ffff807224 */ /* 0x000fe200078e0016 */
[----:B------:R-:W-:-:S04]  /*0bc0*/  SEL R7, RZ, 0x4, P1 ;  /* 0x00000004ff077807 */ /* 0x000fc80000800000 */
[----:B------:R-:W-:Y:S01]  /*0bd0*/  LOP3.LUT R102, R102, R6, R7, 0xfe, !PT ;  /* 0x0000000666667212 */ /* 0x000fe200078efe07 */
[----:B------:R-:W-:-:S05]  /*0be0*/  IMAD.SHL.U32 R7, R109, 0x40, RZ ;  /* 0x000000406d077824 */ /* 0x000fca00078e00ff */
[----:B------:R-:W-:-:S04]  /*0bf0*/  LOP3.LUT R7, R7, 0x1c0, RZ, 0xc0, !PT ;  /* 0x000001c007077812 */ /* 0x000fc800078ec0ff */
[----:B------:R-:W-:Y:S02]  /*0c00*/  LOP3.LUT R106, R7, 0x38, R16, 0xf8, !PT ;  /* 0x00000038076a7812 */ /* 0x000fe400078ef810 */
[----:B------:R-:W-:-:S04]  /*0c10*/  SHF.R.U32.HI R6, RZ, 0x3, R7 ;  /* 0x00000003ff067819 */ /* 0x000fc80000011607 */
[----:B------:R-:W-:-:S05]  /*0c20*/  LOP3.LUT R106, R91, R106, R6, 0xf6, !PT ;  /* 0x0000006a5b6a7212 */ /* 0x000fca00078ef606 */
[----:B------:R-:W-:Y:S01]  /*0c30*/  IMAD.SHL.U32 R106, R106, 0x2, RZ ;  /* 0x000000026a6a7824 */ /* 0x000fe200078e00ff */
[----:B--2---:R-:W-:Y:S01]  /*0c40*/  @P3 SHF.R.S32.HI R19, RZ, 0x1f, R4 ;  /* 0x0000001fff133819 */ /* 0x004fe20000011404 */
[----:B------:R-:W-:Y:S01]  /*0c50*/  @!P3 IMAD.MOV.U32 R19, RZ, RZ, R77 ;  /* 0x000000ffff13b224 */ /* 0x000fe200078e004d */
[----:B------:R-:W-:Y:S01]  /*0c60*/  @P3 MOV R18, R4 ;  /* 0x0000000400123202 */ /* 0x000fe20000000f00 */
[----:B------:R-:W-:Y:S01]  /*0c70*/  @!P3 IMAD.MOV.U32 R18, RZ, RZ, R224 ;  /* 0x000000ffff12b224 */ /* 0x000fe200078e00e0 */
[----:B------:R-:W-:Y:S01]  /*0c80*/  SEL R77, R77, RZ, !P5 ;  /* 0x000000ff4d4d7207 */ /* 0x000fe20006800000 */
[----:B------:R-:W-:Y:S01]  /*0c90*/  IMAD R4, R114, c[0x0][0x1e0], RZ ;  /* 0x0000780072047a24 */ /* 0x000fe200078e02ff */
[----:B------:R-:W-:Y:S02]  /*0ca0*/  SEL R75, R19, RZ, !P6 ;  /* 0x000000ff134b7207 */ /* 0x000fe40007000000 */
[----:B------:R-:W-:Y:S01]  /*0cb0*/  SEL R122, R18, RZ, !P6 ;  /* 0x000000ff127a7207 */ /* 0x000fe20007000000 */
[----:B------:R-:W-:-:S02]  /*0cc0*/  IMAD R131, R77, c[0x0][0x248], RZ ;  /* 0x000092004d837a24 */ /* 0x000fc400078e02ff */
[----:B------:R-:W-:Y:S02]  /*0cd0*/  IMAD R79, R75, c[0x0][0x1f0], RZ ;  /* 0x00007c004b4f7a24 */ /* 0x000fe400078e02ff */
[----:B------:R-:W-:-:S04]  /*0ce0*/  IMAD.WIDE.U32 R128, R122, c[0x0][0x1f0], R128 ;  /* 0x00007c007a807a25 */ /* 0x000fc800078e0080 */
[----:B------:R-:W-:Y:S02]  /*0cf0*/  IMAD R79, R122, c[0x0][0x1f4], R79 ;  /* 0x00007d007a4f7a24 */ /* 0x000fe400078e024f */
[----:B------:R-:W-:Y:S02]  /*0d00*/  IMAD R131, R124, c[0x0][0x24c], R131 ;  /* 0x000093007c837a24 */ /* 0x000fe400078e0283 */
[----:B------:R-:W-:Y:S01]  /*0d10*/  IMAD R13, R109, c[0x0][0x1e4], R4 ;  /* 0x000079006d0d7a24 */ /* 0x000fe200078e0204 */
[----:B------:R-:W-:Y:S01]  /*0d20*/  IADD3 R79, R129, R79, RZ ;  /* 0x0000004f814f7210 */ /* 0x000fe20007ffe0ff */
[----:B------:R-:W-:Y:S02]  /*0d30*/  IMAD.IADD R131, R127, 0x1, R131 ;  /* 0x000000017f837824 */ /* 0x000fe400078e0283 */
[----:B------:R-:W-:Y:S01]  /*0d40*/  IMAD.IADD R80, R133, 0x1, R13 ;  /* 0x0000000185507824 */ /* 0x000fe200078e020d */
[----:B------:R-:W-:Y:S05]  /*0d50*/  @!P4 BRA `(.L_x_56) ;  /* 0x000001700000c947 */ /* 0x000fea0003800000 */
[----:B------:R-:W-:Y:S01]  /*0d60*/  LOP3.LUT R8, R102, 0xff, RZ, 0xc0, !PT ;  /* 0x000000ff66087812 */ /* 0x000fe200078ec0ff */
[----:B------:R-:W-:-:S02]  /*0d70*/  IMAD R4, R82, UR7, RZ ;  /* 0x0000000752047c24 */ /* 0x000fc4000f8e02ff */
[----:B------:R-:W-:Y:S01]  /*0d80*/  IMAD.SHL.U32 R18, R102, 0x10, RZ ;  /* 0x0000001066127824 */ /* 0x000fe200078e00ff */
[C---:B------:R-:W-:Y:S01]  /*0d90*/  SHF.L.U32 R10, R8.reuse, 0x2, RZ ;  /* 0x00000002080a7819 */ /* 0x040fe200000006ff */
[----:B------:R-:W-:Y:S02]  /*0da0*/  IMAD.MOV.U32 R130, RZ, RZ, R126 ;  /* 0x000000ffff827224 */ /* 0x000fe400078e007e */
[----:B------:R-:W-:Y:S01]  /*0db0*/  IMAD.SHL.U32 R13, R8, 0x8, RZ ;  /* 0x00000008080d7824 */ /* 0x000fe200078e00ff */
[----:B------:R-:W-:Y:S01]  /*0dc0*/  LOP3.LUT P4, RZ, R18, 0x10, RZ, 0xc0, !PT ;  /* 0x0000001012ff7812 */ /* 0x000fe2000788c0ff */
[----:B------:R-:W-:Y:S01]  /*0dd0*/  IMAD.SHL.U32 R8, R8, 0x2, RZ ;  /* 0x0000000208087824 */ /* 0x000fe200078e00ff */
[----:B------:R-:W-:Y:S01]  /*0de0*/  LOP3.LUT P2, RZ, R10, 0x10, RZ, 0xc0, !PT ;  /* 0x000000100aff7812 */ /* 0x000fe2000784c0ff */
[----:B------:R-:W-:Y:S01]  /*0df0*/  IMAD.WIDE.U32 R22, R82, UR8, R130 ;  /* 0x0000000852167c25 */ /* 0x000fe2000f8e0082 */
[----:B------:R-:W-:Y:S02]  /*0e00*/  LOP3.LUT P3, RZ, R13, 0x10, RZ, 0xc0, !PT ;  /* 0x000000100dff7812 */ /* 0x000fe4000786c0ff */
[----:B------:R-:W-:Y:S01]  /*0e10*/  LOP3.LUT P1, RZ, R8, 0x10, RZ, 0xc0, !PT ;  /* 0x0000001008ff7812 */ /* 0x000fe2000782c0ff */
[----:B------:R-:W-:Y:S01]  /*0e20*/  IMAD R4, R81, UR8, R4 ;  /* 0x0000000851047c24 */ /* 0x000fe2000f8e0204 */
[----:B------:R-:W-:-:S04]  /*0e30*/  LEA R18, P0, R22, c[0x0][0x220], 0x1 ;  /* 0x0000880016127a11 */ /* 0x000fc800078008ff */
[----:B------:R-:W-:-:S04]  /*0e40*/  IADD3 R4, R23, R4, RZ ;  /* 0x0000000417047210 */ /* 0x000fc80007ffe0ff */
[----:B------:R-:W-:-:S05]  /*0e50*/  LEA.HI.X R19, R22, c[0x0][0x224], R4, 0x1, P0 ;  /* 0x0000890016137a11 */ /* 0x000fca00000f0c04 */
[----:B------:R-:W-:Y:S01]  /*0e60*/  @!PT LDS RZ, [RZ] ;  /* 0x00000000fffff984 */ /* 0x000fe20000000800 */
[----:B------:R-:W-:Y:S01]  /*0e70*/  @!PT LDS RZ, [RZ] ;  /* 0x00000000fffff984 */ /* 0x000fe20000000800 */
[----:B------:R-:W-:Y:S01]  /*0e80*/  @!PT LDS RZ, [RZ] ;  /* 0x00000000fffff984 */ /* 0x000fe20000000800 */
[----:B------:R1:W-:Y:S04]  /*0e90*/  LDGSTS.E.BYPASS.LTC128B.128 [R106+0xc080], [R18.64], P4 ;  /* 0x0c080000126a7fae */ /* 0x0003e8000a101d4a */
[----:B------:R1:W-:Y:S04]  /*0ea0*/  LDGSTS.E.BYPASS.LTC128B.128 [R106+0xd080], [R18.64+0x80], P3 ;  /* 0x0d080080126a7fae */ /* 0x0003e80009901d4a */
[----:B------:R1:W-:Y:S04]  /*0eb0*/  LDGSTS.E.BYPASS.LTC128B.128 [R106+0xe080], [R18.64+0x100], P2 ;  /* 0x0e080100126a7fae */ /* 0x0003e80009101d4a */
[----:B------:R1:W-:Y:S02]  /*0ec0*/  LDGSTS.E.BYPASS.LTC128B.128 [R106+0xf080], [R18.64+0x180], P1 ;  /* 0x0f080180126a7fae */ /* 0x0003e40008901d4a */
.L_x_56:
[----:B------:R-:W-:Y:S05]  /*0ed0*/  BSYNC B0 ;  /* 0x0000000000007941 */ /* 0x000fea0003800000 */
.L_x_55:
[----:B------:R-:W-:Y:S01]  /*0ee0*/  IADD3 R4, R9, 0x20, RZ ;  /* 0x0000002009047810 */ /* 0x000fe20007ffe0ff */
[----:B------:R-:W-:Y:S01]  /*0ef0*/  IMAD.SHL.U32 R87, R82, 0x20, RZ ;  /* 0x0000002052577824 */ /* 0x000fe200078e00ff */
[----:B------:R-:W-:Y:S01]  /*0f00*/  IADD3 R20, R20, 0x20, RZ ;  /* 0x0000002014147810 */ /* 0x000fe20007ffe0ff */
[----:B------:R-:W-:Y:S01]  /*0f10*/  IMAD.WIDE.U32 R8, R223, c[0x0][0x260], R16 ;  /* 0x00009800df087a25 */ /* 0x000fe200078e0010 */
[----:B------:R-:W-:Y:S01]  /*0f20*/  ISETP.GE.AND P0, PT, R11, c[0x0][0x27c], PT ;  /* 0x00009f000b007a0c */ /* 0x000fe20003f06270 */
[----:B------:R-:W0:Y:S01]  /*0f30*/  LDGDEPBAR ;  /* 0x00000000000079af */ /* 0x000e220000000000 */
[-C--:B------:R-:W-:Y:S01]  /*0f40*/  IADD3 R85, P5, P4, R2, R87.reuse, R109 ;  /* 0x0000005702557210 */ /* 0x080fe20007cbe06d */
[----:B------:R-:W-:Y:S01]  /*0f50*/  IMAD R97, R3, -0x20, R4 ;  /* 0xffffffe003617824 */ /* 0x000fe200078e0204 */
[----:B------:R-:W-:Y:S01]  /*0f60*/  IADD3 R87, P3, P2, R109, R87, R0 ;  /* 0x000000576d577210 */ /* 0x000fe20007a7e000 */
[----:B------:R-:W-:Y:S01]  /*0f70*/  IMAD R96, R3, -0x20, R20 ;  /* 0xffffffe003607824 */ /* 0x000fe200078e0214 */
[----:B------:R-:W-:Y:S01]  /*0f80*/  SEL R0, RZ, c[0x0][0x27c], !P0 ;  /* 0x00009f00ff007a07 */ /* 0x000fe20004000000 */
[----:B------:R-:W-:Y:S01]  /*0f90*/  IMAD.MOV.U32 R3, RZ, RZ, c[0x0][0x27c] ;  /* 0x00009f00ff037624 */ /* 0x000fe200078e00ff */
[----:B------:R-:W-:Y:S01]  /*0fa0*/  SHF.L.U64.HI R84, R82, 0x5, R81 ;  /* 0x0000000552547819 */ /* 0x000fe20000010251 */
[----:B------:R-:W-:Y:S01]  /*0fb0*/  IMAD R20, R89, c[0x0][0x260], RZ ;  /* 0x0000980059147a24 */ /* 0x000fe200078e02ff */
[----:B------:R-:W-:Y:S01]  /*0fc0*/  ISETP.GE.AND P1, PT, R16, c[0x0][0x27c], PT ;  /* 0x00009f0010007a0c */ /* 0x000fe20003f26270 */
[----:B------:R-:W-:Y:S01]  /*0fd0*/  IMAD.IADD R0, R11, 0x1, R0 ;  /* 0x000000010b007824 */ /* 0x000fe200078e0200 */
[C---:B------:R-:W-:Y:S01]  /*0fe0*/  ISETP.GE.AND P6, PT, R3.reuse, 0x1, PT ;  /* 0x000000010300780c */ /* 0x040fe20003fc6270 */
[----:B------:R-:W-:Y:S01]  /*0ff0*/  IMAD.SHL.U32 R3, R3, 0x2, RZ ;  /* 0x0000000203037824 */ /* 0x000fe200078e00ff */
[-C--:B------:R-:W-:Y:S01]  /*1000*/  IADD3.X R83, R83, R84.reuse, R114, P5, P4 ;  /* 0x0000005453537210 */ /* 0x080fe20002fe8472 */
[C---:B------:R-:W-:Y:S01]  /*1010*/  IMAD R20, R223.reuse, c[0x0][0x264], R20 ;  /* 0x00009900df147a24 */ /* 0x040fe200078e0214 */
[----:B------:R-:W-:Y:S01]  /*1020*/  IADD3.X R84, R114, R84, R5, P3, P2 ;  /* 0x0000005472547210 */ /* 0x000fe20001fe4405 */
[----:B-1----:R-:W-:Y:S01]  /*1030*/  IMAD.WIDE.U32 R18, R223, c[0x0][0x210], R16 ;  /* 0x00008400df127a25 */ /* 0x002fe200078e0010 */
[----:B------:R-:W-:Y:S01]  /*1040*/  IADD3 R2, -R3, c[0x0][0x1d4], RZ ;  /* 0x0000750003027a10 */ /* 0x000fe20007ffe1ff */
[----:B------:R-:W-:Y:S01]  /*1050*/  ULDC.64 UR4, c[0x0][0x290] ;  /* 0x0000a40000047ab9 */ /* 0x000fe20000000a00 */
[----:B------:R-:W-:Y:S01]  /*1060*/  SHF.R.S32.HI R93, RZ, 0x1f, R0 ;  /* 0x0000001fff5d7819 */ /* 0x000fe20000011400 */
[----:B------:R-:W-:Y:S01]  /*1070*/  IMAD.IADD R21, R9, 0x1, R20 ;  /* 0x0000000109157824 */ /* 0x000fe200078e0214 */
[CC--:B------:R-:W-:Y:S01]  /*1080*/  SEL R5, R3.reuse, R2.reuse, !P1 ;  /* 0x0000000203057207 */ /* 0x0c0fe20004800000 */
[----:B------:R-:W-:Y:S01]  /*1090*/  IMAD.MOV.U32 R20, RZ, RZ, R8 ;  /* 0x000000ffff147224 */ /* 0x000fe200078e0008 */
[----:B------:R-:W-:Y:S01]  /*10a0*/  SEL R2, R3, R2, !P0 ;  /* 0x0000000203027207 */ /* 0x000fe20004000000 */
[----:B------:R-:W-:Y:S01]  /*10b0*/  IMAD R8, R89, c[0x0][0x210], RZ ;  /* 0x0000840059087a24 */ /* 0x000fe200078e02ff */
[----:B------:R-:W-:Y:S01]  /*10c0*/  SEL R3, RZ, c[0x0][0x27c], !P1 ;  /* 0x00009f00ff037a07 */ /* 0x000fe20004800000 */
[----:B------:R-:W-:Y:S01]  /*10d0*/  IMAD R75, R75, c[0x0][0x218], RZ ;  /* 0x000086004b4b7a24 */ /* 0x000fe200078e02ff */
[-C--:B------:R-:W-:Y:S01]  /*10e0*/  LEA.HI R100, R93, R0.reuse, RZ, 0x3 ;  /* 0x000000005d647211 */ /* 0x080fe200078f18ff */
[----:B------:R-:W-:Y:S01]  /*10f0*/  IMAD R8, R223, c[0x0][0x214], R8 ;  /* 0x00008500df087a24 */ /* 0x000fe200078e0208 */
[----:B------:R-:W-:Y:S01]  /*1100*/  LEA.HI R93, R93, R0, RZ, 0x6 ;  /* 0x000000005d5d7211 */ /* 0x000fe200078f30ff */
[----:B------:R-:W-:Y:S01]  /*1110*/  IMAD.IADD R4, R16, 0x1, R3 ;  /* 0x0000000110047824 */ /* 0x000fe200078e0203 */
[----:B------:R-:W-:Y:S01]  /*1120*/  SHF.R.S32.HI R0, RZ, 0x1f, R5 ;  /* 0x0000001fff007819 */ /* 0x000fe20000011405 */
[----:B------:R-:W-:Y:S01]  /*1130*/  IMAD.IADD R9, R19, 0x1, R8 ;  /* 0x0000000113097824 */ /* 0x000fe200078e0208 */
[----:B------:R-:W-:Y:S01]  /*1140*/  SHF.R.S32.HI R3, RZ, 0x1f, R2 ;  /* 0x0000001fff037819 */ /* 0x000fe20000011402 */
[----:B------:R-:W-:Y:S01]  /*1150*/  IMAD.SHL.U32 R93, R93, 0x20, RZ ;  /* 0x000000205d5d7824 */ /* 0x000fe200078e00ff */
[----:B------:R-:W-:Y:S01]  /*1160*/  SHF.R.S32.HI R95, RZ, 0x1f, R4 ;  /* 0x0000001fff5f7819 */ /* 0x000fe20000011404 */
[----:B------:R-:W-:Y:S01]  /*1170*/  IMAD.MOV.U32 R8, RZ, RZ, R18 ;  /* 0x000000ffff087224 */ /* 0x000fe200078e0012 */
[----:B------:R-:W-:Y:S01]  /*1180*/  LEA.HI R0, R0, R5, RZ, 0x4 ;  /* 0x0000000500007211 */ /* 0x000fe200078f20ff */
[C---:B------:R-:W-:Y:S01]  /*1190*/  IMAD R75, R122.reuse, c[0x0][0x21c], R75 ;  /* 0x000087007a4b7a24 */ /* 0x040fe200078e024b */
[----:B------:R-:W-:Y:S01]  /*11a0*/  LEA.HI R101, R95, R4, RZ, 0x3 ;  /* 0x000000045f657211 */ /* 0x000fe200078f18ff */
[----:B------:R-:W-:Y:S01]  /*11b0*/  IMAD.WIDE.U32 R122, R122, c[0x0][0x218], R8 ;  /* 0x000086007a7a7a25 */ /* 0x000fe200078e0008 */
[----:B------:R-:W-:Y:S01]  /*11c0*/  LEA.HI R3, R3, R2, RZ, 0x4 ;  /* 0x0000000203037211 */ /* 0x000fe200078f20ff */
[----:B------:R-:W-:Y:S01]  /*11d0*/  USHF.L.U64.HI UR9, UR4, UR6, UR5 ;  /* 0x0000000604097299 */ /* 0x000fe20008010205 */
[----:B------:R-:W-:Y:S01]  /*11e0*/  SHF.R.S32.HI R0, RZ, 0x4, R0 ;  /* 0x00000004ff007819 */ /* 0x000fe20000011400 */
[C---:B------:R-:W-:Y:S01]  /*11f0*/  IMAD R116, R114.reuse, c[0x0][0x290], RZ ;  /* 0x0000a40072747a24 */ /* 0x040fe200078e02ff */
[----:B------:R-:W-:Y:S01]  /*1200*/  LOP3.LUT R5, R7, 0x38, R100, 0xf8, !PT ;  /* 0x0000003807057812 */ /* 0x000fe200078ef864 */
[----:B------:R-:W-:Y:S01]  /*1210*/  IMAD R114, R114, c[0x0][0x280], RZ ;  /* 0x0000a00072727a24 */ /* 0x000fe200078e02ff */
[----:B------:R-:W-:Y:S01]  /*1220*/  LEA.HI.SX32 R99, R101, R0, 0x1d ;  /* 0x0000000065637211 */ /* 0x000fe200078feaff */
[----:B------:R-:W-:Y:S01]  /*1230*/  IMAD.WIDE.U32 R120, R109, c[0x0][0x290], R16 ;  /* 0x0000a4006d787a25 */ /* 0x000fe200078e0010 */
[----:B------:R-:W-:Y:S01]  /*1240*/  SHF.R.S32.HI R3, RZ, 0x4, R3 ;  /* 0x00000004ff037819 */ /* 0x000fe20000011403 */
[----:B------:R-:W-:Y:S01]  /*1250*/  USHF.L.U32 UR12, UR4, 0x5, URZ ;  /* 0x00000005040c7899 */ /* 0x000fe2000800063f */
[----:B------:R-:W-:Y:S01]  /*1260*/  LEA.HI R95, R95, R4, RZ, 0x6 ;  /* 0x000000045f5f7211 */ /* 0x000fe200078f30ff */
[----:B------:R-:W-:Y:S01]  /*1270*/  IMAD.WIDE.U32 R118, R109, c[0x0][0x280], R16 ;  /* 0x0000a0006d767a25 */ /* 0x000fe200078e0010 */
[----:B------:R-:W-:Y:S01]  /*1280*/  LOP3.LUT R93, R93, 0x7ffff800, RZ, 0xc0, !PT ;  /* 0x7ffff8005d5d7812 */ /* 0x000fe200078ec0ff */
[----:B------:R-:W-:Y:S01]  /*1290*/  ULDC.64 UR4, c[0x0][0x280] ;  /* 0x0000a00000047ab9 */ /* 0x000fe20000000a00 */
[-C--:B------:R-:W-:Y:S01]  /*12a0*/  LOP3.LUT R0, R5, R6.reuse, RZ, 0x3c, !PT ;  /* 0x0000000605007212 */ /* 0x080fe200078e3cff */
[----:B------:R-:W-:Y:S01]  /*12b0*/  IMAD.SHL.U32 R95, R95, 0x20, RZ ;  /* 0x000000205f5f7824 */ /* 0x000fe200078e00ff */
[----:B------:R-:W-:Y:S01]  /*12c0*/  SHF.R.S32.HI R4, RZ, 0x1f, R99 ;  /* 0x0000001fff047819 */ /* 0x000fe20000011463 */
[C---:B------:R-:W-:Y:S01]  /*12d0*/  IMAD R116, R109.reuse, c[0x0][0x294], R116 ;  /* 0x0000a5006d747a24 */ /* 0x040fe200078e0274 */
[----:B------:R-:W-:Y:S01]  /*12e0*/  LEA.HI.SX32 R3, R100, R3, 0x1d ;  /* 0x0000000364037211 */ /* 0x000fe200078feaff */
[----:B------:R-:W-:Y:S01]  /*12f0*/  IMAD R114, R109, c[0x0][0x284], R114 ;  /* 0x0000a1006d727a24 */ /* 0x000fe200078e0272 */
[----:B------:R-:W-:Y:S01]  /*1300*/  IADD3 R93, R0, R93, R91 ;  /* 0x0000005d005d7210 */ /* 0x000fe20007ffe05b */
[----:B------:R-:W-:Y:S01]  /*1310*/  IMAD.SHL.U32 R105, R102, 0x10, RZ ;  /* 0x0000001066697824 */ /* 0x000fe200078e00ff */
[----:B------:R-:W-:Y:S01]  /*1320*/  LEA.HI R4, R4, R99, RZ, 0x3 ;  /* 0x0000006304047211 */ /* 0x000fe200078f18ff */
[----:B------:R-:W-:Y:S01]  /*1330*/  IMAD.SHL.U32 R99, R99, 0x8, RZ ;  /* 0x0000000863637824 */ /* 0x000fe200078e00ff */
[----:B------:R-:W-:Y:S01]  /*1340*/  SHF.R.S32.HI R0, RZ, 0x1f, R3 ;  /* 0x0000001fff007819 */ /* 0x000fe20000011403 */
[----:B------:R-:W-:Y:S01]  /*1350*/  IMAD.SHL.U32 R98, R3, 0x8, RZ ;  /* 0x0000000803627824 */ /* 0x000fe200078e00ff */
[----:B------:R-:W-:Y:S01]  /*1360*/  LOP3.LUT R9, R7, 0x38, R101, 0xf8, !PT ;  /* 0x0000003807097812 */ /* 0x000fe200078ef865 */
[----:B------:R-:W-:Y:S01]  /*1370*/  IMAD.IADD R121, R121, 0x1, R116 ;  /* 0x0000000179797824 */ /* 0x000fe200078e0274 */
[----:B------:R-:W-:Y:S01]  /*1380*/  LEA.HI R0, R0, R3, RZ, 0x3 ;  /* 0x0000000300007211 */ /* 0x000fe200078f18ff */
[----:B------:R-:W-:Y:S01]  /*1390*/  IMAD.SHL.U32 R3, R4, 0x100, RZ ;  /* 0x0000010004037824 */ /* 0x000fe200078e00ff */
[----:B------:R-:W-:Y:S01]  /*13a0*/  LOP3.LUT R5, R7, 0x38, R99, 0xf8, !PT ;  /* 0x0000003807057812 */ /* 0x000fe200078ef863 */
[----:B------:R-:W-:Y:S01]  /*13b0*/  IMAD.IADD R119, R119, 0x1, R114 ;  /* 0x0000000177777824 */ /* 0x000fe200078e0272 */
[--C-:B------:R-:W-:Y:S01]  /*13c0*/  SHF.R.S32.HI R15, RZ, 0x1f, R14.reuse ;  /* 0x0000001fff0f7819 */ /* 0x100fe2000001140e */
[----:B------:R-:W-:Y:S01]  /*13d0*/  IMAD.SHL.U32 R0, R0, 0x100, RZ ;  /* 0x0000010000007824 */ /* 0x000fe200078e00ff */
[-C--:B------:R-:W-:Y:S01]  /*13e0*/  LOP3.LUT R94, R5, R6.reuse, RZ, 0x3c, !PT ;  /* 0x00000006055e7212 */ /* 0x080fe200078e3cff */
[----:B------:R-:W-:Y:S01]  /*13f0*/  IMAD R77, R77, c[0x0][0x268], RZ ;  /* 0x00009a004d4d7a24 */ /* 0x000fe200078e02ff */
[----:B------:R-:W-:Y:S01]  /*1400*/  LOP3.LUT R3, R3, 0x7ffff800, RZ, 0xc0, !PT ;  /* 0x7ffff80003037812 */ /* 0x000fe200078ec0ff */
[--C-:B------:R-:W-:Y:S01]  /*1410*/  IMAD.WIDE.U32 R22, R109, c[0x0][0x290], R14.reuse ;  /* 0x0000a4006d167a25 */ /* 0x100fe200078e000e */
[----:B------:R-:W-:Y:S01]  /*1420*/  LOP3.LUT R95, R95, 0x7ffff800, RZ, 0xc0, !PT ;  /* 0x7ffff8005f5f7812 */ /* 0x000fe200078ec0ff */
[----:B------:R-:W-:Y:S01]  /*1430*/  USHF.L.U64.HI UR13, UR4, UR6, UR5 ;  /* 0x00000006040d7299 */ /* 0x000fe20008010205 */
[-C--:B------:R-:W-:Y:S01]  /*1440*/  LOP3.LUT R2, R9, R6.reuse, RZ, 0x3c, !PT ;  /* 0x0000000609027212 */ /* 0x080fe200078e3cff */
[----:B------:R-:W-:Y:S01]  /*1450*/  IMAD.WIDE.U32 R18, R109, c[0x0][0x280], R14 ;  /* 0x0000a0006d127a25 */ /* 0x000fe200078e000e */
[--C-:B------:R-:W-:Y:S01]  /*1460*/  IADD3 R94, R94, R3, R91.reuse ;  /* 0x000000035e5e7210 */ /* 0x100fe20007ffe05b */
[----:B------:R-:W-:Y:S01]  /*1470*/  USHF.L.U32 UR14, UR4, 0x5, URZ ;  /* 0x00000005040e7899 */ /* 0x000fe2000800063f */
[----:B------:R-:W-:Y:S01]  /*1480*/  IADD3 R95, R2, R95, R91 ;  /* 0x0000005f025f7210 */ /* 0x000fe20007ffe05b */
[----:B------:R-:W-:Y:S01]  /*1490*/  IMAD.IADD R117, R116, 0x1, R23 ;  /* 0x0000000174757824 */ /* 0x000fe200078e0217 */
[----:B-----5:R-:W-:Y:S01]  /*14a0*/  SHF.R.S32.HI R3, RZ, 0x1f, R66 ;  /* 0x0000001fff037819 */ /* 0x020fe20000011442 */
[----:B------:R-:W-:Y:S01]  /*14b0*/  IMAD.IADD R115, R114, 0x1, R19 ;  /* 0x0000000172737824 */ /* 0x000fe200078e0213 */
[----:B------:R-:W-:Y:S01]  /*14c0*/  LOP3.LUT R2, R7, 0x38, R98, 0xf8, !PT ;  /* 0x0000003807027812 */ /* 0x000fe200078ef862 */
[----:B------:R-:W-:Y:S01]  /*14d0*/  IMAD.MOV.U32 R116, RZ, RZ, R22 ;  /* 0x000000ffff747224 */ /* 0x000fe200078e0016 */
[----:B------:R-:W-:Y:S01]  /*14e0*/  LOP3.LUT R102, R102, 0xff, RZ, 0xc0, !PT ;  /* 0x000000ff66667812 */ /* 0x000fe200078ec0ff */
[C---:B------:R-:W-:Y:S01]  /*14f0*/  IMAD R69, R3.reuse, c[0x0][0x290], RZ ;  /* 0x0000a40003457a24 */ /* 0x040fe200078e02ff */
[----:B------:R-:W-:Y:S01]  /*1500*/  LOP3.LUT R2, R2, R6, RZ, 0x3c, !PT ;  /* 0x0000000602027212 */ /* 0x000fe200078e3cff */
[----:B------:R-:W-:Y:S01]  /*1510*/  IMAD.MOV.U32 R114, RZ, RZ, R18 ;  /* 0x000000ffff727224 */ /* 0x000fe200078e0012 */
[----:B------:R-:W-:Y:S01]  /*1520*/  LOP3.LUT R0, R0, 0x7ffff800, RZ, 0xc0, !PT ;  /* 0x7ffff80000007812 */ /* 0x000fe200078ec0ff */
[----:B------:R-:W-:Y:S01]  /*1530*/  IMAD R3, R3, c[0x0][0x280], RZ ;  /* 0x0000a00003037a24 */ /* 0x000fe200078e02ff */
[----:B------:R-:W-:Y:S01]  /*1540*/  ULDC.64 UR4, c[0x0][0x1e0] ;  /* 0x0000780000047ab9 */ /* 0x000fe20000000a00 */
[----:B------:R-:W-:Y:S01]  /*1550*/  IMAD.SHL.U32 R104, R102, 0x8, RZ ;  /* 0x0000000866687824 */ /* 0x000fe200078e00ff */
[----:B------:R-:W-:Y:S01]  /*1560*/  IADD3 R91, R2, R0, R91 ;  /* 0x00000000025b7210 */ /* 0x000fe20007ffe05b */
[----:B------:R-:W-:Y:S01]  /*1570*/  IMAD.SHL.U32 R103, R102, 0x4, RZ ;  /* 0x0000000466677824 */ /* 0x000fe200078e00ff */
[----:B------:R-:W-:Y:S01]  /*1580*/  USHF.L.U64.HI UR5, UR4, UR6, UR5 ;  /* 0x0000000604057299 */ /* 0x000fe20008010205 */
[----:B------:R-:W-:Y:S01]  /*1590*/  IMAD R77, R124, c[0x0][0x26c], R77 ;  /* 0x00009b007c4d7a24 */ /* 0x000fe200078e024d */
[----:B------:R-:W-:Y:S01]  /*15a0*/  IADD3 R73, P1, P0, R128, R132, R16 ;  /* 0x0000008480497210 */ /* 0x000fe2000783e010 */
[----:B------:R-:W-:Y:S01]  /*15b0*/  IMAD.SHL.U32 R102, R102, 0x2, RZ ;  /* 0x0000000266667824 */ /* 0x000fe200078e00ff */
[----:B------:R-:W-:Y:S01]  /*15c0*/  LOP3.LUT R101, R101, 0xfffffff8, RZ, 0xc0, !PT ;  /* 0xfffffff865657812 */ /* 0x000fe200078ec0ff */
[----:B------:R-:W-:Y:S01]  /*15d0*/  IMAD R69, R66, c[0x0][0x294], R69 ;  /* 0x0000a50042457a24 */ /* 0x000fe200078e0245 */
[----:B------:R-:W-:Y:S01]  /*15e0*/  LOP3.LUT R100, R100, 0xfffffff8, RZ, 0xc0, !PT ;  /* 0xfffffff864647812 */ /* 0x000fe200078ec0ff */
[----:B------:R-:W-:Y:S01]  /*15f0*/  IMAD.WIDE.U32 R120, R66, c[0x0][0x290], R120 ;  /* 0x0000a40042787a25 */ /* 0x000fe200078e0078 */
[----:B------:R-:W-:Y:S01]  /*1600*/  USHF.L.U32 UR6, UR4, 0x5, URZ ;  /* 0x0000000504067899 */ /* 0x000fe2000800063f */
[----:B------:R-:W-:-:S02]  /*1610*/  IADD3 R10, R14, 0x20, RZ ;  /* 0x000000200e0a7810 */ /* 0x000fc40007ffe0ff */
[----:B------:R-:W-:Y:S01]  /*1620*/  IMAD.WIDE.U32 R124, R124, c[0x0][0x268], R20 ;  /* 0x00009a007c7c7a25 */ /* 0x000fe200078e0014 */
[----:B------:R-:W-:Y:S01]  /*1630*/  ULDC.U8 UR4, c[0x0][0x298] ;  /* 0x0000a60000047ab9 */ /* 0x000fe20000000000 */
[----:B------:R-:W-:Y:S02]  /*1640*/  IADD3 R9, R14, 0x60, RZ ;  /* 0x000000600e097810 */ /* 0x000fe40007ffe0ff */
[C---:B------:R-:W-:Y:S01]  /*1650*/  IMAD R3, R66.reuse, c[0x0][0x284], R3 ;  /* 0x0000a10042037a24 */ /* 0x040fe200078e0203 */
[----:B------:R-:W-:Y:S01]  /*1660*/  IADD3.X R72, R79, R80, R17, P1, P0 ;  /* 0x000000504f487210 */ /* 0x000fe20000fe0411 */
[C---:B------:R-:W-:Y:S01]  /*1670*/  IMAD.WIDE.U32 R118, R66.reuse, c[0x0][0x280], R118 ;  /* 0x0000a00042767a25 */ /* 0x040fe200078e0076 */
[----:B------:R-:W-:Y:S02]  /*1680*/  LOP3.LUT R105, R105, 0x10, RZ, 0xc0, !PT ;  /* 0x0000001069697812 */ /* 0x000fe400078ec0ff */
[----:B------:R-:W-:Y:S01]  /*1690*/  ISETP.NE.AND P5, PT, RZ, UR4, PT ;  /* 0x00000004ff007c0c */ /* 0x000fe2000bfa5270 */
[----:B------:R-:W-:Y:S01]  /*16a0*/  IMAD.WIDE.U32 R116, R66, c[0x0][0x290], R116 ;  /* 0x0000a40042747a25 */ /* 0x000fe200078e0074 */
[----:B------:R-:W-:-:S02]  /*16b0*/  LOP3.LUT R104, R104, 0x10, RZ, 0xc0, !PT ;  /* 0x0000001068687812 */ /* 0x000fc400078ec0ff */
[----:B------:R-:W-:Y:S01]  /*16c0*/  LOP3.LUT R103, R103, 0x10, RZ, 0xc0, !PT ;  /* 0x0000001067677812 */ /* 0x000fe200078ec0ff */
[----:B------:R-:W-:Y:S01]  /*16d0*/  IMAD.WIDE.U32 R114, R66, c[0x0][0x280], R114 ;  /* 0x0000a00042727a25 */ /* 0x000fe200078e0072 */
[----:B------:R-:W-:Y:S02]  /*16e0*/  LOP3.LUT R102, R102, 0x10, RZ, 0xc0, !PT ;  /* 0x0000001066667812 */ /* 0x000fe400078ec0ff */
[----:B------:R-:W-:Y:S01]  /*16f0*/  SHF.R.S32.HI R92, RZ, 0x1f, R101 ;  /* 0x0000001fff5c7819 */ /* 0x000fe20000011465 */
[----:B------:R-:W-:Y:S01]  /*1700*/  IMAD.IADD R71, R121, 0x1, R69 ;  /* 0x0000000179477824 */ /* 0x000fe200078e0245 */
[----:B------:R-:W-:Y:S01]  /*1710*/  SHF.R.S32.HI R90, RZ, 0x1f, R100 ;  /* 0x0000001fff5a7819 */ /* 0x000fe20000011464 */
[----:B------:R-:W-:Y:S01]  /*1720*/  IMAD.IADD R77, R125, 0x1, R77 ;  /* 0x000000017d4d7824 */ /* 0x000fe200078e024d */
[----:B------:R-:W-:Y:S01]  /*1730*/  SHF.R.S32.HI R88, RZ, 0x1f, R99 ;  /* 0x0000001fff587819 */ /* 0x000fe20000011463 */
[----:B------:R-:W-:Y:S01]  /*1740*/  IMAD.IADD R75, R123, 0x1, R75 ;  /* 0x000000017b4b7824 */ /* 0x000fe200078e024b */
[----:B------:R-:W-:Y:S01]  /*1750*/  SHF.R.S32.HI R86, RZ, 0x1f, R98 ;  /* 0x0000001fff567819 */ /* 0x000fe20000011462 */
[----:B------:R-:W-:-:S02]  /*1760*/  IMAD.IADD R70, R119, 0x1, R3 ;  /* 0x0000000177467824 */ /* 0x000fc400078e0203 */
[----:B------:R-:W-:Y:S02]  /*1770*/  IMAD.IADD R69, R69, 0x1, R117 ;  /* 0x0000000145457824 */ /* 0x000fe400078e0275 */
[----:B------:R-:W-:Y:S02]  /*1780*/  IMAD.IADD R68, R3, 0x1, R115 ;  /* 0x0000000103447824 */ /* 0x000fe400078e0273 */
[----:B------:R-:W-:Y:S02]  /*1790*/  IMAD.SHL.U32 R95, R95, 0x2, RZ ;  /* 0x000000025f5f7824 */ /* 0x000fe400078e00ff */
[----:B------:R-:W-:Y:S02]  /*17a0*/  IMAD.SHL.U32 R93, R93, 0x2, RZ ;  /* 0x000000025d5d7824 */ /* 0x000fe400078e00ff */
[----:B------:R-:W-:Y:S02]  /*17b0*/  IMAD.SHL.U32 R94, R94, 0x2, RZ ;  /* 0x000000025e5e7824 */ /* 0x000fe400078e00ff */
[----:B------:R-:W-:Y:S01]  /*17c0*/  IMAD.SHL.U32 R91, R91, 0x2, RZ ;  /* 0x000000025b5b7824 */ /* 0x000fe200078e00ff */
[----:B------:R-:W-:Y:S06]  /*17d0*/  BAR.SYNC.DEFER_BLOCKING 0x0 ;  /* 0x0000000000007b1d */ /* 0x000fec0000010000 */
.L_x_75:
[----:B------:R-:W-:Y:S04]  /*17e0*/  DEPBAR.LE SB0, 0x0 ;  /* 0x000080000000791a */ /* 0x000fe80000000000 */
[----:B------:R-:W-:Y:S01]  /*17f0*/  BAR.SYNC.DEFER_BLOCKING 0x0 ;  /* 0x0000000000007b1d */ /* 0x000fe20000010000 */
[C---:B-1----:R-:W-:Y:S02]  /*1800*/  IMAD R5, R82.reuse, UR5, RZ ;  /* 0x0000000552057c24 */ /* 0x042fe4000f8e02ff */
[----:B-----5:R-:W-:Y:S04]  /*1810*/  IMAD.WIDE.U32 R18, R82, UR6, RZ ;  /* 0x0000000652127c25 */ /* 0x020fe8000f8e00ff */
[----:B------:R-:W-:Y:S01]  /*1820*/  IMAD R5, R81, UR6, R5 ;  /* 0x0000000651057c24 */ /* 0x000fe2000f8e0205 */
[----:B------:R-:W-:Y:S04]  /*1830*/  IADD3 R3, P1, R73, R18, RZ ;  /* 0x0000001249037210 */ /* 0x000fe80007f3e0ff */
[----:B------:R-:W-:Y:S02]  /*1840*/  IADD3 R5, R19, R5, RZ ;  /* 0x0000000513057210 */ /* 0x000fe40007ffe0ff */
[----:B------:R-:W-:Y:S02]  /*1850*/  LEA R52, P0, R3, c[0x0][0x1c8], 0x1 ;  /* 0x0000720003347a11 */ /* 0x000fe400078008ff */
[----:B------:R-:W-:Y:S04]  /*1860*/  IADD3.X R0, R5, R72, RZ, P1, !PT ;  /* 0x0000004805007210 */ /* 0x000fe80000ffe4ff */
[----:B------:R-:W-:Y:S01]  /*1870*/  LEA.HI.X R53, R3, c[0x0][0x1cc], R0, 0x1, P0 ;  /* 0x0000730003357a11 */ /* 0x000fe200000f0c00 */
[----:B------:R-:W-:Y:S01]  /*1880*/  BSSY B1, `(.L_x_57) ;  /* 0x0000256000017945 */ /* 0x000fe20003800000 */
[----:B------:R-:W-:-:S05]  /*1890*/  @!P6 BRA `(.L_x_58) ;  /* 0x000024400000e947 */ /* 0x000fca0003800000 */
[----:B------:R-:W-:Y:S01]  /*18a0*/  IMAD R3, R82, UR13, RZ ;  /* 0x0000000d52037c24 */ /* 0x000fe2000f8e02ff */
[----:B------:R-:W-:Y:S01]  /*18b0*/  IMNMX R67, R96, 0x20, PT ;  /* 0x0000002060437817 */ /* 0x000fe20003800200 */
[C---:B------:R-:W-:Y:S02]  /*18c0*/  IMAD R13, R82.reuse, UR9, RZ ;  /* 0x00000009520d7c24 */ /* 0x040fe4000f8e02ff */
[C---:B------:R-:W-:Y:S04]  /*18d0*/  IMAD.WIDE.U32 R20, R82.reuse, UR14, RZ ;  /* 0x0000000e52147c25 */ /* 0x040fe8000f8e00ff */
[----:B------:R-:W-:Y:S04]  /*18e0*/  IMAD.WIDE.U32 R6, R82, UR12, RZ ;  /* 0x0000000c52067c25 */ /* 0x000fe8000f8e00ff */
[C---:B------:R-:W-:Y:S02]  /*18f0*/  IMAD R3, R81.reuse, UR14, R3 ;  /* 0x0000000e51037c24 */ /* 0x040fe4000f8e0203 */
[----:B------:R-:W-:Y:S03]  /*1900*/  IMAD R13, R81, UR12, R13 ;  /* 0x0000000c510d7c24 */ /* 0x000fe6000f8e020d */
[----:B------:R-:W-:Y:S02]  /*1910*/  IADD3 R3, R21, R3, RZ ;  /* 0x0000000315037210 */ /* 0x000fe40007ffe0ff */
[----:B------:R-:W-:Y:S01]  /*1920*/  IADD3 R0, R7, R13, RZ ;  /* 0x0000000d07007210 */ /* 0x000fe20007ffe0ff */
[----:B------:R-:W-:-:S05]  /*1930*/  @!P5 BRA `(.L_x_59) ;  /* 0x000012000000d947 */ /* 0x000fca0003800000 */
[----:B------:R-:W-:Y:S01]  /*1940*/  ISETP.GE.AND P4, PT, R109, R67, PT ;  /* 0x000000436d00720c */ /* 0x000fe20003f86270 */
[----:B------:R-:W-:Y:S01]  /*1950*/  BSSY B0, `(.L_x_60) ;  /* 0x0000026000007945 */ /* 0x000fe20003800000 */
[----:B------:R-:W-:Y:S01]  /*1960*/  CS2R R40, SRZ ;  /* 0x0000000000287805 */ /* 0x000fe2000001ff00 */
[----:B------:R-:W-:Y:S01]  /*1970*/  CS2R R44, SRZ ;  /* 0x00000000002c7805 */ /* 0x000fe2000001ff00 */
[----:B------:R-:W-:Y:S01]  /*1980*/  CS2R R46, SRZ ;  /* 0x00000000002e7805 */ /* 0x000fe2000001ff00 */
[----:B------:R-:W-:Y:S01]  /*1990*/  CS2R R50, SRZ ;  /* 0x0000000000327805 */ /* 0x000fe2000001ff00 */
[----:B------:R-:W-:Y:S01]  /*19a0*/  CS2R R18, SRZ ;  /* 0x0000000000127805 */ /* 0x000fe2000001ff00 */
[----:B------:R-:W-:Y:S01]  /*19b0*/  CS2R R24, SRZ ;  /* 0x0000000000187805 */ /* 0x000fe2000001ff00 */
[----:B------:R-:W-:Y:S01]  /*19c0*/  CS2R R28, SRZ ;  /* 0x00000000001c7805 */ /* 0x000fe2000001ff00 */
[----:B------:R-:W-:Y:S04]  /*19d0*/  CS2R R32, SRZ ;  /* 0x0000000000207805 */ /* 0x000fe8000001ff00 */
[----:B------:R-:W-:-:S05]  /*19e0*/  @P4 BRA `(.L_x_61) ;  /* 0x000001c000004947 */ /* 0x000fca0003800000 */
[----:B------:R-:W-:Y:S01]  /*19f0*/  IADD3 R20, P1, R114, R20, RZ ;  /* 0x0000001472147210 */ /* 0x000fe20007f3e0ff */
[----:B------:R-:W-:Y:S01]  /*1a00*/  CS2R R50, SRZ ;  /* 0x0000000000327805 */ /* 0x000fe2000001ff00 */
[----:B------:R-:W-:Y:S01]  /*1a10*/  IADD3 R6, P0, R116, R6, RZ ;  /* 0x0000000674067210 */ /* 0x000fe20007f1e0ff */
[----:B------:R-:W-:Y:S01]  /*1a20*/  CS2R R46, SRZ ;  /* 0x00000000002e7805 */ /* 0x000fe2000001ff00 */
[----:B------:R-:W-:Y:S01]  /*1a30*/  ISETP.GE.AND P3, PT, R14, c[0x0][0x27c], PT ;  /* 0x00009f000e007a0c */ /* 0x000fe20003f66270 */
[----:B------:R-:W-:Y:S01]  /*1a40*/  IMAD.X R3, R3, 0x1, R68, P1 ;  /* 0x0000000103037824 */ /* 0x000fe200008e0644 */
[----:B------:R-:W-:Y:S01]  /*1a50*/  LEA R22, P1, R20, c[0x0][0x270], 0x1 ;  /* 0x00009c0014167a11 */ /* 0x000fe200078208ff */
[----:B------:R-:W-:Y:S01]  /*1a60*/  IMAD.X R5, R0, 0x1, R69, P0 ;  /* 0x0000000100057824 */ /* 0x000fe200000e0645 */
[----:B------:R-:W-:Y:S01]  /*1a70*/  LEA R2, P0, R6, c[0x0][0x288], 0x1 ;  /* 0x0000a20006027a11 */ /* 0x000fe200078008ff */
[----:B------:R-:W-:Y:S01]  /*1a80*/  CS2R R44, SRZ ;  /* 0x00000000002c7805 */ /* 0x000fe2000001ff00 */
[----:B------:R-:W-:Y:S01]  /*1a90*/  LEA.HI.X R23, R20, c[0x0][0x274], R3, 0x1, P1 ;  /* 0x00009d0014177a11 */ /* 0x000fe200008f0c03 */
[----:B------:R-:W-:Y:S01]  /*1aa0*/  CS2R R40, SRZ ;  /* 0x0000000000287805 */ /* 0x000fe2000001ff00 */
[----:B------:R-:W-:Y:S01]  /*1ab0*/  LEA.HI.X R3, R6, c[0x0][0x28c], R5, 0x1, P0 ;  /* 0x0000a30006037a11 */ /* 0x000fe200000f0c05 */
[----:B------:R-:W-:Y:S01]  /*1ac0*/  CS2R R32, SRZ ;  /* 0x0000000000207805 */ /* 0x000fe2000001ff00 */
[----:B------:R-:W-:Y:S01]  /*1ad0*/  ISETP.GE.AND P2, PT, R10, c[0x0][0x27c], PT ;  /* 0x00009f000a007a0c */ /* 0x000fe20003f46270 */
[----:B------:R-:W-:Y:S01]  /*1ae0*/  CS2R R28, SRZ ;  /* 0x00000000001c7805 */ /* 0x000fe2000001ff00 */
[----:B------:R-:W-:Y:S01]  /*1af0*/  ISETP.GE.AND P1, PT, R12, c[0x0][0x27c], PT ;  /* 0x00009f000c007a0c */ /* 0x000fe20003f26270 */
[----:B------:R1:W5:Y:S01]  /*1b00*/  @!P3 LDG.E.64 R50, [R22.64] ;  /* 0x0000000a1632b981 */ /* 0x000362000c1e1b00 */
[----:B------:R-:W-:Y:S01]  /*1b10*/  ISETP.GE.AND P0, PT, R9, c[0x0][0x27c], PT ;  /* 0x00009f0009007a0c */ /* 0x000fe20003f06270 */
[----:B------:R-:W-:Y:S01]  /*1b20*/  CS2R R24, SRZ ;  /* 0x0000000000187805 */ /* 0x000fe2000001ff00 */
[----:B------:R-:W-:Y:S01]  /*1b30*/  CS2R R18, SRZ ;  /* 0x0000000000127805 */ /* 0x000fe2000001ff00 */
[----:B------:R1:W5:Y:S06]  /*1b40*/  @!P3 LDG.E.64 R32, [R2.64] ;  /* 0x0000000a0220b981 */ /* 0x00036c000c1e1b00 */
[----:B------:R1:W5:Y:S04]  /*1b50*/  @!P2 LDG.E.64 R46, [R22.64+0x40] ;  /* 0x0000400a162ea981 */ /* 0x000368000c1e1b00 */
[----:B------:R1:W5:Y:S04]  /*1b60*/  @!P1 LDG.E.64 R44, [R22.64+0x80] ;  /* 0x0000800a162c9981 */ /* 0x000368000c1e1b00 */
[----:B------:R1:W5:Y:S04]  /*1b70*/  @!P0 LDG.E.64 R40, [R22.64+0xc0] ;  /* 0x0000c00a16288981 */ /* 0x000368000c1e1b00 */
[----:B------:R1:W5:Y:S04]  /*1b80*/  @!P2 LDG.E.64 R28, [R2.64+0x40] ;  /* 0x0000400a021ca981 */ /* 0x000368000c1e1b00 */
[----:B------:R1:W5:Y:S04]  /*1b90*/  @!P1 LDG.E.64 R24, [R2.64+0x80] ;  /* 0x0000800a02189981 */ /* 0x000368000c1e1b00 */
[----:B------:R1:W5:Y:S02]  /*1ba0*/  @!P0 LDG.E.64 R18, [R2.64+0xc0] ;  /* 0x0000c00a02128981 */ /* 0x000364000c1e1b00 */
.L_x_61:
[----:B------:R-:W-:Y:S05]  /*1bb0*/  BSYNC B0 ;  /* 0x0000000000007941 */ /* 0x000fea0003800000 */
.L_x_60:
[----:B------:R-:W-:-:S05]  /*1bc0*/  @P4 BRA `(.L_x_62) ;  /* 0x0000221000004947 */ /* 0x000fca0003800000 */
[----:B------:R-:W-:Y:S01]  /*1bd0*/  ISETP.GE.AND P0, PT, R16, c[0x0][0x1d4], PT ;  /* 0x0000750010007a0c */ /* 0x000fe20003f06270 */
[----:B-----5:R-:W-:Y:S01]  /*1be0*/  IMAD.MOV.U32 R13, RZ, RZ, R44 ;  /* 0x000000ffff0d7224 */ /* 0x020fe200078e002c */
[----:B------:R-:W-:Y:S01]  /*1bf0*/  MOV R8, R45 ;  /* 0x0000002d00087202 */ /* 0x000fe20000000f00 */
[----:B------:R-:W-:Y:S01]  /*1c00*/  IMAD.MOV.U32 R0, RZ, RZ, R19 ;  /* 0x000000ffff007224 */ /* 0x000fe200078e0013 */
[----:B-1----:R-:W-:Y:S01]  /*1c10*/  MOV R2, R18 ;  /* 0x0000001200027202 */ /* 0x002fe20000000f00 */
[----:B------:R-:W-:Y:S01]  /*1c20*/  IMAD.MOV.U32 R21, RZ, RZ, R40 ;  /* 0x000000ffff157224 */ /* 0x000fe200078e0028 */
[----:B------:R-:W-:Y:S01]  /*1c30*/  PRMT R42, R8, 0x5410, R13 ;  /* 0x00005410082a7816 */ /* 0x000fe2000000000d */
[----:B------:R-:W-:Y:S01]  /*1c40*/  IMAD.MOV.U32 R20, RZ, RZ, R41 ;  /* 0x000000ffff147224 */ /* 0x000fe200078e0029 */
[----:B------:R-:W-:Y:S01]  /*1c50*/  PRMT R5, R0, 0x5410, R2 ;  /* 0x0000541000057816 */ /* 0x000fe20000000002 */
[----:B------:R-:W-:Y:S01]  /*1c60*/  IMAD.MOV.U32 R13, RZ, RZ, R46 ;  /* 0x000000ffff0d7224 */ /* 0x000fe200078e002e */
[----:B------:R-:W-:Y:S01]  /*1c70*/  MOV R3, R25 ;  /* 0x0000001900037202 */ /* 0x000fe20000000f00 */
[----:B------:R-:W-:Y:S01]  /*1c80*/  IMAD.MOV.U32 R8, RZ, RZ, R47 ;  /* 0x000000ffff087224 */ /* 0x000fe200078e002f */
[----:B------:R-:W-:Y:S01]  /*1c90*/  MOV R0, R29 ;  /* 0x0000001d00007202 */ /* 0x000fe20000000f00 */
[----:B------:R-:W-:Y:S01]  /*1ca0*/  IMAD.MOV.U32 R4, RZ, RZ, R24 ;  /* 0x000000ffff047224 */ /* 0x000fe200078e0018 */
[----:B------:R-:W-:Y:S01]  /*1cb0*/  PRMT R38, R20, 0x5410, R21 ;  /* 0x0000541014267816 */ /* 0x000fe20000000015 */
[----:B------:R-:W-:Y:S01]  /*1cc0*/  IMAD.MOV.U32 R2, RZ, RZ, R28 ;  /* 0x000000ffff027224 */ /* 0x000fe200078e001c */
[----:B------:R-:W-:Y:S01]  /*1cd0*/  PRMT R43, R8, 0x5410, R13 ;  /* 0x00005410082b7816 */ /* 0x000fe2000000000d */
[----:B------:R-:W-:Y:S01]  /*1ce0*/  BSSY B0, `(.L_x_63) ;  /* 0x000003b000007945 */ /* 0x000fe20003800000 */
[----:B------:R-:W-:Y:S02]  /*1cf0*/  PRMT R6, R3, 0x5410, R4 ;  /* 0x0000541003067816 */ /* 0x000fe40000000004 */
[----:B------:R-:W-:Y:S01]  /*1d00*/  PRMT R7, R0, 0x5410, R2 ;  /* 0x0000541000077816 */ /* 0x000fe20000000002 */
[----:B------:R-:W-:-:S05]  /*1d10*/  @P0 BRA `(.L_x_64) ;  /* 0x0000037000000947 */ /* 0x000fca0003800000 */
[----:B------:R-:W-:Y:S01]  /*1d20*/  ISETP.GE.AND P0, PT, R14, c[0x0][0x27c], PT ;  /* 0x00009f000e007a0c */ /* 0x000fe20003f06270 */
[----:B------:R-:W1:Y:S01]  /*1d30*/  LDS.128 R20, [R106+0xc080] ;  /* 0x00c080006a147984 */ /* 0x000e620000000c00 */
[----:B------:R-:W-:Y:S02]  /*1d40*/  MOV R26, R32 ;  /* 0x00000020001a7202 */ /* 0x000fe40000000f00 */
[----:B------:R-:W-:Y:S02]  /*1d50*/  MOV R34, R50 ;  /* 0x0000003200227202 */ /* 0x000fe40000000f00 */
[----:B------:R-:W-:Y:S02]  /*1d60*/  MOV R27, R33 ;  /* 0x00000021001b7202 */ /* 0x000fe40000000f00 */
[----:B------:R-:W-:Y:S05]  /*1d70*/  MOV R49, R51 ;  /* 0x0000003300317202 */ /* 0x000fea0000000f00 */
[--C-:B------:R-:W-:Y:S01]  /*1d80*/  @!P0 SHF.R.U64 R31, R32, 0x10, R33.reuse ;  /* 0x00000010201f8819 */ /* 0x100fe20000001221 */
[----:B------:R-:W-:Y:S01]  /*1d90*/  @!P0 HADD2.F32 R35, -RZ, R34.H0_H0 ;  /* 0x20000022ff238230 */ /* 0x000fe20000004100 */
[----:B------:R-:W-:Y:S01]  /*1da0*/  @!P0 SHF.R.U32.HI R13, RZ, 0x10, R33 ;  /* 0x00000010ff0d8819 */ /* 0x000fe20000011621 */
[----:B------:R-:W-:Y:S01]  /*1db0*/  @!P0 HADD2.F32 R33, -RZ, R26.H0_H0 ;  /* 0x2000001aff218230 */ /* 0x000fe20000004100 */
[--C-:B------:R-:W-:Y:S01]  /*1dc0*/  @!P0 SHF.R.U64 R37, R50, 0x10, R51.reuse ;  /* 0x0000001032258819 */ /* 0x100fe20000001233 */
[----:B------:R-:W-:Y:S01]  /*1dd0*/  @!P0 HADD2.F32 R31, -RZ, R31.H0_H0 ;  /* 0x2000001fff1f8230 */ /* 0x000fe20000004100 */
[----:B------:R-:W-:Y:S01]  /*1de0*/  @!P0 SHF.R.U32.HI R39, RZ, 0x10, R51 ;  /* 0x00000010ff278819 */ /* 0x000fe20000011633 */
[----:B------:R-:W-:Y:S02]  /*1df0*/  @!P0 HADD2.F32 R27, -RZ, R27.H0_H0 ;  /* 0x2000001bff1b8230 */ /* 0x000fe40000004100 */
[----:B------:R-:W-:Y:S02]  /*1e00*/  @!P0 HADD2.F32 R37, -RZ, R37.H0_H0 ;  /* 0x20000025ff258230 */ /* 0x000fe40000004100 */
[----:B------:R-:W-:Y:S02]  /*1e10*/  @!P0 HADD2.F32 R39, -RZ, R39.H0_H0 ;  /* 0x20000027ff278230 */ /* 0x000fe40000004100 */
[----:B------:R-:W-:Y:S01]  /*1e20*/  @!P0 HADD2.F32 R13, -RZ, R13.H0_H0 ;  /* 0x2000000dff0d8230 */ /* 0x000fe20000004100 */
[----:B-1----:R-:W-:Y:S01]  /*1e30*/  @!P0 IMAD.MOV.U32 R26, RZ, RZ, R21 ;  /* 0x000000ffff1a8224 */ /* 0x002fe200078e0015 */
[----:B------:R-:W-:Y:S04]  /*1e40*/  @!P0 MOV R8, R20 ;  /* 0x0000001400088202 */ /* 0x000fe80000000f00 */
[----:B------:R-:W-:Y:S02]  /*1e50*/  @!P0 HADD2.F32 R34, -RZ, R26.H1_H1 ;  /* 0x3000001aff228230 */ /* 0x000fe40000004100 */
[--C-:B------:R-:W-:Y:S02]  /*1e60*/  @!P0 HADD2.F32 R30, -RZ, R8.reuse.H1_H1 ;  /* 0x30000008ff1e8230 */ /* 0x100fe40000004100 */
[----:B------:R-:W-:Y:S01]  /*1e70*/  @!P0 HADD2.F32 R8, -RZ, R8.H0_H0 ;  /* 0x20000008ff088230 */ /* 0x000fe20000004100 */
[----:B------:R-:W-:Y:S02]  /*1e80*/  @!P0 FMUL.FTZ R59, R34, R31 ;  /* 0x0000001f223b8220 */ /* 0x000fe40000410000 */
[-C--:B------:R-:W-:Y:S02]  /*1e90*/  @!P0 FMUL.FTZ R57, R30, R33.reuse ;  /* 0x000000211e398220 */ /* 0x080fe40000410000 */
[C---:B------:R-:W-:Y:S02]  /*1ea0*/  @!P0 FMUL.FTZ R0, R8.reuse, R33 ;  /* 0x0000002108008220 */ /* 0x040fe40000410000 */
[-C--:B------:R-:W-:Y:S01]  /*1eb0*/  @!P0 FFMA.FTZ R57, R8, R35.reuse, -R57 ;  /* 0x0000002308398223 */ /* 0x080fe20000010839 */
[----:B------:R-:W-:Y:S01]  /*1ec0*/  @!P0 HADD2.F32 R8, -RZ, R26.H0_H0 ;  /* 0x2000001aff088230 */ /* 0x000fe20000004100 */
[----:B------:R-:W-:Y:S01]  /*1ed0*/  @!P0 FFMA.FTZ R0, R30, R35, R0 ;  /* 0x000000231e008223 */ /* 0x000fe20000010000 */
[----:B------:R-:W-:Y:S01]  /*1ee0*/  @!P0 MOV R26, R22 ;  /* 0x00000016001a8202 */ /* 0x000fe20000000f00 */
[----:B------:R-:W-:Y:S02]  /*1ef0*/  @!P0 HADD2.F32 R35, -RZ, R49.H0_H0 ;  /* 0x20000031ff238230 */ /* 0x000fe40000004100 */
[----:B------:R-:W-:Y:S01]  /*1f00*/  @!P0 FMUL.FTZ R2, R8, R31 ;  /* 0x0000001f08028220 */ /* 0x000fe20000410000 */
[----:B------:R-:W-:Y:S01]  /*1f10*/  @!P0 F2FP.PACK_AB R57, R0, R57 ;  /* 0x000000390039823e */ /* 0x000fe200000000ff */
[----:B------:R-:W-:Y:S01]  /*1f20*/  @!P0 FFMA.FTZ R59, R8, R37, -R59 ;  /* 0x00000025083b8223 */ /* 0x000fe2000001083b */
[----:B------:R-:W-:Y:S01]  /*1f30*/  @!P0 MOV R8, R23 ;  /* 0x0000001700088202 */ /* 0x000fe20000000f00 */
[----:B------:R-:W-:Y:S01]  /*1f40*/  @!P0 FFMA.FTZ R2, R34, R37, R2 ;  /* 0x0000002522028223 */ /* 0x000fe20000010002 */
[--C-:B------:R-:W-:Y:S01]  /*1f50*/  @!P0 HADD2.F32 R30, -RZ, R26.reuse.H1_H1 ;  /* 0x3000001aff1e8230 */ /* 0x100fe20000004100 */
[----:B------:R-:W-:Y:S01]  /*1f60*/  @!P0 IMAD.MOV.U32 R20, RZ, RZ, R57 ;  /* 0x000000ffff148224 */ /* 0x000fe200078e0039 */
[----:B------:R-:W-:Y:S02]  /*1f70*/  @!P0 HADD2.F32 R26, -RZ, R26.H0_H0 ;  /* 0x2000001aff1a8230 */ /* 0x000fe40000004100 */
[--C-:B------:R-:W-:Y:S01]  /*1f80*/  @!P0 HADD2.F32 R36, -RZ, R8.reuse.H1_H1 ;  /* 0x30000008ff248230 */ /* 0x100fe20000004100 */
[-C--:B------:R-:W-:Y:S01]  /*1f90*/  @!P0 FMUL.FTZ R48, R30, R27.reuse ;  /* 0x0000001b1e308220 */ /* 0x080fe20000410000 */
[----:B------:R-:W-:Y:S01]  /*1fa0*/  @!P0 HADD2.F32 R8, -RZ, R8.H0_H0 ;  /* 0x20000008ff088230 */ /* 0x000fe20000004100 */
[----:B------:R-:W-:Y:S01]  /*1fb0*/  @!P0 FMUL.FTZ R3, R26, R27 ;  /* 0x0000001b1a038220 */ /* 0x000fe20000410000 */
[----:B------:R-:W-:Y:S01]  /*1fc0*/  @!P0 F2FP.PACK_AB R56, R2, R59 ;  /* 0x0000003b0238823e */ /* 0x000fe200000000ff */
[-C--:B------:R-:W-:Y:S02]  /*1fd0*/  @!P0 FMUL.FTZ R54, R36, R13.reuse ;  /* 0x0000000d24368220 */ /* 0x080fe40000410000 */
[----:B------:R-:W-:Y:S01]  /*1fe0*/  @!P0 FMUL.FTZ R4, R8, R13 ;  /* 0x0000000d08048220 */ /* 0x000fe20000410000 */
[----:B------:R-:W-:Y:S01]  /*1ff0*/  @!P0 MOV R21, R56 ;  /* 0x0000003800158202 */ /* 0x000fe20000000f00 */
[-C--:B------:R-:W-:Y:S02]  /*2000*/  @!P0 FFMA.FTZ R3, R30, R35.reuse, R3 ;  /* 0x000000231e038223 */ /* 0x080fe40000010003 */
[----:B------:R-:W-:Y:S02]  /*2010*/  @!P0 FFMA.FTZ R48, R26, R35, -R48 ;  /* 0x000000231a308223 */ /* 0x000fe40000010830 */
[-C--:B------:R-:W-:Y:S02]  /*2020*/  @!P0 FFMA.FTZ R54, R8, R39.reuse, -R54 ;  /* 0x0000002708368223 */ /* 0x080fe40000010836 */
[----:B------:R-:W-:Y:S01]  /*2030*/  @!P0 FFMA.FTZ R4, R36, R39, R4 ;  /* 0x0000002724048223 */ /* 0x000fe20000010004 */
[----:B------:R-:W-:Y:S04]  /*2040*/  @!P0 F2FP.PACK_AB R48, R3, R48 ;  /* 0x000000300330823e */ /* 0x000fe800000000ff */
[----:B------:R-:W-:Y:S02]  /*2050*/  @!P0 F2FP.PACK_AB R59, R4, R54 ;  /* 0x00000036043b823e */ /* 0x000fe400000000ff */
[----:B------:R-:W-:Y:S02]  /*2060*/  @!P0 MOV R22, R48 ;  /* 0x0000003000168202 */ /* 0x000fe40000000f00 */
[----:B------:R-:W-:Y:S05]  /*2070*/  @!P0 MOV R23, R59 ;  /* 0x0000003b00178202 */ /* 0x000fea0000000f00 */
[----:B------:R1:W-:Y:S02]  /*2080*/  STG.E.128 [R52.64], R20 ;  /* 0x0000001434007986 */ /* 0x0003e4000c101d0a */
.L_x_64:
[----:B------:R-:W-:Y:S05]  /*2090*/  BSYNC B0 ;  /* 0x0000000000007941 */ /* 0x000fea0003800000 */
.L_x_63:
[----:B------:R-:W-:Y:S01]  /*20a0*/  ISETP.GE.AND P0, PT, R11, c[0x0][0x1d4], PT ;  /* 0x000075000b007a0c */ /* 0x000fe20003f06270 */
[----:B------:R-:W-:Y:S01]  /*20b0*/  @!UPT UIADD3 URZ, URZ, URZ, URZ ;  /* 0x0000003f3f3ff290 */ /* 0x000fe2000fffe03f */
[----:B------:R-:W-:Y:S11]  /*20c0*/  BSSY B0, `(.L_x_65) ;  /* 0x0000036000007945 */ /* 0x000ff60003800000 */
[----:B------:R-:W-:-:S05]  /*20d0*/  @P0 BRA `(.L_x_66) ;  /* 0x0000034000000947 */ /* 0x000fca0003800000 */
[----:B------:R-:W-:Y:S01]  /*20e0*/  ISETP.GE.AND P0, PT, R10, c[0x0][0x27c], PT ;  /* 0x00009f000a007a0c */ /* 0x000fe20003f06270 */
[----:B-1----:R-:W1:Y:S11]  /*20f0*/  LDS.128 R20, [R106+0xd080] ;  /* 0x00d080006a147984 */ /* 0x002e760000000c00 */
[----:B------:R-:W-:Y:S01]  /*2100*/  @!UPT UIADD3 URZ, URZ, URZ, URZ ;  /* 0x0000003f3f3ff290 */ /* 0x000fe2000fffe03f */
[----:B------:R-:W-:Y:S01]  /*2110*/  @!P0 HADD2.F32 R27, -RZ, R7.H1_H1 ;  /* 0x30000007ff1b8230 */ /* 0x000fe20000004100 */
[----:B------:R-:W-:Y:S01]  /*2120*/  @!P0 SHF.R.U64 R8, R28, 0x10, R29 ;  /* 0x000000101c088819 */ /* 0x000fe2000000121d */
[----:B------:R-:W-:Y:S01]  /*2130*/  @!P0 HADD2.F32 R33, -RZ, R43.H1_H1 ;  /* 0x3000002bff218230 */ /* 0x000fe20000004100 */
[----:B------:R-:W-:Y:S01]  /*2140*/  @!P0 SHF.R.U64 R32, R46, 0x10, R47 ;  /* 0x000000102e208819 */ /* 0x000fe2000000122f */
[----:B------:R-:W-:Y:S01]  /*2150*/  @!P0 HADD2.F32 R7, -RZ, R7.H0_H0 ;  /* 0x20000007ff078230 */ /* 0x000fe20000004100 */
[----:B------:R-:W-:Y:S01]  /*2160*/  @!P0 SHF.R.U32.HI R28, RZ, 0x10, R29 ;  /* 0x00000010ff1c8819 */ /* 0x000fe2000001161d */
[----:B------:R-:W-:Y:S01]  /*2170*/  @!P0 HADD2.F32 R8, -RZ, R8.H0_H0 ;  /* 0x20000008ff088230 */ /* 0x000fe20000004100 */
[----:B------:R-:W-:Y:S01]  /*2180*/  @!P0 SHF.R.U32.HI R36, RZ, 0x10, R47 ;  /* 0x00000010ff248819 */ /* 0x000fe2000001162f */
[----:B------:R-:W-:Y:S02]  /*2190*/  @!P0 HADD2.F32 R32, -RZ, R32.H0_H0 ;  /* 0x20000020ff208230 */ /* 0x000fe40000004100 */
[----:B------:R-:W-:Y:S02]  /*21a0*/  @!P0 HADD2.F32 R28, -RZ, R28.H0_H0 ;  /* 0x2000001cff1c8230 */ /* 0x000fe40000004100 */
[----:B------:R-:W-:Y:S01]  /*21b0*/  @!P0 HADD2.F32 R36, -RZ, R36.H0_H0 ;  /* 0x20000024ff248230 */ /* 0x000fe20000004100 */
[----:B-1----:R-:W-:Y:S02]  /*21c0*/  @!P0 MOV R13, R20 ;  /* 0x00000014000d8202 */ /* 0x002fe40000000f00 */
[----:B------:R-:W-:Y:S03]  /*21d0*/  @!P0 MOV R26, R21 ;  /* 0x00000015001a8202 */ /* 0x000fe60000000f00 */
[--C-:B------:R-:W-:Y:S02]  /*21e0*/  @!P0 HADD2.F32 R31, -RZ, R13.reuse.H1_H1 ;  /* 0x3000000dff1f8230 */ /* 0x100fe40000004100 */
[----:B------:R-:W-:Y:S01]  /*21f0*/  @!P0 HADD2.F32 R30, -RZ, R13.H0_H0 ;  /* 0x2000000dff1e8230 */ /* 0x000fe20000004100 */
[----:B------:R-:W-:Y:S01]  /*2200*/  @!P0 MOV R13, R22 ;  /* 0x00000016000d8202 */ /* 0x000fe20000000f00 */
[--C-:B------:R-:W-:Y:S01]  /*2210*/  @!P0 HADD2.F32 R35, -RZ, R26.reuse.H1_H1 ;  /* 0x3000001aff238230 */ /* 0x100fe20000004100 */
[-C--:B------:R-:W-:Y:S02]  /*2220*/  @!P0 FMUL.FTZ R37, R31, R27.reuse ;  /* 0x0000001b1f258220 */ /* 0x080fe40000410000 */
[C---:B------:R-:W-:Y:S01]  /*2230*/  @!P0 FMUL.FTZ R0, R30.reuse, R27 ;  /* 0x0000001b1e008220 */ /* 0x040fe20000410000 */
[----:B------:R-:W-:Y:S01]  /*2240*/  @!P0 HADD2.F32 R27, -RZ, R26.H0_H0 ;  /* 0x2000001aff1b8230 */ /* 0x000fe20000004100 */
[-C--:B------:R-:W-:Y:S01]  /*2250*/  @!P0 FMUL.FTZ R39, R35, R8.reuse ;  /* 0x0000000823278220 */ /* 0x080fe20000410000 */
[--C-:B------:R-:W-:Y:S01]  /*2260*/  @!P0 HADD2.F32 R26, -RZ, R13.reuse.H0_H0 ;  /* 0x2000000dff1a8230 */ /* 0x100fe20000004100 */
[----:B------:R-:W-:Y:S01]  /*2270*/  @!P0 FFMA.FTZ R37, R30, R33, -R37 ;  /* 0x000000211e258223 */ /* 0x000fe20000010825 */
[----:B------:R-:W-:Y:S01]  /*2280*/  @!P0 HADD2.F32 R34, -RZ, R13.H1_H1 ;  /* 0x3000000dff228230 */ /* 0x000fe20000004100 */
[----:B------:R-:W-:Y:S01]  /*2290*/  @!P0 FMUL.FTZ R2, R27, R8 ;  /* 0x000000081b028220 */ /* 0x000fe20000410000 */
[----:B------:R-:W-:Y:S01]  /*22a0*/  @!P0 MOV R8, R23 ;  /* 0x0000001700088202 */ /* 0x000fe20000000f00 */
[----:B------:R-:W-:Y:S01]  /*22b0*/  @!P0 FFMA.FTZ R0, R31, R33, R0 ;  /* 0x000000211f008223 */ /* 0x000fe20000010000 */
[----:B------:R-:W-:Y:S01]  /*22c0*/  @!P0 HADD2.F32 R31, -RZ, R43.H0_H0 ;  /* 0x2000002bff1f8230 */ /* 0x000fe20000004100 */
[-C--:B------:R-:W-:Y:S02]  /*22d0*/  @!P0 FMUL.FTZ R3, R26, R7.reuse ;  /* 0x000000071a038220 */ /* 0x080fe40000410000 */
[----:B------:R-:W-:Y:S01]  /*22e0*/  @!P0 FMUL.FTZ R48, R34, R7 ;  /* 0x0000000722308220 */ /* 0x000fe20000410000 */
[----:B------:R-:W-:Y:S01]  /*22f0*/  @!P0 F2FP.PACK_AB R37, R0, R37 ;  /* 0x000000250025823e */ /* 0x000fe200000000ff */
[-C--:B------:R-:W-:Y:S01]  /*2300*/  @!P0 FFMA.FTZ R2, R35, R32.reuse, R2 ;  /* 0x0000002023028223 */ /* 0x080fe20000010002 */
[--C-:B------:R-:W-:Y:S01]  /*2310*/  @!P0 HADD2.F32 R33, -RZ, R8.reuse.H1_H1 ;  /* 0x30000008ff218230 */ /* 0x100fe20000004100 */
[----:B------:R-:W-:Y:S01]  /*2320*/  @!P0 FFMA.FTZ R3, R34, R31, R3 ;  /* 0x0000001f22038223 */ /* 0x000fe20000010003 */
[----:B------:R-:W-:Y:S01]  /*2330*/  @!P0 MOV R20, R37 ;  /* 0x0000002500148202 */ /* 0x000fe20000000f00 */
[----:B------:R-:W-:Y:S01]  /*2340*/  @!P0 HADD2.F32 R13, -RZ, R8.H0_H0 ;  /* 0x20000008ff0d8230 */ /* 0x000fe20000004100 */
[----:B------:R-:W-:Y:S02]  /*2350*/  @!P0 FFMA.FTZ R39, R27, R32, -R39 ;  /* 0x000000201b278223 */ /* 0x000fe40000010827 */
[-C--:B------:R-:W-:Y:S02]  /*2360*/  @!P0 FMUL.FTZ R49, R33, R28.reuse ;  /* 0x0000001c21318220 */ /* 0x080fe40000410000 */
[C---:B------:R-:W-:Y:S01]  /*2370*/  @!P0 FMUL.FTZ R4, R13.reuse, R28 ;  /* 0x0000001c0d048220 */ /* 0x040fe20000410000 */
[----:B------:R-:W-:Y:S01]  /*2380*/  @!P0 F2FP.PACK_AB R50, R2, R39 ;  /* 0x000000270232823e */ /* 0x000fe200000000ff */
[----:B------:R-:W-:Y:S02]  /*2390*/  @!P0 FFMA.FTZ R48, R26, R31, -R48 ;  /* 0x0000001f1a308223 */ /* 0x000fe40000010830 */
[----:B------:R-:W-:Y:S01]  /*23a0*/  @!P0 FFMA.FTZ R49, R13, R36, -R49 ;  /* 0x000000240d318223 */ /* 0x000fe20000010831 */
[----:B------:R-:W-:Y:S01]  /*23b0*/  @!P0 MOV R21, R50 ;  /* 0x0000003200158202 */ /* 0x000fe20000000f00 */
[----:B------:R-:W-:Y:S01]  /*23c0*/  @!P0 FFMA.FTZ R4, R33, R36, R4 ;  /* 0x0000002421048223 */ /* 0x000fe20000010004 */
[----:B------:R-:W-:Y:S04]  /*23d0*/  @!P0 F2FP.PACK_AB R48, R3, R48 ;  /* 0x000000300330823e */ /* 0x000fe800000000ff */
[----:B------:R-:W-:Y:S02]  /*23e0*/  @!P0 F2FP.PACK_AB R49, R4, R49 ;  /* 0x000000310431823e */ /* 0x000fe400000000ff */
[----:B------:R-:W-:Y:S02]  /*23f0*/  @!P0 MOV R22, R48 ;  /* 0x0000003000168202 */ /* 0x000fe40000000f00 */
[----:B------:R-:W-:Y:S05]  /*2400*/  @!P0 MOV R23, R49 ;  /* 0x0000003100178202 */ /* 0x000fea0000000f00 */
[----:B------:R1:W-:Y:S02]  /*2410*/  STG.E.128 [R52.64+0x80], R20 ;  /* 0x0000801434007986 */ /* 0x0003e4000c101d0a */
.L_x_66:
[----:B------:R-:W-:Y:S05]  /*2420*/  BSYNC B0 ;  /* 0x0000000000007941 */ /* 0x000fea0003800000 */
.L_x_65:
[----:B------:R-:W-:Y:S01]  /*2430*/  ISETP.GE.AND P0, PT, R108, c[0x0][0x1d4], PT ;  /* 0x000075006c007a0c */ /* 0x000fe20003f06270 */
[----:B------:R-:W-:Y:S01]  /*2440*/  @!UPT UIADD3 URZ, URZ, URZ, URZ ;  /* 0x0000003f3f3ff290 */ /* 0x000fe2000fffe03f */
[----:B------:R-:W-:Y:S11]  /*2450*/  BSSY B0, `(.L_x_67) ;  /* 0x0000036000007945 */ /* 0x000ff60003800000 */
[----:B------:R-:W-:-:S05]  /*2460*/  @P0 BRA `(.L_x_68) ;  /* 0x0000034000000947 */ /* 0x000fca0003800000 */
[----:B------:R-:W-:Y:S01]  /*2470*/  ISETP.GE.AND P0, PT, R12, c[0x0][0x27c], PT ;  /* 0x00009f000c007a0c */ /* 0x000fe20003f06270 */
[----:B-1----:R-:W1:Y:S11]  /*2480*/  LDS.128 R20, [R106+0xe080] ;  /* 0x00e080006a147984 */ /* 0x002e760000000c00 */
[----:B------:R-:W-:Y:S01]  /*2490*/  @!UPT UIADD3 URZ, URZ, URZ, URZ ;  /* 0x0000003f3f3ff290 */ /* 0x000fe2000fffe03f */
[--C-:B------:R-:W-:Y:S01]  /*24a0*/  @!P0 HADD2.F32 R29, -RZ, R42.reuse.H1_H1 ;  /* 0x3000002aff1d8230 */ /* 0x100fe20000004100 */
[--C-:B------:R-:W-:Y:S01]  /*24b0*/  @!P0 SHF.R.U64 R7, R24, 0x10, R25.reuse ;  /* 0x0000001018078819 */ /* 0x100fe20000001219 */
[----:B------:R-:W-:Y:S01]  /*24c0*/  @!P0 HADD2.F32 R30, -RZ, R42.H0_H0 ;  /* 0x2000002aff1e8230 */ /* 0x000fe20000004100 */
[----:B------:R-:W-:Y:S01]  /*24d0*/  @!P0 SHF.R.U32.HI R24, RZ, 0x10, R25 ;  /* 0x00000010ff188819 */ /* 0x000fe20000011619 */
[--C-:B------:R-:W-:Y:S01]  /*24e0*/  @!P0 HADD2.F32 R25, -RZ, R6.reuse.H1_H1 ;  /* 0x30000006ff198230 */ /* 0x100fe20000004100 */
[--C-:B------:R-:W-:Y:S01]  /*24f0*/  @!P0 SHF.R.U64 R31, R44, 0x10, R45.reuse ;  /* 0x000000102c1f8819 */ /* 0x100fe2000000122d */
[----:B------:R-:W-:Y:S01]  /*2500*/  @!P0 HADD2.F32 R7, -RZ, R7.H0_H0 ;  /* 0x20000007ff078230 */ /* 0x000fe20000004100 */
[----:B------:R-:W-:Y:S01]  /*2510*/  @!P0 SHF.R.U32.HI R32, RZ, 0x10, R45 ;  /* 0x00000010ff208819 */ /* 0x000fe2000001162d */
[----:B------:R-:W-:Y:S02]  /*2520*/  @!P0 HADD2.F32 R6, -RZ, R6.H0_H0 ;  /* 0x20000006ff068230 */ /* 0x000fe40000004100 */
[----:B------:R-:W-:Y:S02]  /*2530*/  @!P0 HADD2.F32 R31, -RZ, R31.H0_H0 ;  /* 0x2000001fff1f8230 */ /* 0x000fe40000004100 */
[----:B------:R-:W-:Y:S02]  /*2540*/  @!P0 HADD2.F32 R24, -RZ, R24.H0_H0 ;  /* 0x20000018ff188230 */ /* 0x000fe40000004100 */
[----:B------:R-:W-:Y:S01]  /*2550*/  @!P0 HADD2.F32 R32, -RZ, R32.H0_H0 ;  /* 0x20000020ff208230 */ /* 0x000fe20000004100 */
[----:B-1----:R-:W-:Y:S02]  /*2560*/  @!P0 MOV R8, R20 ;  /* 0x0000001400088202 */ /* 0x002fe40000000f00 */
[----:B------:R-:W-:Y:S03]  /*2570*/  @!P0 MOV R13, R21 ;  /* 0x00000015000d8202 */ /* 0x000fe60000000f00 */
[--C-:B------:R-:W-:Y:S02]  /*2580*/  @!P0 HADD2.F32 R27, -RZ, R8.reuse.H1_H1 ;  /* 0x30000008ff1b8230 */ /* 0x100fe40000004100 */
[----:B------:R-:W-:Y:S02]  /*2590*/  @!P0 HADD2.F32 R8, -RZ, R8.H0_H0 ;  /* 0x20000008ff088230 */ /* 0x000fe40000004100 */
[--C-:B------:R-:W-:Y:S01]  /*25a0*/  @!P0 HADD2.F32 R28, -RZ, R13.reuse.H1_H1 ;  /* 0x3000000dff1c8230 */ /* 0x100fe20000004100 */
[CC--:B------:R-:W-:Y:S01]  /*25b0*/  @!P0 FMUL.FTZ R33, R27.reuse, R25.reuse ;  /* 0x000000191b218220 */ /* 0x0c0fe20000410000 */
[----:B------:R-:W-:Y:S01]  /*25c0*/  @!P0 HADD2.F32 R26, -RZ, R13.H0_H0 ;  /* 0x2000000dff1a8230 */ /* 0x000fe20000004100 */
[C---:B------:R-:W-:Y:S02]  /*25d0*/  @!P0 FMUL.FTZ R0, R8.reuse, R25 ;  /* 0x0000001908008220 */ /* 0x040fe40000410000 */
[----:B------:R-:W-:Y:S01]  /*25e0*/  @!P0 FFMA.FTZ R33, R8, R29, -R33 ;  /* 0x0000001d08218223 */ /* 0x000fe20000010821 */
[----:B------:R-:W-:Y:S01]  /*25f0*/  @!P0 MOV R8, R22 ;  /* 0x0000001600088202 */ /* 0x000fe20000000f00 */
[-C--:B------:R-:W-:Y:S02]  /*2600*/  @!P0 FMUL.FTZ R35, R28, R7.reuse ;  /* 0x000000071c238220 */ /* 0x080fe40000410000 */
[----:B------:R-:W-:Y:S01]  /*2610*/  @!P0 FMUL.FTZ R2, R26, R7 ;  /* 0x000000071a028220 */ /* 0x000fe20000410000 */
[----:B------:R-:W-:Y:S01]  /*2620*/  @!P0 MOV R7, R23 ;  /* 0x0000001700078202 */ /* 0x000fe20000000f00 */
[----:B------:R-:W-:Y:S01]  /*2630*/  @!P0 FFMA.FTZ R0, R27, R29, R0 ;  /* 0x0000001d1b008223 */ /* 0x000fe20000010000 */
[--C-:B------:R-:W-:Y:S01]  /*2640*/  @!P0 HADD2.F32 R13, -RZ, R8.reuse.H0_H0 ;  /* 0x20000008ff0d8230 */ /* 0x100fe20000004100 */
[-C--:B------:R-:W-:Y:S01]  /*2650*/  @!P0 FFMA.FTZ R2, R28, R31.reuse, R2 ;  /* 0x0000001f1c028223 */ /* 0x080fe20000010002 */
[----:B------:R-:W-:Y:S01]  /*2660*/  @!P0 HADD2.F32 R27, -RZ, R8.H1_H1 ;  /* 0x30000008ff1b8230 */ /* 0x000fe20000004100 */
[----:B------:R-:W-:Y:S01]  /*2670*/  @!P0 FFMA.FTZ R35, R26, R31, -R35 ;  /* 0x0000001f1a238223 */ /* 0x000fe20000010823 */
[----:B------:R-:W-:Y:S01]  /*2680*/  @!P0 F2FP.PACK_AB R33, R0, R33 ;  /* 0x000000210021823e */ /* 0x000fe200000000ff */
[-C--:B------:R-:W-:Y:S01]  /*2690*/  @!P0 FMUL.FTZ R3, R13, R6.reuse ;  /* 0x000000060d038220 */ /* 0x080fe20000410000 */
[--C-:B------:R-:W-:Y:S01]  /*26a0*/  @!P0 HADD2.F32 R29, -RZ, R7.reuse.H1_H1 ;  /* 0x30000007ff1d8230 */ /* 0x100fe20000004100 */
[----:B------:R-:W-:Y:S01]  /*26b0*/  @!P0 FMUL.FTZ R34, R27, R6 ;  /* 0x000000061b228220 */ /* 0x000fe20000410000 */
[----:B------:R-:W-:Y:S01]  /*26c0*/  @!P0 F2FP.PACK_AB R46, R2, R35 ;  /* 0x00000023022e823e */ /* 0x000fe200000000ff */
[----:B------:R-:W-:Y:S01]  /*26d0*/  @!P0 HADD2.F32 R7, -RZ, R7.H0_H0 ;  /* 0x20000007ff078230 */ /* 0x000fe20000004100 */
[----:B------:R-:W-:Y:S01]  /*26e0*/  @!P0 MOV R20, R33 ;  /* 0x0000002100148202 */ /* 0x000fe20000000f00 */
[----:B------:R-:W-:Y:S01]  /*26f0*/  @!P0 FMUL.FTZ R36, R29, R24 ;  /* 0x000000181d248220 */ /* 0x000fe20000410000 */
[----:B------:R-:W-:Y:S01]  /*2700*/  @!P0 MOV R21, R46 ;  /* 0x0000002e00158202 */ /* 0x000fe20000000f00 */
[----:B------:R-:W-:Y:S02]  /*2710*/  @!P0 FFMA.FTZ R3, R27, R30, R3 ;  /* 0x0000001e1b038223 */ /* 0x000fe40000010003 */
[----:B------:R-:W-:Y:S02]  /*2720*/  @!P0 FMUL.FTZ R4, R7, R24 ;  /* 0x0000001807048220 */ /* 0x000fe40000410000 */
[----:B------:R-:W-:Y:S02]  /*2730*/  @!P0 FFMA.FTZ R34, R13, R30, -R34 ;  /* 0x0000001e0d228223 */ /* 0x000fe40000010822 */
[-C--:B------:R-:W-:Y:S02]  /*2740*/  @!P0 FFMA.FTZ R36, R7, R32.reuse, -R36 ;  /* 0x0000002007248223 */ /* 0x080fe40000010824 */
[----:B------:R-:W-:Y:S01]  /*2750*/  @!P0 FFMA.FTZ R4, R29, R32, R4 ;  /* 0x000000201d048223 */ /* 0x000fe20000010004 */
[----:B------:R-:W-:Y:S04]  /*2760*/  @!P0 F2FP.PACK_AB R34, R3, R34 ;  /* 0x000000220322823e */ /* 0x000fe800000000ff */
[----:B------:R-:W-:Y:S02]  /*2770*/  @!P0 F2FP.PACK_AB R35, R4, R36 ;  /* 0x000000240423823e */ /* 0x000fe400000000ff */
[----:B------:R-:W-:Y:S02]  /*2780*/  @!P0 MOV R22, R34 ;  /* 0x0000002200168202 */ /* 0x000fe40000000f00 */
[----:B------:R-:W-:Y:S05]  /*2790*/  @!P0 MOV R23, R35 ;  /* 0x0000002300178202 */ /* 0x000fea0000000f00 */
[----:B------:R1:W-:Y:S02]  /*27a0*/  STG.E.128 [R52.64+0x100], R20 ;  /* 0x0001001434007986 */ /* 0x0003e4000c101d0a */
.L_x_68:
[----:B------:R-:W-:Y:S05]  /*27b0*/  BSYNC B0 ;  /* 0x0000000000007941 */ /* 0x000fea0003800000 */
.L_x_67:
[----:B------:R-:W-:Y:S11]  /*27c0*/  ISETP.GE.AND P0, PT, R107, c[0x0][0x1d4], PT ;  /* 0x000075006b007a0c */ /* 0x000ff60003f06270 */
[----:B------:R-:W-:Y:S02]  /*27d0*/  @!UPT UIADD3 URZ, URZ, URZ, URZ ;  /* 0x0000003f3f3ff290 */ /* 0x000fe4000fffe03f */
[----:B------:R-:W-:-:S05]  /*27e0*/  @P0 BRA `(.L_x_62) ;  /* 0x000015f000000947 */ /* 0x000fca0003800000 */
[----:B------:R-:W-:Y:S01]  /*27f0*/  ISETP.GE.AND P0, PT, R9, c[0x0][0x27c], PT ;  /* 0x00009f0009007a0c */ /* 0x000fe20003f06270 */
[----:B-1----:R-:W1:Y:S11]  /*2800*/  LDS.128 R20, [R106+0xf080] ;  /* 0x00f080006a147984 */ /* 0x002e760000000c00 */
[----:B------:R-:W-:Y:S01]  /*2810*/  @!UPT UIADD3 URZ, URZ, URZ, URZ ;  /* 0x0000003f3f3ff290 */ /* 0x000fe2000fffe03f */
[--C-:B------:R-:W-:Y:S01]  /*2820*/  @!P0 HADD2.F32 R13, -RZ, R5.reuse.H1_H1 ;  /* 0x30000005ff0d8230 */ /* 0x100fe20000004100 */
        /* <DEDUP_REMOVED lines=47> */
[----:B------:R1:W-:Y:S01]  /*2b20*/  STG.E.128 [R52.64+0x180], R20 ;  /* 0x0001801434007986 */ /* 0x0003e2000c101d0a */
[----:B------:R-:W-:-:S05]  /*2b30*/  BRA `(.L_x_62) ;  /* 0x000012a000007947 */ /* 0x000fca0003800000 */
.L_x_59:
        /* <DEDUP_REMOVED lines=17> */
[----:B------:R-:W-:Y:S01]  /*2c50*/  ISETP.GE.AND P2, PT, R11, c[0x0][0x27c], PT ;  /* 0x00009f000b007a0c */ /* 0x000fe20003f46270 */
[----:B------:R-:W-:Y:S01]  /*2c60*/  IMAD.X R7, R0, 0x1, R71, P0 ;  /* 0x0000000100077824 */ /* 0x000fe200000e0647 */
[----:B------:R-:W-:Y:S01]  /*2c70*/  LEA R20, P1, R2, c[0x0][0x270], 0x1 ;  /* 0x00009c0002147a11 */ /* 0x000fe200078208ff */
[----:B------:R-:W-:Y:S01]  /*2c80*/  CS2R R26, SRZ ;  /* 0x00000000001a7805 */ /* 0x000fe2000001ff00 */
[----:B------:R-:W-:Y:S01]  /*2c90*/  LEA R6, P0, R4, c[0x0][0x288], 0x1 ;  /* 0x0000a20004067a11 */ /* 0x000fe200078008ff */
[----:B------:R-:W-:Y:S01]  /*2ca0*/  CS2R R24, SRZ ;  /* 0x0000000000187805 */ /* 0x000fe2000001ff00 */
[----:B------:R-:W-:Y:S02]  /*2cb0*/  LEA.HI.X R21, R2, c[0x0][0x274], R3, 0x1, P1 ;  /* 0x00009d0002157a11 */ /* 0x000fe400008f0c03 */
[----:B------:R-:W-:Y:S03]  /*2cc0*/  LEA.HI.X R7, R4, c[0x0][0x28c], R7, 0x1, P0 ;  /* 0x0000a30004077a11 */ /* 0x000fe600000f0c07 */
[----:B------:R1:W5:Y:S04]  /*2cd0*/  @!P3 LDG.E.128 R40, [R20.64] ;  /* 0x0000000a1428b981 */ /* 0x000368000c1e1d00 */
[----:B------:R1:W5:Y:S04]  /*2ce0*/  @!P2 LDG.E.128 R56, [R20.64+0x80] ;  /* 0x0000800a1438a981 */ /* 0x000368000c1e1d00 */
[----:B------:R1:W5:Y:S04]  /*2cf0*/  @!P3 LDG.E.128 R28, [R6.64] ;  /* 0x0000000a061cb981 */ /* 0x000368000c1e1d00 */
[----:B------:R1:W5:Y:S02]  /*2d00*/  @!P2 LDG.E.128 R24, [R6.64+0x80] ;  /* 0x0000800a0618a981 */ /* 0x000364000c1e1d00 */
.L_x_70:
[----:B------:R-:W-:Y:S05]  /*2d10*/  BSYNC B0 ;  /* 0x0000000000007941 */ /* 0x000fea0003800000 */
.L_x_69:
[----:B------:R-:W-:Y:S04]  /*2d20*/  IADD3 R135, P0, R132, R18, RZ ;  /* 0x0000001284877210 */ /* 0x000fe80007f1e0ff */
[----:B------:R-:W-:Y:S01]  /*2d30*/  IADD3.X R74, R5, R80, RZ, P0, !PT ;  /* 0x00000050054a7210 */ /* 0x000fe200007fe4ff */
[----:B------:R-:W-:-:S05]  /*2d40*/  @P4 BRA `(.L_x_62) ;  /* 0x0000109000004947 */ /* 0x000fca0003800000 */
[----:B------:R-:W-:Y:S01]  /*2d50*/  ISETP.GE.AND P0, PT, R16, c[0x0][0x1d4], PT ;  /* 0x0000750010007a0c */ /* 0x000fe20003f06270 */
[----:B-----5:R-:W-:Y:S01]  /*2d60*/  IMAD.MOV.U32 R8, RZ, RZ, R58 ;  /* 0x000000ffff087224 */ /* 0x020fe200078e003a */
[----:B-1----:R-:W-:Y:S01]  /*2d70*/  MOV R6, R56 ;  /* 0x0000003800067202 */ /* 0x002fe20000000f00 */
        /* <DEDUP_REMOVED lines=12> */
[----:B------:R-:W-:Y:S01]  /*2e40*/  IMAD.MOV.U32 R33, RZ, RZ, R29 ;  /* 0x000000ffff217224 */ /* 0x000fe200078e001d */
[----:B------:R-:W-:Y:S01]  /*2e50*/  ISETP.GE.AND P0, PT, R16, c[0x0][0x27c], PT ;  /* 0x00009f0010007a0c */ /* 0x000fe20003f06270 */
[----:B------:R-:W1:Y:S01]  /*2e60*/  LDS.128 R60, [R94+0xc080] ;  /* 0x00c080005e3c7984 */ /* 0x000e620000000c00 */
[----:B------:R-:W-:Y:S01]  /*2e70*/  ISETP.GE.AND P1, PT, R99, c[0x0][0x1d4], PT ;  /* 0x0000750063007a0c */ /* 0x000fe20003f26270 */
[----:B------:R-:W-:Y:S01]  /*2e80*/  IMAD.MOV.U32 R19, RZ, RZ, R31 ;  /* 0x000000ffff137224 */ /* 0x000fe200078e001f */
[----:B------:R-:W-:Y:S01]  /*2e90*/  MOV R35, R28 ;  /* 0x0000001c00237202 */ /* 0x000fe20000000f00 */
[----:B------:R-:W-:Y:S01]  /*2ea0*/  IMAD.MOV.U32 R49, RZ, RZ, R43 ;  /* 0x000000ffff317224 */ /* 0x000fe200078e002b */
[-C--:B------:R-:W-:Y:S01]  /*2eb0*/  IADD3 R76, P3, P2, R128, R135.reuse, R101 ;  /* 0x00000087804c7210 */ /* 0x080fe20007a7e065 */
[----:B------:R-:W-:Y:S01]  /*2ec0*/  IMAD.MOV.U32 R44, RZ, RZ, R41 ;  /* 0x000000ffff2c7224 */ /* 0x000fe200078e0029 */
[----:B------:R-:W-:Y:S01]  /*2ed0*/  MOV R50, R40 ;  /* 0x0000002800327202 */ /* 0x000fe20000000f00 */
[----:B------:R-:W2:Y:S01]  /*2ee0*/  LDS.128 R20, [R95+0xc080] ;  /* 0x00c080005f147984 */ /* 0x000ea20000000c00 */
[----:B------:R-:W-:Y:S02]  /*2ef0*/  LEA R138, P4, R76, c[0x0][0x1c8], 0x1 ;  /* 0x000072004c8a7a11 */ /* 0x000fe400078808ff */
[C---:B------:R-:W-:Y:S01]  /*2f00*/  IADD3.X R137, R79.reuse, R74, R92, P3, P2 ;  /* 0x0000004a4f897210 */ /* 0x040fe20001fe445c */
[----:B------:R-:W-:Y:S01]  /*2f10*/  @!P0 HADD2.F32 R37, -RZ, R35.H0_H0 ;  /* 0x20000023ff258230 */ /* 0x000fe20000004100 */
[--C-:B------:R-:W-:Y:S01]  /*2f20*/  @!P0 SHF.R.U64 R47, R42, 0x10, R43.reuse ;  /* 0x000000102a2f8819 */ /* 0x100fe2000000122b */
[----:B------:R-:W-:Y:S01]  /*2f30*/  @!P0 HADD2.F32 R36, -RZ, R33.H0_H0 ;  /* 0x20000021ff248230 */ /* 0x000fe20000004100 */
[----:B------:R-:W-:Y:S01]  /*2f40*/  @!P0 SHF.R.U32.HI R52, RZ, 0x10, R43 ;  /* 0x00000010ff348819 */ /* 0x000fe2000001162b */
[----:B------:R-:W-:Y:S01]  /*2f50*/  @!P0 HADD2.F32 R44, -RZ, R44.H0_H0 ;  /* 0x2000002cff2c8230 */ /* 0x000fe20000004100 */
[--C-:B------:R-:W-:Y:S01]  /*2f60*/  @!P0 SHF.R.U32.HI R32, RZ, 0x10, R29.reuse ;  /* 0x00000010ff208819 */ /* 0x100fe2000001161d */
[----:B------:R-:W-:Y:S01]  /*2f70*/  @!P0 HADD2.F32 R47, -RZ, R47.H0_H0 ;  /* 0x2000002fff2f8230 */ /* 0x000fe20000004100 */
[----:B------:R-:W-:Y:S01]  /*2f80*/  @!P0 SHF.R.U64 R34, R28, 0x10, R29 ;  /* 0x000000101c228819 */ /* 0x000fe2000000121d */
[----:B------:R-:W-:Y:S01]  /*2f90*/  @!P0 HADD2.F32 R52, -RZ, R52.H0_H0 ;  /* 0x20000034ff348230 */ /* 0x000fe20000004100 */
[--C-:B------:R-:W-:Y:S01]  /*2fa0*/  @!P0 SHF.R.U64 R29, R30, 0x10, R31.reuse ;  /* 0x000000101e1d8819 */ /* 0x100fe2000000121f */
[----:B------:R-:W-:Y:S01]  /*2fb0*/  @!P0 HADD2.F32 R32, -RZ, R32.H0_H0 ;  /* 0x20000020ff208230 */ /* 0x000fe20000004100 */
[----:B------:R-:W-:Y:S01]  /*2fc0*/  MOV R28, R30 ;  /* 0x0000001e001c7202 */ /* 0x000fe20000000f00 */
[----:B------:R-:W-:Y:S01]  /*2fd0*/  @!P0 HADD2.F32 R34, -RZ, R34.H0_H0 ;  /* 0x20000022ff228230 */ /* 0x000fe20000004100 */
[----:B------:R-:W-:Y:S01]  /*2fe0*/  @!P0 SHF.R.U32.HI R30, RZ, 0x10, R31 ;  /* 0x00000010ff1e8819 */ /* 0x000fe2000001161f */
[----:B------:R-:W-:Y:S01]  /*2ff0*/  @!P0 HADD2.F32 R29, -RZ, R29.H0_H0 ;  /* 0x2000001dff1d8230 */ /* 0x000fe20000004100 */
[----:B------:R-:W-:Y:S02]  /*3000*/  LEA.HI.X R139, R76, c[0x0][0x1cc], R137, 0x1, P4 ;  /* 0x000073004c8b7a11 */ /* 0x000fe400020f0c89 */
[----:B------:R-:W-:Y:S01]  /*3010*/  @!P1 IADD3 R141, P3, P2, R128, R135, R99 ;  /* 0x00000087808d9210 */ /* 0x000fe20007a7e063 */
[----:B------:R-:W-:Y:S01]  /*3020*/  @!P0 HADD2.F32 R30, -RZ, R30.H0_H0 ;  /* 0x2000001eff1e8230 */ /* 0x000fe20000004100 */
[--C-:B------:R-:W-:Y:S02]  /*3030*/  @!P0 SHF.R.U32.HI R46, RZ, 0x10, R41.reuse ;  /* 0x00000010ff2e8819 */ /* 0x100fe40000011629 */
[----:B------:R-:W-:Y:S02]  /*3040*/  @!P1 IADD3.X R134, R79, R74, R88, P3, P2 ;  /* 0x0000004a4f869210 */ /* 0x000fe40001fe4458 */
[C---:B------:R-:W-:Y:S01]  /*3050*/  @!P1 LEA R136, P2, R141.reuse, c[0x0][0x1c8], 0x1 ;  /* 0x000072008d889a11 */ /* 0x040fe200078408ff */
[----:B------:R-:W-:Y:S01]  /*3060*/  @!P0 HADD2.F32 R46, -RZ, R46.H0_H0 ;  /* 0x2000002eff2e8230 */ /* 0x000fe20000004100 */
[----:B------:R-:W-:Y:S01]  /*3070*/  @!P0 SHF.R.U64 R40, R40, 0x10, R41 ;  /* 0x0000001028288819 */ /* 0x000fe20000001229 */
[----:B------:R-:W-:Y:S01]  /*3080*/  @!P0 HADD2.F32 R41, -RZ, R50.H0_H0 ;  /* 0x20000032ff298230 */ /* 0x000fe20000004100 */
[----:B------:R-:W-:Y:S01]  /*3090*/  @!P1 LEA.HI.X R137, R141, c[0x0][0x1cc], R134, 0x1, P2 ;  /* 0x000073008d899a11 */ /* 0x000fe200010f0c86 */
[----:B-1----:R-:W-:Y:S01]  /*30a0*/  @!P0 IMAD.MOV.U32 R50, RZ, RZ, R62 ;  /* 0x000000ffff328224 */ /* 0x002fe200078e003e */
[----:B------:R-:W-:Y:S01]  /*30b0*/  @!P0 MOV R43, R60 ;  /* 0x0000003c002b8202 */ /* 0x000fe20000000f00 */
[----:B------:R-:W-:Y:S01]  /*30c0*/  @!P0 HADD2.F32 R40, -RZ, R40.H0_H0 ;  /* 0x20000028ff288230 */ /* 0x000fe20000004100 */
[----:B------:R-:W-:Y:S02]  /*30d0*/  @!P0 MOV R48, R61 ;  /* 0x0000003d00308202 */ /* 0x000fe40000000f00 */
[----:B------:R-:W-:Y:S01]  /*30e0*/  @!P0 MOV R51, R63 ;  /* 0x0000003f00338202 */ /* 0x000fe20000000f00 */
[----:B------:R-:W-:Y:S01]  /*30f0*/  @!P0 HADD2.F32 R39, -RZ, R43.H0_H0 ;  /* 0x2000002bff278230 */ /* 0x000fe20000004100 */
[----:B------:R-:W-:Y:S01]  /*3100*/  MOV R45, R42 ;  /* 0x0000002a002d7202 */ /* 0x000fe20000000f00 */
[----:B--2---:R-:W-:Y:S01]  /*3110*/  @!P0 IMAD.MOV.U32 R31, RZ, RZ, R20 ;  /* 0x000000ffff1f8224 */ /* 0x004fe200078e0014 */
[----:B------:R-:W-:Y:S01]  /*3120*/  @!P0 MOV R35, R21 ;  /* 0x0000001500238202 */ /* 0x000fe20000000f00 */
[--C-:B------:R-:W-:Y:S01]  /*3130*/  @!P0 HADD2.F32 R42, -RZ, R48.reuse.H0_H0 ;  /* 0x20000030ff2a8230 */ /* 0x100fe20000004100 */
[CC--:B------:R-:W-:Y:S02]  /*3140*/  @!P0 FMUL.FTZ R76, R39.reuse, R37.reuse ;  /* 0x00000025274c8220 */ /* 0x0c0fe40000410000 */
[----:B------:R-:W-:Y:S02]  /*3150*/  @!P0 HADD2.F32 R38, -RZ, R31.H0_H0 ;  /* 0x2000001fff268230 */ /* 0x000fe40000004100 */
[-C--:B------:R-:W-:Y:S01]  /*3160*/  @!P0 FMUL.FTZ R134, R42, R36.reuse ;  /* 0x000000242a868220 */ /* 0x080fe20000410000 */
[----:B------:R-:W-:Y:S02]  /*3170*/  @!P0 HADD2.F32 R33, -RZ, R35.H0_H0 ;  /* 0x20000023ff218230 */ /* 0x000fe40000004100 */
[C---:B------:R-:W-:Y:S01]  /*3180*/  @!P0 FMUL.FTZ R0, R38.reuse, R37 ;  /* 0x0000002526008220 */ /* 0x040fe20000410000 */
[----:B------:R-:W-:Y:S01]  /*3190*/  @!P0 HADD2.F32 R31, -RZ, R31.H1_H1 ;  /* 0x3000001fff1f8230 */ /* 0x000fe20000004100 */
[-C--:B------:R-:W-:Y:S02]  /*31a0*/  @!P0 FFMA.FTZ R76, R38, R41.reuse, -R76 ;  /* 0x00000029264c8223 */ /* 0x080fe4000001084c */
[----:B------:R-:W-:Y:S01]  /*31b0*/  @!P0 FFMA.FTZ R0, R39, R41, R0 ;  /* 0x0000002927008223 */ /* 0x000fe20000010000 */
[----:B------:R-:W-:Y:S01]  /*31c0*/  @!P0 HADD2.F32 R41, -RZ, R48.H1_H1 ;  /* 0x30000030ff298230 */ /* 0x000fe20000004100 */
[C---:B------:R-:W-:Y:S01]  /*31d0*/  @!P0 FMUL.FTZ R3, R33.reuse, R36 ;  /* 0x0000002421038220 */ /* 0x040fe20000410000 */
[----:B------:R-:W-:Y:S01]  /*31e0*/  @!P0 HADD2.F32 R39, -RZ, R43.H1_H1 ;  /* 0x3000002bff278230 */ /* 0x000fe20000004100 */
[----:B------:R-:W-:Y:S01]  /*31f0*/  @!P0 FFMA.FTZ R134, R33, R44, -R134 ;  /* 0x0000002c21868223 */ /* 0x000fe20000010886 */
[----:B------:R-:W-:Y:S01]  /*3200*/  @!P0 HADD2.F32 R33, -RZ, R35.H1_H1 ;  /* 0x30000023ff218230 */ /* 0x000fe20000004100 */
[----:B------:R-:W-:Y:S01]  /*3210*/  @!P0 FMUL.FTZ R141, R41, R32 ;  /* 0x00000020298d8220 */ /* 0x000fe20000410000 */
[----:B------:R-:W-:Y:S01]  /*3220*/  @!P0 HADD2.F32 R43, -RZ, R45.H0_H0 ;  /* 0x2000002dff2b8230 */ /* 0x000fe20000004100 */
[----:B------:R-:W-:Y:S01]  /*3230*/  @!P0 FMUL.FTZ R143, R39, R34 ;  /* 0x00000022278f8220 */ /* 0x000fe20000410000 */
[--C-:B------:R-:W-:Y:S01]  /*3240*/  @!P0 HADD2.F32 R45, -RZ, R50.reuse.H1_H1 ;  /* 0x30000032ff2d8230 */ /* 0x100fe20000004100 */
[C---:B------:R-:W-:Y:S01]  /*3250*/  @!P0 FMUL.FTZ R4, R33.reuse, R32 ;  /* 0x0000002021048220 */ /* 0x040fe20000410000 */
[----:B------:R-:W-:Y:S01]  /*3260*/  @!P0 HADD2.F32 R48, -RZ, R50.H0_H0 ;  /* 0x20000032ff308230 */ /* 0x000fe20000004100 */
[----:B------:R-:W-:Y:S01]  /*3270*/  @!P0 FFMA.FTZ R141, R33, R46, -R141 ;  /* 0x0000002e218d8223 */ /* 0x000fe2000001088d */
[----:B------:R-:W-:Y:S01]  /*3280*/  @!P0 MOV R33, R22 ;  /* 0x0000001600218202 */ /* 0x000fe20000000f00 */
[C---:B------:R-:W-:Y:S01]  /*3290*/  @!P0 FMUL.FTZ R2, R31.reuse, R34 ;  /* 0x000000221f028220 */ /* 0x040fe20000410000 */
[----:B------:R-:W-:Y:S01]  /*32a0*/  @!P0 HADD2.F32 R50, -RZ, R49.H0_H0 ;  /* 0x20000031ff328230 */ /* 0x000fe20000004100 */
[-C--:B------:R-:W-:Y:S01]  /*32b0*/  @!P0 FFMA.FTZ R143, R31, R40.reuse, -R143 ;  /* 0x000000281f8f8223 */ /* 0x080fe2000001088f */
[----:B------:R-:W-:Y:S01]  /*32c0*/  @!P0 HADD2.F32 R31, -RZ, R28.H0_H0 ;  /* 0x2000001cff1f8230 */ /* 0x000fe20000004100 */
[----:B------:R-:W-:Y:S01]  /*32d0*/  @!P0 FMUL.FTZ R145, R45, R29 ;  /* 0x0000001d2d918220 */ /* 0x000fe20000410000 */
[----:B------:R-:W-:Y:S01]  /*32e0*/  @!P0 HADD2.F32 R28, -RZ, R33.H1_H1 ;  /* 0x30000021ff1c8230 */ /* 0x000fe20000004100 */
[----:B------:R-:W-:Y:S01]  /*32f0*/  @!P0 FFMA.FTZ R2, R39, R40, R2 ;  /* 0x0000002827028223 */ /* 0x000fe20000010002 */
[----:B------:R-:W-:Y:S01]  /*3300*/  @!P0 F2FP.PACK_AB R134, R141, R134 ;  /* 0x000000868d86823e */ /* 0x000fe200000000ff */
[----:B------:R-:W-:Y:S01]  /*3310*/  @!P0 FMUL.FTZ R140, R48, R31 ;  /* 0x0000001f308c8220 */ /* 0x000fe20000410000 */
[----:B------:R-:W-:Y:S01]  /*3320*/  @!P0 F2FP.PACK_AB R143, R143, R76 ;  /* 0x0000004c8f8f823e */ /* 0x000fe200000000ff */
[C---:B------:R-:W-:Y:S01]  /*3330*/  @!P0 FMUL.FTZ R6, R28.reuse, R29 ;  /* 0x0000001d1c068220 */ /* 0x040fe20000410000 */
[----:B------:R-:W-:Y:S01]  /*3340*/  @!P0 MOV R21, R134 ;  /* 0x0000008600158202 */ /* 0x000fe20000000f00 */
[----:B------:R-:W-:Y:S01]  /*3350*/  @!P0 FFMA.FTZ R145, R28, R47, -R145 ;  /* 0x0000002f1c918223 */ /* 0x000fe20000010891 */
[----:B------:R-:W-:Y:S01]  /*3360*/  @!P0 HADD2.F32 R28, -RZ, R19.H0_H0 ;  /* 0x20000013ff1c8230 */ /* 0x000fe20000004100 */
[----:B------:R-:W-:Y:S01]  /*3370*/  @!P0 IMAD.MOV.U32 R19, RZ, RZ, R23 ;  /* 0x000000ffff138224 */ /* 0x000fe200078e0017 */
[--C-:B------:R-:W-:Y:S01]  /*3380*/  @!P0 HADD2.F32 R49, -RZ, R51.reuse.H0_H0 ;  /* 0x20000033ff318230 */ /* 0x100fe20000004100 */
[----:B------:R-:W-:Y:S01]  /*3390*/  @!P0 FFMA.FTZ R3, R42, R44, R3 ;  /* 0x0000002c2a038223 */ /* 0x000fe20000010003 */
[----:B------:R-:W-:Y:S01]  /*33a0*/  @!P0 HADD2.F32 R51, -RZ, R51.H1_H1 ;  /* 0x30000033ff338230 */ /* 0x000fe20000004100 */
[----:B------:R-:W-:Y:S01]  /*33b0*/  @!P0 FFMA.FTZ R4, R41, R46, R4 ;  /* 0x0000002e29048223 */ /* 0x000fe20000010004 */
[----:B------:R-:W-:Y:S01]  /*33c0*/  @!P0 HADD2.F32 R32, -RZ, R33.H0_H0 ;  /* 0x20000021ff208230 */ /* 0x000fe20000004100 */
[----:B------:R-:W-:Y:S01]  /*33d0*/  @!P0 FMUL.FTZ R144, R49, R28 ;  /* 0x0000001c31908220 */ /* 0x000fe20000410000 */
[--C-:B------:R-:W-:Y:S01]  /*33e0*/  @!P0 HADD2.F32 R29, -RZ, R19.reuse.H0_H0 ;  /* 0x20000013ff1d8230 */ /* 0x100fe20000004100 */
[----:B------:R-:W-:Y:S01]  /*33f0*/  @!P0 FMUL.FTZ R142, R51, R30 ;  /* 0x0000001e338e8220 */ /* 0x000fe20000410000 */
[----:B------:R-:W-:Y:S01]  /*3400*/  @!P0 HADD2.F32 R19, -RZ, R19.H1_H1 ;  /* 0x30000013ff138230 */ /* 0x000fe20000004100 */
[C---:B------:R-:W-:Y:S01]  /*3410*/  @!P0 FMUL.FTZ R5, R32.reuse, R31 ;  /* 0x0000001f20058220 */ /* 0x040fe20000410000 */
[----:B------:R-:W-:Y:S01]  /*3420*/  @!P0 MOV R20, R143 ;  /* 0x0000008f00148202 */ /* 0x000fe20000000f00 */
[----:B------:R-:W-:Y:S01]  /*3430*/  @!P0 FFMA.FTZ R140, R32, R43, -R140 ;  /* 0x0000002b208c8223 */ /* 0x000fe2000001088c */
[----:B------:R-:W-:Y:S01]  /*3440*/  @!P0 F2FP.PACK_AB R143, R4, R3 ;  /* 0x00000003048f823e */ /* 0x000fe200000000ff */
[----:B------:R-:W-:Y:S01]  /*3450*/  @!P0 FFMA.FTZ R144, R29, R50, -R144 ;  /* 0x000000321d908223 */ /* 0x000fe20000010890 */
[----:B------:R-:W-:Y:S01]  /*3460*/  @!P0 F2FP.PACK_AB R76, R2, R0 ;  /* 0x00000000024c823e */ /* 0x000fe200000000ff */
[----:B------:R-:W-:Y:S01]  /*3470*/  @!P0 FFMA.FTZ R142, R19, R52, -R142 ;  /* 0x00000034138e8223 */ /* 0x000fe2000001088e */
[----:B------:R-:W-:Y:S01]  /*3480*/  @!P0 F2FP.PACK_AB R140, R145, R140 ;  /* 0x0000008c918c823e */ /* 0x000fe200000000ff */
[----:B------:R-:W-:Y:S01]  /*3490*/  @!P0 FFMA.FTZ R5, R48, R43, R5 ;  /* 0x0000002b30058223 */ /* 0x000fe20000010005 */
[----:B------:R-:W-:Y:S01]  /*34a0*/  @!P0 MOV R60, R76 ;  /* 0x0000004c003c8202 */ /* 0x000fe20000000f00 */
[----:B------:R-:W-:Y:S01]  /*34b0*/  @!P0 FMUL.FTZ R7, R29, R28 ;  /* 0x0000001c1d078220 */ /* 0x000fe20000410000 */
[----:B------:R-:W-:Y:S01]  /*34c0*/  @!P0 F2FP.PACK_AB R141, R142, R144 ;  /* 0x000000908e8d823e */ /* 0x000fe200000000ff */
[----:B------:R-:W-:Y:S02]  /*34d0*/  @!P0 FFMA.FTZ R6, R45, R47, R6 ;  /* 0x0000002f2d068223 */ /* 0x000fe40000010006 */
[----:B------:R-:W-:Y:S01]  /*34e0*/  @!P0 FMUL.FTZ R8, R19, R30 ;  /* 0x0000001e13088220 */ /* 0x000fe20000410000 */
[----:B------:R-:W-:Y:S01]  /*34f0*/  @!P0 MOV R23, R141 ;  /* 0x0000008d00178202 */ /* 0x000fe20000000f00 */
[----:B------:R-:W-:Y:S01]  /*3500*/  @!P0 FFMA.FTZ R7, R49, R50, R7 ;  /* 0x0000003231078223 */ /* 0x000fe20000010007 */
[----:B------:R-:W-:Y:S01]  /*3510*/  @!P0 F2FP.PACK_AB R134, R6, R5 ;  /* 0x000000050686823e */ /* 0x000fe200000000ff */
[----:B------:R-:W-:Y:S02]  /*3520*/  @!P0 FFMA.FTZ R8, R51, R52, R8 ;  /* 0x0000003433088223 */ /* 0x000fe40000010008 */
[----:B------:R-:W-:Y:S01]  /*3530*/  @!P0 IMAD.MOV.U32 R22, RZ, RZ, R140 ;  /* 0x000000ffff168224 */ /* 0x000fe200078e008c */
[----:B------:R-:W-:Y:S01]  /*3540*/  @!P0 MOV R62, R134 ;  /* 0x00000086003e8202 */ /* 0x000fe20000000f00 */
[----:B------:R-:W-:Y:S01]  /*3550*/  @!P0 IMAD.MOV.U32 R61, RZ, RZ, R143 ;  /* 0x000000ffff3d8224 */ /* 0x000fe200078e008f */
[----:B------:R-:W-:Y:S02]  /*3560*/  @!P0 F2FP.PACK_AB R145, R8, R7 ;  /* 0x000000070891823e */ /* 0x000fe400000000ff */
[----:B------:R1:W-:Y:S02]  /*3570*/  STG.E.128 [R138.64], R20 ;  /* 0x000000148a007986 */ /* 0x0003e4000c101d0a */
[----:B------:R-:W-:Y:S06]  /*3580*/  @!P0 MOV R63, R145 ;  /* 0x00000091003f8202 */ /* 0x000fec0000000f00 */
[----:B------:R1:W-:Y:S02]  /*3590*/  @!P1 STG.E.128 [R136.64], R60 ;  /* 0x0000003c88009986 */ /* 0x0003e4000c101d0a */
.L_x_72:
[----:B------:R-:W-:Y:S05]  /*35a0*/  BSYNC B0 ;  /* 0x0000000000007941 */ /* 0x000fea0003800000 */
.L_x_71:
[----:B------:R-:W-:Y:S11]  /*35b0*/  ISETP.GE.AND P0, PT, R11, c[0x0][0x1d4], PT ;  /* 0x000075000b007a0c */ /* 0x000ff60003f06270 */
[----:B------:R-:W-:Y:S02]  /*35c0*/  @!UPT UIADD3 URZ, URZ, URZ, URZ ;  /* 0x0000003f3f3ff290 */ /* 0x000fe4000fffe03f */
[----:B------:R-:W-:-:S05]  /*35d0*/  @P0 BRA `(.L_x_62) ;  /* 0x0000080000000947 */ /* 0x000fca0003800000 */
[----:B------:R-:W-:Y:S01]  /*35e0*/  LDS.128 R48, [R91+0xc080] ;  /* 0x00c080005b307984 */ /* 0x000fe20000000c00 */
[----:B------:R-:W-:Y:S02]  /*35f0*/  ISETP.GE.AND P0, PT, R11, c[0x0][0x27c], PT ;  /* 0x00009f000b007a0c */ /* 0x000fe40003f06270 */
[----:B-1----:R-:W-:Y:S04]  /*3600*/  IADD3 R60, P2, P1, R128, R135, R100 ;  /* 0x00000087803c7210 */ /* 0x002fe8000795e064 */
[----:B------:R-:W-:Y:S01]  /*3610*/  IADD3.X R61, R79, R74, R90, P2, P1 ;  /* 0x0000004a4f3d7210 */ /* 0x000fe200017e245a */
[----:B------:R-:W1:Y:S01]  /*3620*/  LDS.128 R20, [R93+0xc080] ;  /* 0x00c080005d147984 */ /* 0x000e620000000c00 */
[C---:B------:R-:W-:Y:S04]  /*3630*/  LEA R62, P1, R60.reuse, c[0x0][0x1c8], 0x1 ;  /* 0x000072003c3e7a11 */ /* 0x040fe800078208ff */
[----:B------:R-:W-:Y:S01]  /*3640*/  LEA.HI.X R63, R60, c[0x0][0x1cc], R61, 0x1, P1 ;  /* 0x000073003c3f7a11 */ /* 0x000fe200008f0c3d */
[----:B------:R-:W-:Y:S01]  /*3650*/  @!P0 HADD2.F32 R30, -RZ, R18.H1_H1 ;  /* 0x30000012ff1e8230 */ /* 0x000fe20000004100 */
[--C-:B------:R-:W-:Y:S01]  /*3660*/  @!P0 SHF.R.U64 R28, R24, 0x10, R25.reuse ;  /* 0x00000010181c8819 */ /* 0x100fe20000001219 */
[----:B------:R-:W-:Y:S01]  /*3670*/  @!P0 HADD2.F32 R38, -RZ, R54.H1_H1 ;  /* 0x30000036ff268230 */ /* 0x000fe20000004100 */
[----:B------:R-:W-:Y:S01]  /*3680*/  @!P0 SHF.R.U32.HI R19, RZ, 0x10, R25 ;  /* 0x00000010ff138819 */ /* 0x000fe20000011619 */
[----:B------:R-:W-:Y:S01]  /*3690*/  @!P0 HADD2.F32 R29, -RZ, R18.H0_H0 ;  /* 0x20000012ff1d8230 */ /* 0x000fe20000004100 */
[--C-:B------:R-:W-:Y:S01]  /*36a0*/  @!P0 SHF.R.U32.HI R24, RZ, 0x10, R27.reuse ;  /* 0x00000010ff188819 */ /* 0x100fe2000001161b */
[----:B------:R-:W-:Y:S01]  /*36b0*/  @!P0 HADD2.F32 R33, -RZ, R54.H0_H0 ;  /* 0x20000036ff218230 */ /* 0x000fe20000004100 */
[----:B------:R-:W-:Y:S01]  /*36c0*/  @!P0 SHF.R.U64 R26, R26, 0x10, R27 ;  /* 0x000000101a1a8819 */ /* 0x000fe2000000121b */
[--C-:B------:R-:W-:Y:S01]  /*36d0*/  @!P0 HADD2.F32 R46, -RZ, R53.reuse.H1_H1 ;  /* 0x30000035ff2e8230 */ /* 0x100fe20000004100 */
[--C-:B------:R-:W-:Y:S01]  /*36e0*/  @!P0 SHF.R.U64 R35, R56, 0x10, R57.reuse ;  /* 0x0000001038238819 */ /* 0x100fe20000001239 */
[----:B------:R-:W-:Y:S01]  /*36f0*/  @!P0 HADD2.F32 R41, -RZ, R53.H0_H0 ;  /* 0x20000035ff298230 */ /* 0x000fe20000004100 */
[----:B------:R-:W-:Y:S02]  /*3700*/  @!P0 SHF.R.U32.HI R39, RZ, 0x10, R57 ;  /* 0x00000010ff278819 */ /* 0x000fe40000011639 */
[--C-:B------:R-:W-:Y:S01]  /*3710*/  @!P0 SHF.R.U32.HI R47, RZ, 0x10, R59.reuse ;  /* 0x00000010ff2f8819 */ /* 0x100fe2000001163b */
[----:B------:R-:W-:Y:S01]  /*3720*/  @!P0 HADD2.F32 R35, -RZ, R35.H0_H0 ;  /* 0x20000023ff238230 */ /* 0x000fe20000004100 */
[----:B------:R-:W-:Y:S01]  /*3730*/  @!P0 SHF.R.U64 R43, R58, 0x10, R59 ;  /* 0x000000103a2b8819 */ /* 0x000fe2000000123b */
[----:B------:R-:W-:Y:S01]  /*3740*/  @!P0 HADD2.F32 R39, -RZ, R39.H0_H0 ;  /* 0x20000027ff278230 */ /* 0x000fe20000004100 */
[----:B------:R-:W-:Y:S01]  /*3750*/  ISETP.GE.AND P1, PT, R98, c[0x0][0x1d4], PT ;  /* 0x0000750062007a0c */ /* 0x000fe20003f26270 */
[----:B------:R-:W-:Y:S02]  /*3760*/  @!P0 HADD2.F32 R47, -RZ, R47.H0_H0 ;  /* 0x2000002fff2f8230 */ /* 0x000fe40000004100 */
[----:B------:R-:W-:Y:S01]  /*3770*/  @!P0 HADD2.F32 R43, -RZ, R43.H0_H0 ;  /* 0x2000002bff2b8230 */ /* 0x000fe20000004100 */
[----:B-1----:R-:W-:Y:S02]  /*3780*/  @!P0 MOV R25, R21 ;  /* 0x0000001500198202 */ /* 0x002fe40000000f00 */
[----:B------:R-:W-:Y:S02]  /*3790*/  @!P0 MOV R37, R49 ;  /* 0x0000003100258202 */ /* 0x000fe40000000f00 */
[----:B------:R-:W-:Y:S01]  /*37a0*/  @!P0 MOV R34, R48 ;  /* 0x0000003000228202 */ /* 0x000fe20000000f00 */
[----:B------:R-:W-:Y:S01]  /*37b0*/  @!P0 HADD2.F32 R27, -RZ, R25.H0_H0 ;  /* 0x20000019ff1b8230 */ /* 0x000fe20000004100 */
[----:B------:R-:W-:Y:S01]  /*37c0*/  @!P0 MOV R18, R20 ;  /* 0x0000001400128202 */ /* 0x000fe20000000f00 */
[----:B------:R-:W-:Y:S01]  /*37d0*/  @!P0 HADD2.F32 R36, -RZ, R37.H0_H0 ;  /* 0x20000025ff248230 */ /* 0x000fe20000004100 */
[----:B------:R-:W-:Y:S01]  /*37e0*/  @!P0 MOV R40, R51 ;  /* 0x0000003300288202 */ /* 0x000fe20000000f00 */
[----:B------:R-:W-:Y:S01]  /*37f0*/  @!P0 HADD2.F32 R32, -RZ, R25.H1_H1 ;  /* 0x30000019ff208230 */ /* 0x000fe20000004100 */
[CC--:B------:R-:W-:Y:S01]  /*3800*/  @!P0 FMUL.FTZ R3, R27.reuse, R30.reuse ;  /* 0x0000001e1b038220 */ /* 0x0c0fe20000410000 */
[--C-:B------:R-:W-:Y:S01]  /*3810*/  @!P0 HADD2.F32 R31, -RZ, R34.reuse.H0_H0 ;  /* 0x20000022ff1f8230 */ /* 0x100fe20000004100 */
[----:B------:R-:W-:Y:S01]  /*3820*/  @!P0 FMUL.FTZ R52, R36, R30 ;  /* 0x0000001e24348220 */ /* 0x000fe20000410000 */
[----:B------:R-:W-:Y:S01]  /*3830*/  @!P0 HADD2.F32 R34, -RZ, R34.H1_H1 ;  /* 0x30000022ff228230 */ /* 0x000fe20000004100 */
[----:B------:R-:W-:Y:S01]  /*3840*/  @!P0 IMAD.MOV.U32 R30, RZ, RZ, R23 ;  /* 0x000000ffff1e8224 */ /* 0x000fe200078e0017 */
[----:B------:R-:W-:Y:S01]  /*3850*/  @!P0 HADD2.F32 R37, -RZ, R37.H1_H1 ;  /* 0x30000025ff258230 */ /* 0x000fe20000004100 */
[----:B------:R-:W-:Y:S01]  /*3860*/  @!P0 FFMA.FTZ R52, R27, R38, -R52 ;  /* 0x000000261b348223 */ /* 0x000fe20000010834 */
[----:B------:R-:W-:Y:S01]  /*3870*/  @!P0 HADD2.F32 R27, -RZ, R28.H0_H0 ;  /* 0x2000001cff1b8230 */ /* 0x000fe20000004100 */
[----:B------:R-:W-:Y:S01]  /*3880*/  @!P0 FMUL.FTZ R60, R31, R29 ;  /* 0x0000001d1f3c8220 */ /* 0x000fe20000410000 */
[--C-:B------:R-:W-:Y:S01]  /*3890*/  @!P0 HADD2.F32 R28, -RZ, R18.reuse.H0_H0 ;  /* 0x20000012ff1c8230 */ /* 0x100fe20000004100 */
[----:B------:R-:W-:Y:S01]  /*38a0*/  @!P0 MOV R42, R50 ;  /* 0x00000032002a8202 */ /* 0x000fe20000000f00 */
[----:B------:R-:W-:Y:S01]  /*38b0*/  @!P0 HADD2.F32 R18, -RZ, R18.H1_H1 ;  /* 0x30000012ff128230 */ /* 0x000fe20000004100 */
[----:B------:R-:W-:Y:S01]  /*38c0*/  @!P0 FMUL.FTZ R61, R34, R27 ;  /* 0x0000001b223d8220 */ /* 0x000fe20000410000 */
[----:B------:R-:W-:Y:S01]  /*38d0*/  @!P0 HADD2.F32 R25, -RZ, R30.H0_H0 ;  /* 0x2000001eff198230 */ /* 0x000fe20000004100 */
[C---:B------:R-:W-:Y:S01]  /*38e0*/  @!P0 FMUL.FTZ R0, R28.reuse, R29 ;  /* 0x0000001d1c008220 */ /* 0x040fe20000410000 */
[----:B------:R-:W-:Y:S01]  /*38f0*/  @!P0 HADD2.F32 R29, -RZ, R19.H0_H0 ;  /* 0x20000013ff1d8230 */ /* 0x000fe20000004100 */
[----:B------:R-:W-:Y:S01]  /*3900*/  @!P0 FFMA.FTZ R60, R28, R33, -R60 ;  /* 0x000000211c3c8223 */ /* 0x000fe2000001083c */
[----:B------:R-:W-:Y:S01]  /*3910*/  @!P0 MOV R28, R22 ;  /* 0x00000016001c8202 */ /* 0x000fe20000000f00 */
[C---:B------:R-:W-:Y:S01]  /*3920*/  @!P0 FMUL.FTZ R2, R18.reuse, R27 ;  /* 0x0000001b12028220 */ /* 0x040fe20000410000 */
[--C-:B------:R-:W-:Y:S01]  /*3930*/  @!P0 HADD2.F32 R27, -RZ, R13.reuse.H1_H1 ;  /* 0x3000000dff1b8230 */ /* 0x100fe20000004100 */
[----:B------:R-:W-:Y:S01]  /*3940*/  @!P0 FFMA.FTZ R61, R18, R35, -R61 ;  /* 0x00000023123d8223 */ /* 0x000fe2000001083d */
[----:B------:R-:W-:Y:S01]  /*3950*/  @!P0 HADD2.F32 R18, -RZ, R13.H0_H0 ;  /* 0x2000000dff128230 */ /* 0x000fe20000004100 */
[----:B------:R-:W-:Y:S01]  /*3960*/  @!P0 FMUL.FTZ R141, R37, R29 ;  /* 0x0000001d258d8220 */ /* 0x000fe20000410000 */
[----:B------:R-:W-:Y:S01]  /*3970*/  @!P0 HADD2.F32 R13, -RZ, R24.H0_H0 ;  /* 0x20000018ff0d8230 */ /* 0x000fe20000004100 */
[----:B------:R-:W-:Y:S01]  /*3980*/  @!P0 FFMA.FTZ R0, R31, R33, R0 ;  /* 0x000000211f008223 */ /* 0x000fe20000010000 */
[----:B------:R-:W-:Y:S01]  /*3990*/  @!P0 HADD2.F32 R19, -RZ, R26.H0_H0 ;  /* 0x2000001aff138230 */ /* 0x000fe20000004100 */
[C---:B------:R-:W-:Y:S01]  /*39a0*/  @!P0 FFMA.FTZ R141, R32.reuse, R39, -R141 ;  /* 0x00000027208d8223 */ /* 0x040fe2000001088d */
[--C-:B------:R-:W-:Y:S01]  /*39b0*/  @!P0 HADD2.F32 R44, -RZ, R40.reuse.H0_H0 ;  /* 0x20000028ff2c8230 */ /* 0x100fe20000004100 */
[----:B------:R-:W-:Y:S01]  /*39c0*/  @!P0 FMUL.FTZ R4, R32, R29 ;  /* 0x0000001d20048220 */ /* 0x000fe20000410000 */
[----:B------:R-:W-:Y:S01]  /*39d0*/  @!P0 HADD2.F32 R45, -RZ, R40.H1_H1 ;  /* 0x30000028ff2d8230 */ /* 0x000fe20000004100 */
[----:B------:R-:W-:Y:S01]  /*39e0*/  @!P0 FFMA.FTZ R2, R34, R35, R2 ;  /* 0x0000002322028223 */ /* 0x000fe20000010002 */
[--C-:B------:R-:W-:Y:S01]  /*39f0*/  @!P0 HADD2.F32 R40, -RZ, R42.reuse.H0_H0 ;  /* 0x2000002aff288230 */ /* 0x100fe20000004100 */
[----:B------:R-:W-:Y:S01]  /*3a00*/  @!P0 FMUL.FTZ R137, R44, R18 ;  /* 0x000000122c898220 */ /* 0x000fe20000410000 */
[----:B------:R-:W-:Y:S01]  /*3a10*/  @!P0 HADD2.F32 R42, -RZ, R42.H1_H1 ;  /* 0x3000002aff2a8230 */ /* 0x000fe20000004100 */
[----:B------:R-:W-:Y:S01]  /*3a20*/  @!P0 FMUL.FTZ R76, R45, R13 ;  /* 0x0000000d2d4c8220 */ /* 0x000fe20000410000 */
[----:B------:R-:W-:Y:S01]  /*3a30*/  @!P0 HADD2.F32 R24, -RZ, R30.H1_H1 ;  /* 0x3000001eff188230 */ /* 0x000fe20000004100 */
[----:B------:R-:W-:Y:S01]  /*3a40*/  @!P0 FMUL.FTZ R139, R40, R27 ;  /* 0x0000001b288b8220 */ /* 0x000fe20000410000 */
[--C-:B------:R-:W-:Y:S01]  /*3a50*/  @!P0 HADD2.F32 R30, -RZ, R28.reuse.H0_H0 ;  /* 0x2000001cff1e8230 */ /* 0x100fe20000004100 */
[----:B------:R-:W-:Y:S01]  /*3a60*/  @!P0 FMUL.FTZ R134, R42, R19 ;  /* 0x000000132a868220 */ /* 0x000fe20000410000 */
[----:B------:R-:W-:Y:S01]  /*3a70*/  @!P0 HADD2.F32 R26, -RZ, R28.H1_H1 ;  /* 0x3000001cff1a8230 */ /* 0x000fe20000004100 */
[----:B------:R-:W-:Y:S01]  /*3a80*/  @!P0 FFMA.FTZ R137, R25, R46, -R137 ;  /* 0x0000002e19898223 */ /* 0x000fe20000010889 */
[----:B------:R-:W-:Y:S01]  /*3a90*/  @!P0 F2FP.PACK_AB R61, R61, R60 ;  /* 0x0000003c3d3d823e */ /* 0x000fe200000000ff */
[----:B------:R-:W-:Y:S01]  /*3aa0*/  @!P0 FFMA.FTZ R76, R24, R47, -R76 ;  /* 0x0000002f184c8223 */ /* 0x000fe2000001084c */
[----:B------:R-:W-:Y:S01]  /*3ab0*/  @!P0 F2FP.PACK_AB R52, R141, R52 ;  /* 0x000000348d34823e */ /* 0x000fe200000000ff */
[----:B------:R-:W-:Y:S02]  /*3ac0*/  @!P0 FFMA.FTZ R139, R30, R41, -R139 ;  /* 0x000000291e8b8223 */ /* 0x000fe4000001088b */
[----:B------:R-:W-:Y:S01]  /*3ad0*/  @!P0 FFMA.FTZ R134, R26, R43, -R134 ;  /* 0x0000002b1a868223 */ /* 0x000fe20000010886 */
[----:B------:R-:W-:Y:S01]  /*3ae0*/  @!P0 F2FP.PACK_AB R76, R76, R137 ;  /* 0x000000894c4c823e */ /* 0x000fe200000000ff */
[----:B------:R-:W-:Y:S01]  /*3af0*/  @!P0 IMAD.MOV.U32 R20, RZ, RZ, R61 ;  /* 0x000000ffff148224 */ /* 0x000fe200078e003d */
[----:B------:R-:W-:Y:S01]  /*3b00*/  @!P0 MOV R21, R52 ;  /* 0x0000003400158202 */ /* 0x000fe20000000f00 */
[----:B------:R-:W-:Y:S01]  /*3b10*/  @!P0 FMUL.FTZ R5, R30, R27 ;  /* 0x0000001b1e058220 */ /* 0x000fe20000410000 */
[----:B------:R-:W-:Y:S01]  /*3b20*/  @!P0 F2FP.PACK_AB R139, R134, R139 ;  /* 0x0000008b868b823e */ /* 0x000fe200000000ff */
[----:B------:R-:W-:Y:S01]  /*3b30*/  @!P0 FFMA.FTZ R3, R36, R38, R3 ;  /* 0x0000002624038223 */ /* 0x000fe20000010003 */
[----:B------:R-:W-:Y:S01]  /*3b40*/  @!P0 MOV R23, R76 ;  /* 0x0000004c00178202 */ /* 0x000fe20000000f00 */
[----:B------:R-:W-:Y:S01]  /*3b50*/  @!P0 FMUL.FTZ R6, R26, R19 ;  /* 0x000000131a068220 */ /* 0x000fe20000410000 */
[----:B------:R-:W-:Y:S01]  /*3b60*/  @!P0 MOV R22, R139 ;  /* 0x0000008b00168202 */ /* 0x000fe20000000f00 */
[----:B------:R-:W-:Y:S01]  /*3b70*/  @!P0 FFMA.FTZ R4, R37, R39, R4 ;  /* 0x0000002725048223 */ /* 0x000fe20000010004 */
[----:B------:R-:W-:Y:S01]  /*3b80*/  @!P0 F2FP.PACK_AB R52, R2, R0 ;  /* 0x000000000234823e */ /* 0x000fe200000000ff */
[----:B------:R-:W-:Y:S02]  /*3b90*/  @!P0 FMUL.FTZ R7, R25, R18 ;  /* 0x0000001219078220 */ /* 0x000fe40000410000 */
[----:B------:R1:W-:Y:S01]  /*3ba0*/  STG.E.128 [R62.64], R20 ;  /* 0x000000143e007986 */ /* 0x0003e2000c101d0a */
[----:B------:R-:W-:Y:S01]  /*3bb0*/  @!P0 F2FP.PACK_AB R61, R4, R3 ;  /* 0x00000003043d823e */ /* 0x000fe200000000ff */
[----:B------:R-:W-:Y:S02]  /*3bc0*/  @!P0 FFMA.FTZ R5, R40, R41, R5 ;  /* 0x0000002928058223 */ /* 0x000fe40000010005 */
[----:B------:R-:W-:Y:S01]  /*3bd0*/  @!P0 FMUL.FTZ R8, R24, R13 ;  /* 0x0000000d18088220 */ /* 0x000fe20000410000 */
[----:B------:R-:W-:Y:S01]  /*3be0*/  @!P0 MOV R49, R61 ;  /* 0x0000003d00318202 */ /* 0x000fe20000000f00 */
[----:B------:R-:W-:Y:S02]  /*3bf0*/  @!P0 FFMA.FTZ R6, R42, R43, R6 ;  /* 0x0000002b2a068223 */ /* 0x000fe40000010006 */
[----:B------:R-:W-:Y:S02]  /*3c00*/  @!P0 FFMA.FTZ R7, R44, R46, R7 ;  /* 0x0000002e2c078223 */ /* 0x000fe40000010007 */
[----:B------:R-:W-:Y:S01]  /*3c10*/  @!P0 FFMA.FTZ R8, R45, R47, R8 ;  /* 0x0000002f2d088223 */ /* 0x000fe20000010008 */
[----:B------:R-:W-:Y:S01]  /*3c20*/  @!P0 F2FP.PACK_AB R60, R6, R5 ;  /* 0x00000005063c823e */ /* 0x000fe200000000ff */
[----:B------:R-:W-:Y:S03]  /*3c30*/  @!P0 IMAD.MOV.U32 R48, RZ, RZ, R52 ;  /* 0x000000ffff308224 */ /* 0x000fe600078e0034 */
[----:B------:R-:W-:Y:S02]  /*3c40*/  @!P0 MOV R50, R60 ;  /* 0x0000003c00328202 */ /* 0x000fe40000000f00 */
[----:B-1----:R-:W-:Y:S04]  /*3c50*/  @!P0 F2FP.PACK_AB R63, R8, R7 ;  /* 0x00000007083f823e */ /* 0x002fe800000000ff */
[----:B------:R-:W-:Y:S01]  /*3c60*/  @!P0 MOV R51, R63 ;  /* 0x0000003f00338202 */ /* 0x000fe20000000f00 */
[----:B------:R-:W-:-:S05]  /*3c70*/  @P1 BRA `(.L_x_62) ;  /* 0x0000016000001947 */ /* 0x000fca0003800000 */
[----:B------:R-:W-:Y:S04]  /*3c80*/  IADD3 R135, P1, P0, R128, R135, R98 ;  /* 0x0000008780877210 */ /* 0x000fe8000783e062 */
[----:B------:R-:W-:Y:S02]  /*3c90*/  IADD3.X R74, R79, R74, R86, P1, P0 ;  /* 0x0000004a4f4a7210 */ /* 0x000fe40000fe0456 */
[C---:B------:R-:W-:Y:S04]  /*3ca0*/  LEA R2, P0, R135.reuse, c[0x0][0x1c8], 0x1 ;  /* 0x0000720087027a11 */ /* 0x040fe800078008ff */
[----:B------:R-:W-:Y:S05]  /*3cb0*/  LEA.HI.X R3, R135, c[0x0][0x1cc], R74, 0x1, P0 ;  /* 0x0000730087037a11 */ /* 0x000fea00000f0c4a */
[----:B------:R1:W-:Y:S01]  /*3cc0*/  STG.E.128 [R2.64], R48 ;  /* 0x0000003002007986 */ /* 0x0003e2000c101d0a */
[----:B------:R-:W-:-:S05]  /*3cd0*/  BRA `(.L_x_62) ;  /* 0x0000010000007947 */ /* 0x000fca0003800000 */
.L_x_58:
[----:B------:R-:W-:Y:S04]  /*3ce0*/  IMNMX R67, R96, 0x20, PT ;  /* 0x0000002060437817 */ /* 0x000fe80003800200 */
[----:B------:R-:W-:Y:S11]  /*3cf0*/  ISETP.GE.AND P0, PT, R109, R67, PT ;  /* 0x000000436d00720c */ /* 0x000ff60003f06270 */
[----:B------:R-:W-:Y:S02]  /*3d00*/  @!UPT UIADD3 URZ, URZ, URZ, URZ ;  /* 0x0000003f3f3ff290 */ /* 0x000fe4000fffe03f */
[----:B------:R-:W-:-:S05]  /*3d10*/  @P0 BRA `(.L_x_62) ;  /* 0x000000c000000947 */ /* 0x000fca0003800000 */
[----:B------:R-:W-:Y:S02]  /*3d20*/  ISETP.GE.AND P3, PT, R16, c[0x0][0x1d4], PT ;  /* 0x0000750010007a0c */ /* 0x000fe40003f66270 */
[----:B------:R-:W-:Y:S02]  /*3d30*/  ISETP.GE.AND P2, PT, R11, c[0x0][0x1d4], PT ;  /* 0x000075000b007a0c */ /* 0x000fe40003f46270 */
[----:B------:R-:W-:Y:S02]  /*3d40*/  ISETP.GE.AND P1, PT, R108, c[0x0][0x1d4], PT ;  /* 0x000075006c007a0c */ /* 0x000fe40003f26270 */
[----:B------:R-:W-:Y:S07]  /*3d50*/  ISETP.GE.AND P0, PT, R107, c[0x0][0x1d4], PT ;  /* 0x000075006b007a0c */ /* 0x000fee0003f06270 */
[----:B------:R-:W1:Y:S04]  /*3d60*/  @!P3 LDS.128 R28, [R106+0xc080] ;  /* 0x00c080006a1cb984 */ /* 0x000e680000000c00 */
[----:B------:R-:W2:Y:S04]  /*3d70*/  @!P2 LDS.128 R24, [R106+0xd080] ;  /* 0x00d080006a18a984 */ /* 0x000ea80000000c00 */
[----:B------:R-:W3:Y:S04]  /*3d80*/  @!P1 LDS.128 R20, [R106+0xe080] ;  /* 0x00e080006a149984 */ /* 0x000ee80000000c00 */
[----:B------:R-:W4:Y:S04]  /*3d90*/  @!P0 LDS.128 R4, [R106+0xf080] ;  /* 0x00f080006a048984 */ /* 0x000f280000000c00 */
[----:B-1----:R1:W-:Y:S04]  /*3da0*/  @!P3 STG.E.128 [R52.64], R28 ;  /* 0x0000001c3400b986 */ /* 0x0023e8000c101d0a */
[----:B--2---:R1:W-:Y:S04]  /*3db0*/  @!P2 STG.E.128 [R52.64+0x80], R24 ;  /* 0x000080183400a986 */ /* 0x0043e8000c101d0a */
[----:B---3--:R1:W-:Y:S04]  /*3dc0*/  @!P1 STG.E.128 [R52.64+0x100], R20 ;  /* 0x0001001434009986 */ /* 0x0083e8000c101d0a */
[----:B----4-:R1:W-:Y:S02]  /*3dd0*/  @!P0 STG.E.128 [R52.64+0x180], R4 ;  /* 0x0001800434008986 */ /* 0x0103e4000c101d0a */
.L_x_62:
[----:B------:R-:W-:Y:S05]  /*3de0*/  BSYNC B1 ;  /* 0x0000000000017941 */ /* 0x000fea0003800000 */
.L_x_57:
[----:B------:R-:W-:Y:S01]  /*3df0*/  ISETP.GE.AND P0, PT, R97, 0x1, PT ;  /* 0x000000016100780c */ /* 0x000fe20003f06270 */
[----:B------:R-:W-:Y:S01]  /*3e00*/  @!UPT UIADD3 URZ, URZ, URZ, URZ ;  /* 0x0000003f3f3ff290 */ /* 0x000fe2000fffe03f */
[----:B------:R-:W-:Y:S11]  /*3e10*/  BSSY B0, `(.L_x_73) ;  /* 0x000002b000007945 */ /* 0x000ff60003800000 */
[----:B------:R-:W-:Y:S01]  /*3e20*/  @P0 IMAD.MOV.U32 R76, RZ, RZ, R124 ;  /* 0x000000ffff4c0224 */ /* 0x000fe200078e007c */
[----:B------:R-:W-:Y:S01]  /*3e30*/  @P0 ISETP.NE.U32.AND P4, PT, R105, RZ, PT ;  /* 0x000000ff6900020c */ /* 0x000fe20003f85070 */
[----:B------:R-:W-:Y:S01]  /*3e40*/  @P0 IMAD R0, R84, c[0x0][0x258], RZ ;  /* 0x0000960054000a24 */ /* 0x000fe200078e02ff */
[----:B------:R-:W-:Y:S01]  /*3e50*/  @P0 ISETP.NE.U32.AND P3, PT, R104, RZ, PT ;  /* 0x000000ff6800020c */ /* 0x000fe20003f65070 */
[----:B-1----:R-:W-:Y:S01]  /*3e60*/  @P0 IMAD.WIDE.U32 R2, R87, c[0x0][0x258], R76 ;  /* 0x0000960057020a25 */ /* 0x002fe200078e004c */
[----:B------:R-:W-:Y:S03]  /*3e70*/  @P0 ISETP.NE.U32.AND P2, PT, R103, RZ, PT ;  /* 0x000000ff6700020c */ /* 0x000fe60003f45070 */
[----:B------:R-:W-:Y:S01]  /*3e80*/  @P0 IMAD R0, R87, c[0x0][0x25c], R0 ;  /* 0x0000970057000a24 */ /* 0x000fe200078e0200 */
[C---:B------:R-:W-:Y:S03]  /*3e90*/  @P0 LEA R4, P1, R2.reuse, c[0x0][0x250], 0x1 ;  /* 0x0000940002040a11 */ /* 0x040fe600078208ff */
[----:B------:R-:W-:Y:S05]  /*3ea0*/  @P0 IMAD.IADD R0, R3, 0x1, R0 ;  /* 0x0000000103000824 */ /* 0x000fea00078e0200 */
[----:B------:R-:W-:Y:S02]  /*3eb0*/  @P0 LEA.HI.X R5, R2, c[0x0][0x254], R0, 0x1, P1 ;  /* 0x0000950002050a11 */ /* 0x000fe400008f0c00 */
[----:B------:R-:W-:Y:S03]  /*3ec0*/  @P0 ISETP.NE.U32.AND P1, PT, R102, RZ, PT ;  /* 0x000000ff6600020c */ /* 0x000fe60003f25070 */
[----:B------:R-:W-:Y:S01]  /*3ed0*/  @!PT LDS RZ, [RZ] ;  /* 0x00000000fffff984 */ /* 0x000fe20000000800 */
[----:B------:R-:W-:Y:S01]  /*3ee0*/  @!PT LDS RZ, [RZ] ;  /* 0x00000000fffff984 */ /* 0x000fe20000000800 */
[----:B------:R-:W-:Y:S01]  /*3ef0*/  @!PT LDS RZ, [RZ] ;  /* 0x00000000fffff984 */ /* 0x000fe20000000800 */
[----:B------:R1:W-:Y:S04]  /*3f00*/  @P0 LDGSTS.E.BYPASS.LTC128B.128 [R106+0x8080], [R4.64], P4 ;  /* 0x08080000046a0fae */ /* 0x0003e8000a101d4a */
[----:B------:R1:W-:Y:S04]  /*3f10*/  @P0 LDGSTS.E.BYPASS.LTC128B.128 [R106+0x9080], [R4.64+0x80], P3 ;  /* 0x09080080046a0fae */ /* 0x0003e80009901d4a */
[----:B------:R1:W-:Y:S04]  /*3f20*/  @P0 LDGSTS.E.BYPASS.LTC128B.128 [R106+0xa080], [R4.64+0x100], P2 ;  /* 0x0a080100046a0fae */ /* 0x0003e80009101d4a */
[----:B------:R1:W-:Y:S01]  /*3f30*/  @P0 LDGSTS.E.BYPASS.LTC128B.128 [R106+0xb080], [R4.64+0x180], P1 ;  /* 0x0b080180046a0fae */ /* 0x0003e20008901d4a */
[----:B------:R-:W-:Y:S03]  /*3f40*/  ISETP.GE.AND P0, PT, R109, R67, PT ;  /* 0x000000436d00720c */ /* 0x000fe60003f06270 */
[----:B------:R-:W0:Y:S01]  /*3f50*/  LDGDEPBAR ;  /* 0x00000000000079af */ /* 0x000e220000000000 */
[----:B------:R-:W-:Y:S04]  /*3f60*/  DEPBAR.LE SB0, 0x0 ;  /* 0x000080000000791a */ /* 0x000fe80000000000 */
[----:B------:R-:W-:Y:S06]  /*3f70*/  BAR.SYNC.DEFER_BLOCKING 0x0 ;  /* 0x0000000000007b1d */ /* 0x000fec0000010000 */
[----:B------:R-:W-:-:S05]  /*3f80*/  @P0 BRA `(.L_x_74) ;  /* 0x0000013000000947 */ /* 0x000fca0003800000 */
[----:B-1----:R-:W-:Y:S01]  /*3f90*/  ISETP.GE.AND P3, PT, R16, c[0x0][0x1d4], PT ;  /* 0x0000750010007a0c */ /* 0x002fe20003f66270 */
[----:B------:R-:W-:Y:S01]  /*3fa0*/  IMAD.MOV.U32 R74, RZ, RZ, R122 ;  /* 0x000000ffff4a7224 */ /* 0x000fe200078e007a */
[----:B------:R-:W-:Y:S01]  /*3fb0*/  ISETP.GE.AND P2, PT, R11, c[0x0][0x1d4], PT ;  /* 0x000075000b007a0c */ /* 0x000fe20003f46270 */
[----:B------:R-:W-:Y:S01]  /*3fc0*/  IMAD R0, R83, c[0x0][0x208], RZ ;  /* 0x0000820053007a24 */ /* 0x000fe200078e02ff */
[----:B------:R-:W-:Y:S01]  /*3fd0*/  ISETP.GE.AND P1, PT, R108, c[0x0][0x1d4], PT ;  /* 0x000075006c007a0c */ /* 0x000fe20003f26270 */
[----:B------:R-:W-:Y:S01]  /*3fe0*/  IMAD.WIDE.U32 R2, R85, c[0x0][0x208], R74 ;  /* 0x0000820055027a25 */ /* 0x000fe200078e004a */
[----:B------:R-:W-:Y:S03]  /*3ff0*/  ISETP.GE.AND P0, PT, R107, c[0x0][0x1d4], PT ;  /* 0x000075006b007a0c */ /* 0x000fe60003f06270 */
[----:B------:R-:W-:Y:S01]  /*4000*/  IMAD R0, R85, c[0x0][0x20c], R0 ;  /* 0x0000830055007a24 */ /* 0x000fe200078e0200 */
[C---:B-----5:R-:W-:Y:S03]  /*4010*/  LEA R18, P4, R2.reuse, c[0x0][0x1f8], 0x1 ;  /* 0x00007e0002127a11 */ /* 0x060fe600078808ff */
[----:B------:R-:W1:Y:S01]  /*4020*/  @!P3 LDS.128 R28, [R106+0x8080] ;  /* 0x008080006a1cb984 */ /* 0x000e620000000c00 */
[----:B------:R-:W-:Y:S03]  /*4030*/  IMAD.IADD R0, R3, 0x1, R0 ;  /* 0x0000000103007824 */ /* 0x000fe600078e0200 */
[----:B------:R-:W2:Y:S02]  /*4040*/  @!P2 LDS.128 R24, [R106+0x9080] ;  /* 0x009080006a18a984 */ /* 0x000ea40000000c00 */
[----:B------:R-:W-:Y:S02]  /*4050*/  LEA.HI.X R19, R2, c[0x0][0x1fc], R0, 0x1, P4 ;  /* 0x00007f0002137a11 */ /* 0x000fe400020f0c00 */
[----:B------:R-:W3:Y:S04]  /*4060*/  @!P1 LDS.128 R20, [R106+0xa080] ;  /* 0x00a080006a149984 */ /* 0x000ee80000000c00 */
[----:B------:R-:W4:Y:S04]  /*4070*/  @!P0 LDS.128 R4, [R106+0xb080] ;  /* 0x00b080006a048984 */ /* 0x000f280000000c00 */
[----:B-1----:R1:W-:Y:S04]  /*4080*/  @!P3 STG.E.128 [R18.64], R28 ;  /* 0x0000001c1200b986 */ /* 0x0023e8000c101d0a */
[----:B--2---:R1:W-:Y:S04]  /*4090*/  @!P2 STG.E.128 [R18.64+0x80], R24 ;  /* 0x000080181200a986 */ /* 0x0043e8000c101d0a */
[----:B---3--:R1:W-:Y:S04]  /*40a0*/  @!P1 STG.E.128 [R18.64+0x100], R20 ;  /* 0x0001001412009986 */ /* 0x0083e8000c101d0a */
[----:B----4-:R1:W-:Y:S02]  /*40b0*/  @!P0 STG.E.128 [R18.64+0x180], R4 ;  /* 0x0001800412008986 */ /* 0x0103e4000c101d0a */
.L_x_74:
[----:B-1----:R-:W-:Y:S05]  /*40c0*/  BSYNC B0 ;  /* 0x0000000000007941 */ /* 0x002fea0003800000 */
.L_x_73:
[CC--:B------:R-:W-:Y:S02]  /*40d0*/  ISETP.GT.AND P0, PT, R82.reuse, R78.reuse, PT ;  /* 0x0000004e5200720c */ /* 0x0c0fe40003f04270 */
[----:B------:R-:W-:Y:S02]  /*40e0*/  IADD3 R82, P1, R82, -0x1, RZ ;  /* 0xffffffff52527810 */ /* 0x000fe40007f3e0ff */
[----:B------:R-:W-:Y:S02]  /*40f0*/  IADD3 R97, R97, 0x20, RZ ;  /* 0x0000002061617810 */ /* 0x000fe40007ffe0ff */
[----:B------:R-:W-:Y:S02]  /*4100*/  IADD3.X R81, R81, -0x1, RZ, P1, !PT ;  /* 0xffffffff51517810 */ /* 0x000fe40000ffe4ff */
[----:B------:R-:W-:Y:S05]  /*4110*/  IADD3 R96, R96, 0x20, RZ ;  /* 0x0000002060607810 */ /* 0x000fea0007ffe0ff */
[----:B------:R-:W-:Y:S01]  /*4120*/  @P0 ISETP.NE.U32.AND P4, PT, R105, RZ, PT ;  /* 0x000000ff6900020c */ /* 0x000fe20003f85070 */
[----:B------:R-:W-:Y:S01]  /*4130*/  @P0 IMAD.MOV.U32 R2, RZ, RZ, R126 ;  /* 0x000000ffff020224 */ /* 0x000fe200078e007e */
[----:B------:R-:W-:Y:S01]  /*4140*/  @P0 ISETP.NE.U32.AND P3, PT, R104, RZ, PT ;  /* 0x000000ff6800020c */ /* 0x000fe20003f65070 */
[----:B------:R-:W-:Y:S01]  /*4150*/  @P0 IMAD.MOV.U32 R3, RZ, RZ, R131 ;  /* 0x000000ffff030224 */ /* 0x000fe200078e0083 */
[----:B------:R-:W-:Y:S01]  /*4160*/  @P0 ISETP.NE.U32.AND P2, PT, R103, RZ, PT ;  /* 0x000000ff6700020c */ /* 0x000fe20003f45070 */
[C---:B------:R-:W-:Y:S02]  /*4170*/  @P0 IMAD R0, R82.reuse, UR7, RZ ;  /* 0x0000000752000c24 */ /* 0x040fe4000f8e02ff */
[----:B------:R-:W-:Y:S04]  /*4180*/  @P0 IMAD.WIDE.U32 R2, R82, UR8, R2 ;  /* 0x0000000852020c25 */ /* 0x000fe8000f8e0002 */
[----:B------:R-:W-:Y:S01]  /*4190*/  @P0 IMAD R0, R81, UR8, R0 ;  /* 0x0000000851000c24 */ /* 0x000fe2000f8e0200 */
[----:B------:R-:W-:Y:S03]  /*41a0*/  @P0 LEA R4, P1, R2, c[0x0][0x220], 0x1 ;  /* 0x0000880002040a11 */ /* 0x000fe600078208ff */
[----:B------:R-:W-:Y:S01]  /*41b0*/  @P0 IMAD.IADD R0, R3, 0x1, R0 ;  /* 0x0000000103000824 */ /* 0x000fe200078e0200 */
[----:B------:R-:W-:Y:S04]  /*41c0*/  IADD3 R3, R82, 0x1, RZ ;  /* 0x0000000152037810 */ /* 0x000fe80007ffe0ff */
[----:B------:R-:W-:Y:S02]  /*41d0*/  @P0 LEA.HI.X R5, R2, c[0x0][0x224], R0, 0x1, P1 ;  /* 0x0000890002050a11 */ /* 0x000fe400008f0c00 */
[----:B------:R-:W-:Y:S03]  /*41e0*/  @P0 ISETP.NE.U32.AND P1, PT, R102, RZ, PT ;  /* 0x000000ff6600020c */ /* 0x000fe60003f25070 */
[----:B------:R-:W-:Y:S01]  /*41f0*/  @!PT LDS RZ, [RZ] ;  /* 0x00000000fffff984 */ /* 0x000fe20000000800 */
[----:B------:R-:W-:Y:S01]  /*4200*/  @!PT LDS RZ, [RZ] ;  /* 0x00000000fffff984 */ /* 0x000fe20000000800 */
[----:B------:R-:W-:Y:S01]  /*4210*/  @!PT LDS RZ, [RZ] ;  /* 0x00000000fffff984 */ /* 0x000fe20000000800 */
[----:B------:R1:W-:Y:S04]  /*4220*/  @P0 LDGSTS.E.BYPASS.LTC128B.128 [R106+0xc080], [R4.64], P4 ;  /* 0x0c080000046a0fae */ /* 0x0003e8000a101d4a */
[----:B------:R1:W-:Y:S04]  /*4230*/  @P0 LDGSTS.E.BYPASS.LTC128B.128 [R106+0xd080], [R4.64+0x80], P3 ;  /* 0x0d080080046a0fae */ /* 0x0003e80009901d4a */
[----:B------:R1:W-:Y:S01]  /*4240*/  @P0 LDGSTS.E.BYPASS.LTC128B.128 [R106+0xe080], [R4.64+0x100], P2 ;  /* 0x0e080100046a0fae */ /* 0x0003e20009101d4a */
[----:B------:R-:W-:Y:S03]  /*4250*/  ISETP.GT.AND P2, PT, R3, R78, PT ;  /* 0x0000004e0300720c */ /* 0x000fe60003f44270 */
[----:B------:R1:W-:Y:S01]  /*4260*/  @P0 LDGSTS.E.BYPASS.LTC128B.128 [R106+0xf080], [R4.64+0x180], P1 ;  /* 0x0f080180046a0fae */ /* 0x0003e20008901d4a */
[----:B------:R-:W-:Y:S02]  /*4270*/  IADD3 R85, P1, R85, -0x20, RZ ;  /* 0xffffffe055557810 */ /* 0x000fe40007f3e0ff */
[----:B------:R-:W-:Y:S01]  /*4280*/  IADD3 R87, P0, R87, -0x20, RZ ;  /* 0xffffffe057577810 */ /* 0x000fe20007f1e0ff */
[----:B------:R-:W0:Y:S01]  /*4290*/  LDGDEPBAR ;  /* 0x00000000000079af */ /* 0x000e220000000000 */
[----:B------:R-:W-:Y:S02]  /*42a0*/  IADD3.X R83, R83, -0x1, RZ, P1, !PT ;  /* 0xffffffff53537810 */ /* 0x000fe40000ffe4ff */
[----:B------:R-:W-:Y:S03]  /*42b0*/  IADD3.X R84, R84, -0x1, RZ, P0, !PT ;  /* 0xffffffff54547810 */ /* 0x000fe600007fe4ff */
[----:B------:R-:W-:-:S05]  /*42c0*/  @P2 BRA `(.L_x_75) ;  /* 0xffffd51000002947 */ /* 0x000fca000383ffff */
[----:B------:R-:W-:Y:S06]  /*42d0*/  BAR.SYNC.DEFER_BLOCKING 0x0 ;  /* 0x0000000000007b1d */ /* 0x000fec0000010000 */
.L_x_54:
[----:B-1----:R-:W-:Y:S01]  /*42e0*/  ISETP.GE.AND P0, PT, R55, 0x1, PT ;  /* 0x000000013700780c */ /* 0x002fe20003f06270 */
[----:B------:R-:W-:Y:S01]  /*42f0*/  IMAD.IADD R0, R110, 0x1, R111 ;  /* 0x000000016e007824 */ /* 0x000fe200078e026f */
[----:B------:R-:W-:Y:S01]  /*4300*/  PLOP3.LUT P2, PT, PT, PT, PT, 0x80, 0x0 ;  /* 0x000000000000781c */ /* 0x000fe20003f4f070 */
        /* <DEDUP_REMOVED lines=38> */
[----:B------:R-:W-:Y:S01]  /*4570*/  MOV R4, RZ ;  /* 0x000000ff00047202 */ /* 0x000fe20000000f00 */
[----:B------:R-:W-:Y:S01]  /*4580*/  CS2R R6, SRZ ;  /* 0x0000000000067805 */ /* 0x000fe2000001ff00 */
[----:B------:R-:W-:Y:S01]  /*4590*/  CS2R R62, SRZ ;  /* 0x00000000003e7805 */ /* 0x000fe2000001ff00 */
[----:B------:R-:W-:Y:S01]  /*45a0*/  CS2R R60, SRZ ;  /* 0x00000000003c7805 */ /* 0x000fe2000001ff00 */
[----:B-----5:R-:W-:Y:S01]  /*45b0*/  CS2R R58, SRZ ;  /* 0x00000000003a7805 */ /* 0x020fe2000001ff00 */
        /* <DEDUP_REMOVED lines=24> */
[----:B------:R-:W-:Y:S05]  /*4740*/  @!P0 BRA `(.L_x_76) ;  /* 0x0000be5000008947 */ /* 0x000fea0003800000 */
[----:B------:R-:W-:-:S04]  /*4750*/  ISETP.NE.U32.AND P0, PT, RZ, c[0x0][0x340], PT ;  /* 0x0000d000ff007a0c */ /* 0x000fc80003f05070 */
[----:B------:R-:W-:-:S13]  /*4760*/  ISETP.NE.AND.EX P2, PT, RZ, c[0x0][0x344], PT, P0 ;  /* 0x0000d100ff007a0c */ /* 0x000fda0003f45300 */
[----:B------:R-:W-:-:S04]  /*4770*/  @P2 IMAD.MOV.U32 R27, RZ, RZ, 0x4 ;  /* 0x00000004ff1b2424 */ /* 0x000fc800078e00ff */
[----:B------:R-:W-:-:S06]  /*4780*/  @P2 IMAD.WIDE R26, R224, R27, c[0x0][0x340] ;  /* 0x0000d000e01a2625 */ /* 0x000fcc00078e021b */
[----:B------:R-:W2:Y:S01]  /*4790*/  @P2 LDG.E R26, [R26.64] ;  /* 0x0000000a1a1a2981 */ /* 0x000ea2000c1e1900 */
[----:B------:R-:W-:Y:S01]  /*47a0*/  SHF.R.S32.HI R3, RZ, 0x1f, R112 ;  /* 0x0000001fff037819 */ /* 0x000fe20000011470 */
[C---:B------:R-:W-:Y:S01]  /*47b0*/  IMAD.WIDE.U32 R10, R112.reuse, c[0x0][0x178], RZ ;  /* 0x00005e00700a7a25 */ /* 0x040fe200078e00ff */
[----:B------:R-:W-:Y:S01]  /*47c0*/  SHF.R.S32.HI R23, RZ, 0x1f, R64 ;  /* 0x0000001fff177819 */ /* 0x000fe20000011440 */
[----:B------:R-:W-:Y:S01]  /*47d0*/  BSSY B0, `(.L_x_77) ;  /* 0x00000c0000007945 */ /* 0x000fe20003800000 */
[----:B------:R-:W-:Y:S01]  /*47e0*/  ISETP.NE.U32.AND P0, PT, RZ, c[0x0][0x348], PT ;  /* 0x0000d200ff007a0c */ /* 0x000fe20003f05070 */
[----:B------:R-:W-:Y:S01]  /*47f0*/  IMAD R3, R3, c[0x0][0x178], RZ ;  /* 0x00005e0003037a24 */ /* 0x000fe200078e02ff */
[----:B------:R-:W-:Y:S01]  /*4800*/  LEA.HI R21, R23, R64, RZ, 0x3 ;  /* 0x0000004017157211 */ /* 0x000fe200078f18ff */
[----:B------:R-:W-:Y:S01]  /*4810*/  IMAD.MOV.U32 R2, RZ, RZ, c[0x0][0x2c4] ;  /* 0x0000b100ff027624 */ /* 0x000fe200078e00ff */
[----:B------:R-:W-:Y:S01]  /*4820*/  ISETP.NE.AND.EX P0, PT, RZ, c[0x0][0x34c], PT, P0 ;  /* 0x0000d300ff007a0c */ /* 0x000fe20003f05300 */
[----:B------:R-:W-:Y:S01]  /*4830*/  IMAD R3, R112, c[0x0][0x17c], R3 ;  /* 0x00005f0070037a24 */ /* 0x000fe200078e0203 */
[----:B------:R-:W-:Y:S01]  /*4840*/  SHF.R.S32.HI R28, RZ, 0x1f, R0 ;  /* 0x0000001fff1c7819 */ /* 0x000fe20000011400 */
[----:B------:R-:W-:Y:S01]  /*4850*/  IMAD R4, R89, c[0x0][0x1b8], RZ ;  /* 0x00006e0059047a24 */ /* 0x000fe200078e02ff */
[----:B------:R-:W-:Y:S01]  /*4860*/  ISETP.NE.AND P1, PT, R2, 0x1, PT ;  /* 0x000000010200780c */ /* 0x000fe20003f25270 */
[----:B------:R-:W-:Y:S01]  /*4870*/  IMAD.IADD R11, R11, 0x1, R3 ;  /* 0x000000010b0b7824 */ /* 0x000fe200078e0203 */
[----:B------:R-:W-:Y:S01]  /*4880*/  LOP3.LUT R3, R21, 0xfffffff8, RZ, 0xc0, !PT ;  /* 0xfffffff815037812 */ /* 0x000fe200078ec0ff */
[C---:B------:R-:W-:Y:S01]  /*4890*/  IMAD R9, R223.reuse, c[0x0][0x1bc], R4 ;  /* 0x00006f00df097a24 */ /* 0x040fe200078e0204 */
[----:B------:R-:W-:Y:S01]  /*48a0*/  SHF.R.S32.HI R21, RZ, 0x3, R21 ;  /* 0x00000003ff157819 */ /* 0x000fe20000011415 */
[----:B------:R-:W-:Y:S01]  /*48b0*/  IMAD.WIDE.U32 R10, R223, c[0x0][0x1b8], R10 ;  /* 0x00006e00df0a7a25 */ /* 0x000fe200078e000a */
[----:B------:R-:W-:-:S02]  /*48c0*/  SEL R8, R224, RZ, !P0 ;  /* 0x000000ffe0087207 */ /* 0x000fc40004000000 */
[----:B------:R-:W-:Y:S01]  /*48d0*/  LEA.HI R41, R23, R64, RZ, 0x6 ;  /* 0x0000004017297211 */ /* 0x000fe200078f30ff */
[----:B------:R-:W-:Y:S01]  /*48e0*/  IMAD.IADD R16, R64, 0x1, -R3 ;  /* 0x0000000140107824 */ /* 0x000fe200078e0a03 */
[----:B------:R-:W-:Y:S01]  /*48f0*/  SHF.R.S32.HI R3, RZ, 0x1f, R224 ;  /* 0x0000001fff037819 */ /* 0x000fe200000114e0 */
[----:B------:R-:W-:Y:S02]  /*4900*/  IMAD.IADD R11, R11, 0x1, R9 ;  /* 0x000000010b0b7824 */ /* 0x000fe400078e0209 */
[----:B------:R-:W-:Y:S01]  /*4910*/  IMAD R2, R16, 0x20, R21 ;  /* 0x0000002010027824 */ /* 0x000fe200078e0215 */
[----:B------:R-:W-:Y:S01]  /*4920*/  SEL R7, R3, RZ, !P0 ;  /* 0x000000ff03077207 */ /* 0x000fe20004000000 */
[----:B------:R-:W-:Y:S02]  /*4930*/  IMAD R34, R113, c[0x0][0x2c4], RZ ;  /* 0x0000b10071227a24 */ /* 0x000fe400078e02ff */
[----:B------:R-:W-:Y:S02]  /*4940*/  IMAD R5, R65, 0x80, R2 ;  /* 0x0000008041057824 */ /* 0x000fe400078e0202 */
[----:B------:R-:W-:-:S02]  /*4950*/  IMAD R7, R7, c[0x0][0x1c0], RZ ;  /* 0x0000700007077a24 */ /* 0x000fc400078e02ff */
[----:B------:R-:W-:-:S04]  /*4960*/  @P1 IMAD.HI.U32 R2, R5, c[0x0][0x2c8], RZ ;  /* 0x0000b20005021a27 */ /* 0x000fc800078e00ff */
[----:B------:R-:W-:Y:S01]  /*4970*/  IMAD.MOV.U32 R4, RZ, RZ, R5 ;  /* 0x000000ffff047224 */ /* 0x000fe200078e0005 */
[----:B------:R-:W-:Y:S01]  /*4980*/  @P1 SHF.R.U32.HI R4, RZ, c[0x0][0x2cc], R2 ;  /* 0x0000b300ff041a19 */ /* 0x000fe20000011602 */
[C---:B------:R-:W-:Y:S02]  /*4990*/  IMAD R7, R8.reuse, c[0x0][0x1c4], R7 ;  /* 0x0000710008077a24 */ /* 0x040fe400078e0207 */
[----:B------:R-:W-:Y:S01]  /*49a0*/  IMAD.WIDE.U32 R8, R8, c[0x0][0x1c0], R10 ;  /* 0x0000700008087a25 */ /* 0x000fe200078e000a */
[--C-:B------:R-:W-:Y:S02]  /*49b0*/  SHF.R.S32.HI R15, RZ, 0x1f, R4.reuse ;  /* 0x0000001fff0f7819 */ /* 0x100fe40000011404 */
[----:B------:R-:W-:Y:S01]  /*49c0*/  LEA.HI R11, R23, R64, RZ, 0x4 ;  /* 0x00000040170b7211 */ /* 0x000fe200078f20ff */
[----:B------:R-:W-:Y:S02]  /*49d0*/  IMAD.MOV R24, RZ, RZ, -R4 ;  /* 0x000000ffff187224 */ /* 0x000fe400078e0a04 */
[----:B------:R-:W-:Y:S01]  /*49e0*/  IMAD R15, R15, c[0x0][0x1b0], RZ ;  /* 0x00006c000f0f7a24 */ /* 0x000fe200078e02ff */
[----:B------:R-:W-:Y:S01]  /*49f0*/  SHF.R.S32.HI R2, RZ, 0x4, R11 ;  /* 0x00000004ff027819 */ /* 0x000fe2000001140b */
[----:B------:R-:W-:-:S02]  /*4a00*/  IMAD.IADD R9, R9, 0x1, R7 ;  /* 0x0000000109097824 */ /* 0x000fc400078e0207 */
[----:B------:R-:W-:Y:S01]  /*4a10*/  IMAD R24, R24, c[0x0][0x2c4], R5 ;  /* 0x0000b10018187a24 */ /* 0x000fe200078e0205 */
[----:B------:R-:W-:Y:S01]  /*4a20*/  LEA.HI R19, R11, R2, RZ, 0x1 ;  /* 0x000000020b137211 */ /* 0x000fe200078f08ff */
[----:B------:R-:W-:Y:S01]  /*4a30*/  IMAD R7, R65, 0x80, R21 ;  /* 0x0000008041077824 */ /* 0x000fe200078e0215 */
[----:B------:R-:W-:Y:S01]  /*4a40*/  LOP3.LUT R11, R11, 0xfffffff0, RZ, 0xc0, !PT ;  /* 0xfffffff00b0b7812 */ /* 0x000fe200078ec0ff */
[C---:B------:R-:W-:Y:S01]  /*4a50*/  IMAD R15, R4.reuse, c[0x0][0x1b4], R15 ;  /* 0x00006d00040f7a24 */ /* 0x040fe200078e020f */
[----:B------:R-:W-:Y:S01]  /*4a60*/  LOP3.LUT R19, R19, 0xfffffffe, RZ, 0xc0, !PT ;  /* 0xfffffffe13137812 */ /* 0x000fe200078ec0ff */
[----:B------:R-:W-:Y:S01]  /*4a70*/  IMAD.WIDE.U32 R4, R4, c[0x0][0x1b0], R8 ;  /* 0x00006c0004047a25 */ /* 0x000fe200078e0008 */
[----:B------:R-:W-:Y:S02]  /*4a80*/  SHF.R.S32.HI R9, RZ, 0x1f, R24 ;  /* 0x0000001fff097819 */ /* 0x000fe40000011418 */
[----:B------:R-:W-:Y:S01]  /*4a90*/  IADD3 R13, R7, 0x20, RZ ;  /* 0x00000020070d7810 */ /* 0x000fe20007ffe0ff */
[----:B------:R-:W-:Y:S01]  /*4aa0*/  IMAD.IADD R5, R5, 0x1, R15 ;  /* 0x0000000105057824 */ /* 0x000fe200078e020f */
[-C--:B------:R-:W-:Y:S01]  /*4ab0*/  ISETP.GE.AND P1, PT, R7, R34.reuse, PT ;  /* 0x000000220700720c */ /* 0x080fe20003f26270 */
[----:B------:R-:W-:Y:S01]  /*4ac0*/  IMAD R9, R9, c[0x0][0x1a8], RZ ;  /* 0x00006a0009097a24 */ /* 0x000fe200078e02ff */
[----:B------:R-:W-:Y:S01]  /*4ad0*/  ISETP.GE.AND P0, PT, R13, R34, PT ;  /* 0x000000220d00720c */ /* 0x000fe20003f06270 */
[----:B------:R-:W-:-:S02]  /*4ae0*/  IMAD.SHL.U32 R40, R16, 0x8, RZ ;  /* 0x0000000810287824 */ /* 0x000fc400078e00ff */
[----:B------:R-:W-:Y:S01]  /*4af0*/  IMAD.IADD R19, R2, 0x1, -R19 ;  /* 0x0000000102137824 */ /* 0x000fe200078e0a13 */
[----:B------:R-:W-:Y:S01]  /*4b00*/  P2R R2, PR, RZ, 0x1 ;  /* 0x00000001ff027803 */ /* 0x000fe20000000000 */
[----:B------:R-:W-:Y:S01]  /*4b10*/  IMAD.IADD R11, R64, 0x1, -R11 ;  /* 0x00000001400b7824 */ /* 0x000fe200078e0a0b */
[C---:B------:R-:W-:Y:S01]  /*4b20*/  IADD3 R15, P0, R21.reuse, R0, RZ ;  /* 0x00000000150f7210 */ /* 0x040fe20007f1e0ff */
[----:B------:R-:W-:Y:S01]  /*4b30*/  IMAD R8, R24, c[0x0][0x1ac], R9 ;  /* 0x00006b0018087a24 */ /* 0x000fe200078e0209 */
[----:B------:R-:W-:Y:S01]  /*4b40*/  IADD3 R6, R40, 0x80, RZ ;  /* 0x0000008028067810 */ /* 0x000fe20007ffe0ff */
[----:B------:R-:W-:Y:S01]  /*4b50*/  IMAD.WIDE.U32 R24, R24, c[0x0][0x1a8], R4 ;  /* 0x00006a0018187a25 */ /* 0x000fe200078e0004 */
[----:B------:R-:W-:Y:S02]  /*4b60*/  SHF.R.S32.HI R18, RZ, 0x1f, R11 ;  /* 0x0000001fff127819 */ /* 0x000fe4000001140b */
[----:B------:R-:W-:Y:S01]  /*4b70*/  LEA.HI.X.SX32 R28, R21, R28, 0x1, P0 ;  /* 0x0000001c151c7211 */ /* 0x000fe200000f0eff */
[----:B------:R-:W-:Y:S01]  /*4b80*/  IMAD.SHL.U32 R44, R16, 0x8, RZ ;  /* 0x00000008102c7824 */ /* 0x000fe200078e00ff */
[----:B------:R-:W-:Y:S01]  /*4b90*/  LEA R9, P0, R24, c[0x0][0x160], 0x1 ;  /* 0x0000580018097a11 */ /* 0x000fe200078008ff */
[----:B------:R-:W-:Y:S01]  /*4ba0*/  IMAD.IADD R8, R25, 0x1, R8 ;  /* 0x0000000119087824 */ /* 0x000fe200078e0208 */
[----:B------:R-:W-:Y:S01]  /*4bb0*/  ISETP.GE.AND P5, PT, R6, c[0x0][0x198], PT ;  /* 0x0000660006007a0c */ /* 0x000fe20003fa6270 */
[----:B------:R-:W-:Y:S01]  /*4bc0*/  IMAD R30, R28, c[0x0][0x1e0], RZ ;  /* 0x000078001c1e7a24 */ /* 0x000fe200078e02ff */
[----:B------:R-:W-:Y:S01]  /*4bd0*/  LEA.HI R18, R18, R11, RZ, 0x3 ;  /* 0x0000000b12127211 */ /* 0x000fe200078f18ff */
[----:B------:R-:W-:Y:S01]  /*4be0*/  IMAD R28, R28, c[0x0][0x208], RZ ;  /* 0x000082001c1c7a24 */ /* 0x000fe200078e02ff */
[----:B------:R-:W-:Y:S01]  /*4bf0*/  SHF.R.S32.HI R45, RZ, 0x1f, R44 ;  /* 0x0000001fff2d7819 */ /* 0x000fe2000001142c */
[C---:B------:R-:W-:Y:S01]  /*4c00*/  IMAD R30, R15.reuse, c[0x0][0x1e4], R30 ;  /* 0x000079000f1e7a24 */ /* 0x040fe200078e021e */
[----:B------:R-:W-:Y:S01]  /*4c10*/  LEA.HI.X R8, R24, c[0x0][0x164], R8, 0x1, P0 ;  /* 0x0000590018087a11 */ /* 0x000fe200000f0c08 */
[C---:B------:R-:W-:Y:S01]  /*4c20*/  IMAD R28, R15.reuse, c[0x0][0x20c], R28 ;  /* 0x000083000f1c7a24 */ /* 0x040fe200078e021c */
[----:B------:R-:W-:Y:S01]  /*4c30*/  IADD3 R4, R40, 0xc0, RZ ;  /* 0x000000c028047810 */ /* 0x000fe20007ffe0ff */
[----:B------:R-:W1:Y:S01]  /*4c40*/  SHFL.IDX PT, R24, R9, RZ, 0x181f ;  /* 0x00181fff09187589 */ /* 0x000e6200000e0000 */
[----:B------:R-:W-:Y:S01]  /*4c50*/  P2R R0, PR, RZ, 0x20 ;  /* 0x00000020ff007803 */ /* 0x000fe20000000000 */
[C-C-:B------:R-:W-:Y:S01]  /*4c60*/  IMAD.WIDE.U32 R32, R15.reuse, c[0x0][0x1e0], R44.reuse ;  /* 0x000078000f207a25 */ /* 0x140fe200078e002c */
[----:B------:R-:W-:Y:S01]  /*4c70*/  LOP3.LUT R0, R18, 0xfffffff8, RZ, 0xc0, !PT ;  /* 0xfffffff812007812 */ /* 0x000fe200078ec0ff */
[----:B------:R-:W3:Y:S01]  /*4c80*/  SHFL.IDX PT, R25, R8, RZ, 0x181f ;  /* 0x00181fff08197589 */ /* 0x000ee200000e0000 */
[----:B------:R-:W-:Y:S01]  /*4c90*/  ISETP.GE.AND P4, PT, R4, c[0x0][0x198], PT ;  /* 0x0000660004007a0c */ /* 0x000fe20003f86270 */
[----:B------:R-:W-:Y:S01]  /*4ca0*/  IMAD.WIDE.U32 R14, R15, c[0x0][0x208], R44 ;  /* 0x000082000f0e7a25 */ /* 0x000fe200078e002c */
[----:B------:R-:W-:-:S02]  /*4cb0*/  @!P1 SHF.R.S32.HI R13, RZ, 0x1f, R6 ;  /* 0x0000001fff0d9819 */ /* 0x000fc40000011406 */
[----:B------:R-:W-:Y:S01]  /*4cc0*/  P2R R10, PR, RZ, 0x10 ;  /* 0x00000010ff0a7803 */ /* 0x000fe20000000000 */
[----:B------:R-:W-:Y:S01]  /*4cd0*/  IMAD.IADD R0, R11, 0x1, -R0 ;  /* 0x000000010b007824 */ /* 0x000fe200078e0a00 */
[----:B------:R-:W-:Y:S01]  /*4ce0*/  @!P1 SHF.R.S32.HI R5, RZ, 0x1f, R4 ;  /* 0x0000001fff059819 */ /* 0x000fe20000011404 */
[----:B------:R-:W-:Y:S01]  /*4cf0*/  IMAD.IADD R29, R15, 0x1, R28 ;  /* 0x000000010f1d7824 */ /* 0x000fe200078e021c */
[----:B------:R-:W-:Y:S01]  /*4d00*/  @!P1 LEA.HI R13, R13, R6, RZ, 0x3 ;  /* 0x000000060d0d9211 */ /* 0x000fe200078f18ff */
[----:B------:R-:W-:Y:S01]  /*4d10*/  IMAD R10, R89, c[0x0][0x210], RZ ;  /* 0x00008400590a7a24 */ /* 0x000fe200078e02ff */
[C---:B------:R-:W-:Y:S01]  /*4d20*/  LOP3.LUT P3, RZ, R0.reuse, 0x4, RZ, 0xc0, !PT ;  /* 0x0000000400ff7812 */ /* 0x040fe2000786c0ff */
[----:B------:R-:W-:Y:S01]  /*4d30*/  IMAD.SHL.U32 R15, R0, 0x40, RZ ;  /* 0x00000040000f7824 */ /* 0x000fe200078e00ff */
[----:B------:R-:W-:Y:S01]  /*4d40*/  @!P1 LEA.HI R5, R5, R4, RZ, 0x3 ;  /* 0x0000000405059211 */ /* 0x000fe200078f18ff */
[----:B------:R-:W-:Y:S01]  /*4d50*/  IMAD R11, R223, c[0x0][0x214], R10 ;  /* 0x00008500df0b7a24 */ /* 0x000fe200078e020a */
[----:B------:R-:W-:Y:S01]  /*4d60*/  @!P1 LOP3.LUT R13, R13, 0xfffffff8, RZ, 0xc0, !PT ;  /* 0xfffffff80d0d9812 */ /* 0x000fe200078ec0ff */
[----:B------:R-:W-:Y:S01]  /*4d70*/  IMAD.SHL.U32 R10, R19, 0x8, RZ ;  /* 0x00000008130a7824 */ /* 0x000fe200078e00ff */
[----:B------:R-:W-:Y:S01]  /*4d80*/  LOP3.LUT R15, R15, 0x1c0, RZ, 0xc0, !PT ;  /* 0x000001c00f0f7812 */ /* 0x000fe200078ec0ff */
[----:B------:R-:W-:Y:S01]  /*4d90*/  IMAD.IADD R31, R33, 0x1, R30 ;  /* 0x00000001211f7824 */ /* 0x000fe200078e021e */
[----:B------:R-:W-:Y:S01]  /*4da0*/  @!P1 LOP3.LUT R5, R5, 0xfffffff8, RZ, 0xc0, !PT ;  /* 0xfffffff805059812 */ /* 0x000fe200078ec0ff */
[----:B------:R-:W-:Y:S01]  /*4db0*/  IMAD.MOV.U32 R30, RZ, RZ, R32 ;  /* 0x000000ffff1e7224 */ /* 0x000fe200078e0020 */
[----:B------:R-:W-:Y:S01]  /*4dc0*/  LOP3.LUT R10, R15, 0x8, R10, 0xf8, !PT ;  /* 0x000000080f0a7812 */ /* 0x000fe200078ef80a */
[----:B------:R-:W-:Y:S01]  /*4dd0*/  IMAD.MOV.U32 R28, RZ, RZ, R14 ;  /* 0x000000ffff1c7224 */ /* 0x000fe200078e000e */
[----:B------:R-:W-:Y:S01]  /*4de0*/  SHF.R.U32.HI R15, RZ, 0x3, R15 ;  /* 0x00000003ff0f7819 */ /* 0x000fe2000001160f */
[----:B------:R-:W-:-:S03]  /*4df0*/  IMAD.WIDE.U32 R32, R223, c[0x0][0x1e8], R30 ;  /* 0x00007a00df207a25 */ /* 0x000fc600078e001e */
[----:B------:R-:W-:Y:S01]  /*4e00*/  LOP3.LUT R15, R10, R15, RZ, 0x3c, !PT ;  /* 0x0000000f0a0f7212 */ /* 0x000fe200078e3cff */
[----:B------:R-:W-:Y:S01]  /*4e10*/  IMAD.WIDE.U32 R30, R223, c[0x0][0x210], R28 ;  /* 0x00008400df1e7a25 */ /* 0x000fe200078e001c */
[----:B-1----:R-:W-:-:S03]  /*4e20*/  @!P1 LEA R28, P0, R40, R24, 0x1 ;  /* 0x00000018281c9211 */ /* 0x002fc600078008ff */
[----:B------:R-:W-:Y:S01]  /*4e30*/  IMAD.SHL.U32 R43, R21, 0x40, RZ ;  /* 0x00000040152b7824 */ /* 0x000fe200078e00ff */
[----:B---3--:R-:W-:Y:S01]  /*4e40*/  @!P1 LEA.HI.X R29, R40, R25, R45, 0x1, P0 ;  /* 0x00000019281d9211 */ /* 0x008fe200000f0c2d */
[----:B------:R-:W-:Y:S01]  /*4e50*/  IMAD.MOV.U32 R10, RZ, RZ, R30 ;  /* 0x000000ffff0a7224 */ /* 0x000fe200078e001e */
[----:B------:R-:W-:Y:S01]  /*4e60*/  IADD3 R30, R44, 0x40, RZ ;  /* 0x000000402c1e7810 */ /* 0x000fe20007ffe0ff */
[----:B------:R-:W-:Y:S01]  /*4e70*/  IMAD.SHL.U32 R41, R41, 0x8, RZ ;  /* 0x0000000829297824 */ /* 0x000fe200078e00ff */
[----:B------:R-:W-:Y:S01]  /*4e80*/  LOP3.LUT P0, RZ, R0, 0x2, RZ, 0xc0, !PT ;  /* 0x0000000200ff7812 */ /* 0x000fe2000780c0ff */
[----:B------:R-:W-:Y:S01]  /*4e90*/  IMAD.MOV.U32 R0, RZ, RZ, 0x10 ;  /* 0x00000010ff007424 */ /* 0x000fe200078e00ff */
[----:B------:R-:W-:Y:S01]  /*4ea0*/  LOP3.LUT R43, R43, 0x1c0, RZ, 0xc0, !PT ;  /* 0x000001c02b2b7812 */ /* 0x000fe200078ec0ff */
[----:B------:R-:W-:Y:S01]  /*4eb0*/  IMAD.SHL.U32 R18, R18, 0x40, RZ ;  /* 0x0000004012127824 */ /* 0x000fe200078e00ff */
[----:B------:R-:W-:Y:S01]  /*4ec0*/  @!P1 SHF.R.S32.HI R17, RZ, 0x1f, R30 ;  /* 0x0000001fff119819 */ /* 0x000fe2000001141e */
[----:B------:R-:W-:Y:S01]  /*4ed0*/  IMAD R230, R89, c[0x0][0x1e8], RZ ;  /* 0x00007a0059e67a24 */ /* 0x000fe200078e02ff */
[----:B------:R-:W-:Y:S01]  /*4ee0*/  LOP3.LUT R41, R41, 0xfffffe00, RZ, 0xc0, !PT ;  /* 0xfffffe0029297812 */ /* 0x000fe200078ec0ff */
[----:B------:R-:W-:Y:S01]  /*4ef0*/  IMAD.IADD R11, R11, 0x1, R31 ;  /* 0x000000010b0b7824 */ /* 0x000fe200078e021f */
[----:B------:R-:W-:Y:S01]  /*4f00*/  SHF.R.U32.HI R46, RZ, 0x3, R43 ;  /* 0x00000003ff2e7819 */ /* 0x000fe2000001162b */
[----:B------:R-:W-:Y:S01]  /*4f10*/  IMAD R230, R223, c[0x0][0x1ec], R230 ;  /* 0x00007b00dfe67a24 */ /* 0x000fe200078e02e6 */
[----:B------:R-:W-:-:S02]  /*4f20*/  SEL R0, R0, 0xfffffff0, !P0 ;  /* 0xfffffff000007807 */ /* 0x000fc40004000000 */
[----:B------:R-:W-:Y:S01]  /*4f30*/  ISETP.NE.AND P0, PT, R2, RZ, PT ;  /* 0x000000ff0200720c */ /* 0x000fe20003f05270 */
[----:B------:R-:W-:Y:S01]  /*4f40*/  IMAD.IADD R231, R230, 0x1, R33 ;  /* 0x00000001e6e77824 */ /* 0x000fe200078e0221 */
[----:B------:R-:W-:Y:S01]  /*4f50*/  ISETP.GE.AND P6, PT, R30, c[0x0][0x198], PT ;  /* 0x000066001e007a0c */ /* 0x000fe20003fc6270 */
[----:B------:R-:W-:Y:S01]  /*4f60*/  IMAD.MOV.U32 R230, RZ, RZ, R32 ;  /* 0x000000ffffe67224 */ /* 0x000fe200078e0020 */
[----:B------:R-:W-:Y:S02]  /*4f70*/  LOP3.LUT R2, R15, 0xfffffe00, R18, 0xf8, !PT ;  /* 0xfffffe000f027812 */ /* 0x000fe400078ef812 */
[----:B--2---:R-:W-:Y:S01]  /*4f80*/  @P2 SHF.R.S32.HI R27, RZ, 0x1f, R26 ;  /* 0x0000001fff1b2819 */ /* 0x004fe2000001141a */
[----:B------:R-:W-:Y:S02]  /*4f90*/  @!P2 IMAD.MOV.U32 R26, RZ, RZ, R224 ;  /* 0x000000ffff1aa224 */ /* 0x000fe400078e00e0 */
[----:B------:R-:W-:Y:S01]  /*4fa0*/  @!P2 IMAD.MOV.U32 R27, RZ, RZ, R3 ;  /* 0x000000ffff1ba224 */ /* 0x000fe200078e0003 */
[----:B------:R-:W-:-:S02]  /*4fb0*/  ISETP.NE.U32.AND P2, PT, RZ, c[0x0][0x350], PT ;  /* 0x0000d400ff007a0c */ /* 0x000fc40003f45070 */
[----:B------:R-:W-:Y:S02]  /*4fc0*/  LOP3.LUT R3, R43, 0x38, R44, 0xf8, !PT ;  /* 0x000000382b037812 */ /* 0x000fe400078ef82c */
[----:B------:R-:W-:Y:S02]  /*4fd0*/  ISETP.NE.AND.EX P2, PT, RZ, c[0x0][0x354], PT, P2 ;  /* 0x0000d500ff007a0c */ /* 0x000fe40003f45320 */
[----:B------:R-:W-:Y:S02]  /*4fe0*/  LOP3.LUT R3, R41, R3, R46, 0xf6, !PT ;  /* 0x0000000329037212 */ /* 0x000fe400078ef62e */
[----:B------:R-:W-:Y:S02]  /*4ff0*/  SEL R226, R26, RZ, !P2 ;  /* 0x000000ff1ae27207 */ /* 0x000fe40005000000 */
[----:B------:R-:W-:Y:S01]  /*5000*/  SEL R12, R27, RZ, !P2 ;  /* 0x000000ff1b0c7207 */ /* 0x000fe20005000000 */
[----:B------:R1:W2:Y:S01]  /*5010*/  SHFL.IDX PT, R26, R9, 0x1, 0x181f ;  /* 0x00381f00091a7f89 */ /* 0x0002a200000e0000 */
[----:B------:R-:W-:Y:S01]  /*5020*/  ISETP.GE.AND P2, PT, R40, c[0x0][0x198], PT ;  /* 0x0000660028007a0c */ /* 0x000fe20003f46270 */
[----:B------:R-:W-:-:S02]  /*5030*/  IMAD.WIDE.U32 R230, R226, c[0x0][0x1f0], R230 ;  /* 0x00007c00e2e67a25 */ /* 0x000fc400078e00e6 */
[----:B------:R1:W3:Y:S01]  /*5040*/  SHFL.IDX PT, R27, R8, 0x1, 0x181f ;  /* 0x00381f00081b7f89 */ /* 0x0002e200000e0000 */
[----:B------:R-:W-:Y:S01]  /*5050*/  P2R R14, PR, RZ, 0x4 ;  /* 0x00000004ff0e7803 */ /* 0x000fe20000000000 */
[C---:B------:R-:W-:Y:S01]  /*5060*/  IMAD R233, R12.reuse, c[0x0][0x1f0], RZ ;  /* 0x00007c000ce97a24 */ /* 0x040fe200078e02ff */
[----:B------:R-:W-:Y:S01]  /*5070*/  @!P1 LEA.HI R14, R17, R30, RZ, 0x3 ;  /* 0x0000001e110e9211 */ /* 0x000fe200078f18ff */
[----:B------:R-:W-:Y:S02]  /*5080*/  @!P1 IMAD.SHL.U32 R17, R3, 0x2, RZ ;  /* 0x0000000203119824 */ /* 0x000fe400078e00ff */
[----:B------:R-:W-:Y:S01]  /*5090*/  IMAD R225, R12, c[0x0][0x218], RZ ;  /* 0x000086000ce17a24 */ /* 0x000fe200078e02ff */
[----:B------:R-:W-:Y:S01]  /*50a0*/  @!P1 LOP3.LUT R15, R14, 0xfffffff8, RZ, 0xc0, !PT ;  /* 0xfffffff80e0f9812 */ /* 0x000fe200078ec0ff */
[C---:B------:R-:W-:Y:S02]  /*50b0*/  IMAD R233, R226.reuse, c[0x0][0x1f4], R233 ;  /* 0x00007d00e2e97a24 */ /* 0x040fe400078e02e9 */
[----:B------:R-:W-:Y:S01]  /*50c0*/  IMAD R225, R226, c[0x0][0x21c], R225 ;  /* 0x00008700e2e17a24 */ /* 0x000fe200078e02e1 */
[----:B------:R4:W-:Y:S01]  /*50d0*/  @!P1 LDGSTS.E.BYPASS.LTC128B.128 [R17+0x10080], [R28.64], !P2 ;  /* 0x100800001c119fae */ /* 0x0009e2000d101d4a */
[----:B------:R-:W-:Y:S01]  /*50e0*/  @!P1 IMAD.WIDE R32, R15, 0x2, R24 ;  /* 0x000000020f209825 */ /* 0x000fe200078e0218 */
[----:B------:R-:W-:-:S03]  /*50f0*/  ISETP.GE.AND P2, PT, R44, c[0x0][0x1d4], PT ;  /* 0x000075002c007a0c */ /* 0x000fc60003f46270 */
[--C-:B------:R-:W-:Y:S01]  /*5100*/  @!P1 IMAD.WIDE R14, R13, 0x2, R24.reuse ;  /* 0x000000020d0e9825 */ /* 0x100fe200078e0218 */
[----:B------:R4:W-:Y:S03]  /*5110*/  @!P1 LDGSTS.E.BYPASS.LTC128B.128 [R17+0x14080], [R32.64], !P6 ;  /* 0x1408000020119fae */ /* 0x0009e6000f101d4a */
[----:B------:R-:W-:Y:S01]  /*5120*/  @!P1 IMAD.WIDE R24, R5, 0x2, R24 ;  /* 0x0000000205189825 */ /* 0x000fe200078e0218 */
[----:B------:R4:W-:Y:S01]  /*5130*/  @!P1 LDGSTS.E.BYPASS.LTC128B.128 [R17+0x18080], [R14.64], !P5 ;  /* 0x180800000e119fae */ /* 0x0009e2000e901d4a */
[----:B------:R-:W-:Y:S02]  /*5140*/  ISETP.GE.AND P5, PT, R30, c[0x0][0x1d4], PT ;  /* 0x000075001e007a0c */ /* 0x000fe40003fa6270 */
[----:B------:R-:W-:Y:S01]  /*5150*/  IMAD.MOV.U32 R5, RZ, RZ, 0x20 ;  /* 0x00000020ff057424 */ /* 0x000fe200078e00ff */
[----:B------:R4:W-:Y:S01]  /*5160*/  @!P1 LDGSTS.E.BYPASS.LTC128B.128 [R17+0x1c080], [R24.64], !P4 ;  /* 0x1c08000018119fae */ /* 0x0009e2000e101d4a */
[----:B------:R-:W-:Y:S01]  /*5170*/  IMAD.WIDE.U32 R226, R226, c[0x0][0x218], R10 ;  /* 0x00008600e2e27a25 */ /* 0x000fe200078e000a */
[----:B------:R-:W-:-:S02]  /*5180*/  IADD3 R11, R44, 0x80, RZ ;  /* 0x000000802c0b7810 */ /* 0x000fc40007ffe0ff */
[----:B------:R-:W-:Y:S01]  /*5190*/  IADD3 R10, R44, 0xc0, RZ ;  /* 0x000000c02c0a7810 */ /* 0x000fe20007ffe0ff */
[----:B------:R-:W-:Y:S01]  /*51a0*/  IMAD.IADD R233, R231, 0x1, R233 ;  /* 0x00000001e7e97824 */ /* 0x000fe200078e02e9 */
[----:B------:R-:W-:Y:S01]  /*51b0*/  SEL R5, R5, 0xffffffe0, !P3 ;  /* 0xffffffe005057807 */ /* 0x000fe20005800000 */
[----:B------:R-:W-:Y:S01]  /*51c0*/  IMAD.IADD R225, R227, 0x1, R225 ;  /* 0x00000001e3e17824 */ /* 0x000fe200078e02e1 */
[----:B------:R-:W-:Y:S02]  /*51d0*/  ISETP.GE.AND P4, PT, R11, c[0x0][0x1d4], PT ;  /* 0x000075000b007a0c */ /* 0x000fe40003f86270 */
[----:B------:R-:W-:Y:S02]  /*51e0*/  ISETP.GE.AND P3, PT, R10, c[0x0][0x1d4], PT ;  /* 0x000075000a007a0c */ /* 0x000fe40003f66270 */
[----:B----4-:R-:W-:Y:S01]  /*51f0*/  SEL R17, RZ, 0x1, P2 ;  /* 0x00000001ff117807 */ /* 0x010fe20001000000 */
[----:B------:R-:W-:Y:S05]  /*5200*/  @P0 BRA `(.L_x_78) ;  /* 0x000001c000000947 */ /* 0x000fea0003800000 */
[C---:B-123--:R-:W-:Y:S01]  /*5210*/  IADD3 R13, R40.reuse, 0x80, RZ ;  /* 0x00000080280d7810 */ /* 0x04efe20007ffe0ff */
[----:B------:R-:W-:Y:S01]  /*5220*/  IMAD.SHL.U32 R31, R3, 0x2, RZ ;  /* 0x00000002031f7824 */ /* 0x000fe200078e00ff */
[----:B------:R-:W-:-:S02]  /*5230*/  IADD3 R11, R40, 0xc0, RZ ;  /* 0x000000c0280b7810 */ /* 0x000fc40007ffe0ff */
[----:B------:R-:W-:Y:S02]  /*5240*/  SHF.R.S32.HI R25, RZ, 0x1f, R30 ;  /* 0x0000001fff197819 */ /* 0x000fe4000001141e */
[----:B------:R-:W-:Y:S02]  /*5250*/  SHF.R.S32.HI R12, RZ, 0x1f, R13 ;  /* 0x0000001fff0c7819 */ /* 0x000fe4000001140d */
[----:B------:R-:W-:Y:S02]  /*5260*/  LEA R28, P0, R40, R26, 0x1 ;  /* 0x0000001a281c7211 */ /* 0x000fe400078008ff */
[----:B------:R-:W-:Y:S02]  /*5270*/  SHF.R.S32.HI R10, RZ, 0x1f, R11 ;  /* 0x0000001fff0a7819 */ /* 0x000fe4000001140b */
[----:B------:R-:W-:Y:S02]  /*5280*/  P2R R18, PR, RZ, 0x4 ;  /* 0x00000004ff127803 */ /* 0x000fe40000000000 */
[----:B------:R-:W-:-:S02]  /*5290*/  LEA.HI R14, R25, R30, RZ, 0x3 ;  /* 0x0000001e190e7211 */ /* 0x000fc400078f18ff */
[----:B------:R-:W-:Y:S02]  /*52a0*/  ISETP.GE.AND P2, PT, R40, c[0x0][0x198], PT ;  /* 0x0000660028007a0c */ /* 0x000fe40003f46270 */
[----:B------:R-:W-:Y:S02]  /*52b0*/  P2R R15, PR, RZ, 0x2 ;  /* 0x00000002ff0f7803 */ /* 0x000fe40000000000 */
[----:B------:R-:W-:Y:S02]  /*52c0*/  LEA.HI R12, R12, R13, RZ, 0x3 ;  /* 0x0000000d0c0c7211 */ /* 0x000fe400078f18ff */
[----:B------:R-:W-:Y:S02]  /*52d0*/  LEA.HI.X R29, R40, R27, R45, 0x1, P0 ;  /* 0x0000001b281d7211 */ /* 0x000fe400000f0c2d */
[----:B------:R-:W-:Y:S02]  /*52e0*/  LEA.HI R10, R10, R11, RZ, 0x3 ;  /* 0x0000000b0a0a7211 */ /* 0x000fe400078f18ff */
[----:B------:R-:W-:-:S02]  /*52f0*/  ISETP.GE.AND P1, PT, R6, c[0x0][0x198], PT ;  /* 0x0000660006007a0c */ /* 0x000fc40003f26270 */
[----:B------:R-:W-:Y:S01]  /*5300*/  ISETP.GE.AND P0, PT, R4, c[0x0][0x198], PT ;  /* 0x0000660004007a0c */ /* 0x000fe20003f06270 */
[----:B------:R1:W-:Y:S01]  /*5310*/  LDGSTS.E.BYPASS.LTC128B.128 [R31+0x11080], [R28.64], !P2 ;  /* 0x110800001c1f7fae */ /* 0x0003e2000d101d4a */
[----:B------:R-:W-:Y:S02]  /*5320*/  LOP3.LUT R11, R14, 0xfffffff8, RZ, 0xc0, !PT ;  /* 0xfffffff80e0b7812 */ /* 0x000fe400078ec0ff */
[----:B------:R-:W-:Y:S02]  /*5330*/  LOP3.LUT R13, R12, 0xfffffff8, RZ, 0xc0, !PT ;  /* 0xfffffff80c0d7812 */ /* 0x000fe400078ec0ff */
[----:B------:R-:W-:Y:S01]  /*5340*/  LOP3.LUT R25, R10, 0xfffffff8, RZ, 0xc0, !PT ;  /* 0xfffffff80a197812 */ /* 0x000fe200078ec0ff */
[----:B------:R-:W-:Y:S01]  /*5350*/  IMAD.WIDE R10, R11, 0x2, R26 ;  /* 0x000000020b0a7825 */ /* 0x000fe200078e021a */
[----:B------:R-:W-:-:S03]  /*5360*/  ISETP.NE.AND P2, PT, R18, RZ, PT ;  /* 0x000000ff1200720c */ /* 0x000fc60003f45270 */
[--C-:B------:R-:W-:Y:S01]  /*5370*/  IMAD.WIDE R12, R13, 0x2, R26.reuse ;  /* 0x000000020d0c7825 */ /* 0x100fe200078e021a */
[----:B------:R1:W-:Y:S03]  /*5380*/  LDGSTS.E.BYPASS.LTC128B.128 [R31+0x15080], [R10.64], !P6 ;  /* 0x150800000a1f7fae */ /* 0x0003e6000f101d4a */
[----:B------:R-:W-:Y:S01]  /*5390*/  IMAD.WIDE R26, R25, 0x2, R26 ;  /* 0x00000002191a7825 */ /* 0x000fe200078e021a */
[----:B------:R1:W-:Y:S01]  /*53a0*/  LDGSTS.E.BYPASS.LTC128B.128 [R31+0x19080], [R12.64], !P1 ;  /* 0x190800000c1f7fae */ /* 0x0003e2000c901d4a */
[----:B------:R-:W-:-:S03]  /*53b0*/  ISETP.NE.AND P1, PT, R15, RZ, PT ;  /* 0x000000ff0f00720c */ /* 0x000fc60003f25270 */
[----:B------:R1:W-:Y:S05]  /*53c0*/  LDGSTS.E.BYPASS.LTC128B.128 [R31+0x1d080], [R26.64], !P0 ;  /* 0x1d0800001a1f7fae */ /* 0x0003ea000c101d4a */
.L_x_78:
[----:B-123--:R-:W-:Y:S05]  /*53d0*/  BSYNC B0 ;  /* 0x0000000000007941 */ /* 0x00efea0003800000 */
.L_x_77:
[----:B------:R-:W-:Y:S01]  /*53e0*/  IADD3 R11, R7, 0x40, RZ ;  /* 0x00000040070b7810 */ /* 0x000fe20007ffe0ff */
[----:B------:R1:W2:Y:S01]  /*53f0*/  SHFL.IDX PT, R27, R8, 0x2, 0x181f ;  /* 0x00581f00081b7f89 */ /* 0x0002a200000e0000 */
[----:B------:R-:W-:Y:S02]  /*5400*/  BSSY B0, `(.L_x_79) ;  /* 0x0000021000007945 */ /* 0x000fe40003800000 */
[----:B------:R-:W-:Y:S01]  /*5410*/  ISETP.GE.AND P0, PT, R11, R34, PT ;  /* 0x000000220b00720c */ /* 0x000fe20003f06270 */
[----:B------:R1:W3:-:S12]  /*5420*/  SHFL.IDX PT, R26, R9, 0x2, 0x181f ;  /* 0x00581f00091a7f89 */ /* 0x0002d800000e0000 */
[----:B------:R-:W-:Y:S05]  /*5430*/  @P0 BRA `(.L_x_80) ;  /* 0x000001d000000947 */ /* 0x000fea0003800000 */
[C---:B------:R-:W-:Y:S01]  /*5440*/  IADD3 R13, R40.reuse, 0x80, RZ ;  /* 0x00000080280d7810 */ /* 0x040fe20007ffe0ff */
[----:B------:R-:W-:Y:S01]  /*5450*/  IMAD.SHL.U32 R31, R3, 0x2, RZ ;  /* 0x00000002031f7824 */ /* 0x000fe200078e00ff */
[C---:B------:R-:W-:Y:S02]  /*5460*/  IADD3 R11, R40.reuse, 0xc0, RZ ;  /* 0x000000c0280b7810 */ /* 0x040fe40007ffe0ff */
[----:B------:R-:W-:Y:S02]  /*5470*/  SHF.R.S32.HI R25, RZ, 0x1f, R30 ;  /* 0x0000001fff197819 */ /* 0x000fe4000001141e */
[----:B------:R-:W-:Y:S02]  /*5480*/  SHF.R.S32.HI R12, RZ, 0x1f, R13 ;  /* 0x0000001fff0c7819 */ /* 0x000fe4000001140d */
[----:B---3--:R-:W-:Y:S02]  /*5490*/  LEA R28, P0, R40, R26, 0x1 ;  /* 0x0000001a281c7211 */ /* 0x008fe400078008ff */
[----:B------:R-:W-:-:S02]  /*54a0*/  SHF.R.S32.HI R10, RZ, 0x1f, R11 ;  /* 0x0000001fff0a7819 */ /* 0x000fc4000001140b */
[----:B------:R-:W-:Y:S02]  /*54b0*/  P2R R18, PR, RZ, 0x4 ;  /* 0x00000004ff127803 */ /* 0x000fe40000000000 */
[----:B------:R-:W-:Y:S02]  /*54c0*/  LEA.HI R14, R25, R30, RZ, 0x3 ;  /* 0x0000001e190e7211 */ /* 0x000fe400078f18ff */
[----:B------:R-:W-:Y:S02]  /*54d0*/  ISETP.GE.AND P2, PT, R40, c[0x0][0x198], PT ;  /* 0x0000660028007a0c */ /* 0x000fe40003f46270 */
[----:B------:R-:W-:Y:S02]  /*54e0*/  P2R R15, PR, RZ, 0x2 ;  /* 0x00000002ff0f7803 */ /* 0x000fe40000000000 */
[----:B------:R-:W-:Y:S02]  /*54f0*/  LEA.HI R12, R12, R13, RZ, 0x3 ;  /* 0x0000000d0c0c7211 */ /* 0x000fe400078f18ff */
[----:B--2---:R-:W-:-:S02]  /*5500*/  LEA.HI.X R29, R40, R27, R45, 0x1, P0 ;  /* 0x0000001b281d7211 */ /* 0x004fc400000f0c2d */
[----:B------:R-:W-:Y:S02]  /*5510*/  LEA.HI R10, R10, R11, RZ, 0x3 ;  /* 0x0000000b0a0a7211 */ /* 0x000fe400078f18ff */
[----:B------:R-:W-:Y:S02]  /*5520*/  ISETP.GE.AND P1, PT, R6, c[0x0][0x198], PT ;  /* 0x0000660006007a0c */ /* 0x000fe40003f26270 */
[----:B------:R-:W-:Y:S01]  /*5530*/  ISETP.GE.AND P0, PT, R4, c[0x0][0x198], PT ;  /* 0x0000660004007a0c */ /* 0x000fe20003f06270 */
[----:B------:R-:W-:Y:S01]  /*5540*/  @!PT LDS RZ, [RZ] ;  /* 0x00000000fffff984 */ /* 0x000fe20000000800 */
        /* <DEDUP_REMOVED lines=12> */
.L_x_80:
[----:B------:R-:W-:Y:S05]  /*5610*/  BSYNC B0 ;  /* 0x0000000000007941 */ /* 0x000fea0003800000 */
.L_x_79:
[----:B------:R-:W-:Y:S01]  /*5620*/  IADD3 R7, R7, 0x60, RZ ;  /* 0x0000006007077810 */ /* 0x000fe20007ffe0ff */
[----:B--2---:R2:W4:Y:S01]  /*5630*/  SHFL.IDX PT, R13, R8, 0x3, 0x181f ;  /* 0x00781f00080d7f89 */ /* 0x00452200000e0000 */
[----:B------:R-:W-:Y:S02]  /*5640*/  BSSY B0, `(.L_x_81) ;  /* 0x000001d000007945 */ /* 0x000fe40003800000 */
[----:B------:R-:W-:Y:S01]  /*5650*/  ISETP.GE.AND P0, PT, R7, R34, PT ;  /* 0x000000220700720c */ /* 0x000fe20003f06270 */
[----:B------:R2:W1:-:S12]  /*5660*/  SHFL.IDX PT, R12, R9, 0x3, 0x181f ;  /* 0x00781f00090c7f89 */ /* 0x00045800000e0000 */
[----:B------:R-:W-:Y:S05]  /*5670*/  @P0 BRA `(.L_x_82) ;  /* 0x0000019000000947 */ /* 0x000fea0003800000 */
[C---:B-1----:R-:W-:Y:S01]  /*5680*/  LEA R14, P0, R40.reuse, R12, 0x1 ;  /* 0x0000000c280e7211 */ /* 0x042fe200078008ff */
[----:B------:R-:W-:Y:S01]  /*5690*/  IMAD.SHL.U32 R11, R3, 0x2, RZ ;  /* 0x00000002030b7824 */ /* 0x000fe200078e00ff */
[----:B------:R-:W-:Y:S02]  /*56a0*/  SHF.R.S32.HI R7, RZ, 0x1f, R30 ;  /* 0x0000001fff077819 */ /* 0x000fe4000001141e */
[C---:B----4-:R-:W-:Y:S02]  /*56b0*/  LEA.HI.X R15, R40.reuse, R13, R45, 0x1, P0 ;  /* 0x0000000d280f7211 */ /* 0x050fe400000f0c2d */
[C---:B------:R-:W-:Y:S02]  /*56c0*/  ISETP.GE.AND P0, PT, R40.reuse, c[0x0][0x198], PT ;  /* 0x0000660028007a0c */ /* 0x040fe40003f06270 */
[----:B------:R-:W-:Y:S02]  /*56d0*/  LEA.HI R7, R7, R30, RZ, 0x3 ;  /* 0x0000001e07077211 */ /* 0x000fe400078f18ff */
[----:B------:R-:W-:-:S02]  /*56e0*/  IADD3 R10, R40, 0x80, RZ ;  /* 0x00000080280a7810 */ /* 0x000fc40007ffe0ff */
[----:B------:R-:W-:Y:S02]  /*56f0*/  LOP3.LUT R7, R7, 0xfffffff8, RZ, 0xc0, !PT ;  /* 0xfffffff807077812 */ /* 0x000fe400078ec0ff */
[----:B--2---:R-:W-:Y:S02]  /*5700*/  IADD3 R8, R40, 0xc0, RZ ;  /* 0x000000c028087810 */ /* 0x004fe40007ffe0ff */
[----:B------:R-:W-:Y:S01]  /*5710*/  SHF.R.S32.HI R9, RZ, 0x1f, R10 ;  /* 0x0000001fff097819 */ /* 0x000fe2000001140a */
[----:B------:R-:W-:Y:S01]  /*5720*/  IMAD.WIDE R24, R7, 0x2, R12 ;  /* 0x0000000207187825 */ /* 0x000fe200078e020c */
[----:B------:R-:W-:Y:S01]  /*5730*/  SHF.R.S32.HI R7, RZ, 0x1f, R8 ;  /* 0x0000001fff077819 */ /* 0x000fe20000011408 */
[----:B------:R-:W-:Y:S01]  /*5740*/  @!PT LDS RZ, [RZ] ;  /* 0x00000000fffff984 */ /* 0x000fe20000000800 */
[----:B------:R1:W-:Y:S01]  /*5750*/  LDGSTS.E.BYPASS.LTC128B.128 [R11+0x13080], [R14.64], !P0 ;  /* 0x130800000e0b7fae */ /* 0x0003e2000c101d4a */
[----:B------:R-:W-:Y:S02]  /*5760*/  LEA.HI R9, R9, R10, RZ, 0x3 ;  /* 0x0000000a09097211 */ /* 0x000fe400078f18ff */
[----:B------:R-:W-:Y:S01]  /*5770*/  LEA.HI R7, R7, R8, RZ, 0x3 ;  /* 0x0000000807077211 */ /* 0x000fe200078f18ff */
[----:B------:R1:W-:Y:S01]  /*5780*/  LDGSTS.E.BYPASS.LTC128B.128 [R11+0x17080], [R24.64], !P6 ;  /* 0x17080000180b7fae */ /* 0x0003e2000f101d4a */
[----:B------:R-:W-:-:S02]  /*5790*/  ISETP.GE.AND P6, PT, R6, c[0x0][0x198], PT ;  /* 0x0000660006007a0c */ /* 0x000fc40003fc6270 */
[----:B------:R-:W-:Y:S02]  /*57a0*/  ISETP.GE.AND P0, PT, R4, c[0x0][0x198], PT ;  /* 0x0000660004007a0c */ /* 0x000fe40003f06270 */
[----:B------:R-:W-:Y:S02]  /*57b0*/  LOP3.LUT R9, R9, 0xfffffff8, RZ, 0xc0, !PT ;  /* 0xfffffff809097812 */ /* 0x000fe400078ec0ff */
[----:B------:R-:W-:-:S03]  /*57c0*/  LOP3.LUT R7, R7, 0xfffffff8, RZ, 0xc0, !PT ;  /* 0xfffffff807077812 */ /* 0x000fc600078ec0ff */
[----:B------:R-:W-:-:S04]  /*57d0*/  IMAD.WIDE R8, R9, 0x2, R12 ;  /* 0x0000000209087825 */ /* 0x000fc800078e020c */
[----:B------:R-:W-:Y:S01]  /*57e0*/  IMAD.WIDE R12, R7, 0x2, R12 ;  /* 0x00000002070c7825 */ /* 0x000fe200078e020c */
[----:B------:R1:W-:Y:S04]  /*57f0*/  LDGSTS.E.BYPASS.LTC128B.128 [R11+0x1b080], [R8.64], !P6 ;  /* 0x1b080000080b7fae */ /* 0x0003e8000f101d4a */
[----:B------:R1:W-:Y:S02]  /*5800*/  LDGSTS.E.BYPASS.LTC128B.128 [R11+0x1f080], [R12.64], !P0 ;  /* 0x1f0800000c0b7fae */ /* 0x0003e4000c101d4a */
.L_x_82:
[----:B------:R-:W-:Y:S05]  /*5810*/  BSYNC B0 ;  /* 0x0000000000007941 */ /* 0x000fea0003800000 */
.L_x_81:
[----:B------:R-:W-:Y:S01]  /*5820*/  LEA.HI.SX32 R18, R149, 0xffffffff, 0x1b ;  /* 0xffffffff95127811 */ /* 0x000fe200078fdaff */
[----:B------:R-:W-:Y:S01]  /*5830*/  IMAD.IADD R7, R55, 0x1, -R21 ;  /* 0x0000000137077824 */ /* 0x000fe200078e0a15 */
[----:B------:R-:W0:Y:S01]  /*5840*/  LDGDEPBAR ;  /* 0x00000000000079af */ /* 0x000e220000000000 */
[----:B------:R-:W-:Y:S01]  /*5850*/  BSSY B0, `(.L_x_83) ;  /* 0x0000019000007945 */ /* 0x000fe20003800000 */
[----:B------:R-:W-:Y:S01]  /*5860*/  SHF.R.S32.HI R20, RZ, 0x1f, R18 ;  /* 0x0000001fff147819 */ /* 0x000fe20000011412 */
[----:B------:R-:W-:-:S02]  /*5870*/  IMAD R4, R18, -0x20, R7 ;  /* 0xffffffe012047824 */ /* 0x000fc400078e0207 */
[----:B------:R-:W-:Y:S01]  /*5880*/  IMAD.MOV.U32 R7, RZ, RZ, c[0x0][0x1e0] ;  /* 0x00007800ff077624 */ /* 0x000fe200078e00ff */
[----:B------:R-:W-:Y:S02]  /*5890*/  BAR.SYNC.DEFER_BLOCKING 0x0 ;  /* 0x0000000000007b1d */ /* 0x000fe40000010000 */
[----:B------:R-:W-:Y:S02]  /*58a0*/  ISETP.GE.AND P0, PT, R4, 0x1, PT ;  /* 0x000000010400780c */ /* 0x000fe40003f06270 */
[----:B------:R-:W-:-:S04]  /*58b0*/  MOV R4, 0x5 ;  /* 0x0000000500047802 */ /* 0x000fc80000000f00 */
[C---:B------:R-:W-:Y:S01]  /*58c0*/  SHF.L.U64.HI R4, R7.reuse, R4, c[0x0][0x1e4] ;  /* 0x0000790007047619 */ /* 0x040fe20000010204 */
[----:B------:R-:W-:-:S06]  /*58d0*/  IMAD.SHL.U32 R7, R7, 0x20, RZ ;  /* 0x0000002007077824 */ /* 0x000fcc00078e00ff */
[----:B------:R-:W-:Y:S05]  /*58e0*/  @!P0 BRA `(.L_x_84) ;  /* 0x000000f000008947 */ /* 0x000fea0003800000 */
[----:B------:R-:W-:Y:S01]  /*58f0*/  MOV R232, R230 ;  /* 0x000000e600e87202 */ /* 0x000fe20000000f00 */
[----:B------:R-:W-:-:S04]  /*5900*/  IMAD R6, R4, R18, RZ ;  /* 0x0000001204067224 */ /* 0x000fc800078e02ff */
[----:B-12---:R-:W-:-:S04]  /*5910*/  IMAD.WIDE.U32 R8, R18, R7, R232 ;  /* 0x0000000712087225 */ /* 0x006fc800078e00e8 */
[----:B------:R-:W-:Y:S01]  /*5920*/  IMAD R6, R20, R7, R6 ;  /* 0x0000000714067224 */ /* 0x000fe200078e0206 */
[----:B------:R-:W-:-:S04]  /*5930*/  LEA R10, P0, R8, c[0x0][0x1c8], 0x1 ;  /* 0x00007200080a7a11 */ /* 0x000fc800078008ff */
[----:B------:R-:W-:-:S04]  /*5940*/  IADD3 R6, R9, R6, RZ ;  /* 0x0000000609067210 */ /* 0x000fc80007ffe0ff */
[----:B------:R-:W-:Y:S02]  /*5950*/  LEA.HI.X R11, R8, c[0x0][0x1cc], R6, 0x1, P0 ;  /* 0x00007300080b7a11 */ /* 0x000fe400000f0c06 */
[----:B------:R-:W-:-:S05]  /*5960*/  SHF.L.U32 R6, R3, 0x1, RZ ;  /* 0x0000000103067819 */ /* 0x000fca00000006ff */
[----:B------:R-:W-:Y:S01]  /*5970*/  @!PT LDS RZ, [RZ] ;  /* 0x00000000fffff984 */ /* 0x000fe20000000800 */
[----:B------:R-:W-:Y:S01]  /*5980*/  @!PT LDS RZ, [RZ] ;  /* 0x00000000fffff984 */ /* 0x000fe20000000800 */
[----:B------:R-:W-:Y:S01]  /*5990*/  @!PT LDS RZ, [RZ] ;  /* 0x00000000fffff984 */ /* 0x000fe20000000800 */
[----:B------:R1:W-:Y:S04]  /*59a0*/  LDGSTS.E.BYPASS.LTC128B.128 [R6+0xc080], [R10.64], !P2 ;  /* 0x0c0800000a067fae */ /* 0x0003e8000d101d4a */
[----:B------:R1:W-:Y:S04]  /*59b0*/  LDGSTS.E.BYPASS.LTC128B.128 [R6+0xd080], [R10.64+0x80], !P5 ;  /* 0x0d0800800a067fae */ /* 0x0003e8000e901d4a */
[----:B------:R1:W-:Y:S04]  /*59c0*/  LDGSTS.E.BYPASS.LTC128B.128 [R6+0xe080], [R10.64+0x100], !P4 ;  /* 0x0e0801000a067fae */ /* 0x0003e8000e101d4a */
[----:B------:R1:W-:Y:S02]  /*59d0*/  LDGSTS.E.BYPASS.LTC128B.128 [R6+0xf080], [R10.64+0x180], !P3 ;  /* 0x0f0801800a067fae */ /* 0x0003e4000d901d4a */
.L_x_84:
[----:B------:R-:W-:Y:S05]  /*59e0*/  BSYNC B0 ;  /* 0x0000000000007941 */ /* 0x000fea0003800000 */
.L_x_83:
[----:B------:R-:W-:Y:S01]  /*59f0*/  ISETP.LT.AND P0, PT, RZ, c[0x0][0x27c], PT ;  /* 0x00009f00ff007a0c */ /* 0x000fe20003f01270 */
[----:B------:R-:W0:-:S12]  /*5a00*/  LDGDEPBAR ;  /* 0x00000000000079af */ /* 0x000e180000000000 */
[----:B------:R-:W-:Y:S05]  /*5a10*/  @P0 BRA `(.L_x_85) ;  /* 0x0000002000000947 */ /* 0x000fea0003800000 */
[----:B------:R-:W-:-:S04]  /*5a20*/  DEPBAR.LE SB0, 0x1 ;  /* 0x000080400000791a */ /* 0x000fc80000000000 */
[----:B------:R-:W-:Y:S05]  /*5a30*/  BRA `(.L_x_86) ;  /* 0x00006ab000007947 */ /* 0x000fea0003800000 */
.L_x_85:
[----:B-12---:R-:W-:Y:S01]  /*5a40*/  SHF.R.S32.HI R9, RZ, 0x1f, R66 ;  /* 0x0000001fff097819 */ /* 0x006fe20000011442 */
[----:B------:R-:W-:Y:S01]  /*5a50*/  ULDC.U8 UR4, c[0x0][0x298] ;  /* 0x0000a60000047ab9 */ /* 0x000fe20000000000 */
[----:B----4-:R-:W-:Y:S01]  /*5a60*/  IMAD.WIDE.U32 R12, R66, c[0x0][0x280], RZ ;  /* 0x0000a000420c7a25 */ /* 0x010fe200078e00ff */
[----:B------:R-:W-:Y:S01]  /*5a70*/  ISETP.NE.AND P6, PT, RZ, UR4, PT ;  /* 0x00000004ff007c0c */ /* 0x000fe2000bfc5270 */
[----:B------:R-:W-:Y:S01]  /*5a80*/  BSSY B2, `(.L_x_86) ;  /* 0x00006a6000027945 */ /* 0x000fe20003800000 */
[----:B------:R-:W-:Y:S01]  /*5a90*/  SHF.L.U32 R39, R3, 0x1, RZ ;  /* 0x0000000103277819 */ /* 0x000fe200000006ff */
[C---:B------:R-:W-:Y:S01]  /*5aa0*/  IMAD R11, R9.reuse, c[0x0][0x280], RZ ;  /* 0x0000a000090b7a24 */ /* 0x040fe200078e02ff */
[----:B------:R-:W-:Y:S01]  /*5ab0*/  LEA R28, P0, R12, c[0x0][0x270], 0x1 ;  /* 0x00009c000c1c7a11 */ /* 0x000fe200078008ff */
[----:B------:R-:W-:Y:S02]  /*5ac0*/  IMAD R9, R9, c[0x0][0x290], RZ ;  /* 0x0000a40009097a24 */ /* 0x000fe400078e02ff */
[----:B------:R-:W-:-:S02]  /*5ad0*/  IMAD R6, R66, c[0x0][0x284], R11 ;  /* 0x0000a10042067a24 */ /* 0x000fc400078e020b */
[----:B------:R-:W-:-:S03]  /*5ae0*/  IMAD.WIDE.U32 R10, R66, c[0x0][0x290], RZ ;  /* 0x0000a400420a7a25 */ /* 0x000fc600078e00ff */
[----:B------:R-:W-:Y:S01]  /*5af0*/  IADD3 R6, R6, R13, RZ ;  /* 0x0000000d06067210 */ /* 0x000fe20007ffe0ff */
[----:B------:R-:W-:-:S03]  /*5b00*/  IMAD R66, R66, c[0x0][0x294], R9 ;  /* 0x0000a50042427a24 */ /* 0x000fc600078e0209 */
[----:B------:R-:W-:Y:S02]  /*5b10*/  LEA.HI.X R29, R12, c[0x0][0x274], R6, 0x1, P0 ;  /* 0x00009d000c1d7a11 */ /* 0x000fe400000f0c06 */
[----:B------:R-:W-:Y:S02]  /*5b20*/  LEA R32, P0, R10, c[0x0][0x288], 0x1 ;  /* 0x0000a2000a207a11 */ /* 0x000fe400078008ff */
[----:B------:R-:W-:-:S04]  /*5b30*/  IADD3 R66, R66, R11, RZ ;  /* 0x0000000b42427210 */ /* 0x000fc80007ffe0ff */
[----:B------:R-:W-:Y:S01]  /*5b40*/  LEA.HI.X R33, R10, c[0x0][0x28c], R66, 0x1, P0 ;  /* 0x0000a3000a217a11 */ /* 0x000fe200000f0c42 */
[----:B------:R-:W-:Y:S05]  /*5b50*/  @!P6 BRA `(.L_x_87) ;  /* 0x000031e00000e947 */ /* 0x000fea0003800000 */
[----:B------:R-:W-:Y:S01]  /*5b60*/  BSSY B0, `(.L_x_88) ;  /* 0x0000033000007945 */ /* 0x000fe20003800000 */
[----:B------:R-:W-:Y:S01]  /*5b70*/  SHF.L.U32 R6, R16, 0x2, RZ ;  /* 0x0000000210067819 */ /* 0x000fe200000006ff */
[----:B------:R-:W-:Y:S01]  /*5b80*/  CS2R R36, SRZ ;  /* 0x0000000000247805 */ /* 0x000fe2000001ff00 */
[----:B------:R-:W-:Y:S01]  /*5b90*/  CS2R R14, SRZ ;  /* 0x00000000000e7805 */ /* 0x000fe2000001ff00 */
[----:B---3--:R-:W-:Y:S01]  /*5ba0*/  CS2R R26, SRZ ;  /* 0x00000000001a7805 */ /* 0x008fe2000001ff00 */
[----:B------:R-:W-:Y:S01]  /*5bb0*/  CS2R R24, SRZ ;  /* 0x0000000000187805 */ /* 0x000fe2000001ff00 */
[----:B------:R-:W-:Y:S01]  /*5bc0*/  CS2R R50, SRZ ;  /* 0x0000000000327805 */ /* 0x000fe2000001ff00 */
[----:B------:R-:W-:Y:S01]  /*5bd0*/  CS2R R8, SRZ ;  /* 0x0000000000087805 */ /* 0x000fe2000001ff00 */
[----:B------:R-:W-:Y:S01]  /*5be0*/  CS2R R10, SRZ ;  /* 0x00000000000a7805 */ /* 0x000fe2000001ff00 */
[----:B------:R-:W-:Y:S01]  /*5bf0*/  CS2R R12, SRZ ;  /* 0x00000000000c7805 */ /* 0x000fe2000001ff00 */
[----:B------:R-:W-:Y:S05]  /*5c00*/  @P1 BRA `(.L_x_89) ;  /* 0x0000028000001947 */ /* 0x000fea0003800000 */
[C---:B------:R-:W-:Y:S01]  /*5c10*/  ISETP.GE.AND P0, PT, R6.reuse, c[0x0][0x27c], PT ;  /* 0x00009f0006007a0c */ /* 0x040fe20003f06270 */
[----:B------:R-:W-:Y:S01]  /*5c20*/  CS2R R24, SRZ ;  /* 0x0000000000187805 */ /* 0x000fe2000001ff00 */
[----:B------:R-:W-:Y:S01]  /*5c30*/  CS2R R12, SRZ ;  /* 0x00000000000c7805 */ /* 0x000fe2000001ff00 */
[----:B------:R-:W-:-:S02]  /*5c40*/  IADD3 R10, R6, 0x20, RZ ;  /* 0x00000020060a7810 */ /* 0x000fc40007ffe0ff */
[C---:B------:R-:W-:Y:S02]  /*5c50*/  IADD3 R9, R6.reuse, 0x40, RZ ;  /* 0x0000004006097810 */ /* 0x040fe40007ffe0ff */
[----:B------:R-:W-:-:S06]  /*5c60*/  IADD3 R8, R6, 0x60, RZ ;  /* 0x0000006006087810 */ /* 0x000fcc0007ffe0ff */
[----:B------:R-:W-:-:S04]  /*5c70*/  @!P0 IMAD.WIDE R30, R6, 0x2, R28 ;  /* 0x00000002061e8825 */ /* 0x000fc800078e021c */
[----:B------:R-:W-:Y:S01]  /*5c80*/  @!P0 IMAD.WIDE R26, R6, 0x2, R32 ;  /* 0x00000002061a8825 */ /* 0x000fe200078e0220 */
[----:B------:R1:W5:Y:S01]  /*5c90*/  @!P0 LD.E.64 R24, [R30.64] ;  /* 0x0000000a1e188980 */ /* 0x000362000c101b00 */
[----:B------:R-:W-:Y:S02]  /*5ca0*/  ISETP.GE.AND P6, PT, R10, c[0x0][0x27c], PT ;  /* 0x00009f000a007a0c */ /* 0x000fe40003fc6270 */
[----:B------:R-:W-:Y:S01]  /*5cb0*/  ISETP.GE.AND P1, PT, R9, c[0x0][0x27c], PT ;  /* 0x00009f0009007a0c */ /* 0x000fe20003f26270 */
[----:B------:R2:W5:Y:S01]  /*5cc0*/  @!P0 LD.E.64 R12, [R26.64] ;  /* 0x0000000a1a0c8980 */ /* 0x000562000c101b00 */
[----:B------:R-:W-:-:S09]  /*5cd0*/  ISETP.GE.AND P0, PT, R8, c[0x0][0x27c], PT ;  /* 0x00009f0008007a0c */ /* 0x000fd20003f06270 */
[----:B------:R-:W-:Y:S02]  /*5ce0*/  @!P6 SHF.R.S32.HI R15, RZ, 0x1f, R10 ;  /* 0x0000001fff0fe819 */ /* 0x000fe4000001140a */
[----:B------:R-:W-:Y:S02]  /*5cf0*/  @!P1 SHF.R.S32.HI R14, RZ, 0x1f, R9 ;  /* 0x0000001fff0e9819 */ /* 0x000fe40000011409 */
[----:B------:R-:W-:Y:S02]  /*5d00*/  @!P0 SHF.R.S32.HI R11, RZ, 0x1f, R8 ;  /* 0x0000001fff0b8819 */ /* 0x000fe40000011408 */
[----:B------:R-:W-:Y:S02]  /*5d10*/  @!P6 LEA.HI R15, R15, R10, RZ, 0x2 ;  /* 0x0000000a0f0fe211 */ /* 0x000fe400078f10ff */
[----:B------:R-:W-:Y:S02]  /*5d20*/  @!P1 LEA.HI R14, R14, R9, RZ, 0x2 ;  /* 0x000000090e0e9211 */ /* 0x000fe400078f10ff */
[----:B------:R-:W-:-:S02]  /*5d30*/  @!P0 LEA.HI R9, R11, R8, RZ, 0x2 ;  /* 0x000000080b098211 */ /* 0x000fc400078f10ff */
[----:B------:R-:W-:Y:S02]  /*5d40*/  @!P6 LOP3.LUT R15, R15, 0xfffffffc, RZ, 0xc0, !PT ;  /* 0xfffffffc0f0fe812 */ /* 0x000fe400078ec0ff */
[----:B------:R-:W-:Y:S01]  /*5d50*/  @!P1 LOP3.LUT R11, R14, 0xfffffffc, RZ, 0xc0, !PT ;  /* 0xfffffffc0e0b9812 */ /* 0x000fe200078ec0ff */
[----:B--2---:R-:W-:Y:S01]  /*5d60*/  CS2R R26, SRZ ;  /* 0x00000000001a7805 */ /* 0x004fe2000001ff00 */
[----:B------:R-:W-:Y:S01]  /*5d70*/  @!P0 LOP3.LUT R9, R9, 0xfffffffc, RZ, 0xc0, !PT ;  /* 0xfffffffc09098812 */ /* 0x000fe200078ec0ff */
[--C-:B------:R-:W-:Y:S01]  /*5d80*/  @!P6 IMAD.WIDE R44, R15, 0x2, R28.reuse ;  /* 0x000000020f2ce825 */ /* 0x100fe200078e021c */
[----:B------:R-:W-:Y:S01]  /*5d90*/  CS2R R36, SRZ ;  /* 0x0000000000247805 */ /* 0x000fe2000001ff00 */
[----:B------:R-:W-:Y:S02]  /*5da0*/  CS2R R50, SRZ ;  /* 0x0000000000327805 */ /* 0x000fe4000001ff00 */
[----:B-1----:R-:W-:Y:S01]  /*5db0*/  @!P1 IMAD.WIDE R30, R11, 0x2, R28 ;  /* 0x000000020b1e9825 */ /* 0x002fe200078e021c */
[----:B------:R1:W5:Y:S03]  /*5dc0*/  @!P6 LD.E.64 R26, [R44.64] ;  /* 0x0000000a2c1ae980 */ /* 0x000366000c101b00 */
[----:B------:R-:W-:-:S02]  /*5dd0*/  @!P6 IMAD.WIDE R40, R15, 0x2, R32 ;  /* 0x000000020f28e825 */ /* 0x000fc400078e0220 */
[----:B------:R-:W-:Y:S02]  /*5de0*/  CS2R R14, SRZ ;  /* 0x00000000000e7805 */ /* 0x000fe4000001ff00 */
[----:B------:R-:W-:Y:S02]  /*5df0*/  @!P1 IMAD.WIDE R42, R11, 0x2, R32 ;  /* 0x000000020b2a9825 */ /* 0x000fe400078e0220 */
[----:B------:R-:W-:Y:S02]  /*5e00*/  CS2R R10, SRZ ;  /* 0x00000000000a7805 */ /* 0x000fe4000001ff00 */
[C---:B------:R-:W-:Y:S01]  /*5e10*/  @!P0 IMAD.WIDE R28, R9.reuse, 0x2, R28 ;  /* 0x00000002091c8825 */ /* 0x040fe200078e021c */
[----:B------:R1:W5:Y:S03]  /*5e20*/  @!P1 LD.E.64 R14, [R30.64] ;  /* 0x0000000a1e0e9980 */ /* 0x000366000c101b00 */
[----:B------:R-:W-:Y:S01]  /*5e30*/  @!P0 IMAD.WIDE R32, R9, 0x2, R32 ;  /* 0x0000000209208825 */ /* 0x000fe200078e0220 */
[----:B------:R1:W5:Y:S01]  /*5e40*/  @!P6 LD.E.64 R10, [R40.64] ;  /* 0x0000000a280ae980 */ /* 0x000362000c101b00 */
[----:B------:R-:W-:-:S03]  /*5e50*/  CS2R R8, SRZ ;  /* 0x0000000000087805 */ /* 0x000fc6000001ff00 */
[----:B------:R1:W5:Y:S04]  /*5e60*/  @!P0 LD.E.64 R36, [R28.64] ;  /* 0x0000000a1c248980 */ /* 0x000368000c101b00 */
[----:B------:R1:W5:Y:S04]  /*5e70*/  @!P1 LD.E.64 R8, [R42.64] ;  /* 0x0000000a2a089980 */ /* 0x000368000c101b00 */
[----:B------:R1:W5:Y:S02]  /*5e80*/  @!P0 LD.E.64 R50, [R32.64] ;  /* 0x0000000a20328980 */ /* 0x000364000c101b00 */
.L_x_89:
[----:B------:R-:W-:Y:S05]  /*5e90*/  BSYNC B0 ;  /* 0x0000000000007941 */ /* 0x000fea0003800000 */
.L_x_88:
[----:B-1---5:R-:W-:Y:S01]  /*5ea0*/  IMAD.MOV.U32 R30, RZ, RZ, R26 ;  /* 0x000000ffff1e7224 */ /* 0x022fe200078e001a */
[----:B------:R-:W-:Y:S01]  /*5eb0*/  SHF.R.U64 R45, R26, 0x10, R27 ;  /* 0x000000101a2d7819 */ /* 0x000fe2000000121b */
[----:B------:R-:W-:Y:S01]  /*5ec0*/  IMAD.MOV.U32 R26, RZ, RZ, R36 ;  /* 0x000000ffff1a7224 */ /* 0x000fe200078e0024 */
[----:B------:R-:W-:Y:S01]  /*5ed0*/  SHF.R.U64 R41, R36, 0x10, R37 ;  /* 0x0000001024297819 */ /* 0x000fe20000001225 */
[----:B------:R-:W-:Y:S01]  /*5ee0*/  IMAD R36, R65, -0x80, R34 ;  /* 0xffffff8041247824 */ /* 0x000fe200078e0222 */
[----:B------:R-:W-:Y:S01]  /*5ef0*/  SHF.R.U64 R42, R14, 0x10, R15 ;  /* 0x000000100e2a7819 */ /* 0x000fe2000000120f */
[----:B------:R-:W-:Y:S01]  /*5f00*/  IMAD.MOV.U32 R44, RZ, RZ, R14 ;  /* 0x000000ffff2c7224 */ /* 0x000fe200078e000e */
[--C-:B------:R-:W-:Y:S01]  /*5f10*/  SHF.R.U32.HI R28, RZ, 0x10, R27.reuse ;  /* 0x00000010ff1c7819 */ /* 0x100fe2000001161b */
[----:B------:R-:W-:Y:S01]  /*5f20*/  IMAD.MOV.U32 R47, RZ, RZ, R27 ;  /* 0x000000ffff2f7224 */ /* 0x000fe200078e001b */
[----:B------:R-:W-:Y:S01]  /*5f30*/  IMNMX R36, R36, 0x80, PT ;  /* 0x0000008024247817 */ /* 0x000fe20003800200 */
[--C-:B------:R-:W-:Y:S01]  /*5f40*/  IMAD.MOV.U32 R43, RZ, RZ, R37.reuse ;  /* 0x000000ffff2b7224 */ /* 0x100fe200078e0025 */
[----:B------:R-:W-:Y:S01]  /*5f50*/  SHF.R.U32.HI R14, RZ, 0x10, R37 ;  /* 0x00000010ff0e7819 */ /* 0x000fe20000011625 */
[--C-:B------:R-:W-:Y:S01]  /*5f60*/  IMAD.MOV.U32 R33, RZ, RZ, R13.reuse ;  /* 0x000000ffff217224 */ /* 0x100fe200078e000d */
[----:B------:R-:W-:Y:S01]  /*5f70*/  ISETP.GE.AND P0, PT, R21, R36, PT ;  /* 0x000000241500720c */ /* 0x000fe20003f06270 */
[----:B------:R-:W-:Y:S01]  /*5f80*/  IMAD.MOV.U32 R38, RZ, RZ, R10 ;  /* 0x000000ffff267224 */ /* 0x000fe200078e000a */
[----:B------:R-:W-:Y:S01]  /*5f90*/  SHF.R.U64 R37, R12, 0x10, R13 ;  /* 0x000000100c257819 */ /* 0x000fe2000000120d */
[----:B------:R-:W-:Y:S01]  /*5fa0*/  IMAD.MOV.U32 R29, RZ, RZ, R11 ;  /* 0x000000ffff1d7224 */ /* 0x000fe200078e000b */
[----:B------:R-:W-:Y:S01]  /*5fb0*/  SHF.R.U32.HI R31, RZ, 0x10, R13 ;  /* 0x00000010ff1f7819 */ /* 0x000fe2000001160d */
[----:B------:R-:W-:Y:S01]  /*5fc0*/  IMAD.MOV.U32 R48, RZ, RZ, R24 ;  /* 0x000000ffff307224 */ /* 0x000fe200078e0018 */
[----:B------:R-:W-:Y:S01]  /*5fd0*/  SHF.R.U64 R35, R10, 0x10, R11 ;  /* 0x000000100a237819 */ /* 0x000fe2000000120b */
[----:B------:R-:W-:Y:S01]  /*5fe0*/  IMAD.MOV.U32 R49, RZ, RZ, R25 ;  /* 0x000000ffff317224 */ /* 0x000fe200078e0019 */
[----:B------:R-:W-:Y:S01]  /*5ff0*/  SHF.R.U32.HI R27, RZ, 0x10, R11 ;  /* 0x00000010ff1b7819 */ /* 0x000fe2000001160b */
[----:B------:R-:W-:Y:S01]  /*6000*/  IMAD.MOV.U32 R11, RZ, RZ, R9 ;  /* 0x000000ffff0b7224 */ /* 0x000fe200078e0009 */
[--C-:B------:R-:W-:Y:S01]  /*6010*/  SHF.R.U64 R46, R24, 0x10, R25.reuse ;  /* 0x00000010182e7819 */ /* 0x100fe20000001219 */
[----:B------:R-:W-:Y:S01]  /*6020*/  IMAD.MOV.U32 R40, RZ, RZ, R12 ;  /* 0x000000ffff287224 */ /* 0x000fe200078e000c */
[----:B------:R-:W-:Y:S01]  /*6030*/  SHF.R.U32.HI R32, RZ, 0x10, R25 ;  /* 0x00000010ff207819 */ /* 0x000fe20000011619 */
[----:B------:R-:W-:Y:S01]  /*6040*/  IMAD.MOV.U32 R25, RZ, RZ, R15 ;  /* 0x000000ffff197224 */ /* 0x000fe200078e000f */
[--C-:B------:R-:W-:Y:S01]  /*6050*/  SHF.R.U64 R10, R8, 0x10, R9.reuse ;  /* 0x00000010080a7819 */ /* 0x100fe20000001209 */
[----:B------:R-:W-:Y:S01]  /*6060*/  IMAD.MOV.U32 R22, RZ, RZ, R8 ;  /* 0x000000ffff167224 */ /* 0x000fe200078e0008 */
[----:B------:R-:W-:Y:S01]  /*6070*/  SHF.R.U32.HI R13, RZ, 0x10, R9 ;  /* 0x00000010ff0d7819 */ /* 0x000fe20000011609 */
[----:B------:R-:W-:Y:S01]  /*6080*/  IMAD.MOV.U32 R24, RZ, RZ, R50 ;  /* 0x000000ffff187224 */ /* 0x000fe200078e0032 */
[----:B------:R-:W-:Y:S01]  /*6090*/  SHF.R.U32.HI R15, RZ, 0x10, R15 ;  /* 0x00000010ff0f7819 */ /* 0x000fe2000001160f */
[--C-:B------:R-:W-:Y:S01]  /*60a0*/  IMAD.MOV.U32 R9, RZ, RZ, R51.reuse ;  /* 0x000000ffff097224 */ /* 0x100fe200078e0033 */
[----:B------:R-:W-:Y:S01]  /*60b0*/  SHF.R.U64 R8, R50, 0x10, R51 ;  /* 0x0000001032087819 */ /* 0x000fe20000001233 */
[----:B------:R-:W-:-:S04]  /*60c0*/  DEPBAR.LE SB0, 0x1 ;  /* 0x000080400000791a */ /* 0x000fc80000000000 */
[----:B------:R-:W-:Y:S01]  /*60d0*/  SHF.R.U32.HI R12, RZ, 0x10, R51 ;  /* 0x00000010ff0c7819 */ /* 0x000fe20000011633 */
[----:B------:R-:W-:Y:S01]  /*60e0*/  BSSY B1, `(.L_x_90) ;  /* 0x00000bc000017945 */ /* 0x000fe20003800000 */
[----:B------:R-:W-:Y:S02]  /*60f0*/  PRMT R34, R49, 0x5410, R48 ;  /* 0x0000541031227816 */ /* 0x000fe40000000030 */
[----:B------:R-:W-:Y:S02]  /*6100*/  PRMT R32, R32, 0x5410, R46 ;  /* 0x0000541020207816 */ /* 0x000fe4000000002e */
[----:B------:R-:W-:Y:S02]  /*6110*/  PRMT R30, R47, 0x5410, R30 ;  /* 0x000054102f1e7816 */ /* 0x000fe4000000001e */
[----:B------:R-:W-:Y:S02]  /*6120*/  PRMT R28, R28, 0x5410, R45 ;  /* 0x000054101c1c7816 */ /* 0x000fe4000000002d */
[----:B------:R-:W-:-:S02]  /*6130*/  PRMT R25, R25, 0x5410, R44 ;  /* 0x0000541019197816 */ /* 0x000fc4000000002c */
[----:B------:R-:W-:Y:S02]  /*6140*/  PRMT R15, R15, 0x5410, R42 ;  /* 0x000054100f0f7816 */ /* 0x000fe4000000002a */
        /* <DEDUP_REMOVED lines=9> */
[----:B------:R-:W-:Y:S01]  /*61e0*/  PRMT R12, R12, 0x5410, R8 ;  /* 0x000054100c0c7816 */ /* 0x000fe20000000008 */
[----:B------:R-:W-:Y:S06]  /*61f0*/  BAR.SYNC.DEFER_BLOCKING 0x0 ;  /* 0x0000000000007b1d */ /* 0x000fec0000010000 */
[----:B------:R-:W-:Y:S05]  /*6200*/  @P0 BRA `(.L_x_91) ;  /* 0x00000a9000000947 */ /* 0x000fea0003800000 */
[----:B------:R-:W-:Y:S01]  /*6210*/  ISETP.GE.AND P0, PT, R6, c[0x0][0x27c], PT ;  /* 0x00009f0006007a0c */ /* 0x000fe20003f06270 */
[----:B------:R-:W-:-:S12]  /*6220*/  BSSY B0, `(.L_x_92) ;  /* 0x0000028000007945 */ /* 0x000fd80003800000 */
[----:B------:R-:W-:Y:S05]  /*6230*/  @P0 BRA `(.L_x_93) ;  /* 0x0000026000000947 */ /* 0x000fea0003800000 */
[----:B------:R-:W1:Y:S01]  /*6240*/  LDS.128 R8, [R39+0x10080] ;  /* 0x0100800027087984 */ /* 0x000e620000000c00 */
[----:B------:R-:W-:Y:S02]  /*6250*/  HADD2.F32 R35, -RZ, R33.H1_H1 ;  /* 0x30000021ff237230 */ /* 0x000fe40000004100 */
[----:B------:R-:W-:Y:S02]  /*6260*/  HADD2.F32 R42, -RZ, R31.H1_H1 ;  /* 0x3000001fff2a7230 */ /* 0x000fe40000004100 */
[----:B------:R-:W-:Y:S02]  /*6270*/  HADD2.F32 R43, -RZ, R32.H1_H1 ;  /* 0x30000020ff2b7230 */ /* 0x000fe40000004100 */
[----:B------:R-:W-:Y:S02]  /*6280*/  HADD2.F32 R45, -RZ, R34.H1_H1 ;  /* 0x30000022ff2d7230 */ /* 0x000fe40000004100 */
[--C-:B-1----:R-:W-:Y:S02]  /*6290*/  HADD2.F32 R38, -RZ, R8.reuse.H0_H0 ;  /* 0x20000008ff267230 */ /* 0x102fe40000004100 */
[----:B------:R-:W-:-:S02]  /*62a0*/  HADD2.F32 R40, -RZ, R8.H1_H1 ;  /* 0x30000008ff287230 */ /* 0x000fc40000004100 */
[--C-:B------:R-:W-:Y:S01]  /*62b0*/  HADD2.F32 R37, -RZ, R9.reuse.H1_H1 ;  /* 0x30000009ff257230 */ /* 0x100fe20000004100 */
[----:B------:R-:W-:Y:S01]  /*62c0*/  FMUL.FTZ R46, R38, R35 ;  /* 0x00000023262e7220 */ /* 0x000fe20000410000 */
[----:B------:R-:W-:Y:S02]  /*62d0*/  HADD2.F32 R8, -RZ, R9.H0_H0 ;  /* 0x20000009ff087230 */ /* 0x000fe40000004100 */
[--C-:B------:R-:W-:Y:S01]  /*62e0*/  HADD2.F32 R9, -RZ, R10.reuse.H0_H0 ;  /* 0x2000000aff097230 */ /* 0x100fe20000004100 */
[C---:B------:R-:W-:Y:S01]  /*62f0*/  FFMA.FTZ R46, R40.reuse, R45, R46 ;  /* 0x0000002d282e7223 */ /* 0x040fe2000001002e */
[----:B------:R-:W-:Y:S02]  /*6300*/  HADD2.F32 R41, -RZ, R10.H1_H1 ;  /* 0x3000000aff297230 */ /* 0x000fe40000004100 */
[--C-:B------:R-:W-:Y:S02]  /*6310*/  HADD2.F32 R10, -RZ, R11.reuse.H0_H0 ;  /* 0x2000000bff0a7230 */ /* 0x100fe40000004100 */
[----:B------:R-:W-:Y:S01]  /*6320*/  HADD2.F32 R44, -RZ, R11.H1_H1 ;  /* 0x3000000bff2c7230 */ /* 0x000fe20000004100 */
[----:B------:R-:W-:Y:S01]  /*6330*/  FMUL.FTZ R11, R40, R35 ;  /* 0x00000023280b7220 */ /* 0x000fe20000410000 */
[----:B------:R-:W-:Y:S01]  /*6340*/  HADD2.F32 R40, -RZ, R34.H0_H0 ;  /* 0x20000022ff287230 */ /* 0x000fe20000004100 */
[----:B------:R-:W-:-:S02]  /*6350*/  FMUL.FTZ R35, R37, R42 ;  /* 0x0000002a25237220 */ /* 0x000fc40000410000 */
[C---:B------:R-:W-:Y:S02]  /*6360*/  FMUL.FTZ R42, R8.reuse, R42 ;  /* 0x0000002a082a7220 */ /* 0x040fe40000410000 */
[-C--:B------:R-:W-:Y:S01]  /*6370*/  FFMA.FTZ R35, R8, R43.reuse, -R35 ;  /* 0x0000002b08237223 */ /* 0x080fe20000010823 */
[----:B------:R-:W-:Y:S01]  /*6380*/  HADD2.F32 R8, -RZ, R33.H0_H0 ;  /* 0x20000021ff087230 */ /* 0x000fe20000004100 */
[----:B------:R-:W-:Y:S01]  /*6390*/  FFMA.FTZ R42, R37, R43, R42 ;  /* 0x0000002b252a7223 */ /* 0x000fe2000001002a */
[----:B------:R-:W-:Y:S01]  /*63a0*/  HADD2.F32 R43, -RZ, R31.H0_H0 ;  /* 0x2000001fff2b7230 */ /* 0x000fe20000004100 */
[----:B------:R-:W-:Y:S01]  /*63b0*/  FFMA.FTZ R11, R38, R45, -R11 ;  /* 0x0000002d260b7223 */ /* 0x000fe2000001080b */
[----:B------:R-:W-:Y:S01]  /*63c0*/  HADD2.F32 R38, -RZ, R32.H0_H0 ;  /* 0x20000020ff267230 */ /* 0x000fe20000004100 */
[----:B------:R-:W-:Y:S02]  /*63d0*/  FMUL.FTZ R37, R41, R8 ;  /* 0x0000000829257220 */ /* 0x000fe40000410000 */
[----:B------:R-:W-:-:S02]  /*63e0*/  FMUL.FTZ R45, R44, R43 ;  /* 0x0000002b2c2d7220 */ /* 0x000fc40000410000 */
[C---:B------:R-:W-:Y:S02]  /*63f0*/  FMUL.FTZ R8, R9.reuse, R8 ;  /* 0x0000000809087220 */ /* 0x040fe40000410000 */
[----:B------:R-:W-:Y:S02]  /*6400*/  FMUL.FTZ R43, R10, R43 ;  /* 0x0000002b0a2b7220 */ /* 0x000fe40000410000 */
[----:B------:R-:W-:Y:S01]  /*6410*/  FFMA.FTZ R37, R9, R40, -R37 ;  /* 0x0000002809257223 */ /* 0x000fe20000010825 */
[----:B------:R-:W-:Y:S01]  /*6420*/  F2FP.PACK_AB R9, R42, R35 ;  /* 0x000000232a09723e */ /* 0x000fe200000000ff */
[----:B------:R-:W-:Y:S02]  /*6430*/  FFMA.FTZ R45, R10, R38, -R45 ;  /* 0x000000260a2d7223 */ /* 0x000fe4000001082d */
[----:B------:R-:W-:Y:S01]  /*6440*/  FFMA.FTZ R40, R41, R40, R8 ;  /* 0x0000002829287223 */ /* 0x000fe20000010008 */
[----:B------:R-:W-:Y:S01]  /*6450*/  F2FP.PACK_AB R8, R46, R11 ;  /* 0x0000000b2e08723e */ /* 0x000fe200000000ff */
[----:B------:R-:W-:-:S03]  /*6460*/  FFMA.FTZ R38, R44, R38, R43 ;  /* 0x000000262c267223 */ /* 0x000fc6000001002b */
[----:B------:R-:W-:Y:S02]  /*6470*/  F2FP.PACK_AB R10, R40, R37 ;  /* 0x00000025280a723e */ /* 0x000fe400000000ff */
[----:B------:R-:W-:-:S05]  /*6480*/  F2FP.PACK_AB R11, R38, R45 ;  /* 0x0000002d260b723e */ /* 0x000fca00000000ff */
[----:B------:R1:W-:Y:S02]  /*6490*/  STS.128 [R39+0x10080], R8 ;  /* 0x0100800827007388 */ /* 0x0003e40000000c00 */
.L_x_93:
[----:B------:R-:W-:Y:S05]  /*64a0*/  BSYNC B0 ;  /* 0x0000000000007941 */ /* 0x000fea0003800000 */
.L_x_92:
[----:B-1----:R-:W-:Y:S01]  /*64b0*/  IADD3 R8, R6, 0x20, RZ ;  /* 0x0000002006087810 */ /* 0x002fe20007ffe0ff */
[----:B------:R-:W-:Y:S03]  /*64c0*/  BSSY B0, `(.L_x_94) ;  /* 0x0000029000007945 */ /* 0x000fe60003800000 */
[----:B------:R-:W-:-:S13]  /*64d0*/  ISETP.GE.AND P0, PT, R8, c[0x0][0x27c], PT ;  /* 0x00009f0008007a0c */ /* 0x000fda0003f06270 */
        /* <DEDUP_REMOVED lines=39> */
.L_x_95:
[----:B------:R-:W-:Y:S05]  /*6750*/  BSYNC B0 ;  /* 0x0000000000007941 */ /* 0x000fea0003800000 */
.L_x_94:
        /* <DEDUP_REMOVED lines=42> */
.L_x_97:
[----:B------:R-:W-:Y:S05]  /*6a00*/  BSYNC B0 ;  /* 0x0000000000007941 */ /* 0x000fea0003800000 */
.L_x_96:
[----:B-1----:R-:W-:-:S04]  /*6a10*/  IADD3 R8, R6, 0x60, RZ ;  /* 0x0000006006087810 */ /* 0x002fc80007ffe0ff */
        /* <DEDUP_REMOVED lines=40> */
.L_x_91:
[----:B------:R-:W-:Y:S05]  /*6ca0*/  BSYNC B1 ;  /* 0x0000000000017941 */ /* 0x000fea0003800000 */
.L_x_90:
[----:B-1----:R-:W-:Y:S01]  /*6cb0*/  IADD3 R9, R21, 0x20, RZ ;  /* 0x0000002015097810 */ /* 0x002fe20007ffe0ff */
[----:B------:R-:W-:Y:S03]  /*6cc0*/  BSSY B1, `(.L_x_98) ;  /* 0x00000ac000017945 */ /* 0x000fe60003800000 */
[----:B------:R-:W-:-:S13]  /*6cd0*/  ISETP.GE.AND P0, PT, R9, R36, PT ;  /* 0x000000240900720c */ /* 0x000fda0003f06270 */
[----:B------:R-:W-:Y:S05]  /*6ce0*/  @P0 BRA `(.L_x_99) ;  /* 0x00000a9000000947 */ /* 0x000fea0003800000 */
[----:B------:R-:W-:Y:S01]  /*6cf0*/  ISETP.GE.AND P0, PT, R6, c[0x0][0x27c], PT ;  /* 0x00009f0006007a0c */ /* 0x000fe20003f06270 */
[----:B------:R-:W-:-:S12]  /*6d00*/  BSSY B0, `(.L_x_100) ;  /* 0x0000028000007945 */ /* 0x000fd80003800000 */
[----:B------:R-:W-:Y:S05]  /*6d10*/  @P0 BRA `(.L_x_101) ;  /* 0x0000026000000947 */ /* 0x000fea0003800000 */
[----:B------:R-:W1:Y:S01]  /*6d20*/  LDS.128 R8, [R39+0x11080] ;  /* 0x0110800027087984 */ /* 0x000e620000000c00 */
[----:B------:R-:W-:Y:S02]  /*6d30*/  HADD2.F32 R40, -RZ, R33.H1_H1 ;  /* 0x30000021ff287230 */ /* 0x000fe40000004100 */
[----:B------:R-:W-:Y:S02]  /*6d40*/  HADD2.F32 R44, -RZ, R34.H1_H1 ;  /* 0x30000022ff2c7230 */ /* 0x000fe40000004100 */
[----:B------:R-:W-:Y:S02]  /*6d50*/  HADD2.F32 R47, -RZ, R31.H0_H0 ;  /* 0x2000001fff2f7230 */ /* 0x000fe40000004100 */
[--C-:B-1----:R-:W-:Y:S02]  /*6d60*/  HADD2.F32 R41, -RZ, R8.reuse.H1_H1 ;  /* 0x30000008ff297230 */ /* 0x102fe40000004100 */
[----:B------:R-:W-:Y:S02]  /*6d70*/  HADD2.F32 R45, -RZ, R8.H0_H0 ;  /* 0x20000008ff2d7230 */ /* 0x000fe40000004100 */
[----:B------:R-:W-:Y:S01]  /*6d80*/  HADD2.F32 R38, -RZ, R9.H0_H0 ;  /* 0x20000009ff267230 */ /* 0x000fe20000004100 */
[C---:B------:R-:W-:Y:S01]  /*6d90*/  FMUL.FTZ R42, R40.reuse, R41 ;  /* 0x00000029282a7220 */ /* 0x040fe20000410000 */
[--C-:B------:R-:W-:Y:S01]  /*6da0*/  HADD2.F32 R8, -RZ, R11.reuse.H0_H0 ;  /* 0x2000000bff087230 */ /* 0x100fe20000004100 */
[-C--:B------:R-:W-:Y:S01]  /*6db0*/  FMUL.FTZ R40, R40, R45.reuse ;  /* 0x0000002d28287220 */ /* 0x080fe20000410000 */
[----:B------:R-:W-:Y:S01]  /*6dc0*/  HADD2.F32 R46, -RZ, R11.H1_H1 ;  /* 0x3000000bff2e7230 */ /* 0x000fe20000004100 */
[C---:B------:R-:W-:Y:S01]  /*6dd0*/  FFMA.FTZ R45, R44.reuse, R45, -R42 ;  /* 0x0000002d2c2d7223 */ /* 0x040fe2000001082a */
[----:B------:R-:W-:Y:S01]  /*6de0*/  HADD2.F32 R9, -RZ, R9.H1_H1 ;  /* 0x30000009ff097230 */ /* 0x000fe20000004100 */
[----:B------:R-:W-:Y:S01]  /*6df0*/  FFMA.FTZ R44, R44, R41, R40 ;  /* 0x000000292c2c7223 */ /* 0x000fe20000010028 */
[----:B------:R-:W-:Y:S01]  /*6e00*/  HADD2.F32 R11, -RZ, R31.H1_H1 ;  /* 0x3000001fff0b7230 */ /* 0x000fe20000004100 */
[----:B------:R-:W-:Y:S01]  /*6e10*/  FMUL.FTZ R41, R47, R46 ;  /* 0x0000002e2f297220 */ /* 0x000fe20000410000 */
[----:B------:R-:W-:-:S02]  /*6e20*/  HADD2.F32 R37, -RZ, R10.H0_H0 ;  /* 0x2000000aff257230 */ /* 0x000fc40000004100 */
[----:B------:R-:W-:Y:S01]  /*6e30*/  HADD2.F32 R35, -RZ, R10.H1_H1 ;  /* 0x3000000aff237230 */ /* 0x000fe20000004100 */
[CC--:B------:R-:W-:Y:S01]  /*6e40*/  FMUL.FTZ R43, R11.reuse, R9.reuse ;  /* 0x000000090b2b7220 */ /* 0x0c0fe20000410000 */
[----:B------:R-:W-:Y:S01]  /*6e50*/  HADD2.F32 R10, -RZ, R32.H1_H1 ;  /* 0x30000020ff0a7230 */ /* 0x000fe20000004100 */
[-C--:B------:R-:W-:Y:S01]  /*6e60*/  FMUL.FTZ R11, R11, R38.reuse ;  /* 0x000000260b0b7220 */ /* 0x080fe20000410000 */
[----:B------:R-:W-:Y:S02]  /*6e70*/  HADD2.F32 R42, -RZ, R33.H0_H0 ;  /* 0x20000021ff2a7230 */ /* 0x000fe40000004100 */
[----:B------:R-:W-:Y:S01]  /*6e80*/  HADD2.F32 R40, -RZ, R34.H0_H0 ;  /* 0x20000022ff287230 */ /* 0x000fe20000004100 */
[C---:B------:R-:W-:Y:S02]  /*6e90*/  FFMA.FTZ R38, R10.reuse, R38, -R43 ;  /* 0x000000260a267223 */ /* 0x040fe4000001082b */
[----:B------:R-:W-:Y:S01]  /*6ea0*/  FFMA.FTZ R9, R10, R9, R11 ;  /* 0x000000090a097223 */ /* 0x000fe2000001000b */
[----:B------:R-:W-:Y:S01]  /*6eb0*/  HADD2.F32 R11, -RZ, R32.H0_H0 ;  /* 0x20000020ff0b7230 */ /* 0x000fe20000004100 */
[----:B------:R-:W-:-:S02]  /*6ec0*/  FMUL.FTZ R10, R42, R35 ;  /* 0x000000232a0a7220 */ /* 0x000fc40000410000 */
[-C--:B------:R-:W-:Y:S01]  /*6ed0*/  FMUL.FTZ R43, R42, R37.reuse ;  /* 0x000000252a2b7220 */ /* 0x080fe20000410000 */
[----:B------:R-:W-:Y:S01]  /*6ee0*/  F2FP.PACK_AB R9, R9, R38 ;  /* 0x000000260909723e */ /* 0x000fe200000000ff */
[-C--:B------:R-:W-:Y:S02]  /*6ef0*/  FMUL.FTZ R42, R47, R8.reuse ;  /* 0x000000082f2a7220 */ /* 0x080fe40000410000 */
[C---:B------:R-:W-:Y:S02]  /*6f00*/  FFMA.FTZ R10, R40.reuse, R37, -R10 ;  /* 0x00000025280a7223 */ /* 0x040fe4000001080a */
[----:B------:R-:W-:Y:S02]  /*6f10*/  FFMA.FTZ R43, R40, R35, R43 ;  /* 0x00000023282b7223 */ /* 0x000fe4000001002b */
[C---:B------:R-:W-:Y:S01]  /*6f20*/  FFMA.FTZ R41, R11.reuse, R8, -R41 ;  /* 0x000000080b297223 */ /* 0x040fe20000010829 */
[----:B------:R-:W-:Y:S01]  /*6f30*/  F2FP.PACK_AB R8, R44, R45 ;  /* 0x0000002d2c08723e */ /* 0x000fe200000000ff */
[----:B------:R-:W-:Y:S01]  /*6f40*/  FFMA.FTZ R42, R11, R46, R42 ;  /* 0x0000002e0b2a7223 */ /* 0x000fe2000001002a */
[----:B------:R-:W-:-:S04]  /*6f50*/  F2FP.PACK_AB R10, R43, R10 ;  /* 0x0000000a2b0a723e */ /* 0x000fc800000000ff */
[----:B------:R-:W-:-:S05]  /*6f60*/  F2FP.PACK_AB R11, R42, R41 ;  /* 0x000000292a0b723e */ /* 0x000fca00000000ff */
[----:B------:R1:W-:Y:S02]  /*6f70*/  STS.128 [R39+0x11080], R8 ;  /* 0x0110800827007388 */ /* 0x0003e40000000c00 */
.L_x_101:
[----:B------:R-:W-:Y:S05]  /*6f80*/  BSYNC B0 ;  /* 0x0000000000007941 */ /* 0x000fea0003800000 */
.L_x_100:
[----:B-1----:R-:W-:Y:S01]  /*6f90*/  IADD3 R8, R6, 0x20, RZ ;  /* 0x0000002006087810 */ /* 0x002fe20007ffe0ff */
[----:B------:R-:W-:Y:S03]  /*6fa0*/  BSSY B0, `(.L_x_102) ;  /* 0x0000029000007945 */ /* 0x000fe60003800000 */
[----:B------:R-:W-:-:S13]  /*6fb0*/  ISETP.GE.AND P0, PT, R8, c[0x0][0x27c], PT ;  /* 0x00009f0008007a0c */ /* 0x000fda0003f06270 */
        /* <DEDUP_REMOVED lines=39> */
.L_x_103:
[----:B------:R-:W-:Y:S05]  /*7230*/  BSYNC B0 ;  /* 0x0000000000007941 */ /* 0x000fea0003800000 */
.L_x_102:
        /* <DEDUP_REMOVED lines=42> */
.L_x_105:
[----:B------:R-:W-:Y:S05]  /*74e0*/  BSYNC B0 ;  /* 0x0000000000007941 */ /* 0x000fea0003800000 */
.L_x_104:
[----:B-1----:R-:W-:-:S04]  /*74f0*/  IADD3 R8, R6, 0x60, RZ ;  /* 0x0000006006087810 */ /* 0x002fc80007ffe0ff */
        /* <DEDUP_REMOVED lines=40> */
.L_x_99:
[----:B------:R-:W-:Y:S05]  /*7780*/  BSYNC B1 ;  /* 0x0000000000017941 */ /* 0x000fea0003800000 */
.L_x_98:
        /* <DEDUP_REMOVED lines=45> */
.L_x_109:
[----:B------:R-:W-:Y:S05]  /*7a60*/  BSYNC B0 ;  /* 0x0000000000007941 */ /* 0x000fea0003800000 */
.L_x_108:
        /* <DEDUP_REMOVED lines=42> */
.L_x_111:
[----:B------:R-:W-:Y:S05]  /*7d10*/  BSYNC B0 ;  /* 0x0000000000007941 */ /* 0x000fea0003800000 */
.L_x_110:
        /* <DEDUP_REMOVED lines=42> */
.L_x_113:
[----:B------:R-:W-:Y:S05]  /*7fc0*/  BSYNC B0 ;  /* 0x0000000000007941 */ /* 0x000fea0003800000 */
.L_x_112:
        /* <DEDUP_REMOVED lines=41> */
.L_x_107:
[----:B------:R-:W-:Y:S05]  /*8260*/  BSYNC B1 ;  /* 0x0000000000017941 */ /* 0x000fea0003800000 */
.L_x_106:
[----:B-1----:R-:W-:-:S04]  /*8270*/  IADD3 R9, R21, 0x60, RZ ;  /* 0x0000006015097810 */ /* 0x002fc80007ffe0ff */
        /* <DEDUP_REMOVED lines=9> */
[----:B------:R-:W-:Y:S02]  /*8310*/  HADD2.F32 R33, -RZ, R33.H0_H0 ;  /* 0x20000021ff217230 */ /* 0x000fe40000004100 */
[----:B------:R-:W-:Y:S02]  /*8320*/  HADD2.F32 R31, -RZ, R31.H0_H0 ;  /* 0x2000001fff1f7230 */ /* 0x000fe40000004100 */
[----:B------:R-:W-:-:S02]  /*8330*/  HADD2.F32 R43, -RZ, R34.H1_H1 ;  /* 0x30000022ff2b7230 */ /* 0x000fc40000004100 */
[----:B------:R-:W-:Y:S02]  /*8340*/  HADD2.F32 R32, -RZ, R32.H0_H0 ;  /* 0x20000020ff207230 */ /* 0x000fe40000004100 */
[----:B------:R-:W-:Y:S02]  /*8350*/  HADD2.F32 R34, -RZ, R34.H0_H0 ;  /* 0x20000022ff227230 */ /* 0x000fe40000004100 */
[--C-:B-1----:R-:W-:Y:S02]  /*8360*/  HADD2.F32 R36, -RZ, R8.reuse.H0_H0 ;  /* 0x20000008ff247230 */ /* 0x102fe40000004100 */
[----:B------:R-:W-:Y:S02]  /*8370*/  HADD2.F32 R38, -RZ, R8.H1_H1 ;  /* 0x30000008ff267230 */ /* 0x000fe40000004100 */
[--C-:B------:R-:W-:Y:S01]  /*8380*/  HADD2.F32 R37, -RZ, R9.reuse.H1_H1 ;  /* 0x30000009ff257230 */ /* 0x100fe20000004100 */
[C---:B------:R-:W-:Y:S01]  /*8390*/  FMUL.FTZ R45, R35.reuse, R36 ;  /* 0x00000024232d7220 */ /* 0x040fe20000410000 */
[----:B------:R-:W-:Y:S01]  /*83a0*/  HADD2.F32 R8, -RZ, R9.H0_H0 ;  /* 0x20000009ff087230 */ /* 0x000fe20000004100 */
[----:B------:R-:W-:Y:S01]  /*83b0*/  FMUL.FTZ R42, R35, R38 ;  /* 0x00000026232a7220 */ /* 0x000fe20000410000 */
[--C-:B------:R-:W-:Y:S01]  /*83c0*/  HADD2.F32 R9, -RZ, R10.reuse.H0_H0 ;  /* 0x2000000aff097230 */ /* 0x100fe20000004100 */
[CC--:B------:R-:W-:Y:S01]  /*83d0*/  FMUL.FTZ R35, R41.reuse, R37.reuse ;  /* 0x0000002529237220 */ /* 0x0c0fe20000410000 */
[----:B------:R-:W-:Y:S01]  /*83e0*/  HADD2.F32 R40, -RZ, R10.H1_H1 ;  /* 0x3000000aff287230 */ /* 0x000fe20000004100 */
[-C--:B------:R-:W-:Y:S01]  /*83f0*/  FMUL.FTZ R41, R41, R8.reuse ;  /* 0x0000000829297220 */ /* 0x080fe20000410000 */
[--C-:B------:R-:W-:Y:S01]  /*8400*/  HADD2.F32 R10, -RZ, R11.reuse.H0_H0 ;  /* 0x2000000bff0a7230 */ /* 0x100fe20000004100 */
[C---:B------:R-:W-:Y:S01]  /*8410*/  FFMA.FTZ R35, R44.reuse, R8, -R35 ;  /* 0x000000082c237223 */ /* 0x040fe20000010823 */
[----:B------:R-:W-:Y:S01]  /*8420*/  HADD2.F32 R11, -RZ, R11.H1_H1 ;  /* 0x3000000bff0b7230 */ /* 0x000fe20000004100 */
[----:B------:R-:W-:-:S02]  /*8430*/  FFMA.FTZ R44, R44, R37, R41 ;  /* 0x000000252c2c7223 */ /* 0x000fc40000010029 */
[C---:B------:R-:W-:Y:S02]  /*8440*/  FMUL.FTZ R8, R33.reuse, R40 ;  /* 0x0000002821087220 */ /* 0x040fe40000410000 */
[----:B------:R-:W-:Y:S02]  /*8450*/  FMUL.FTZ R37, R33, R9 ;  /* 0x0000000921257220 */ /* 0x000fe40000410000 */
[C---:B------:R-:W-:Y:S02]  /*8460*/  FMUL.FTZ R33, R31.reuse, R11 ;  /* 0x0000000b1f217220 */ /* 0x040fe40000410000 */
[----:B------:R-:W-:Y:S02]  /*8470*/  FMUL.FTZ R31, R31, R10 ;  /* 0x0000000a1f1f7220 */ /* 0x000fe40000410000 */
[----:B------:R-:W-:Y:S02]  /*8480*/  FFMA.FTZ R42, R43, R36, -R42 ;  /* 0x000000242b2a7223 */ /* 0x000fe4000001082a */
[----:B------:R-:W-:-:S02]  /*8490*/  FFMA.FTZ R33, R32, R10, -R33 ;  /* 0x0000000a20217223 */ /* 0x000fc40000010821 */
[----:B------:R-:W-:Y:S02]  /*84a0*/  FFMA.FTZ R45, R43, R38, R45 ;  /* 0x000000262b2d7223 */ /* 0x000fe4000001002d */
[----:B------:R-:W-:Y:S01]  /*84b0*/  FFMA.FTZ R36, R34, R9, -R8 ;  /* 0x0000000922247223 */ /* 0x000fe20000010808 */
[----:B------:R-:W-:Y:S01]  /*84c0*/  F2FP.PACK_AB R9, R44, R35 ;  /* 0x000000232c09723e */ /* 0x000fe200000000ff */
[----:B------:R-:W-:Y:S01]  /*84d0*/  FFMA.FTZ R37, R34, R40, R37 ;  /* 0x0000002822257223 */ /* 0x000fe20000010025 */
[----:B------:R-:W-:Y:S01]  /*84e0*/  F2FP.PACK_AB R8, R45, R42 ;  /* 0x0000002a2d08723e */ /* 0x000fe200000000ff */
[----:B------:R-:W-:-:S03]  /*84f0*/  FFMA.FTZ R32, R32, R11, R31 ;  /* 0x0000000b20207223 */ /* 0x000fc6000001001f */
[----:B------:R-:W-:Y:S02]  /*8500*/  F2FP.PACK_AB R10, R37, R36 ;  /* 0x00000024250a723e */ /* 0x000fe400000000ff */
[----:B------:R-:W-:-:S05]  /*8510*/  F2FP.PACK_AB R11, R32, R33 ;  /* 0x00000021200b723e */ /* 0x000fca00000000ff */
[----:B------:R1:W-:Y:S02]  /*8520*/  STS.128 [R39+0x13080], R8 ;  /* 0x0130800827007388 */ /* 0x0003e40000000c00 */
.L_x_116:
[----:B------:R-:W-:Y:S05]  /*8530*/  BSYNC B0 ;  /* 0x0000000000007941 */ /* 0x000fea0003800000 */
.L_x_115:
[----:B-1----:R-:W-:Y:S01]  /*8540*/  IADD3 R8, R6, 0x20, RZ ;  /* 0x0000002006087810 */ /* 0x002fe20007ffe0ff */
[----:B------:R-:W-:Y:S03]  /*8550*/  BSSY B0, `(.L_x_117) ;  /* 0x0000029000007945 */ /* 0x000fe60003800000 */
[----:B------:R-:W-:-:S13]  /*8560*/  ISETP.GE.AND P0, PT, R8, c[0x0][0x27c], PT ;  /* 0x00009f0008007a0c */ /* 0x000fda0003f06270 */
[----:B------:R-:W-:Y:S05]  /*8570*/  @P0 BRA `(.L_x_118) ;  /* 0x0000026000000947 */ /* 0x000fea0003800000 */
[----:B------:R-:W1:Y:S01]  /*8580*/  LDS.128 R8, [R39+0x17080] ;  /* 0x0170800027087984 */ /* 0x000e620000000c00 */
[----:B------:R-:W-:Y:S02]  /*8590*/  HADD2.F32 R31, -RZ, R29.H1_H1 ;  /* 0x3000001dff1f7230 */ /* 0x000fe40000004100 */
[--C-:B------:R-:W-:Y:S02]  /*85a0*/  HADD2.F32 R36, -RZ, R27.reuse.H1_H1 ;  /* 0x3000001bff247230 */ /* 0x100fe40000004100 */
[----:B------:R-:W-:Y:S02]  /*85b0*/  HADD2.F32 R40, -RZ, R28.H1_H1 ;  /* 0x3000001cff287230 */ /* 0x000fe40000004100 */
[----:B------:R-:W-:Y:S02]  /*85c0*/  HADD2.F32 R27, -RZ, R27.H0_H0 ;  /* 0x2000001bff1b7230 */ /* 0x000fe40000004100 */
[--C-:B------:R-:W-:Y:S02]  /*85d0*/  HADD2.F32 R37, -RZ, R30.reuse.H1_H1 ;  /* 0x3000001eff257230 */ /* 0x100fe40000004100 */
[----:B------:R-:W-:-:S02]  /*85e0*/  HADD2.F32 R30, -RZ, R30.H0_H0 ;  /* 0x2000001eff1e7230 */ /* 0x000fc40000004100 */
        /* <DEDUP_REMOVED lines=14> */
[----:B------:R-:W-:Y:S01]  /*86d0*/  FFMA.FTZ R36, R40, R33, R36 ;  /* 0x0000002128247223 */ /* 0x000fe20000010024 */
[----:B------:R-:W-:Y:S01]  /*86e0*/  HADD2.F32 R8, -RZ, R29.H0_H0 ;  /* 0x2000001dff087230 */ /* 0x000fe20000004100 */
[----:B------:R-:W-:-:S02]  /*86f0*/  FFMA.FTZ R38, R37, R32, -R38 ;  /* 0x0000002025267223 */ /* 0x000fc40000010826 */
[C---:B------:R-:W-:Y:S02]  /*8700*/  FMUL.FTZ R33, R27.reuse, R11 ;  /* 0x0000000b1b217220 */ /* 0x040fe40000410000 */
[C---:B------:R-:W-:Y:S02]  /*8710*/  FMUL.FTZ R29, R8.reuse, R35 ;  /* 0x00000023081d7220 */ /* 0x040fe40000410000 */
[-C--:B------:R-:W-:Y:S02]  /*8720*/  FMUL.FTZ R8, R8, R9.reuse ;  /* 0x0000000908087220 */ /* 0x080fe40000410000 */
[-C--:B------:R-:W-:Y:S02]  /*8730*/  FMUL.FTZ R27, R27, R10.reuse ;  /* 0x0000000a1b1b7220 */ /* 0x080fe40000410000 */
[----:B------:R-:W-:Y:S01]  /*8740*/  FFMA.FTZ R29, R30, R9, -R29 ;  /* 0x000000091e1d7223 */ /* 0x000fe2000001081d */
[----:B------:R-:W-:Y:S01]  /*8750*/  F2FP.PACK_AB R9, R36, R31 ;  /* 0x0000001f2409723e */ /* 0x000fe200000000ff */
[----:B------:R-:W-:-:S02]  /*8760*/  FFMA.FTZ R33, R28, R10, -R33 ;  /* 0x0000000a1c217223 */ /* 0x000fc40000010821 */
[----:B------:R-:W-:Y:S02]  /*8770*/  FFMA.FTZ R41, R37, R34, R41 ;  /* 0x0000002225297223 */ /* 0x000fe40000010029 */
[----:B------:R-:W-:Y:S02]  /*8780*/  FFMA.FTZ R30, R30, R35, R8 ;  /* 0x000000231e1e7223 */ /* 0x000fe40000010008 */
[----:B------:R-:W-:Y:S01]  /*8790*/  FFMA.FTZ R28, R28, R11, R27 ;  /* 0x0000000b1c1c7223 */ /* 0x000fe2000001001b */
[----:B------:R-:W-:Y:S02]  /*87a0*/  F2FP.PACK_AB R8, R41, R38 ;  /* 0x000000262908723e */ /* 0x000fe400000000ff */
[----:B------:R-:W-:Y:S02]  /*87b0*/  F2FP.PACK_AB R10, R30, R29 ;  /* 0x0000001d1e0a723e */ /* 0x000fe400000000ff */
[----:B------:R-:W-:-:S05]  /*87c0*/  F2FP.PACK_AB R11, R28, R33 ;  /* 0x000000211c0b723e */ /* 0x000fca00000000ff */
[----:B------:R1:W-:Y:S02]  /*87d0*/  STS.128 [R39+0x17080], R8 ;  /* 0x0170800827007388 */ /* 0x0003e40000000c00 */
.L_x_118:
[----:B------:R-:W-:Y:S05]  /*87e0*/  BSYNC B0 ;  /* 0x0000000000007941 */ /* 0x000fea0003800000 */
.L_x_117:
[----:B-1----:R-:W-:Y:S01]  /*87f0*/  IADD3 R8, R6, 0x40, RZ ;  /* 0x0000004006087810 */ /* 0x002fe20007ffe0ff */
[----:B------:R-:W-:Y:S03]  /*8800*/  BSSY B0, `(.L_x_119) ;  /* 0x0000029000007945 */ /* 0x000fe60003800000 */
[----:B------:R-:W-:-:S13]  /*8810*/  ISETP.GE.AND P0, PT, R8, c[0x0][0x27c], PT ;  /* 0x00009f0008007a0c */ /* 0x000fda0003f06270 */
[----:B------:R-:W-:Y:S05]  /*8820*/  @P0 BRA `(.L_x_120) ;  /* 0x0000026000000947 */ /* 0x000fea0003800000 */
[----:B------:R-:W1:Y:S01]  /*8830*/  LDS.128 R8, [R39+0x1b080] ;  /* 0x01b0800027087984 */ /* 0x000e620000000c00 */
[--C-:B------:R-:W-:Y:S02]  /*8840*/  HADD2.F32 R27, -RZ, R22.reuse.H1_H1 ;  /* 0x30000016ff1b7230 */ /* 0x100fe40000004100 */
[----:B------:R-:W-:Y:S02]  /*8850*/  HADD2.F32 R32, -RZ, R13.H1_H1 ;  /* 0x3000000dff207230 */ /* 0x000fe40000004100 */
[----:B------:R-:W-:Y:S02]  /*8860*/  HADD2.F32 R35, -RZ, R15.H1_H1 ;  /* 0x3000000fff237230 */ /* 0x000fe40000004100 */
[----:B------:R-:W-:Y:S02]  /*8870*/  HADD2.F32 R33, -RZ, R25.H1_H1 ;  /* 0x30000019ff217230 */ /* 0x000fe40000004100 */
[----:B------:R-:W-:Y:S02]  /*8880*/  HADD2.F32 R22, -RZ, R22.H0_H0 ;  /* 0x20000016ff167230 */ /* 0x000fe40000004100 */
        /* <DEDUP_REMOVED lines=9> */
[C---:B------:R-:W-:Y:S01]  /*8920*/  FMUL.FTZ R27, R32.reuse, R29 ;  /* 0x0000001d201b7220 */ /* 0x040fe20000410000 */
[----:B------:R-:W-:Y:S01]  /*8930*/  HADD2.F32 R31, -RZ, R10.H1_H1 ;  /* 0x3000000aff1f7230 */ /* 0x000fe20000004100 */
[-C--:B------:R-:W-:Y:S01]  /*8940*/  FMUL.FTZ R32, R32, R8.reuse ;  /* 0x0000000820207220 */ /* 0x080fe20000410000 */
[--C-:B------:R-:W-:Y:S01]  /*8950*/  HADD2.F32 R10, -RZ, R11.reuse.H0_H0 ;  /* 0x2000000bff0a7230 */ /* 0x100fe20000004100 */
[----:B------:R-:W-:Y:S01]  /*8960*/  FFMA.FTZ R27, R35, R8, -R27 ;  /* 0x00000008231b7223 */ /* 0x000fe2000001081b */
[----:B------:R-:W-:Y:S01]  /*8970*/  HADD2.F32 R11, -RZ, R11.H1_H1 ;  /* 0x3000000bff0b7230 */ /* 0x000fe20000004100 */
[C---:B------:R-:W-:Y:S01]  /*8980*/  FFMA.FTZ R34, R33.reuse, R28, -R34 ;  /* 0x0000001c21227223 */ /* 0x040fe20000010822 */
[----:B------:R-:W-:Y:S01]  /*8990*/  HADD2.F32 R8, -RZ, R25.H0_H0 ;  /* 0x20000019ff087230 */ /* 0x000fe20000004100 */
[----:B------:R-:W-:-:S02]  /*89a0*/  FFMA.FTZ R33, R33, R30, R36 ;  /* 0x0000001e21217223 */ /* 0x000fc40000010024 */
[C---:B------:R-:W-:Y:S02]  /*89b0*/  FMUL.FTZ R25, R22.reuse, R31 ;  /* 0x0000001f16197220 */ /* 0x040fe40000410000 */
[----:B------:R-:W-:Y:S02]  /*89c0*/  FMUL.FTZ R28, R22, R9 ;  /* 0x00000009161c7220 */ /* 0x000fe40000410000 */
[C---:B------:R-:W-:Y:S02]  /*89d0*/  FMUL.FTZ R22, R13.reuse, R11 ;  /* 0x0000000b0d167220 */ /* 0x040fe40000410000 */
[----:B------:R-:W-:Y:S02]  /*89e0*/  FMUL.FTZ R30, R13, R10 ;  /* 0x0000000a0d1e7220 */ /* 0x000fe40000410000 */
[----:B------:R-:W-:Y:S02]  /*89f0*/  FFMA.FTZ R32, R35, R29, R32 ;  /* 0x0000001d23207223 */ /* 0x000fe40000010020 */
[----:B------:R-:W-:-:S02]  /*8a00*/  FFMA.FTZ R25, R8, R9, -R25 ;  /* 0x0000000908197223 */ /* 0x000fc40000010819 */
[----:B------:R-:W-:Y:S01]  /*8a10*/  FFMA.FTZ R28, R8, R31, R28 ;  /* 0x0000001f081c7223 */ /* 0x000fe2000001001c */
[----:B------:R-:W-:Y:S01]  /*8a20*/  F2FP.PACK_AB R8, R33, R34 ;  /* 0x000000222108723e */ /* 0x000fe200000000ff */
[C---:B------:R-:W-:Y:S01]  /*8a30*/  FFMA.FTZ R22, R15.reuse, R10, -R22 ;  /* 0x0000000a0f167223 */ /* 0x040fe20000010816 */
[----:B------:R-:W-:Y:S01]  /*8a40*/  F2FP.PACK_AB R9, R32, R27 ;  /* 0x0000001b2009723e */ /* 0x000fe200000000ff */
[----:B------:R-:W-:Y:S01]  /*8a50*/  FFMA.FTZ R11, R15, R11, R30 ;  /* 0x0000000b0f0b7223 */ /* 0x000fe2000001001e */
[----:B------:R-:W-:-:S04]  /*8a60*/  F2FP.PACK_AB R10, R28, R25 ;  /* 0x000000191c0a723e */ /* 0x000fc800000000ff */
[----:B------:R-:W-:-:S05]  /*8a70*/  F2FP.PACK_AB R11, R11, R22 ;  /* 0x000000160b0b723e */ /* 0x000fca00000000ff */
[----:B------:R1:W-:Y:S02]  /*8a80*/  STS.128 [R39+0x1b080], R8 ;  /* 0x01b0800827007388 */ /* 0x0003e40000000c00 */
.L_x_120:
[----:B------:R-:W-:Y:S05]  /*8a90*/  BSYNC B0 ;  /* 0x0000000000007941 */ /* 0x000fea0003800000 */
.L_x_119:
[----:B------:R-:W-:-:S04]  /*8aa0*/  IADD3 R6, R6, 0x60, RZ ;  /* 0x0000006006067810 */ /* 0x000fc80007ffe0ff */
[----:B------:R-:W-:-:S13]  /*8ab0*/  ISETP.GE.AND P0, PT, R6, c[0x0][0x27c], PT ;  /* 0x00009f0006007a0c */ /* 0x000fda0003f06270 */
[----:B------:R-:W-:Y:S05]  /*8ac0*/  @P0 BRA `(.L_x_114) ;  /* 0x00003a1000000947 */ /* 0x000fea0003800000 */
[----:B-1----:R-:W1:Y:S01]  /*8ad0*/  LDS.128 R8, [R39+0x1f080] ;  /* 0x01f0800027087984 */ /* 0x002e620000000c00 */
[----:B------:R-:W-:Y:S02]  /*8ae0*/  HADD2.F32 R6, -RZ, R24.H1_H1 ;  /* 0x30000018ff067230 */ /* 0x000fe40000004100 */
[----:B------:R-:W-:Y:S02]  /*8af0*/  HADD2.F32 R27, -RZ, R12.H1_H1 ;  /* 0x3000000cff1b7230 */ /* 0x000fe40000004100 */
[----:B------:R-:W-:Y:S02]  /*8b00*/  HADD2.F32 R28, -RZ, R26.H1_H1 ;  /* 0x3000001aff1c7230 */ /* 0x000fe40000004100 */
[----:B------:R-:W-:Y:S02]  /*8b10*/  HADD2.F32 R31, -RZ, R14.H1_H1 ;  /* 0x3000000eff1f7230 */ /* 0x000fe40000004100 */
[----:B------:R-:W-:Y:S02]  /*8b20*/  HADD2.F32 R24, -RZ, R24.H0_H0 ;  /* 0x20000018ff187230 */ /* 0x000fe40000004100 */
[----:B------:R-:W-:-:S02]  /*8b30*/  HADD2.F32 R12, -RZ, R12.H0_H0 ;  /* 0x2000000cff0c7230 */ /* 0x000fc40000004100 */
        /* <DEDUP_REMOVED lines=11> */
[----:B------:R-:W-:Y:S01]  /*8bf0*/  FFMA.FTZ R29, R28, R13, -R29 ;  /* 0x0000000d1c1d7223 */ /* 0x000fe2000001081d */
[--C-:B------:R-:W-:Y:S01]  /*8c00*/  HADD2.F32 R10, -RZ, R11.reuse.H0_H0 ;  /* 0x2000000bff0a7230 */ /* 0x100fe20000004100 */
[-C--:B------:R-:W-:Y:S01]  /*8c10*/  FMUL.FTZ R27, R27, R8.reuse ;  /* 0x000000081b1b7220 */ /* 0x080fe20000410000 */
[----:B------:R-:W-:Y:S01]  /*8c20*/  HADD2.F32 R11, -RZ, R11.H1_H1 ;  /* 0x3000000bff0b7230 */ /* 0x000fe20000004100 */
[----:B------:R-:W-:-:S02]  /*8c30*/  FFMA.FTZ R6, R31, R8, -R6 ;  /* 0x000000081f067223 */ /* 0x000fc40000010806 */
[----:B------:R-:W-:Y:S02]  /*8c40*/  FMUL.FTZ R8, R24, R25 ;  /* 0x0000001918087220 */ /* 0x000fe40000410000 */
[----:B------:R-:W-:Y:S02]  /*8c50*/  FMUL.FTZ R13, R12, R11 ;  /* 0x0000000b0c0d7220 */ /* 0x000fe40000410000 */
[----:B------:R-:W-:Y:S02]  /*8c60*/  FMUL.FTZ R24, R24, R9 ;  /* 0x0000000918187220 */ /* 0x000fe40000410000 */
[----:B------:R-:W-:Y:S02]  /*8c70*/  FMUL.FTZ R12, R12, R10 ;  /* 0x0000000a0c0c7220 */ /* 0x000fe40000410000 */
[----:B------:R-:W-:Y:S02]  /*8c80*/  FFMA.FTZ R30, R28, R15, R30 ;  /* 0x0000000f1c1e7223 */ /* 0x000fe4000001001e */
[----:B------:R-:W-:-:S02]  /*8c90*/  FFMA.FTZ R27, R31, R22, R27 ;  /* 0x000000161f1b7223 */ /* 0x000fc4000001001b */
[----:B------:R-:W-:Y:S01]  /*8ca0*/  FFMA.FTZ R15, R26, R9, -R8 ;  /* 0x000000091a0f7223 */ /* 0x000fe20000010808 */
[----:B------:R-:W-:Y:S01]  /*8cb0*/  F2FP.PACK_AB R8, R30, R29 ;  /* 0x0000001d1e08723e */ /* 0x000fe200000000ff */
[----:B------:R-:W-:Y:S01]  /*8cc0*/  FFMA.FTZ R24, R26, R25, R24 ;  /* 0x000000191a187223 */ /* 0x000fe20000010018 */
[----:B------:R-:W-:Y:S01]  /*8cd0*/  F2FP.PACK_AB R9, R27, R6 ;  /* 0x000000061b09723e */ /* 0x000fe200000000ff */
[C---:B------:R-:W-:Y:S02]  /*8ce0*/  FFMA.FTZ R13, R14.reuse, R10, -R13 ;  /* 0x0000000a0e0d7223 */ /* 0x040fe4000001080d */
[----:B------:R-:W-:Y:S01]  /*8cf0*/  FFMA.FTZ R12, R14, R11, R12 ;  /* 0x0000000b0e0c7223 */ /* 0x000fe2000001000c */
[----:B------:R-:W-:-:S04]  /*8d00*/  F2FP.PACK_AB R10, R24, R15 ;  /* 0x0000000f180a723e */ /* 0x000fc800000000ff */
[----:B------:R-:W-:-:S05]  /*8d10*/  F2FP.PACK_AB R11, R12, R13 ;  /* 0x0000000d0c0b723e */ /* 0x000fca00000000ff */
[----:B------:R1:W-:Y:S01]  /*8d20*/  STS.128 [R39+0x1f080], R8 ;  /* 0x01f0800827007388 */ /* 0x0003e20000000c00 */
[----:B------:R-:W-:Y:S05]  /*8d30*/  BRA `(.L_x_114) ;  /* 0x000037a000007947 */ /* 0x000fea0003800000 */
.L_x_87:
[----:B------:R-:W-:Y:S01]  /*8d40*/  BSSY B0, `(.L_x_121) ;  /* 0x000001f000007945 */ /* 0x000fe20003800000 */
[----:B---3--:R-:W-:Y:S01]  /*8d50*/  CS2R R26, SRZ ;  /* 0x00000000001a7805 */ /* 0x008fe2000001ff00 */
[----:B------:R-:W-:Y:S01]  /*8d60*/  CS2R R24, SRZ ;  /* 0x0000000000187805 */ /* 0x000fe2000001ff00 */
[----:B------:R-:W-:Y:S01]  /*8d70*/  CS2R R50, SRZ ;  /* 0x0000000000327805 */ /* 0x000fe2000001ff00 */
[----:B------:R-:W-:Y:S01]  /*8d80*/  CS2R R48, SRZ ;  /* 0x0000000000307805 */ /* 0x000fe2000001ff00 */
[----:B------:R-:W-:Y:S01]  /*8d90*/  CS2R R14, SRZ ;  /* 0x00000000000e7805 */ /* 0x000fe2000001ff00 */
[----:B------:R-:W-:Y:S01]  /*8da0*/  CS2R R12, SRZ ;  /* 0x00000000000c7805 */ /* 0x000fe2000001ff00 */
[----:B------:R-:W-:Y:S01]  /*8db0*/  CS2R R10, SRZ ;  /* 0x00000000000a7805 */ /* 0x000fe2000001ff00 */
[----:B------:R-:W-:Y:S01]  /*8dc0*/  CS2R R8, SRZ ;  /* 0x0000000000087805 */ /* 0x000fe2000001ff00 */
[----:B------:R-:W-:Y:S05]  /*8dd0*/  @P1 BRA `(.L_x_122) ;  /* 0x0000015000001947 */ /* 0x000fea0003800000 */
[----:B------:R-:W-:Y:S01]  /*8de0*/  ISETP.GE.AND P0, PT, R40, c[0x0][0x27c], PT ;  /* 0x00009f0028007a0c */ /* 0x000fe20003f06270 */
[----:B------:R-:W-:Y:S01]  /*8df0*/  CS2R R26, SRZ ;  /* 0x00000000001a7805 */ /* 0x000fe2000001ff00 */
[----:B------:R-:W-:-:S11]  /*8e00*/  ISETP.GE.AND P1, PT, R30, c[0x0][0x27c], PT ;  /* 0x00009f001e007a0c */ /* 0x000fd60003f26270 */
[C---:B------:R-:W-:Y:S01]  /*8e10*/  @!P0 IMAD.SHL.U32 R15, R40.reuse, 0x2, RZ ;  /* 0x00000002280f8824 */ /* 0x040fe200078e00ff */
[----:B------:R-:W-:Y:S02]  /*8e20*/  @!P0 SHF.L.U64.HI R13, R40, 0x1, R45 ;  /* 0x00000001280d8819 */ /* 0x000fe4000001022d */
[----:B------:R-:W-:Y:S02]  /*8e30*/  @!P1 SHF.R.S32.HI R25, RZ, 0x1f, R30 ;  /* 0x0000001fff199819 */ /* 0x000fe4000001141e */
[----:B------:R-:W-:Y:S02]  /*8e40*/  @!P0 IADD3 R36, P6, R15, R28, RZ ;  /* 0x0000001c0f248210 */ /* 0x000fe40007fde0ff */
[----:B------:R-:W-:Y:S02]  /*8e50*/  @!P1 LEA.HI R6, R25, R30, RZ, 0x3 ;  /* 0x0000001e19069211 */ /* 0x000fe400078f18ff */
[----:B------:R-:W-:Y:S01]  /*8e60*/  CS2R R24, SRZ ;  /* 0x0000000000187805 */ /* 0x000fe2000001ff00 */
[----:B------:R-:W-:Y:S01]  /*8e70*/  @!P0 IMAD.X R37, R13, 0x1, R29, P6 ;  /* 0x000000010d258824 */ /* 0x000fe200030e061d */
[----:B------:R-:W-:-:S02]  /*8e80*/  @!P0 IADD3 R52, P6, R15, R32, RZ ;  /* 0x000000200f348210 */ /* 0x000fc40007fde0ff */
[----:B------:R-:W-:Y:S01]  /*8e90*/  @!P1 LOP3.LUT R6, R6, 0xfffffff8, RZ, 0xc0, !PT ;  /* 0xfffffff806069812 */ /* 0x000fe200078ec0ff */
[----:B------:R-:W-:Y:S01]  /*8ea0*/  CS2R R14, SRZ ;  /* 0x00000000000e7805 */ /* 0x000fe2000001ff00 */
[----:B------:R1:W5:Y:S01]  /*8eb0*/  @!P0 LD.E.128 R48, [R36.64] ;  /* 0x0000000a24308980 */ /* 0x000362000c101d00 */
[----:B------:R-:W-:Y:S02]  /*8ec0*/  @!P0 IMAD.X R53, R13, 0x1, R33, P6 ;  /* 0x000000010d358824 */ /* 0x000fe400030e0621 */
[----:B------:R-:W-:Y:S01]  /*8ed0*/  CS2R R12, SRZ ;  /* 0x00000000000c7805 */ /* 0x000fe2000001ff00 */
[C---:B------:R-:W-:Y:S02]  /*8ee0*/  @!P1 IMAD.WIDE R28, R6.reuse, 0x2, R28 ;  /* 0x00000002061c9825 */ /* 0x040fe400078e021c */
[----:B------:R1:W5:Y:S02]  /*8ef0*/  @!P0 LD.E.128 R8, [R52.64] ;  /* 0x0000000a34088980 */ /* 0x000364000c101d00 */
[----:B------:R-:W-:-:S02]  /*8f00*/  @!P1 IMAD.WIDE R32, R6, 0x2, R32 ;  /* 0x0000000206209825 */ /* 0x000fc400078e0220 */
[----:B------:R1:W5:Y:S04]  /*8f10*/  @!P1 LD.E.128 R24, [R28.64] ;  /* 0x0000000a1c189980 */ /* 0x000368000c101d00 */
[----:B------:R1:W5:Y:S02]  /*8f20*/  @!P1 LD.E.128 R12, [R32.64] ;  /* 0x0000000a200c9980 */ /* 0x000364000c101d00 */
.L_x_122:
[----:B------:R-:W-:Y:S05]  /*8f30*/  BSYNC B0 ;  /* 0x0000000000007941 */ /* 0x000fea0003800000 */
.L_x_121:
[--C-:B-----5:R-:W-:Y:S01]  /*8f40*/  SHF.R.U64 R42, R10, 0x10, R11.reuse ;  /* 0x000000100a2a7819 */ /* 0x120fe2000000120b */
[----:B------:R-:W-:Y:S01]  /*8f50*/  IMAD R65, R65, -0x80, R34 ;  /* 0xffffff8041417824 */ /* 0x000fe200078e0222 */
[----:B------:R-:W-:Y:S01]  /*8f60*/  SHF.R.U32.HI R31, RZ, 0x10, R11 ;  /* 0x00000010ff1f7819 */ /* 0x000fe2000001160b */
[--C-:B------:R-:W-:Y:S01]  /*8f70*/  IMAD.MOV.U32 R57, RZ, RZ, R51.reuse ;  /* 0x000000ffff397224 */ /* 0x100fe200078e0033 */
[--C-:B------:R-:W-:Y:S01]  /*8f80*/  SHF.R.U64 R54, R50, 0x10, R51.reuse ;  /* 0x0000001032367819 */ /* 0x100fe20000001233 */
[----:B------:R-:W-:Y:S01]  /*8f90*/  IMAD.MOV.U32 R38, RZ, RZ, R50 ;  /* 0x000000ffff267224 */ /* 0x000fe200078e0032 */
[----:B------:R-:W-:Y:S01]  /*8fa0*/  PRMT R31, R31, 0x5410, R42 ;  /* 0x000054101f1f7816 */ /* 0x000fe2000000002a */
[----:B-1----:R-:W-:Y:S01]  /*8fb0*/  IMAD.MOV.U32 R53, RZ, RZ, R24 ;  /* 0x000000ffff357224 */ /* 0x002fe200078e0018 */
[----:B------:R-:W-:Y:S01]  /*8fc0*/  IMNMX R42, R65, 0x80, PT ;  /* 0x00000080412a7817 */ /* 0x000fe20003800200 */
[----:B------:R-:W-:Y:S01]  /*8fd0*/  IMAD.MOV.U32 R59, RZ, RZ, R48 ;  /* 0x000000ffff3b7224 */ /* 0x000fe200078e0030 */
[----:B------:R-:W-:Y:S01]  /*8fe0*/  SHF.R.U32.HI R33, RZ, 0x10, R51 ;  /* 0x00000010ff217819 */ /* 0x000fe20000011633 */
[----:B------:R-:W-:Y:S01]  /*8ff0*/  IMAD.MOV.U32 R37, RZ, RZ, R49 ;  /* 0x000000ffff257224 */ /* 0x000fe200078e0031 */
[----:B------:R-:W-:Y:S01]  /*9000*/  ISETP.GE.AND P0, PT, R21, R42, PT ;  /* 0x0000002a1500720c */ /* 0x000fe20003f06270 */
[----:B------:R-:W-:Y:S01]  /*9010*/  IMAD.MOV.U32 R52, RZ, RZ, R26 ;  /* 0x000000ffff347224 */ /* 0x000fe200078e001a */
[----:B------:R-:W-:Y:S01]  /*9020*/  SHF.R.U64 R51, R24, 0x10, R25 ;  /* 0x0000001018337819 */ /* 0x000fe20000001219 */
[----:B------:R-:W-:Y:S01]  /*9030*/  IMAD.MOV.U32 R29, RZ, RZ, R27 ;  /* 0x000000ffff1d7224 */ /* 0x000fe200078e001b */
[--C-:B------:R-:W-:Y:S01]  /*9040*/  SHF.R.U64 R56, R48, 0x10, R49.reuse ;  /* 0x0000001030387819 */ /* 0x100fe20000001231 */
        /* <DEDUP_REMOVED lines=8> */
[--C-:B------:R-:W-:Y:S01]  /*90d0*/  IMAD.MOV.U32 R35, RZ, RZ, R9.reuse ;  /* 0x000000ffff237224 */ /* 0x100fe200078e0009 */
[----:B------:R-:W-:Y:S01]  /*90e0*/  SHF.R.U32.HI R48, RZ, 0x10, R9 ;  /* 0x00000010ff307819 */ /* 0x000fe20000011609 */
[----:B------:R-:W-:Y:S01]  /*90f0*/  IMAD.MOV.U32 R11, RZ, RZ, R12 ;  /* 0x000000ffff0b7224 */ /* 0x000fe200078e000c */
[----:B------:R-:W-:Y:S01]  /*9100*/  SHF.R.U32.HI R25, RZ, 0x10, R25 ;  /* 0x00000010ff197819 */ /* 0x000fe20000011619 */
[--C-:B------:R-:W-:Y:S01]  /*9110*/  IMAD.MOV.U32 R26, RZ, RZ, R13.reuse ;  /* 0x000000ffff1a7224 */ /* 0x100fe200078e000d */
[--C-:B------:R-:W-:Y:S01]  /*9120*/  SHF.R.U64 R9, R12, 0x10, R13.reuse ;  /* 0x000000100c097819 */ /* 0x100fe2000000120d */
        /* <DEDUP_REMOVED lines=21> */
[----:B------:R-:W-:Y:S01]  /*9280*/  PRMT R6, R6, 0x5410, R8 ;  /* 0x0000541006067816 */ /* 0x000fe20000000008 */
[----:B------:R-:W-:Y:S06]  /*9290*/  BAR.SYNC.DEFER_BLOCKING 0x0 ;  /* 0x0000000000007b1d */ /* 0x000fec0000010000 */
[----:B------:R-:W-:Y:S05]  /*92a0*/  @P0 BRA `(.L_x_124) ;  /* 0x00000bd000000947 */ /* 0x000fea0003800000 */
[----:B------:R-:W-:Y:S01]  /*92b0*/  ISETP.GE.AND P0, PT, R40, c[0x0][0x27c], PT ;  /* 0x00009f0028007a0c */ /* 0x000fe20003f06270 */
[----:B------:R-:W-:Y:S01]  /*92c0*/  IMAD.MOV.U32 R49, RZ, RZ, c[0x0][0x27c] ;  /* 0x00009f00ff317624 */ /* 0x000fe200078e00ff */
[----:B------:R-:W-:Y:S04]  /*92d0*/  BSSY B0, `(.L_x_125) ;  /* 0x0000059000007945 */ /* 0x000fe80003800000 */
[----:B------:R-:W-:-:S07]  /*92e0*/  SHF.R.U32.HI R49, RZ, 0x3, R49 ;  /* 0x00000003ff317819 */ /* 0x000fce0000011631 */
[----:B------:R-:W-:Y:S05]  /*92f0*/  @P0 BRA `(.L_x_126) ;  /* 0x0000056000000947 */ /* 0x000fea0003800000 */
[----:B------:R-:W-:Y:S01]  /*9300*/  IADD3 R10, R16, R49, RZ ;  /* 0x00000031100a7210 */ /* 0x000fe20007ffe0ff */
[----:B------:R-:W1:Y:S01]  /*9310*/  LDS.128 R12, [R39+0x10080] ;  /* 0x01008000270c7984 */ /* 0x000e620000000c00 */
[----:B------:R-:W-:Y:S02]  /*9320*/  HADD2.F32 R62, -RZ, R32.H1_H1 ;  /* 0x30000020ff3e7230 */ /* 0x000fe40000004100 */
[----:B------:R-:W-:Y:S01]  /*9330*/  SHF.R.S32.HI R9, RZ, 0x1f, R10 ;  /* 0x0000001fff097819 */ /* 0x000fe2000001140a */
[----:B------:R-:W-:Y:S01]  /*9340*/  HADD2.F32 R73, -RZ, R34.H1_H1 ;  /* 0x30000022ff497230 */ /* 0x000fe20000004100 */
[----:B------:R-:W-:Y:S01]  /*9350*/  SHF.L.U32 R8, R10, 0x3, RZ ;  /* 0x000000030a087819 */ /* 0x000fe200000006ff */
[--C-:B------:R-:W-:Y:S01]  /*9360*/  HADD2.F32 R67, -RZ, R35.reuse.H1_H1 ;  /* 0x30000023ff437230 */ /* 0x100fe20000004100 */
[----:B------:R-:W-:Y:S01]  /*9370*/  LEA.HI R9, R9, R10, RZ, 0x3 ;  /* 0x0000000a09097211 */ /* 0x000fe200078f18ff */
[----:B------:R-:W-:Y:S01]  /*9380*/  HADD2.F32 R63, -RZ, R35.H0_H0 ;  /* 0x20000023ff3f7230 */ /* 0x000fe20000004100 */
[----:B------:R-:W-:Y:S01]  /*9390*/  LOP3.LUT R11, R43, 0x38, R8, 0xf8, !PT ;  /* 0x000000382b0b7812 */ /* 0x000fe200078ef808 */
[----:B------:R-:W-:Y:S01]  /*93a0*/  HADD2.F32 R58, -RZ, R36.H1_H1 ;  /* 0x30000024ff3a7230 */ /* 0x000fe20000004100 */
[----:B------:R-:W-:Y:S01]  /*93b0*/  SHF.L.U32 R9, R9, 0xa, RZ ;  /* 0x0000000a09097819 */ /* 0x000fe200000006ff */
[--C-:B------:R-:W-:Y:S01]  /*93c0*/  HADD2.F32 R74, -RZ, R37.reuse.H1_H1 ;  /* 0x30000025ff4a7230 */ /* 0x100fe20000004100 */
[----:B------:R-:W-:Y:S01]  /*93d0*/  LOP3.LUT R8, R11, R46, RZ, 0x3c, !PT ;  /* 0x0000002e0b087212 */ /* 0x000fe200078e3cff */
[----:B------:R-:W-:Y:S01]  /*93e0*/  HADD2.F32 R72, -RZ, R37.H0_H0 ;  /* 0x20000025ff487230 */ /* 0x000fe20000004100 */
[----:B------:R-:W-:Y:S01]  /*93f0*/  LOP3.LUT R9, R9, 0x7fffe000, RZ, 0xc0, !PT ;  /* 0x7fffe00009097812 */ /* 0x000fe200078ec0ff */
[----:B------:R-:W-:-:S02]  /*9400*/  HADD2.F32 R70, -RZ, R38.H1_H1 ;  /* 0x30000026ff467230 */ /* 0x000fc40000004100 */
[----:B------:R-:W-:Y:S01]  /*9410*/  HADD2.F32 R61, -RZ, R32.H0_H0 ;  /* 0x20000020ff3d7230 */ /* 0x000fe20000004100 */
[----:B------:R-:W-:Y:S01]  /*9420*/  IADD3 R8, R8, R9, R41 ;  /* 0x0000000908087210 */ /* 0x000fe20007ffe029 */
[----:B------:R-:W-:Y:S02]  /*9430*/  HADD2.F32 R56, -RZ, R31.H1_H1 ;  /* 0x3000001fff387230 */ /* 0x000fe40000004100 */
[----:B------:R-:W-:Y:S01]  /*9440*/  HADD2.F32 R71, -RZ, R34.H0_H0 ;  /* 0x20000022ff477230 */ /* 0x000fe20000004100 */
[----:B------:R-:W-:Y:S01]  /*9450*/  SHF.L.U32 R47, R8, 0x1, RZ ;  /* 0x00000001082f7819 */ /* 0x000fe200000006ff */
[--C-:B------:R-:W-:Y:S02]  /*9460*/  HADD2.F32 R69, -RZ, R33.reuse.H1_H1 ;  /* 0x30000021ff457230 */ /* 0x100fe40000004100 */
[----:B------:R-:W-:Y:S02]  /*9470*/  HADD2.F32 R66, -RZ, R33.H0_H0 ;  /* 0x20000021ff427230 */ /* 0x000fe40000004100 */
[----:B------:R-:W2:Y:S01]  /*9480*/  LDS.128 R8, [R47+0x10080] ;  /* 0x010080002f087984 */ /* 0x000ea20000000c00 */
[----:B------:R-:W-:-:S02]  /*9490*/  HADD2.F32 R68, -RZ, R38.H0_H0 ;  /* 0x20000026ff447230 */ /* 0x000fc40000004100 */
[--C-:B-1----:R-:W-:Y:S02]  /*94a0*/  HADD2.F32 R51, -RZ, R12.reuse.H1_H1 ;  /* 0x3000000cff337230 */ /* 0x102fe40000004100 */
[----:B------:R-:W-:Y:S02]  /*94b0*/  HADD2.F32 R48, -RZ, R12.H0_H0 ;  /* 0x2000000cff307230 */ /* 0x000fe40000004100 */
[--C-:B------:R-:W-:Y:S01]  /*94c0*/  HADD2.F32 R12, -RZ, R13.reuse.H0_H0 ;  /* 0x2000000dff0c7230 */ /* 0x100fe20000004100 */
[----:B------:R-:W-:Y:S01]  /*94d0*/  FMUL.FTZ R60, R51, R62 ;  /* 0x0000003e333c7220 */ /* 0x000fe20000410000 */
[----:B------:R-:W-:Y:S02]  /*94e0*/  HADD2.F32 R52, -RZ, R13.H1_H1 ;  /* 0x3000000dff347230 */ /* 0x000fe40000004100 */
[--C-:B------:R-:W-:Y:S01]  /*94f0*/  HADD2.F32 R13, -RZ, R14.reuse.H0_H0 ;  /* 0x2000000eff0d7230 */ /* 0x100fe20000004100 */
[----:B------:R-:W-:Y:S01]  /*9500*/  FMUL.FTZ R54, R12, R63 ;  /* 0x0000003f0c367220 */ /* 0x000fe20000410000 */
[----:B------:R-:W-:-:S02]  /*9510*/  HADD2.F32 R53, -RZ, R14.H1_H1 ;  /* 0x3000000eff357230 */ /* 0x000fc40000004100 */
[--C-:B------:R-:W-:Y:S02]  /*9520*/  HADD2.F32 R14, -RZ, R15.reuse.H0_H0 ;  /* 0x2000000fff0e7230 */ /* 0x100fe40000004100 */
[----:B------:R-:W-:Y:S02]  /*9530*/  HADD2.F32 R15, -RZ, R15.H1_H1 ;  /* 0x3000000fff0f7230 */ /* 0x000fe40000004100 */
[--C-:B--2---:R-:W-:Y:S02]  /*9540*/  HADD2.F32 R65, -RZ, R8.reuse.H0_H0 ;  /* 0x20000008ff417230 */ /* 0x104fe40000004100 */
[----:B------:R-:W-:Y:S02]  /*9550*/  HADD2.F32 R8, -RZ, R8.H1_H1 ;  /* 0x30000008ff087230 */ /* 0x000fe40000004100 */
[--C-:B------:R-:W-:Y:S02]  /*9560*/  HADD2.F32 R57, -RZ, R10.reuse.H0_H0 ;  /* 0x2000000aff397230 */ /* 0x100fe40000004100 */
[--C-:B------:R-:W-:Y:S01]  /*9570*/  HADD2.F32 R59, -RZ, R9.reuse.H0_H0 ;  /* 0x20000009ff3b7230 */ /* 0x100fe20000004100 */
[C---:B------:R-:W-:Y:S01]  /*9580*/  FMUL.FTZ R62, R8.reuse, R62 ;  /* 0x0000003e083e7220 */ /* 0x040fe20000410000 */
[----:B------:R-:W-:Y:S01]  /*9590*/  HADD2.F32 R50, -RZ, R9.H1_H1 ;  /* 0x30000009ff327230 */ /* 0x000fe20000004100 */
[----:B------:R-:W-:Y:S01]  /*95a0*/  FFMA.FTZ R60, R8, R73, R60 ;  /* 0x00000049083c7223 */ /* 0x000fe2000001003c */
[----:B------:R-:W-:Y:S01]  /*95b0*/  HADD2.F32 R10, -RZ, R10.H1_H1 ;  /* 0x3000000aff0a7230 */ /* 0x000fe20000004100 */
[-C--:B------:R-:W-:Y:S01]  /*95c0*/  FMUL.FTZ R9, R48, R67.reuse ;  /* 0x0000004330097220 */ /* 0x080fe20000410000 */
[--C-:B------:R-:W-:Y:S01]  /*95d0*/  HADD2.F32 R77, -RZ, R11.reuse.H0_H0 ;  /* 0x2000000bff4d7230 */ /* 0x100fe20000004100 */
[----:B------:R-:W-:Y:S01]  /*95e0*/  FMUL.FTZ R8, R13, R58 ;  /* 0x0000003a0d087220 */ /* 0x000fe20000410000 */
[----:B------:R-:W-:Y:S01]  /*95f0*/  HADD2.F32 R75, -RZ, R11.H1_H1 ;  /* 0x3000000bff4b7230 */ /* 0x000fe20000004100 */
[----:B------:R-:W-:-:S02]  /*9600*/  FMUL.FTZ R67, R65, R67 ;  /* 0x0000004341437220 */ /* 0x000fc40000410000 */
[----:B------:R-:W-:Y:S02]  /*9610*/  FMUL.FTZ R58, R57, R58 ;  /* 0x0000003a393a7220 */ /* 0x000fe40000410000 */
[----:B------:R-:W-:Y:S02]  /*9620*/  FFMA.FTZ R65, R65, R74, R9 ;  /* 0x0000004a41417223 */ /* 0x000fe40000010009 */
[C---:B------:R-:W-:Y:S02]  /*9630*/  FMUL.FTZ R63, R59.reuse, R63 ;  /* 0x0000003f3b3f7220 */ /* 0x040fe40000410000 */
[----:B------:R-:W-:Y:S01]  /*9640*/  FFMA.FTZ R54, R59, R72, R54 ;  /* 0x000000483b367223 */ /* 0x000fe20000010036 */
[----:B------:R-:W-:Y:S01]  /*9650*/  HADD2.F32 R59, -RZ, R36.H0_H0 ;  /* 0x20000024ff3b7230 */ /* 0x000fe20000004100 */
[----:B------:R-:W-:Y:S01]  /*9660*/  FFMA.FTZ R57, R57, R70, R8 ;  /* 0x0000004639397223 */ /* 0x000fe20000010008 */
[----:B------:R-:W-:Y:S01]  /*9670*/  HADD2.F32 R8, -RZ, R31.H0_H0 ;  /* 0x2000001fff087230 */ /* 0x000fe20000004100 */
[----:B------:R-:W-:-:S02]  /*9680*/  FMUL.FTZ R9, R52, R61 ;  /* 0x0000003d34097220 */ /* 0x000fc40000410000 */
[-C--:B------:R-:W-:Y:S02]  /*9690*/  FMUL.FTZ R11, R53, R56.reuse ;  /* 0x00000038350b7220 */ /* 0x080fe40000410000 */
[----:B------:R-:W-:Y:S02]  /*96a0*/  FMUL.FTZ R56, R10, R56 ;  /* 0x000000380a387220 */ /* 0x000fe40000410000 */
[C---:B------:R-:W-:Y:S02]  /*96b0*/  FMUL.FTZ R61, R50.reuse, R61 ;  /* 0x0000003d323d7220 */ /* 0x040fe40000410000 */
[----:B------:R-:W-:Y:S02]  /*96c0*/  FFMA.FTZ R9, R50, R71, R9 ;  /* 0x0000004732097223 */ /* 0x000fe40000010009 */
[----:B------:R-:W-:Y:S02]  /*96d0*/  FFMA.FTZ R10, R10, R69, R11 ;  /* 0x000000450a0a7223 */ /* 0x000fe4000001000b */
[----:B------:R-:W-:Y:S01]  /*96e0*/  FMUL.FTZ R50, R14, R59 ;  /* 0x0000003b0e327220 */ /* 0x000fe20000410000 */
[----:B------:R-:W-:Y:S01]  /*96f0*/  F2FP.PACK_AB R9, R9, R54 ;  /* 0x000000360909723e */ /* 0x000fe200000000ff */
[----:B------:R-:W-:Y:S01]  /*9700*/  FMUL.FTZ R11, R15, R8 ;  /* 0x000000080f0b7220 */ /* 0x000fe20000410000 */
[----:B------:R-:W-:Y:S01]  /*9710*/  F2FP.PACK_AB R10, R10, R57 ;  /* 0x000000390a0a723e */ /* 0x000fe200000000ff */
[----:B------:R-:W-:-:S02]  /*9720*/  FMUL.FTZ R59, R77, R59 ;  /* 0x0000003b4d3b7220 */ /* 0x000fc40000410000 */
[C---:B------:R-:W-:Y:S02]  /*9730*/  FMUL.FTZ R8, R75.reuse, R8 ;  /* 0x000000084b087220 */ /* 0x040fe40000410000 */
[----:B------:R-:W-:Y:S02]  /*9740*/  FFMA.FTZ R11, R75, R66, R11 ;  /* 0x000000424b0b7223 */ /* 0x000fe4000001000b */
[----:B------:R-:W-:Y:S02]  /*9750*/  FFMA.FTZ R67, R48, R74, -R67 ;  /* 0x0000004a30437223 */ /* 0x000fe40000010843 */
[----:B------:R-:W-:Y:S02]  /*9760*/  FFMA.FTZ R62, R51, R73, -R62 ;  /* 0x00000049333e7223 */ /* 0x000fe4000001083e */
[----:B------:R-:W-:Y:S02]  /*9770*/  FFMA.FTZ R63, R12, R72, -R63 ;  /* 0x000000480c3f7223 */ /* 0x000fe4000001083f */
[----:B------:R-:W-:Y:S01]  /*9780*/  FFMA.FTZ R52, R52, R71, -R61 ;  /* 0x0000004734347223 */ /* 0x000fe2000001083d */
[----:B------:R-:W-:Y:S01]  /*9790*/  F2FP.PACK_AB R12, R62, R67 ;  /* 0x000000433e0c723e */ /* 0x000fe200000000ff */
[----:B------:R-:W-:-:S02]  /*97a0*/  FFMA.FTZ R58, R13, R70, -R58 ;  /* 0x000000460d3a7223 */ /* 0x000fc4000001083a */
[----:B------:R-:W-:Y:S01]  /*97b0*/  FFMA.FTZ R53, R53, R69, -R56 ;  /* 0x0000004535357223 */ /* 0x000fe20000010838 */
[----:B------:R-:W-:Y:S01]  /*97c0*/  F2FP.PACK_AB R13, R52, R63 ;  /* 0x0000003f340d723e */ /* 0x000fe200000000ff */
[----:B------:R-:W-:Y:S02]  /*97d0*/  FFMA.FTZ R59, R14, R68, -R59 ;  /* 0x000000440e3b7223 */ /* 0x000fe4000001083b */
[----:B------:R-:W-:Y:S01]  /*97e0*/  FFMA.FTZ R66, R15, R66, -R8 ;  /* 0x000000420f427223 */ /* 0x000fe20000010808 */
[----:B------:R-:W-:Y:S01]  /*97f0*/  F2FP.PACK_AB R14, R53, R58 ;  /* 0x0000003a350e723e */ /* 0x000fe200000000ff */
[----:B------:R-:W-:Y:S01]  /*9800*/  FFMA.FTZ R50, R77, R68, R50 ;  /* 0x000000444d327223 */ /* 0x000fe20000010032 */
[----:B------:R-:W-:Y:S02]  /*9810*/  F2FP.PACK_AB R8, R60, R65 ;  /* 0x000000413c08723e */ /* 0x000fe400000000ff */
[----:B------:R-:W-:Y:S02]  /*9820*/  F2FP.PACK_AB R15, R66, R59 ;  /* 0x0000003b420f723e */ /* 0x000fe400000000ff */
[----:B------:R-:W-:-:S03]  /*9830*/  F2FP.PACK_AB R11, R11, R50 ;  /* 0x000000320b0b723e */ /* 0x000fc600000000ff */
[----:B------:R1:W-:Y:S04]  /*9840*/  STS.128 [R39+0x10080], R12 ;  /* 0x0100800c27007388 */ /* 0x0003e80000000c00 */
[----:B------:R1:W-:Y:S02]  /*9850*/  STS.128 [R47+0x10080], R8 ;  /* 0x010080082f007388 */ /* 0x0003e40000000c00 */
.L_x_126:
[----:B------:R-:W-:Y:S05]  /*9860*/  BSYNC B0 ;  /* 0x0000000000007941 */ /* 0x000fea0003800000 */
.L_x_125:
[----:B------:R-:W-:-:S13]  /*9870*/  ISETP.GE.AND P0, PT, R30, c[0x0][0x27c], PT ;  /* 0x00009f001e007a0c */ /* 0x000fda0003f06270 */
[----:B------:R-:W-:Y:S05]  /*9880*/  @P0 BRA `(.L_x_124) ;  /* 0x000005f000000947 */ /* 0x000fea0003800000 */
[----:B-1----:R-:W-:Y:S01]  /*9890*/  SHF.R.S32.HI R9, RZ, 0x1f, R30 ;  /* 0x0000001fff097819 */ /* 0x002fe2000001141e */
[----:B------:R-:W-:Y:S02]  /*98a0*/  HADD2.F32 R60, -RZ, R26.H1_H1 ;  /* 0x3000001aff3c7230 */ /* 0x000fe40000004100 */
[----:B------:R-:W-:Y:S01]  /*98b0*/  HADD2.F32 R58, -RZ, R22.H1_H1 ;  /* 0x30000016ff3a7230 */ /* 0x000fe20000004100 */
[CC--:B------:R-:W-:Y:S01]  /*98c0*/  LEA.HI R8, R9.reuse, R30.reuse, RZ, 0x3 ;  /* 0x0000001e09087211 */ /* 0x0c0fe200078f18ff */
[----:B------:R-:W-:Y:S01]  /*98d0*/  HADD2.F32 R70, -RZ, R28.H1_H1 ;  /* 0x3000001cff467230 */ /* 0x000fe20000004100 */
[----:B------:R-:W-:Y:S01]  /*98e0*/  LEA.HI R9, R9, R30, RZ, 0x6 ;  /* 0x0000001e09097211 */ /* 0x000fe200078f30ff */
[----:B------:R-:W-:Y:S01]  /*98f0*/  HADD2.F32 R57, -RZ, R22.H0_H0 ;  /* 0x20000016ff397230 */ /* 0x000fe20000004100 */
[----:B------:R-:W-:Y:S01]  /*9900*/  LEA.HI.SX32 R49, R8, R49, 0x1d ;  /* 0x0000003108317211 */ /* 0x000fe200078feaff */
[----:B------:R-:W-:Y:S01]  /*9910*/  HADD2.F32 R69, -RZ, R25.H1_H1 ;  /* 0x30000019ff457230 */ /* 0x000fe20000004100 */
[----:B------:R-:W-:Y:S01]  /*9920*/  LOP3.LUT R11, R43, 0x38, R8, 0xf8, !PT ;  /* 0x000000382b0b7812 */ /* 0x000fe200078ef808 */
[----:B------:R-:W-:Y:S01]  /*9930*/  HADD2.F32 R59, -RZ, R26.H0_H0 ;  /* 0x2000001aff3b7230 */ /* 0x000fe20000004100 */
[----:B------:R-:W-:Y:S01]  /*9940*/  SHF.R.S32.HI R8, RZ, 0x1f, R49 ;  /* 0x0000001fff087819 */ /* 0x000fe20000011431 */
[----:B------:R-:W-:Y:S01]  /*9950*/  HADD2.F32 R62, -RZ, R27.H1_H1 ;  /* 0x3000001bff3e7230 */ /* 0x000fe20000004100 */
[----:B------:R-:W-:Y:S01]  /*9960*/  SHF.L.U32 R10, R49, 0x3, RZ ;  /* 0x00000003310a7819 */ /* 0x000fe200000006ff */
[----:B------:R-:W-:Y:S01]  /*9970*/  HADD2.F32 R67, -RZ, R25.H0_H0 ;  /* 0x20000019ff437230 */ /* 0x000fe20000004100 */
[----:B------:R-:W-:Y:S01]  /*9980*/  LEA.HI R8, R8, R49, RZ, 0x3 ;  /* 0x0000003108087211 */ /* 0x000fe200078f18ff */
[----:B------:R-:W-:Y:S01]  /*9990*/  HADD2.F32 R68, -RZ, R28.H0_H0 ;  /* 0x2000001cff447230 */ /* 0x000fe20000004100 */
[----:B------:R-:W-:Y:S01]  /*99a0*/  SHF.L.U32 R9, R9, 0x7, RZ ;  /* 0x0000000709097819 */ /* 0x000fe200000006ff */
[--C-:B------:R-:W-:Y:S01]  /*99b0*/  HADD2.F32 R66, -RZ, R29.reuse.H1_H1 ;  /* 0x3000001dff427230 */ /* 0x100fe20000004100 */
[----:B------:R-:W-:Y:S01]  /*99c0*/  LOP3.LUT R43, R43, 0x38, R10, 0xf8, !PT ;  /* 0x000000382b2b7812 */ /* 0x000fe200078ef80a */
[----:B------:R-:W-:Y:S01]  /*99d0*/  HADD2.F32 R52, -RZ, R6.H1_H1 ;  /* 0x30000006ff347230 */ /* 0x000fe20000004100 */
[----:B------:R-:W-:Y:S01]  /*99e0*/  SHF.L.U32 R8, R8, 0xa, RZ ;  /* 0x0000000a08087819 */ /* 0x000fe200000006ff */
[----:B------:R-:W-:Y:S01]  /*99f0*/  HADD2.F32 R65, -RZ, R24.H1_H1 ;  /* 0x30000018ff417230 */ /* 0x000fe20000004100 */
[----:B------:R-:W-:Y:S01]  /*9a00*/  LOP3.LUT R9, R9, 0x7fffe000, RZ, 0xc0, !PT ;  /* 0x7fffe00009097812 */ /* 0x000fe200078ec0ff */
[----:B------:R-:W-:Y:S01]  /*9a10*/  HADD2.F32 R63, -RZ, R29.H0_H0 ;  /* 0x2000001dff3f7230 */ /* 0x000fe20000004100 */
[----:B------:R-:W-:-:S02]  /*9a20*/  LOP3.LUT R12, R11, R46, RZ, 0x3c, !PT ;  /* 0x0000002e0b0c7212 */ /* 0x000fc400078e3cff */
[----:B------:R-:W-:Y:S02]  /*9a30*/  LOP3.LUT R46, R43, R46, RZ, 0x3c, !PT ;  /* 0x0000002e2b2e7212 */ /* 0x000fe400078e3cff */
[----:B------:R-:W-:Y:S02]  /*9a40*/  LOP3.LUT R8, R8, 0x7fffe000, RZ, 0xc0, !PT ;  /* 0x7fffe00008087812 */ /* 0x000fe400078ec0ff */
[--C-:B------:R-:W-:Y:S02]  /*9a50*/  IADD3 R9, R12, R9, R41.reuse ;  /* 0x000000090c097210 */ /* 0x100fe40007ffe029 */
[----:B------:R-:W-:Y:S02]  /*9a60*/  IADD3 R41, R46, R8, R41 ;  /* 0x000000082e297210 */ /* 0x000fe40007ffe029 */
[----:B------:R-:W-:Y:S02]  /*9a70*/  SHF.L.U32 R39, R9, 0x1, RZ ;  /* 0x0000000109277819 */ /* 0x000fe400000006ff */
[----:B------:R-:W-:-:S03]  /*9a80*/  SHF.L.U32 R41, R41, 0x1, RZ ;  /* 0x0000000129297819 */ /* 0x000fc600000006ff */
[----:B------:R-:W1:Y:S04]  /*9a90*/  LDS.128 R12, [R39+0x10080] ;  /* 0x01008000270c7984 */ /* 0x000e680000000c00 */
[----:B------:R-:W2:Y:S01]  /*9aa0*/  LDS.128 R8, [R41+0x10080] ;  /* 0x0100800029087984 */ /* 0x000ea20000000c00 */
[--C-:B-1----:R-:W-:Y:S02]  /*9ab0*/  HADD2.F32 R43, -RZ, R12.reuse.H0_H0 ;  /* 0x2000000cff2b7230 */ /* 0x102fe40000004100 */
[----:B------:R-:W-:Y:S02]  /*9ac0*/  HADD2.F32 R47, -RZ, R12.H1_H1 ;  /* 0x3000000cff2f7230 */ /* 0x000fe40000004100 */
[--C-:B--2---:R-:W-:Y:S02]  /*9ad0*/  HADD2.F32 R61, -RZ, R8.reuse.H0_H0 ;  /* 0x20000008ff3d7230 */ /* 0x104fe40000004100 */
[--C-:B------:R-:W-:Y:S01]  /*9ae0*/  HADD2.F32 R53, -RZ, R9.reuse.H0_H0 ;  /* 0x20000009ff357230 */ /* 0x100fe20000004100 */
[----:B------:R-:W-:Y:S01]  /*9af0*/  FMUL.FTZ R56, R47, R58 ;  /* 0x0000003a2f387220 */ /* 0x000fe20000410000 */
[----:B------:R-:W-:Y:S01]  /*9b00*/  HADD2.F32 R54, -RZ, R9.H1_H1 ;  /* 0x30000009ff367230 */ /* 0x000fe20000004100 */
[-C--:B------:R-:W-:Y:S01]  /*9b10*/  FMUL.FTZ R9, R43, R60.reuse ;  /* 0x0000003c2b097220 */ /* 0x080fe20000410000 */
[--C-:B------:R-:W-:Y:S01]  /*9b20*/  HADD2.F32 R48, -RZ, R13.reuse.H1_H1 ;  /* 0x3000000dff307230 */ /* 0x100fe20000004100 */
[C---:B------:R-:W-:Y:S01]  /*9b30*/  FMUL.FTZ R60, R61.reuse, R60 ;  /* 0x0000003c3d3c7220 */ /* 0x040fe20000410000 */
[----:B------:R-:W-:Y:S01]  /*9b40*/  HADD2.F32 R12, -RZ, R13.H0_H0 ;  /* 0x2000000dff0c7230 */ /* 0x000fe20000004100 */
[----:B------:R-:W-:Y:S01]  /*9b50*/  FFMA.FTZ R61, R61, R70, R9 ;  /* 0x000000463d3d7223 */ /* 0x000fe20000010009 */
[----:B------:R-:W-:Y:S01]  /*9b60*/  HADD2.F32 R8, -RZ, R8.H1_H1 ;  /* 0x30000008ff087230 */ /* 0x000fe20000004100 */
[----:B------:R-:W-:Y:S01]  /*9b70*/  FMUL.FTZ R9, R48, R57 ;  /* 0x0000003930097220 */ /* 0x000fe20000410000 */
[----:B------:R-:W-:Y:S01]  /*9b80*/  HADD2.F32 R13, -RZ, R14.H0_H0 ;  /* 0x2000000eff0d7230 */ /* 0x000fe20000004100 */
[----:B------:R-:W-:Y:S01]  /*9b90*/  FMUL.FTZ R50, R12, R59 ;  /* 0x0000003b0c327220 */ /* 0x000fe20000410000 */
[----:B------:R-:W-:Y:S01]  /*9ba0*/  HADD2.F32 R51, -RZ, R10.H0_H0 ;  /* 0x2000000aff337230 */ /* 0x000fe20000004100 */
[C---:B------:R-:W-:Y:S01]  /*9bb0*/  FMUL.FTZ R58, R8.reuse, R58 ;  /* 0x0000003a083a7220 */ /* 0x040fe20000410000 */
[----:B------:R-:W-:Y:S01]  /*9bc0*/  HADD2.F32 R49, -RZ, R14.H1_H1 ;  /* 0x3000000eff317230 */ /* 0x000fe20000004100 */
[----:B------:R-:W-:Y:S01]  /*9bd0*/  FFMA.FTZ R56, R8, R69, R56 ;  /* 0x0000004508387223 */ /* 0x000fe20000010038 */
[----:B------:R-:W-:Y:S01]  /*9be0*/  HADD2.F32 R10, -RZ, R10.H1_H1 ;  /* 0x3000000aff0a7230 */ /* 0x000fe20000004100 */
[-C--:B------:R-:W-:Y:S01]  /*9bf0*/  FMUL.FTZ R8, R13, R62.reuse ;  /* 0x0000003e0d087220 */ /* 0x080fe20000410000 */
[----:B------:R-:W-:Y:S01]  /*9c00*/  HADD2.F32 R14, -RZ, R15.H0_H0 ;  /* 0x2000000fff0e7230 */ /* 0x000fe20000004100 */
[C---:B------:R-:W-:Y:S01]  /*9c10*/  FMUL.FTZ R57, R54.reuse, R57 ;  /* 0x0000003936397220 */ /* 0x040fe20000410000 */
[--C-:B------:R-:W-:Y:S01]  /*9c20*/  HADD2.F32 R46, -RZ, R11.reuse.H0_H0 ;  /* 0x2000000bff2e7230 */ /* 0x100fe20000004100 */
[----:B------:R-:W-:Y:S01]  /*9c30*/  FFMA.FTZ R9, R54, R67, R9 ;  /* 0x0000004336097223 */ /* 0x000fe20000010009 */
[----:B------:R-:W-:Y:S01]  /*9c40*/  HADD2.F32 R71, -RZ, R11.H1_H1 ;  /* 0x3000000bff477230 */ /* 0x000fe20000004100 */
[----:B------:R-:W-:Y:S01]  /*9c50*/  FMUL.FTZ R54, R51, R62 ;  /* 0x0000003e33367220 */ /* 0x000fe20000410000 */
[----:B------:R-:W-:Y:S01]  /*9c60*/  HADD2.F32 R15, -RZ, R15.H1_H1 ;  /* 0x3000000fff0f7230 */ /* 0x000fe20000004100 */
[C---:B------:R-:W-:Y:S01]  /*9c70*/  FMUL.FTZ R59, R53.reuse, R59 ;  /* 0x0000003b353b7220 */ /* 0x040fe20000410000 */
[----:B------:R-:W-:Y:S01]  /*9c80*/  HADD2.F32 R62, -RZ, R24.H0_H0 ;  /* 0x20000018ff3e7230 */ /* 0x000fe20000004100 */
[----:B------:R-:W-:Y:S01]  /*9c90*/  FFMA.FTZ R50, R53, R68, R50 ;  /* 0x0000004435327223 */ /* 0x000fe20000010032 */
[----:B------:R-:W-:Y:S01]  /*9ca0*/  HADD2.F32 R53, -RZ, R27.H0_H0 ;  /* 0x2000001bff357230 */ /* 0x000fe20000004100 */
[----:B------:R-:W-:Y:S01]  /*9cb0*/  FFMA.FTZ R51, R51, R66, R8 ;  /* 0x0000004233337223 */ /* 0x000fe20000010008 */
[----:B------:R-:W-:Y:S01]  /*9cc0*/  HADD2.F32 R8, -RZ, R6.H0_H0 ;  /* 0x20000006ff087230 */ /* 0x000fe20000004100 */
[----:B------:R-:W-:Y:S01]  /*9cd0*/  FMUL.FTZ R11, R49, R52 ;  /* 0x00000034310b7220 */ /* 0x000fe20000410000 */
[----:B------:R-:W-:Y:S01]  /*9ce0*/  F2FP.PACK_AB R9, R9, R50 ;  /* 0x000000320909723e */ /* 0x000fe200000000ff */
[----:B------:R-:W-:-:S02]  /*9cf0*/  FMUL.FTZ R52, R10, R52 ;  /* 0x000000340a347220 */ /* 0x000fc40000410000 */
[----:B------:R-:W-:Y:S02]  /*9d00*/  FFMA.FTZ R10, R10, R65, R11 ;  /* 0x000000410a0a7223 */ /* 0x000fe4000001000b */
[----:B------:R-:W-:Y:S02]  /*9d10*/  FMUL.FTZ R72, R14, R53 ;  /* 0x000000350e487220 */ /* 0x000fe40000410000 */
[-C--:B------:R-:W-:Y:S01]  /*9d20*/  FMUL.FTZ R11, R15, R8.reuse ;  /* 0x000000080f0b7220 */ /* 0x080fe20000410000 */
[----:B------:R-:W-:Y:S01]  /*9d30*/  F2FP.PACK_AB R10, R10, R51 ;  /* 0x000000330a0a723e */ /* 0x000fe200000000ff */
[----:B------:R-:W-:Y:S02]  /*9d40*/  FMUL.FTZ R53, R46, R53 ;  /* 0x000000352e357220 */ /* 0x000fe40000410000 */
[C---:B------:R-:W-:Y:S02]  /*9d50*/  FMUL.FTZ R8, R71.reuse, R8 ;  /* 0x0000000847087220 */ /* 0x040fe40000410000 */
[----:B------:R-:W-:-:S02]  /*9d60*/  FFMA.FTZ R11, R71, R62, R11 ;  /* 0x0000003e470b7223 */ /* 0x000fc4000001000b */
[----:B------:R-:W-:Y:S02]  /*9d70*/  FFMA.FTZ R60, R43, R70, -R60 ;  /* 0x000000462b3c7223 */ /* 0x000fe4000001083c */
[----:B------:R-:W-:Y:S02]  /*9d80*/  FFMA.FTZ R47, R47, R69, -R58 ;  /* 0x000000452f2f7223 */ /* 0x000fe4000001083a */
[----:B------:R-:W-:Y:S02]  /*9d90*/  FFMA.FTZ R59, R12, R68, -R59 ;  /* 0x000000440c3b7223 */ /* 0x000fe4000001083b */
[----:B------:R-:W-:Y:S01]  /*9da0*/  FFMA.FTZ R48, R48, R67, -R57 ;  /* 0x0000004330307223 */ /* 0x000fe20000010839 */
[----:B------:R-:W-:Y:S01]  /*9db0*/  F2FP.PACK_AB R12, R47, R60 ;  /* 0x0000003c2f0c723e */ /* 0x000fe200000000ff */
[----:B------:R-:W-:Y:S02]  /*9dc0*/  FFMA.FTZ R54, R13, R66, -R54 ;  /* 0x000000420d367223 */ /* 0x000fe40000010836 */
[----:B------:R-:W-:Y:S01]  /*9dd0*/  FFMA.FTZ R49, R49, R65, -R52 ;  /* 0x0000004131317223 */ /* 0x000fe20000010834 */
[----:B------:R-:W-:Y:S01]  /*9de0*/  F2FP.PACK_AB R13, R48, R59 ;  /* 0x0000003b300d723e */ /* 0x000fe200000000ff */
[----:B------:R-:W-:-:S02]  /*9df0*/  FFMA.FTZ R53, R14, R63, -R53 ;  /* 0x0000003f0e357223 */ /* 0x000fc40000010835 */
        /* <DEDUP_REMOVED lines=8> */
.L_x_124:
[----:B------:R-:W-:Y:S05]  /*9e80*/  BSYNC B1 ;  /* 0x0000000000017941 */ /* 0x000fea0003800000 */
.L_x_123:
[----:B-1----:R-:W-:Y:S01]  /*9e90*/  IADD3 R39, R21, 0x20, RZ ;  /* 0x0000002015277810 */ /* 0x002fe20007ffe0ff */
[----:B------:R-:W-:Y:S03]  /*9ea0*/  BSSY B1, `(.L_x_127) ;  /* 0x00000cb000017945 */ /* 0x000fe60003800000 */
[----:B------:R-:W-:-:S13]  /*9eb0*/  ISETP.GE.AND P0, PT, R39, R42, PT ;  /* 0x0000002a2700720c */ /* 0x000fda0003f06270 */
[----:B------:R-:W-:Y:S05]  /*9ec0*/  @P0 BRA `(.L_x_128) ;  /* 0x00000c8000000947 */ /* 0x000fea0003800000 */
[----:B------:R-:W-:Y:S01]  /*9ed0*/  ISETP.GE.AND P0, PT, R40, c[0x0][0x27c], PT ;  /* 0x00009f0028007a0c */ /* 0x000fe20003f06270 */
[----:B------:R-:W-:Y:S01]  /*9ee0*/  IMAD.SHL.U32 R49, R39, 0x40, RZ ;  /* 0x0000004027317824 */ /* 0x000fe200078e00ff */
[----:B------:R-:W-:Y:S01]  /*9ef0*/  SHF.R.S32.HI R8, RZ, 0x1f, R39 ;  /* 0x0000001fff087819 */ /* 0x000fe20000011427 */
[----:B------:R-:W-:Y:S01]  /*9f00*/  IMAD.MOV.U32 R41, RZ, RZ, c[0x0][0x27c] ;  /* 0x00009f00ff297624 */ /* 0x000fe200078e00ff */
[----:B------:R-:W-:Y:S02]  /*9f10*/  BSSY B0, `(.L_x_129) ;  /* 0x0000062000007945 */ /* 0x000fe40003800000 */
[----:B------:R-:W-:Y:S02]  /*9f20*/  LEA.HI R39, R8, R39, RZ, 0x3 ;  /* 0x0000002708277211 */ /* 0x000fe400078f18ff */
[----:B------:R-:W-:Y:S02]  /*9f30*/  LOP3.LUT R49, R49, 0x1c0, RZ, 0xc0, !PT ;  /* 0x000001c031317812 */ /* 0x000fe400078ec0ff */
[----:B------:R-:W-:Y:S01]  /*9f40*/  SHF.R.U32.HI R41, RZ, 0x3, R41 ;  /* 0x00000003ff297819 */ /* 0x000fe20000011629 */
[----:B------:R-:W-:Y:S01]  /*9f50*/  IMAD.SHL.U32 R39, R39, 0x40, RZ ;  /* 0x0000004027277824 */ /* 0x000fe200078e00ff */
[----:B------:R-:W-:-:S04]  /*9f60*/  SHF.R.U32.HI R47, RZ, 0x3, R49 ;  /* 0x00000003ff2f7819 */ /* 0x000fc80000011631 */
[----:B------:R-:W-:Y:S01]  /*9f70*/  LOP3.LUT R39, R39, 0xfffffe00, RZ, 0xc0, !PT ;  /* 0xfffffe0027277812 */ /* 0x000fe200078ec0ff */
[----:B------:R-:W-:Y:S05]  /*9f80*/  @P0 BRA `(.L_x_130) ;  /* 0x000005a000000947 */ /* 0x000fea0003800000 */
[----:B------:R-:W-:Y:S01]  /*9f90*/  IADD3 R9, R16, R41, RZ ;  /* 0x0000002910097210 */ /* 0x000fe20007ffe0ff */
[--C-:B------:R-:W-:Y:S01]  /*9fa0*/  HADD2.F32 R63, -RZ, R35.reuse.H1_H1 ;  /* 0x30000023ff3f7230 */ /* 0x100fe20000004100 */
[----:B------:R-:W-:Y:S01]  /*9fb0*/  LOP3.LUT R46, R49, 0x38, R44, 0xf8, !PT ;  /* 0x00000038312e7812 */ /* 0x000fe200078ef82c */
[----:B------:R-:W-:Y:S01]  /*9fc0*/  HADD2.F32 R60, -RZ, R34.H1_H1 ;  /* 0x30000022ff3c7230 */ /* 0x000fe20000004100 */
[----:B------:R-:W-:Y:S01]  /*9fd0*/  SHF.R.S32.HI R8, RZ, 0x1f, R9 ;  /* 0x0000001fff087819 */ /* 0x000fe20000011409 */
[----:B------:R-:W-:Y:S01]  /*9fe0*/  HADD2.F32 R69, -RZ, R35.H0_H0 ;  /* 0x20000023ff457230 */ /* 0x000fe20000004100 */
[----:B------:R-:W-:Y:S01]  /*9ff0*/  SHF.L.U32 R10, R9, 0x3, RZ ;  /* 0x00000003090a7819 */ /* 0x000fe200000006ff */
[----:B------:R-:W-:Y:S01]  /*a000*/  HADD2.F32 R65, -RZ, R37.H1_H1 ;  /* 0x30000025ff417230 */ /* 0x000fe20000004100 */
[----:B------:R-:W-:Y:S01]  /*a010*/  LEA.HI R8, R8, R9, RZ, 0x3 ;  /* 0x0000000908087211 */ /* 0x000fe200078f18ff */
[--C-:B------:R-:W-:Y:S01]  /*a020*/  HADD2.F32 R66, -RZ, R31.reuse.H1_H1 ;  /* 0x3000001fff427230 */ /* 0x100fe20000004100 */
[----:B------:R-:W-:Y:S01]  /*a030*/  LOP3.LUT R10, R49, 0x38, R10, 0xf8, !PT ;  /* 0x00000038310a7812 */ /* 0x000fe200078ef80a */
[----:B------:R-:W-:Y:S01]  /*a040*/  HADD2.F32 R74, -RZ, R31.H0_H0 ;  /* 0x2000001fff4a7230 */ /* 0x000fe20000004100 */
[----:B------:R-:W-:Y:S01]  /*a050*/  SHF.L.U32 R8, R8, 0xa, RZ ;  /* 0x0000000a08087819 */ /* 0x000fe200000006ff */
[----:B------:R-:W-:Y:S01]  /*a060*/  HADD2.F32 R77, -RZ, R36.H0_H0 ;  /* 0x20000024ff4d7230 */ /* 0x000fe20000004100 */
[----:B------:R-:W-:-:S02]  /*a070*/  LOP3.LUT R9, R10, R47, RZ, 0x3c, !PT ;  /* 0x0000002f0a097212 */ /* 0x000fc400078e3cff */
[----:B------:R-:W-:Y:S02]  /*a080*/  LOP3.LUT R8, R8, 0x7fffe000, RZ, 0xc0, !PT ;  /* 0x7fffe00008087812 */ /* 0x000fe400078ec0ff */
[----:B------:R-:W-:Y:S02]  /*a090*/  LOP3.LUT R46, R46, R47, RZ, 0x3c, !PT ;  /* 0x0000002f2e2e7212 */ /* 0x000fe400078e3cff */
[----:B------:R-:W-:Y:S02]  /*a0a0*/  IADD3 R8, R9, R8, R39 ;  /* 0x0000000809087210 */ /* 0x000fe40007ffe027 */
[----:B------:R-:W-:Y:S02]  /*a0b0*/  IADD3 R46, R39, R46, RZ ;  /* 0x0000002e272e7210 */ /* 0x000fe40007ffe0ff */
[----:B------:R-:W-:Y:S02]  /*a0c0*/  SHF.L.U32 R43, R8, 0x1, RZ ;  /* 0x00000001082b7819 */ /* 0x000fe400000006ff */
[----:B------:R-:W-:-:S03]  /*a0d0*/  SHF.L.U32 R46, R46, 0x1, RZ ;  /* 0x000000012e2e7819 */ /* 0x000fc600000006ff */
[----:B------:R-:W1:Y:S04]  /*a0e0*/  LDS.128 R8, [R43+0x10080] ;  /* 0x010080002b087984 */ /* 0x000e680000000c00 */
[----:B------:R-:W2:Y:S01]  /*a0f0*/  LDS.128 R12, [R46+0x10080] ;  /* 0x010080002e0c7984 */ /* 0x000ea20000000c00 */
[--C-:B-1----:R-:W-:Y:S02]  /*a100*/  HADD2.F32 R57, -RZ, R10.reuse.H0_H0 ;  /* 0x2000000aff397230 */ /* 0x102fe40000004100 */
[----:B------:R-:W-:Y:S02]  /*a110*/  HADD2.F32 R59, -RZ, R10.H1_H1 ;  /* 0x3000000aff3b7230 */ /* 0x000fe40000004100 */
[----:B--2---:R-:W-:Y:S02]  /*a120*/  HADD2.F32 R51, -RZ, R12.H1_H1 ;  /* 0x3000000cff337230 */ /* 0x004fe40000004100 */
[----:B------:R-:W-:-:S02]  /*a130*/  HADD2.F32 R10, -RZ, R32.H1_H1 ;  /* 0x30000020ff0a7230 */ /* 0x000fc40000004100 */
[----:B------:R-:W-:Y:S02]  /*a140*/  HADD2.F32 R48, -RZ, R12.H0_H0 ;  /* 0x2000000cff307230 */ /* 0x000fe40000004100 */
[--C-:B------:R-:W-:Y:S01]  /*a150*/  HADD2.F32 R58, -RZ, R8.reuse.H0_H0 ;  /* 0x20000008ff3a7230 */ /* 0x100fe20000004100 */
[C---:B------:R-:W-:Y:S01]  /*a160*/  FMUL.FTZ R70, R10.reuse, R51 ;  /* 0x000000330a467220 */ /* 0x040fe20000410000 */
[----:B------:R-:W-:Y:S01]  /*a170*/  HADD2.F32 R61, -RZ, R8.H1_H1 ;  /* 0x30000008ff3d7230 */ /* 0x000fe20000004100 */
[C---:B------:R-:W-:Y:S01]  /*a180*/  FMUL.FTZ R73, R63.reuse, R48 ;  /* 0x000000303f497220 */ /* 0x040fe20000410000 */
[--C-:B------:R-:W-:Y:S01]  /*a190*/  HADD2.F32 R50, -RZ, R11.reuse.H0_H0 ;  /* 0x2000000bff327230 */ /* 0x100fe20000004100 */
[-C--:B------:R-:W-:Y:S01]  /*a1a0*/  FMUL.FTZ R72, R63, R58.reuse ;  /* 0x0000003a3f487220 */ /* 0x080fe20000410000 */
[----:B------:R-:W-:Y:S01]  /*a1b0*/  HADD2.F32 R75, -RZ, R11.H1_H1 ;  /* 0x3000000bff4b7230 */ /* 0x000fe20000004100 */
[-C--:B------:R-:W-:Y:S01]  /*a1c0*/  FMUL.FTZ R71, R10, R61.reuse ;  /* 0x0000003d0a477220 */ /* 0x080fe20000410000 */
[--C-:B------:R-:W-:Y:S01]  /*a1d0*/  HADD2.F32 R12, -RZ, R13.reuse.H0_H0 ;  /* 0x2000000dff0c7230 */ /* 0x100fe20000004100 */
[----:B------:R-:W-:Y:S01]  /*a1e0*/  FFMA.FTZ R70, R60, R61, R70 ;  /* 0x0000003d3c467223 */ /* 0x000fe20000010046 */
[----:B------:R-:W-:Y:S01]  /*a1f0*/  HADD2.F32 R52, -RZ, R13.H1_H1 ;  /* 0x3000000dff347230 */ /* 0x000fe20000004100 */
[----:B------:R-:W-:Y:S01]  /*a200*/  FFMA.FTZ R73, R65, R58, R73 ;  /* 0x0000003a41497223 */ /* 0x000fe20000010049 */
[----:B------:R-:W-:Y:S01]  /*a210*/  HADD2.F32 R11, -RZ, R32.H0_H0 ;  /* 0x20000020ff0b7230 */ /* 0x000fe20000004100 */
[----:B------:R-:W-:Y:S01]  /*a220*/  FMUL.FTZ R8, R69, R12 ;  /* 0x0000000c45087220 */ /* 0x000fe20000410000 */
[--C-:B------:R-:W-:Y:S01]  /*a230*/  HADD2.F32 R54, -RZ, R9.reuse.H0_H0 ;  /* 0x20000009ff367230 */ /* 0x100fe20000004100 */
[----:B------:R-:W-:Y:S01]  /*a240*/  FMUL.FTZ R62, R77, R50 ;  /* 0x000000324d3e7220 */ /* 0x000fe20000410000 */
[----:B------:R-:W-:Y:S01]  /*a250*/  HADD2.F32 R56, -RZ, R9.H1_H1 ;  /* 0x30000009ff387230 */ /* 0x000fe20000004100 */
[----:B------:R-:W-:Y:S01]  /*a260*/  FMUL.FTZ R9, R11, R52 ;  /* 0x000000340b097220 */ /* 0x000fe20000410000 */
[----:B------:R-:W-:Y:S01]  /*a270*/  HADD2.F32 R63, -RZ, R37.H0_H0 ;  /* 0x20000025ff3f7230 */ /* 0x000fe20000004100 */
[----:B------:R-:W-:Y:S01]  /*a280*/  FMUL.FTZ R69, R69, R54 ;  /* 0x0000003645457220 */ /* 0x000fe20000410000 */
[----:B------:R-:W-:Y:S01]  /*a290*/  HADD2.F32 R61, -RZ, R34.H0_H0 ;  /* 0x20000022ff3d7230 */ /* 0x000fe20000004100 */
[----:B------:R-:W-:Y:S01]  /*a2a0*/  FMUL.FTZ R68, R11, R56 ;  /* 0x000000380b447220 */ /* 0x000fe20000410000 */
[----:B------:R-:W-:Y:S01]  /*a2b0*/  HADD2.F32 R13, -RZ, R14.H0_H0 ;  /* 0x2000000eff0d7230 */ /* 0x000fe20000004100 */
[----:B------:R-:W-:Y:S01]  /*a2c0*/  FFMA.FTZ R54, R63, R54, R8 ;  /* 0x000000363f367223 */ /* 0x000fe20000010008 */
[----:B------:R-:W-:Y:S01]  /*a2d0*/  HADD2.F32 R10, -RZ, R36.H1_H1 ;  /* 0x30000024ff0a7230 */ /* 0x000fe20000004100 */
[----:B------:R-:W-:Y:S01]  /*a2e0*/  FFMA.FTZ R9, R61, R56, R9 ;  /* 0x000000383d097223 */ /* 0x000fe20000010009 */
[----:B------:R-:W-:Y:S01]  /*a2f0*/  HADD2.F32 R53, -RZ, R14.H1_H1 ;  /* 0x3000000eff357230 */ /* 0x000fe20000004100 */
[----:B------:R-:W-:Y:S01]  /*a300*/  FFMA.FTZ R72, R65, R48, -R72 ;  /* 0x0000003041487223 */ /* 0x000fe20000010848 */
[----:B------:R-:W-:Y:S01]  /*a310*/  HADD2.F32 R14, -RZ, R15.H0_H0 ;  /* 0x2000000fff0e7230 */ /* 0x000fe20000004100 */
[C---:B------:R-:W-:Y:S01]  /*a320*/  FMUL.FTZ R8, R10.reuse, R13 ;  /* 0x0000000d0a087220 */ /* 0x040fe20000410000 */
[--C-:B------:R-:W-:Y:S01]  /*a330*/  HADD2.F32 R58, -RZ, R38.reuse.H1_H1 ;  /* 0x30000026ff3a7230 */ /* 0x100fe20000004100 */
[----:B------:R-:W-:Y:S01]  /*a340*/  FMUL.FTZ R67, R10, R57 ;  /* 0x000000390a437220 */ /* 0x000fe20000410000 */
[----:B------:R-:W-:Y:S01]  /*a350*/  HADD2.F32 R56, -RZ, R33.H1_H1 ;  /* 0x30000021ff387230 */ /* 0x000fe20000004100 */
[----:B------:R-:W-:Y:S01]  /*a360*/  FMUL.FTZ R10, R66, R53 ;  /* 0x00000035420a7220 */ /* 0x000fe20000410000 */
[----:B------:R-:W-:Y:S01]  /*a370*/  HADD2.F32 R15, -RZ, R15.H1_H1 ;  /* 0x3000000fff0f7230 */ /* 0x000fe20000004100 */
[----:B------:R-:W-:Y:S01]  /*a380*/  FFMA.FTZ R57, R58, R57, R8 ;  /* 0x000000393a397223 */ /* 0x000fe20000010008 */
[----:B------:R-:W-:Y:S01]  /*a390*/  HADD2.F32 R8, -RZ, R33.H0_H0 ;  /* 0x20000021ff087230 */ /* 0x000fe20000004100 */
[-C--:B------:R-:W-:Y:S01]  /*a3a0*/  FMUL.FTZ R66, R66, R59.reuse ;  /* 0x0000003b42427220 */ /* 0x080fe20000410000 */
[----:B------:R-:W-:Y:S01]  /*a3b0*/  F2FP.PACK_AB R9, R9, R54 ;  /* 0x000000360909723e */ /* 0x000fe200000000ff */
[----:B------:R-:W-:Y:S01]  /*a3c0*/  FFMA.FTZ R10, R56, R59, R10 ;  /* 0x0000003b380a7223 */ /* 0x000fe2000001000a */
[----:B------:R-:W-:Y:S01]  /*a3d0*/  HADD2.F32 R59, -RZ, R38.H0_H0 ;  /* 0x20000026ff3b7230 */ /* 0x000fe20000004100 */
[----:B------:R-:W-:-:S02]  /*a3e0*/  FMUL.FTZ R11, R74, R15 ;  /* 0x0000000f4a0b7220 */ /* 0x000fc40000410000 */
[----:B------:R-:W-:Y:S01]  /*a3f0*/  FMUL.FTZ R74, R74, R75 ;  /* 0x0000004b4a4a7220 */ /* 0x000fe20000410000 */
[----:B------:R-:W-:Y:S01]  /*a400*/  F2FP.PACK_AB R10, R10, R57 ;  /* 0x000000390a0a723e */ /* 0x000fe200000000ff */
[----:B------:R-:W-:Y:S02]  /*a410*/  FMUL.FTZ R76, R77, R14 ;  /* 0x0000000e4d4c7220 */ /* 0x000fe40000410000 */
[----:B------:R-:W-:Y:S02]  /*a420*/  FFMA.FTZ R71, R60, R51, -R71 ;  /* 0x000000333c477223 */ /* 0x000fe40000010847 */
[----:B------:R-:W-:Y:S02]  /*a430*/  FFMA.FTZ R69, R63, R12, -R69 ;  /* 0x0000000c3f457223 */ /* 0x000fe40000010845 */
[----:B------:R-:W-:Y:S01]  /*a440*/  FFMA.FTZ R68, R61, R52, -R68 ;  /* 0x000000343d447223 */ /* 0x000fe20000010844 */
[----:B------:R-:W-:Y:S01]  /*a450*/  F2FP.PACK_AB R12, R71, R72 ;  /* 0x00000048470c723e */ /* 0x000fe200000000ff */
[----:B------:R-:W-:-:S02]  /*a460*/  FFMA.FTZ R67, R58, R13, -R67 ;  /* 0x0000000d3a437223 */ /* 0x000fc40000010843 */
[----:B------:R-:W-:Y:S01]  /*a470*/  FFMA.FTZ R66, R56, R53, -R66 ;  /* 0x0000003538427223 */ /* 0x000fe20000010842 */
[----:B------:R-:W-:Y:S01]  /*a480*/  F2FP.PACK_AB R13, R68, R69 ;  /* 0x00000045440d723e */ /* 0x000fe200000000ff */
[C---:B------:R-:W-:Y:S02]  /*a490*/  FFMA.FTZ R62, R59.reuse, R14, -R62 ;  /* 0x0000000e3b3e7223 */ /* 0x040fe4000001083e */
[----:B------:R-:W-:Y:S01]  /*a4a0*/  FFMA.FTZ R15, R8, R15, -R74 ;  /* 0x0000000f080f7223 */ /* 0x000fe2000001084a */
[----:B------:R-:W-:Y:S01]  /*a4b0*/  F2FP.PACK_AB R14, R66, R67 ;  /* 0x00000043420e723e */ /* 0x000fe200000000ff */
[----:B------:R-:W-:Y:S02]  /*a4c0*/  FFMA.FTZ R50, R59, R50, R76 ;  /* 0x000000323b327223 */ /* 0x000fe4000001004c */
[----:B------:R-:W-:Y:S01]  /*a4d0*/  FFMA.FTZ R11, R8, R75, R11 ;  /* 0x0000004b080b7223 */ /* 0x000fe2000001000b */
[----:B------:R-:W-:Y:S02]  /*a4e0*/  F2FP.PACK_AB R15, R15, R62 ;  /* 0x0000003e0f0f723e */ /* 0x000fe400000000ff */
[----:B------:R-:W-:-:S02]  /*a4f0*/  F2FP.PACK_AB R8, R70, R73 ;  /* 0x000000494608723e */ /* 0x000fc400000000ff */
[----:B------:R-:W-:Y:S01]  /*a500*/  F2FP.PACK_AB R11, R11, R50 ;  /* 0x000000320b0b723e */ /* 0x000fe200000000ff */
[----:B------:R1:W-:Y:S04]  /*a510*/  STS.128 [R46+0x10080], R12 ;  /* 0x0100800c2e007388 */ /* 0x0003e80000000c00 */
[----:B------:R1:W-:Y:S02]  /*a520*/  STS.128 [R43+0x10080], R8 ;  /* 0x010080082b007388 */ /* 0x0003e40000000c00 */
.L_x_130:
[----:B------:R-:W-:Y:S05]  /*a530*/  BSYNC B0 ;  /* 0x0000000000007941 */ /* 0x000fea0003800000 */
.L_x_129:
[----:B------:R-:W-:-:S13]  /*a540*/  ISETP.GE.AND P0, PT, R30, c[0x0][0x27c], PT ;  /* 0x00009f001e007a0c */ /* 0x000fda0003f06270 */
[----:B------:R-:W-:Y:S05]  /*a550*/  @P0 BRA `(.L_x_128) ;  /* 0x000005f000000947 */ /* 0x000fea0003800000 */
[----:B-1----:R-:W-:Y:S01]  /*a560*/  SHF.R.S32.HI R9, RZ, 0x1f, R30 ;  /* 0x0000001fff097819 */ /* 0x002fe2000001141e */
[----:B------:R-:W-:Y:S02]  /*a570*/  HADD2.F32 R68, -RZ, R26.H1_H1 ;  /* 0x3000001aff447230 */ /* 0x000fe40000004100 */
[----:B------:R-:W-:Y:S01]  /*a580*/  HADD2.F32 R58, -RZ, R28.H1_H1 ;  /* 0x3000001cff3a7230 */ /* 0x000fe20000004100 */
[CC--:B------:R-:W-:Y:S01]  /*a590*/  LEA.HI R10, R9.reuse, R30.reuse, RZ, 0x3 ;  /* 0x0000001e090a7211 */ /* 0x0c0fe200078f18ff */
[----:B------:R-:W-:Y:S01]  /*a5a0*/  HADD2.F32 R65, -RZ, R26.H0_H0 ;  /* 0x2000001aff417230 */ /* 0x000fe20000004100 */
[----:B------:R-:W-:Y:S01]  /*a5b0*/  LEA.HI R12, R9, R30, RZ, 0x6 ;  /* 0x0000001e090c7211 */ /* 0x000fe200078f30ff */
[----:B------:R-:W-:Y:S01]  /*a5c0*/  HADD2.F32 R56, -RZ, R25.H1_H1 ;  /* 0x30000019ff387230 */ /* 0x000fe20000004100 */
[----:B------:R-:W-:Y:S01]  /*a5d0*/  LEA.HI.SX32 R41, R10, R41, 0x1d ;  /* 0x000000290a297211 */ /* 0x000fe200078feaff */
[----:B------:R-:W-:Y:S01]  /*a5e0*/  HADD2.F32 R59, -RZ, R28.H0_H0 ;  /* 0x2000001cff3b7230 */ /* 0x000fe20000004100 */
[----:B------:R-:W-:Y:S01]  /*a5f0*/  LOP3.LUT R10, R49, 0x38, R10, 0xf8, !PT ;  /* 0x00000038310a7812 */ /* 0x000fe200078ef80a */
[----:B------:R-:W-:Y:S01]  /*a600*/  HADD2.F32 R63, -RZ, R22.H0_H0 ;  /* 0x20000016ff3f7230 */ /* 0x000fe20000004100 */
[----:B------:R-:W-:Y:S01]  /*a610*/  SHF.R.S32.HI R8, RZ, 0x1f, R41 ;  /* 0x0000001fff087819 */ /* 0x000fe20000011429 */
[----:B------:R-:W-:Y:S01]  /*a620*/  HADD2.F32 R62, -RZ, R27.H1_H1 ;  /* 0x3000001bff3e7230 */ /* 0x000fe20000004100 */
[----:B------:R-:W-:Y:S01]  /*a630*/  LOP3.LUT R9, R10, R47, RZ, 0x3c, !PT ;  /* 0x0000002f0a097212 */ /* 0x000fe200078e3cff */
[----:B------:R-:W-:Y:S01]  /*a640*/  HADD2.F32 R54, -RZ, R29.H1_H1 ;  /* 0x3000001dff367230 */ /* 0x000fe20000004100 */
[----:B------:R-:W-:Y:S01]  /*a650*/  SHF.L.U32 R10, R41, 0x3, RZ ;  /* 0x00000003290a7819 */ /* 0x000fe200000006ff */
[----:B------:R-:W-:Y:S01]  /*a660*/  HADD2.F32 R70, -RZ, R6.H0_H0 ;  /* 0x20000006ff467230 */ /* 0x000fe20000004100 */
[----:B------:R-:W-:Y:S01]  /*a670*/  LEA.HI R8, R8, R41, RZ, 0x3 ;  /* 0x0000002908087211 */ /* 0x000fe200078f18ff */
[----:B------:R-:W-:Y:S01]  /*a680*/  HADD2.F32 R73, -RZ, R27.H0_H0 ;  /* 0x2000001bff497230 */ /* 0x000fe20000004100 */
[----:B------:R-:W-:-:S02]  /*a690*/  SHF.L.U32 R12, R12, 0x7, RZ ;  /* 0x000000070c0c7819 */ /* 0x000fc400000006ff */
[----:B------:R-:W-:Y:S02]  /*a6a0*/  LOP3.LUT R10, R49, 0x38, R10, 0xf8, !PT ;  /* 0x00000038310a7812 */ /* 0x000fe400078ef80a */
[----:B------:R-:W-:Y:S02]  /*a6b0*/  SHF.L.U32 R8, R8, 0xa, RZ ;  /* 0x0000000a08087819 */ /* 0x000fe400000006ff */
[----:B------:R-:W-:Y:S02]  /*a6c0*/  LOP3.LUT R12, R12, 0x7fffe000, RZ, 0xc0, !PT ;  /* 0x7fffe0000c0c7812 */ /* 0x000fe400078ec0ff */
[----:B------:R-:W-:Y:S02]  /*a6d0*/  LOP3.LUT R47, R10, R47, RZ, 0x3c, !PT ;  /* 0x0000002f0a2f7212 */ /* 0x000fe400078e3cff */
[----:B------:R-:W-:Y:S02]  /*a6e0*/  LOP3.LUT R8, R8, 0x7fffe000, RZ, 0xc0, !PT ;  /* 0x7fffe00008087812 */ /* 0x000fe400078ec0ff */
[----:B------:R-:W-:-:S02]  /*a6f0*/  IADD3 R9, R9, R12, R39 ;  /* 0x0000000c09097210 */ /* 0x000fc40007ffe027 */
        /* <DEDUP_REMOVED lines=8> */
[----:B------:R-:W-:-:S02]  /*a780*/  HADD2.F32 R53, -RZ, R10.H1_H1 ;  /* 0x3000000aff357230 */ /* 0x000fc40000004100 */
[----:B------:R-:W-:Y:S02]  /*a790*/  HADD2.F32 R69, -RZ, R8.H0_H0 ;  /* 0x20000008ff457230 */ /* 0x000fe40000004100 */
[----:B------:R-:W-:Y:S02]  /*a7a0*/  HADD2.F32 R10, -RZ, R22.H1_H1 ;  /* 0x30000016ff0a7230 */ /* 0x000fe40000004100 */
[----:B------:R-:W-:Y:S01]  /*a7b0*/  HADD2.F32 R57, -RZ, R8.H1_H1 ;  /* 0x30000008ff397230 */ /* 0x000fe20000004100 */
[C---:B------:R-:W-:Y:S01]  /*a7c0*/  FMUL.FTZ R8, R68.reuse, R43 ;  /* 0x0000002b44087220 */ /* 0x040fe20000410000 */
[----:B------:R-:W-:Y:S01]  /*a7d0*/  HADD2.F32 R12, -RZ, R13.H0_H0 ;  /* 0x2000000dff0c7230 */ /* 0x000fe20000004100 */
[----:B------:R-:W-:Y:S01]  /*a7e0*/  FMUL.FTZ R68, R68, R69 ;  /* 0x0000004544447220 */ /* 0x000fe20000410000 */
[----:B------:R-:W-:Y:S01]  /*a7f0*/  HADD2.F32 R50, -RZ, R9.H0_H0 ;  /* 0x20000009ff327230 */ /* 0x000fe20000004100 */
[----:B------:R-:W-:Y:S01]  /*a800*/  FMUL.FTZ R66, R10, R47 ;  /* 0x0000002f0a427220 */ /* 0x000fe20000410000 */
[----:B------:R-:W-:Y:S01]  /*a810*/  HADD2.F32 R48, -RZ, R13.H1_H1 ;  /* 0x3000000dff307230 */ /* 0x000fe20000004100 */
[----:B------:R-:W-:Y:S01]  /*a820*/  FFMA.FTZ R69, R58, R69, R8 ;  /* 0x000000453a457223 */ /* 0x000fe20000010008 */
[--C-:B------:R-:W-:Y:S01]  /*a830*/  HADD2.F32 R13, -RZ, R14.reuse.H0_H0 ;  /* 0x2000000eff0d7230 */ /* 0x100fe20000004100 */
[C---:B------:R-:W-:Y:S01]  /*a840*/  FMUL.FTZ R8, R65.reuse, R12 ;  /* 0x0000000c41087220 */ /* 0x040fe20000410000 */
[----:B------:R-:W-:Y:S01]  /*a850*/  HADD2.F32 R52, -RZ, R9.H1_H1 ;  /* 0x30000009ff347230 */ /* 0x000fe20000004100 */
[-C--:B------:R-:W-:Y:S01]  /*a860*/  FMUL.FTZ R67, R10, R57.reuse ;  /* 0x000000390a437220 */ /* 0x080fe20000410000 */
[----:B------:R-:W-:Y:S01]  /*a870*/  HADD2.F32 R49, -RZ, R14.H1_H1 ;  /* 0x3000000eff317230 */ /* 0x000fe20000004100 */
[----:B------:R-:W-:Y:S01]  /*a880*/  FFMA.FTZ R66, R56, R57, R66 ;  /* 0x0000003938427223 */ /* 0x000fe20000010042 */
[----:B------:R-:W-:Y:S01]  /*a890*/  HADD2.F32 R57, -RZ, R25.H0_H0 ;  /* 0x20000019ff397230 */ /* 0x000fe20000004100 */
[-C--:B------:R-:W-:Y:S01]  /*a8a0*/  FMUL.FTZ R65, R65, R50.reuse ;  /* 0x0000003241417220 */ /* 0x080fe20000410000 */
[--C-:B------:R-:W-:Y:S01]  /*a8b0*/  HADD2.F32 R14, -RZ, R15.reuse.H0_H0 ;  /* 0x2000000fff0e7230 */ /* 0x100fe20000004100 */
[----:B------:R-:W-:Y:S01]  /*a8c0*/  FFMA.FTZ R50, R59, R50, R8 ;  /* 0x000000323b327223 */ /* 0x000fe20000010008 */
[----:B------:R-:W-:Y:S01]  /*a8d0*/  HADD2.F32 R8, -RZ, R6.H1_H1 ;  /* 0x30000006ff087230 */ /* 0x000fe20000004100 */
[C---:B------:R-:W-:Y:S01]  /*a8e0*/  FMUL.FTZ R9, R63.reuse, R48 ;  /* 0x000000303f097220 */ /* 0x040fe20000410000 */
[----:B------:R-:W-:Y:S01]  /*a8f0*/  HADD2.F32 R15, -RZ, R15.H1_H1 ;  /* 0x3000000fff0f7230 */ /* 0x000fe20000004100 */
[C---:B------:R-:W-:Y:S01]  /*a900*/  FMUL.FTZ R10, R62.reuse, R13 ;  /* 0x0000000d3e0a7220 */ /* 0x040fe20000410000 */
[--C-:B------:R-:W-:Y:S01]  /*a910*/  HADD2.F32 R46, -RZ, R11.reuse.H0_H0 ;  /* 0x2000000bff2e7230 */ /* 0x100fe20000004100 */
[-C--:B------:R-:W-:Y:S01]  /*a920*/  FMUL.FTZ R63, R63, R52.reuse ;  /* 0x000000343f3f7220 */ /* 0x080fe20000410000 */
[----:B------:R-:W-:Y:S01]  /*a930*/  HADD2.F32 R71, -RZ, R11.H1_H1 ;  /* 0x3000000bff477230 */ /* 0x000fe20000004100 */
[----:B------:R-:W-:Y:S01]  /*a940*/  FFMA.FTZ R9, R57, R52, R9 ;  /* 0x0000003439097223 */ /* 0x000fe20000010009 */
[----:B------:R-:W-:Y:S01]  /*a950*/  HADD2.F32 R52, -RZ, R24.H1_H1 ;  /* 0x30000018ff347230 */ /* 0x000fe20000004100 */
[----:B------:R-:W-:-:S02]  /*a960*/  FMUL.FTZ R62, R62, R51 ;  /* 0x000000333e3e7220 */ /* 0x000fc40000410000 */
[----:B------:R-:W-:Y:S01]  /*a970*/  FFMA.FTZ R51, R54, R51, R10 ;  /* 0x0000003336337223 */ /* 0x000fe2000001000a */
[----:B------:R-:W-:Y:S01]  /*a980*/  F2FP.PACK_AB R9, R9, R50 ;  /* 0x000000320909723e */ /* 0x000fe200000000ff */
[C---:B------:R-:W-:Y:S02]  /*a990*/  FMUL.FTZ R10, R8.reuse, R49 ;  /* 0x00000031080a7220 */ /* 0x040fe40000410000 */
[-C--:B------:R-:W-:Y:S01]  /*a9a0*/  FMUL.FTZ R61, R8, R53.reuse ;  /* 0x00000035083d7220 */ /* 0x080fe20000410000 */
[----:B------:R-:W-:Y:S01]  /*a9b0*/  HADD2.F32 R8, -RZ, R24.H0_H0 ;  /* 0x20000018ff087230 */ /* 0x000fe20000004100 */
[----:B------:R-:W-:Y:S01]  /*a9c0*/  FFMA.FTZ R10, R52, R53, R10 ;  /* 0x00000035340a7223 */ /* 0x000fe2000001000a */
[----:B------:R-:W-:Y:S01]  /*a9d0*/  HADD2.F32 R53, -RZ, R29.H0_H0 ;  /* 0x2000001dff357230 */ /* 0x000fe20000004100 */
[----:B------:R-:W-:Y:S02]  /*a9e0*/  FMUL.FTZ R11, R70, R15 ;  /* 0x0000000f460b7220 */ /* 0x000fe40000410000 */
[----:B------:R-:W-:Y:S01]  /*a9f0*/  FMUL.FTZ R60, R73, R46 ;  /* 0x0000002e493c7220 */ /* 0x000fe20000410000 */
[----:B------:R-:W-:Y:S01]  /*aa00*/  F2FP.PACK_AB R10, R10, R51 ;  /* 0x000000330a0a723e */ /* 0x000fe200000000ff */
[----:B------:R-:W-:-:S02]  /*aa10*/  FMUL.FTZ R70, R70, R71 ;  /* 0x0000004746467220 */ /* 0x000fc40000410000 */
[----:B------:R-:W-:Y:S02]  /*aa20*/  FMUL.FTZ R72, R73, R14 ;  /* 0x0000000e49487220 */ /* 0x000fe40000410000 */
        /* <DEDUP_REMOVED lines=9> */
[C---:B------:R-:W-:Y:S01]  /*aac0*/  FFMA.FTZ R15, R8.reuse, R15, -R70 ;  /* 0x0000000f080f7223 */ /* 0x040fe20000010846 */
        /* <DEDUP_REMOVED lines=8> */
.L_x_128:
[----:B------:R-:W-:Y:S05]  /*ab50*/  BSYNC B1 ;  /* 0x0000000000017941 */ /* 0x000fea0003800000 */
.L_x_127:
        /* <DEDUP_REMOVED lines=106> */
.L_x_134:
[----:B------:R-:W-:Y:S05]  /*b200*/  BSYNC B0 ;  /* 0x0000000000007941 */ /* 0x000fea0003800000 */
.L_x_133:
        /* <DEDUP_REMOVED lines=97> */
.L_x_132:
[----:B------:R-:W-:Y:S05]  /*b820*/  BSYNC B1 ;  /* 0x0000000000017941 */ /* 0x000fea0003800000 */
.L_x_131:
[----:B-1----:R-:W-:-:S04]  /*b830*/  IADD3 R39, R21, 0x60, RZ ;  /* 0x0000006015277810 */ /* 0x002fc80007ffe0ff */
        /* <DEDUP_REMOVED lines=17> */
[----:B------:R-:W-:Y:S01]  /*b950*/  HADD2.F32 R35, -RZ, R35.H0_H0 ;  /* 0x20000023ff237230 */ /* 0x000fe20000004100 */
[----:B------:R-:W-:Y:S01]  /*b960*/  SHF.R.S32.HI R9, RZ, 0x1f, R8 ;  /* 0x0000001fff097819 */ /* 0x000fe20000011408 */
[--C-:B------:R-:W-:Y:S01]  /*b970*/  HADD2.F32 R54, -RZ, R37.reuse.H1_H1 ;  /* 0x30000025ff367230 */ /* 0x100fe20000004100 */
[----:B------:R-:W-:Y:S01]  /*b980*/  SHF.L.U32 R10, R8, 0x3, RZ ;  /* 0x00000003080a7819 */ /* 0x000fe200000006ff */
[----:B------:R-:W-:Y:S01]  /*b990*/  HADD2.F32 R37, -RZ, R37.H0_H0 ;  /* 0x20000025ff257230 */ /* 0x000fe20000004100 */
[----:B------:R-:W-:Y:S01]  /*b9a0*/  LEA.HI R8, R9, R8, RZ, 0x3 ;  /* 0x0000000809087211 */ /* 0x000fe200078f18ff */
[--C-:B------:R-:W-:Y:S01]  /*b9b0*/  HADD2.F32 R56, -RZ, R32.reuse.H1_H1 ;  /* 0x30000020ff387230 */ /* 0x100fe20000004100 */
[----:B------:R-:W-:Y:S01]  /*b9c0*/  LOP3.LUT R44, R45, R40, RZ, 0x3c, !PT ;  /* 0x000000282d2c7212 */ /* 0x000fe200078e3cff */
[----:B------:R-:W-:Y:S01]  /*b9d0*/  HADD2.F32 R32, -RZ, R32.H0_H0 ;  /* 0x20000020ff207230 */ /* 0x000fe20000004100 */
[----:B------:R-:W-:Y:S01]  /*b9e0*/  LOP3.LUT R9, R43, 0x38, R10, 0xf8, !PT ;  /* 0x000000382b097812 */ /* 0x000fe200078ef80a */
[--C-:B------:R-:W-:Y:S01]  /*b9f0*/  HADD2.F32 R62, -RZ, R38.reuse.H1_H1 ;  /* 0x30000026ff3e7230 */ /* 0x100fe20000004100 */
[----:B------:R-:W-:Y:S01]  /*ba00*/  SHF.L.U32 R8, R8, 0xa, RZ ;  /* 0x0000000a08087819 */ /* 0x000fe200000006ff */
[----:B------:R-:W-:Y:S01]  /*ba10*/  HADD2.F32 R63, -RZ, R38.H0_H0 ;  /* 0x20000026ff3f7230 */ /* 0x000fe20000004100 */
[----:B------:R-:W-:Y:S01]  /*ba20*/  IADD3 R44, R39, R44, RZ ;  /* 0x0000002c272c7210 */ /* 0x000fe20007ffe0ff */
[----:B------:R-:W-:Y:S01]  /*ba30*/  HADD2.F32 R38, -RZ, R33.H0_H0 ;  /* 0x20000021ff267230 */ /* 0x000fe20000004100 */
[----:B------:R-:W-:-:S02]  /*ba40*/  LOP3.LUT R9, R9, R40, RZ, 0x3c, !PT ;  /* 0x0000002809097212 */ /* 0x000fc400078e3cff */
[----:B------:R-:W-:Y:S02]  /*ba50*/  LOP3.LUT R8, R8, 0x7fffe000, RZ, 0xc0, !PT ;  /* 0x7fffe00008087812 */ /* 0x000fe400078ec0ff */
[----:B------:R-:W-:Y:S02]  /*ba60*/  SHF.L.U32 R44, R44, 0x1, RZ ;  /* 0x000000012c2c7819 */ /* 0x000fe400000006ff */
[----:B------:R-:W-:-:S03]  /*ba70*/  IADD3 R8, R9, R8, R39 ;  /* 0x0000000809087210 */ /* 0x000fc60007ffe027 */
[----:B------:R-:W1:Y:S01]  /*ba80*/  LDS.128 R12, [R44+0x10080] ;  /* 0x010080002c0c7984 */ /* 0x000e620000000c00 */
[----:B------:R-:W-:-:S05]  /*ba90*/  SHF.L.U32 R42, R8, 0x1, RZ ;  /* 0x00000001082a7819 */ /* 0x000fca00000006ff */
[----:B------:R-:W2:Y:S01]  /*baa0*/  LDS.128 R8, [R42+0x10080] ;  /* 0x010080002a087984 */ /* 0x000ea20000000c00 */
[--C-:B-1----:R-:W-:Y:S02]  /*bab0*/  HADD2.F32 R45, -RZ, R12.reuse.H0_H0 ;  /* 0x2000000cff2d7230 */ /* 0x102fe40000004100 */
[----:B------:R-:W-:Y:S02]  /*bac0*/  HADD2.F32 R46, -RZ, R12.H1_H1 ;  /* 0x3000000cff2e7230 */ /* 0x000fe40000004100 */
[----:B------:R-:W-:Y:S01]  /*bad0*/  HADD2.F32 R12, -RZ, R13.H0_H0 ;  /* 0x2000000dff0c7230 */ /* 0x000fe20000004100 */
[----:B------:R-:W-:Y:S01]  /*bae0*/  FMUL.FTZ R57, R50, R45 ;  /* 0x0000002d32397220 */ /* 0x000fe20000410000 */
[--C-:B--2---:R-:W-:Y:S01]  /*baf0*/  HADD2.F32 R49, -RZ, R8.reuse.H0_H0 ;  /* 0x20000008ff317230 */ /* 0x104fe20000004100 */
[----:B------:R-:W-:Y:S01]  /*bb00*/  FMUL.FTZ R60, R56, R46 ;  /* 0x0000002e383c7220 */ /* 0x000fe20000410000 */
[----:B------:R-:W-:Y:S01]  /*bb10*/  HADD2.F32 R51, -RZ, R8.H1_H1 ;  /* 0x30000008ff337230 */ /* 0x000fe20000004100 */
[C---:B------:R-:W-:Y:S01]  /*bb20*/  FMUL.FTZ R58, R35.reuse, R12 ;  /* 0x0000000c233a7220 */ /* 0x040fe20000410000 */
[----:B------:R-:W-:Y:S01]  /*bb30*/  HADD2.F32 R8, -RZ, R9.H0_H0 ;  /* 0x20000009ff087230 */ /* 0x000fe20000004100 */
[-C--:B------:R-:W-:Y:S01]  /*bb40*/  FMUL.FTZ R50, R50, R49.reuse ;  /* 0x0000003132327220 */ /* 0x080fe20000410000 */
[----:B------:R-:W-:Y:S01]  /*bb50*/  HADD2.F32 R47, -RZ, R13.H1_H1 ;  /* 0x3000000dff2f7230 */ /* 0x000fe20000004100 */
[----:B------:R-:W-:Y:S01]  /*bb60*/  FFMA.FTZ R49, R54, R49, R57 ;  /* 0x0000003136317223 */ /* 0x000fe20000010039 */
[----:B------:R-:W-:Y:S01]  /*bb70*/  HADD2.F32 R13, -RZ, R14.H0_H0 ;  /* 0x2000000eff0d7230 */ /* 0x000fe20000004100 */
[-C--:B------:R-:W-:Y:S01]  /*bb80*/  FMUL.FTZ R35, R35, R8.reuse ;  /* 0x0000000823237220 */ /* 0x080fe20000410000 */
[----:B------:R-:W-:Y:S01]  /*bb90*/  HADD2.F32 R57, -RZ, R34.H1_H1 ;  /* 0x30000022ff397230 */ /* 0x000fe20000004100 */
[----:B------:R-:W-:Y:S01]  /*bba0*/  FFMA.FTZ R58, R37, R8, R58 ;  /* 0x00000008253a7223 */ /* 0x000fe2000001003a */
[----:B------:R-:W-:Y:S01]  /*bbb0*/  HADD2.F32 R8, -RZ, R36.H1_H1 ;  /* 0x30000024ff087230 */ /* 0x000fe20000004100 */
[----:B------:R-:W-:Y:S01]  /*bbc0*/  FMUL.FTZ R59, R32, R47 ;  /* 0x0000002f203b7220 */ /* 0x000fe20000410000 */
[----:B------:R-:W-:Y:S01]  /*bbd0*/  HADD2.F32 R52, -RZ, R9.H1_H1 ;  /* 0x30000009ff347230 */ /* 0x000fe20000004100 */
[----:B------:R-:W-:Y:S01]  /*bbe0*/  FMUL.FTZ R56, R56, R51 ;  /* 0x0000003338387220 */ /* 0x000fe20000410000 */
[----:B------:R-:W-:Y:S01]  /*bbf0*/  HADD2.F32 R34, -RZ, R34.H0_H0 ;  /* 0x20000022ff227230 */ /* 0x000fe20000004100 */
[----:B------:R-:W-:Y:S01]  /*bc00*/  FMUL.FTZ R61, R8, R13 ;  /* 0x0000000d083d7220 */ /* 0x000fe20000410000 */
[----:B------:R-:W-:Y:S01]  /*bc10*/  HADD2.F32 R9, -RZ, R10.H0_H0 ;  /* 0x2000000aff097230 */ /* 0x000fe20000004100 */
[-C--:B------:R-:W-:Y:S01]  /*bc20*/  FMUL.FTZ R32, R32, R52.reuse ;  /* 0x0000003420207220 */ /* 0x080fe20000410000 */
[----:B------:R-:W-:Y:S01]  /*bc30*/  HADD2.F32 R48, -RZ, R14.H1_H1 ;  /* 0x3000000eff307230 */ /* 0x000fe20000004100 */
[----:B------:R-:W-:Y:S01]  /*bc40*/  FFMA.FTZ R59, R34, R52, R59 ;  /* 0x00000034223b7223 */ /* 0x000fe2000001003b */
[--C-:B------:R-:W-:Y:S01]  /*bc50*/  HADD2.F32 R14, -RZ, R15.reuse.H0_H0 ;  /* 0x2000000fff0e7230 */ /* 0x100fe20000004100 */
[----:B------:R-:W-:Y:S01]  /*bc60*/  FFMA.FTZ R52, R62, R9, R61 ;  /* 0x000000093e347223 */ /* 0x000fe2000001003d */
[----:B------:R-:W-:Y:S01]  /*bc70*/  HADD2.F32 R61, -RZ, R36.H0_H0 ;  /* 0x20000024ff3d7230 */ /* 0x000fe20000004100 */
[C---:B------:R-:W-:Y:S01]  /*bc80*/  FFMA.FTZ R60, R57.reuse, R51, R60 ;  /* 0x00000033393c7223 */ /* 0x040fe2000001003c */
[----:B------:R-:W-:Y:S01]  /*bc90*/  HADD2.F32 R53, -RZ, R10.H1_H1 ;  /* 0x3000000aff357230 */ /* 0x000fe20000004100 */
[----:B------:R-:W-:Y:S01]  /*bca0*/  FMUL.FTZ R8, R8, R9 ;  /* 0x0000000908087220 */ /* 0x000fe20000410000 */
[----:B------:R-:W-:Y:S01]  /*bcb0*/  HADD2.F32 R15, -RZ, R15.H1_H1 ;  /* 0x3000000fff0f7230 */ /* 0x000fe20000004100 */
[----:B------:R-:W-:Y:S01]  /*bcc0*/  FFMA.FTZ R50, R54, R45, -R50 ;  /* 0x0000002d36327223 */ /* 0x000fe20000010832 */
[----:B------:R-:W-:Y:S01]  /*bcd0*/  HADD2.F32 R10, -RZ, R11.H0_H0 ;  /* 0x2000000bff0a7230 */ /* 0x000fe20000004100 */
[----:B------:R-:W-:Y:S01]  /*bce0*/  FFMA.FTZ R57, R57, R46, -R56 ;  /* 0x0000002e39397223 */ /* 0x000fe20000010838 */
[--C-:B------:R-:W-:Y:S01]  /*bcf0*/  HADD2.F32 R51, -RZ, R31.reuse.H1_H1 ;  /* 0x3000001fff337230 */ /* 0x100fe20000004100 */
[----:B------:R-:W-:Y:S01]  /*bd00*/  FFMA.FTZ R35, R37, R12, -R35 ;  /* 0x0000000c25237223 */ /* 0x000fe20000010823 */
[----:B------:R-:W-:Y:S01]  /*bd10*/  HADD2.F32 R36, -RZ, R31.H0_H0 ;  /* 0x2000001fff247230 */ /* 0x000fe20000004100 */
[----:B------:R-:W-:Y:S01]  /*bd20*/  FMUL.FTZ R31, R61, R14 ;  /* 0x0000000e3d1f7220 */ /* 0x000fe20000410000 */
[----:B------:R-:W-:Y:S01]  /*bd30*/  HADD2.F32 R11, -RZ, R11.H1_H1 ;  /* 0x3000000bff0b7230 */ /* 0x000fe20000004100 */
[----:B------:R-:W-:Y:S01]  /*bd40*/  FMUL.FTZ R66, R51, R48 ;  /* 0x0000003033427220 */ /* 0x000fe20000410000 */
[----:B------:R-:W-:Y:S01]  /*bd50*/  HADD2.F32 R9, -RZ, R33.H1_H1 ;  /* 0x30000021ff097230 */ /* 0x000fe20000004100 */
[----:B------:R-:W-:Y:S01]  /*bd60*/  FMUL.FTZ R33, R36, R15 ;  /* 0x0000000f24217220 */ /* 0x000fe20000410000 */
[----:B------:R-:W-:Y:S01]  /*bd70*/  F2FP.PACK_AB R12, R57, R50 ;  /* 0x00000032390c723e */ /* 0x000fe200000000ff */
[----:B------:R-:W-:-:S02]  /*bd80*/  FMUL.FTZ R61, R61, R10 ;  /* 0x0000000a3d3d7220 */ /* 0x000fc40000410000 */
[----:B------:R-:W-:Y:S02]  /*bd90*/  FFMA.FTZ R31, R63, R10, R31 ;  /* 0x0000000a3f1f7223 */ /* 0x000fe4000001001f */
[----:B------:R-:W-:Y:S02]  /*bda0*/  FMUL.FTZ R51, R51, R53 ;  /* 0x0000003533337220 */ /* 0x000fe40000410000 */
[-C--:B------:R-:W-:Y:S02]  /*bdb0*/  FMUL.FTZ R10, R36, R11.reuse ;  /* 0x0000000b240a7220 */ /* 0x080fe40000410000 */
[----:B------:R-:W-:Y:S02]  /*bdc0*/  FFMA.FTZ R36, R38, R11, R33 ;  /* 0x0000000b26247223 */ /* 0x000fe40000010021 */
[----:B------:R-:W-:Y:S02]  /*bdd0*/  FFMA.FTZ R32, R34, R47, -R32 ;  /* 0x0000002f22207223 */ /* 0x000fe40000010820 */
[----:B------:R-:W-:Y:S01]  /*bde0*/  FFMA.FTZ R62, R62, R13, -R8 ;  /* 0x0000000d3e3e7223 */ /* 0x000fe20000010808 */
[----:B------:R-:W-:Y:S01]  /*bdf0*/  F2FP.PACK_AB R8, R60, R49 ;  /* 0x000000313c08723e */ /* 0x000fe200000000ff */
[----:B------:R-:W-:Y:S01]  /*be00*/  FFMA.FTZ R51, R9, R48, -R51 ;  /* 0x0000003009337223 */ /* 0x000fe20000010833 */
[----:B------:R-:W-:Y:S01]  /*be10*/  F2FP.PACK_AB R13, R32, R35 ;  /* 0x00000023200d723e */ /* 0x000fe200000000ff */
[----:B------:R-:W-:Y:S01]  /*be20*/  FFMA.FTZ R61, R63, R14, -R61 ;  /* 0x0000000e3f3d7223 */ /* 0x000fe2000001083d */
[----:B------:R-:W-:Y:S01]  /*be30*/  F2FP.PACK_AB R11, R36, R31 ;  /* 0x0000001f240b723e */ /* 0x000fe200000000ff */
[----:B------:R-:W-:Y:S01]  /*be40*/  FFMA.FTZ R38, R38, R15, -R10 ;  /* 0x0000000f26267223 */ /* 0x000fe2000001080a */
[----:B------:R-:W-:Y:S01]  /*be50*/  F2FP.PACK_AB R14, R51, R62 ;  /* 0x0000003e330e723e */ /* 0x000fe200000000ff */
[----:B------:R-:W-:Y:S01]  /*be60*/  FFMA.FTZ R53, R9, R53, R66 ;  /* 0x0000003509357223 */ /* 0x000fe20000010042 */
[----:B------:R-:W-:-:S02]  /*be70*/  F2FP.PACK_AB R9, R59, R58 ;  /* 0x0000003a3b09723e */ /* 0x000fc400000000ff */
[----:B------:R-:W-:Y:S02]  /*be80*/  F2FP.PACK_AB R15, R38, R61 ;  /* 0x0000003d260f723e */ /* 0x000fe400000000ff */
[----:B------:R-:W-:-:S03]  /*be90*/  F2FP.PACK_AB R10, R53, R52 ;  /* 0x00000034350a723e */ /* 0x000fc600000000ff */
[----:B------:R1:W-:Y:S04]  /*bea0*/  STS.128 [R44+0x10080], R12 ;  /* 0x0100800c2c007388 */ /* 0x0003e80000000c00 */
[----:B------:R1:W-:Y:S02]  /*beb0*/  STS.128 [R42+0x10080], R8 ;  /* 0x010080082a007388 */ /* 0x0003e40000000c00 */
.L_x_136:
[----:B------:R-:W-:Y:S05]  /*bec0*/  BSYNC B0 ;  /* 0x0000000000007941 */ /* 0x000fea0003800000 */
.L_x_135:
[----:B------:R-:W-:-:S13]  /*bed0*/  ISETP.GE.AND P0, PT, R30, c[0x0][0x27c], PT ;  /* 0x00009f001e007a0c */ /* 0x000fda0003f06270 */
[----:B------:R-:W-:Y:S05]  /*bee0*/  @P0 BRA `(.L_x_114) ;  /* 0x000005f000000947 */ /* 0x000fea0003800000 */
[----:B-1----:R-:W-:Y:S01]  /*bef0*/  SHF.R.S32.HI R9, RZ, 0x1f, R30 ;  /* 0x0000001fff097819 */ /* 0x002fe2000001141e */
[--C-:B------:R-:W-:Y:S02]  /*bf00*/  HADD2.F32 R37, -RZ, R26.reuse.H0_H0 ;  /* 0x2000001aff257230 */ /* 0x100fe40000004100 */
[----:B------:R-:W-:Y:S01]  /*bf10*/  HADD2.F32 R44, -RZ, R27.H1_H1 ;  /* 0x3000001bff2c7230 */ /* 0x000fe20000004100 */
[CC--:B------:R-:W-:Y:S01]  /*bf20*/  LEA.HI R8, R9.reuse, R30.reuse, RZ, 0x3 ;  /* 0x0000001e09087211 */ /* 0x0c0fe200078f18ff */
[----:B------:R-:W-:Y:S01]  /*bf30*/  HADD2.F32 R46, -RZ, R29.H1_H1 ;  /* 0x3000001dff2e7230 */ /* 0x000fe20000004100 */
[----:B------:R-:W-:Y:S01]  /*bf40*/  LEA.HI R12, R9, R30, RZ, 0x6 ;  /* 0x0000001e090c7211 */ /* 0x000fe200078f30ff */
[----:B------:R-:W-:Y:S01]  /*bf50*/  HADD2.F32 R27, -RZ, R27.H0_H0 ;  /* 0x2000001bff1b7230 */ /* 0x000fe20000004100 */
[----:B------:R-:W-:Y:S01]  /*bf60*/  LEA.HI.SX32 R41, R8, R41, 0x1d ;  /* 0x0000002908297211 */ /* 0x000fe200078feaff */
[----:B------:R-:W-:Y:S01]  /*bf70*/  HADD2.F32 R29, -RZ, R29.H0_H0 ;  /* 0x2000001dff1d7230 */ /* 0x000fe20000004100 */
[----:B------:R-:W-:Y:S01]  /*bf80*/  LOP3.LUT R9, R43, 0x38, R8, 0xf8, !PT ;  /* 0x000000382b097812 */ /* 0x000fe200078ef808 */
[----:B------:R-:W-:Y:S01]  /*bf90*/  HADD2.F32 R26, -RZ, R26.H1_H1 ;  /* 0x3000001aff1a7230 */ /* 0x000fe20000004100 */
[----:B------:R-:W-:-:S02]  /*bfa0*/  SHF.R.S32.HI R8, RZ, 0x1f, R41 ;  /* 0x0000001fff087819 */ /* 0x000fc40000011429 */
[----:B------:R-:W-:Y:S02]  /*bfb0*/  SHF.L.U32 R12, R12, 0x7, RZ ;  /* 0x000000070c0c7819 */ /* 0x000fe400000006ff */
[----:B------:R-:W-:Y:S02]  /*bfc0*/  SHF.L.U32 R10, R41, 0x3, RZ ;  /* 0x00000003290a7819 */ /* 0x000fe400000006ff */
[----:B------:R-:W-:Y:S01]  /*bfd0*/  LEA.HI R8, R8, R41, RZ, 0x3 ;  /* 0x0000002908087211 */ /* 0x000fe200078f18ff */
[--C-:B------:R-:W-:Y:S01]  /*bfe0*/  HADD2.F32 R41, -RZ, R28.reuse.H0_H0 ;  /* 0x2000001cff297230 */ /* 0x100fe20000004100 */
[----:B------:R-:W-:Y:S01]  /*bff0*/  LOP3.LUT R12, R12, 0x7fffe000, RZ, 0xc0, !PT ;  /* 0x7fffe0000c0c7812 */ /* 0x000fe200078ec0ff */
[----:B------:R-:W-:Y:S01]  /*c000*/  HADD2.F32 R28, -RZ, R28.H1_H1 ;  /* 0x3000001cff1c7230 */ /* 0x000fe20000004100 */
[----:B------:R-:W-:Y:S02]  /*c010*/  LOP3.LUT R9, R9, R40, RZ, 0x3c, !PT ;  /* 0x0000002809097212 */ /* 0x000fe400078e3cff */
[----:B------:R-:W-:-:S02]  /*c020*/  LOP3.LUT R43, R43, 0x38, R10, 0xf8, !PT ;  /* 0x000000382b2b7812 */ /* 0x000fc400078ef80a */
[----:B------:R-:W-:Y:S02]  /*c030*/  SHF.L.U32 R8, R8, 0xa, RZ ;  /* 0x0000000a08087819 */ /* 0x000fe400000006ff */
[--C-:B------:R-:W-:Y:S02]  /*c040*/  IADD3 R9, R9, R12, R39.reuse ;  /* 0x0000000c09097210 */ /* 0x100fe40007ffe027 */
[----:B------:R-:W-:Y:S01]  /*c050*/  LOP3.LUT R40, R43, R40, RZ, 0x3c, !PT ;  /* 0x000000282b287212 */ /* 0x000fe200078e3cff */
[----:B------:R-:W-:Y:S01]  /*c060*/  HADD2.F32 R43, -RZ, R22.H0_H0 ;  /* 0x20000016ff2b7230 */ /* 0x000fe20000004100 */
        /* <DEDUP_REMOVED lines=8> */
[--C-:B------:R-:W-:Y:S01]  /*c0f0*/  HADD2.F32 R13, -RZ, R14.reuse.H0_H0 ;  /* 0x2000000eff0d7230 */ /* 0x100fe20000004100 */
[----:B------:R-:W-:Y:S01]  /*c100*/  FMUL.FTZ R42, R37, R32 ;  /* 0x00000020252a7220 */ /* 0x000fe20000410000 */
[--C-:B--2---:R-:W-:Y:S01]  /*c110*/  HADD2.F32 R36, -RZ, R9.reuse.H0_H0 ;  /* 0x20000009ff247230 */ /* 0x104fe20000004100 */
[----:B------:R-:W-:Y:S01]  /*c120*/  FMUL.FTZ R45, R43, R33 ;  /* 0x000000212b2d7220 */ /* 0x000fe20000410000 */
[----:B------:R-:W-:Y:S01]  /*c130*/  HADD2.F32 R38, -RZ, R9.H1_H1 ;  /* 0x30000009ff267230 */ /* 0x000fe20000004100 */
[C---:B------:R-:W-:Y:S01]  /*c140*/  FMUL.FTZ R47, R44.reuse, R13 ;  /* 0x0000000d2c2f7220 */ /* 0x040fe20000410000 */
[----:B------:R-:W-:Y:S01]  /*c150*/  HADD2.F32 R34, -RZ, R14.H1_H1 ;  /* 0x3000000eff227230 */ /* 0x000fe20000004100 */
[-C--:B------:R-:W-:Y:S01]  /*c160*/  FMUL.FTZ R37, R37, R36.reuse ;  /* 0x0000002425257220 */ /* 0x080fe20000410000 */
[--C-:B------:R-:W-:Y:S01]  /*c170*/  HADD2.F32 R9, -RZ, R10.reuse.H0_H0 ;  /* 0x2000000aff097230 */ /* 0x100fe20000004100 */
[----:B------:R-:W-:Y:S01]  /*c180*/  FFMA.FTZ R42, R41, R36, R42 ;  /* 0x00000024292a7223 */ /* 0x000fe2000001002a */
[----:B------:R-:W-:Y:S01]  /*c190*/  HADD2.F32 R36, -RZ, R25.H0_H0 ;  /* 0x20000019ff247230 */ /* 0x000fe20000004100 */
[-C--:B------:R-:W-:Y:S01]  /*c1a0*/  FMUL.FTZ R43, R43, R38.reuse ;  /* 0x000000262b2b7220 */ /* 0x080fe20000410000 */
[----:B------:R-:W-:Y:S01]  /*c1b0*/  HADD2.F32 R14, -RZ, R15.H0_H0 ;  /* 0x2000000fff0e7230 */ /* 0x000fe20000004100 */
[-C--:B------:R-:W-:Y:S01]  /*c1c0*/  FMUL.FTZ R44, R44, R9.reuse ;  /* 0x000000092c2c7220 */ /* 0x080fe20000410000 */
[----:B------:R-:W-:Y:S01]  /*c1d0*/  HADD2.F32 R39, -RZ, R10.H1_H1 ;  /* 0x3000000aff277230 */ /* 0x000fe20000004100 */
[----:B------:R-:W-:Y:S01]  /*c1e0*/  FFMA.FTZ R45, R36, R38, R45 ;  /* 0x00000026242d7223 */ /* 0x000fe2000001002d */
[----:B------:R-:W-:Y:S01]  /*c1f0*/  HADD2.F32 R38, -RZ, R6.H1_H1 ;  /* 0x30000006ff267230 */ /* 0x000fe20000004100 */
[----:B------:R-:W-:Y:S01]  /*c200*/  FFMA.FTZ R47, R46, R9, R47 ;  /* 0x000000092e2f7223 */ /* 0x000fe2000001002f */
[----:B------:R-:W-:Y:S01]  /*c210*/  HADD2.F32 R10, -RZ, R11.H0_H0 ;  /* 0x2000000bff0a7230 */ /* 0x000fe20000004100 */
[C---:B------:R-:W-:Y:S01]  /*c220*/  FMUL.FTZ R49, R27.reuse, R14 ;  /* 0x0000000e1b317220 */ /* 0x040fe20000410000 */
[----:B------:R-:W-:Y:S01]  /*c230*/  HADD2.F32 R15, -RZ, R15.H1_H1 ;  /* 0x3000000fff0f7230 */ /* 0x000fe20000004100 */
[C---:B------:R-:W-:Y:S01]  /*c240*/  FMUL.FTZ R48, R38.reuse, R34 ;  /* 0x0000002226307220 */ /* 0x040fe20000410000 */
[----:B------:R-:W-:Y:S01]  /*c250*/  HADD2.F32 R9, -RZ, R24.H1_H1 ;  /* 0x30000018ff097230 */ /* 0x000fe20000004100 */
[-C--:B------:R-:W-:Y:S01]  /*c260*/  FMUL.FTZ R27, R27, R10.reuse ;  /* 0x0000000a1b1b7220 */ /* 0x080fe20000410000 */
[----:B------:R-:W-:Y:S01]  /*c270*/  HADD2.F32 R6, -RZ, R6.H0_H0 ;  /* 0x20000006ff067230 */ /* 0x000fe20000004100 */
[----:B------:R-:W-:Y:S01]  /*c280*/  FFMA.FTZ R49, R29, R10, R49 ;  /* 0x0000000a1d317223 */ /* 0x000fe20000010031 */
[----:B------:R-:W-:Y:S01]  /*c290*/  HADD2.F32 R11, -RZ, R11.H1_H1 ;  /* 0x3000000bff0b7230 */ /* 0x000fe20000004100 */
[-C--:B------:R-:W-:Y:S01]  /*c2a0*/  FMUL.FTZ R38, R38, R39.reuse ;  /* 0x0000002726267220 */ /* 0x080fe20000410000 */
[----:B------:R-:W-:Y:S01]  /*c2b0*/  HADD2.F32 R24, -RZ, R24.H0_H0 ;  /* 0x20000018ff187230 */ /* 0x000fe20000004100 */
[----:B------:R-:W-:Y:S01]  /*c2c0*/  FFMA.FTZ R48, R9, R39, R48 ;  /* 0x0000002709307223 */ /* 0x000fe20000010030 */
[--C-:B------:R-:W-:Y:S01]  /*c2d0*/  HADD2.F32 R35, -RZ, R12.reuse.H0_H0 ;  /* 0x2000000cff237230 */ /* 0x100fe20000004100 */
[----:B------:R-:W-:Y:S01]  /*c2e0*/  FMUL.FTZ R10, R6, R15 ;  /* 0x0000000f060a7220 */ /* 0x000fe20000410000 */
[----:B------:R-:W-:Y:S01]  /*c2f0*/  HADD2.F32 R12, -RZ, R12.H1_H1 ;  /* 0x3000000cff0c7230 */ /* 0x000fe20000004100 */
[----:B------:R-:W-:Y:S01]  /*c300*/  FFMA.FTZ R36, R36, R33, -R43 ;  /* 0x0000002124247223 */ /* 0x000fe2000001082b */
[----:B------:R-:W-:Y:S01]  /*c310*/  HADD2.F32 R40, -RZ, R8.H0_H0 ;  /* 0x20000008ff287230 */ /* 0x000fe20000004100 */
[----:B------:R-:W-:Y:S01]  /*c320*/  FMUL.FTZ R51, R26, R35 ;  /* 0x000000231a337220 */ /* 0x000fe20000410000 */
[----:B------:R-:W-:Y:S01]  /*c330*/  HADD2.F32 R39, -RZ, R22.H1_H1 ;  /* 0x30000016ff277230 */ /* 0x000fe20000004100 */
[-C--:B------:R-:W-:Y:S01]  /*c340*/  FMUL.FTZ R22, R6, R11.reuse ;  /* 0x0000000b06167220 */ /* 0x080fe20000410000 */
[----:B------:R-:W-:Y:S01]  /*c350*/  HADD2.F32 R8, -RZ, R8.H1_H1 ;  /* 0x30000008ff087230 */ /* 0x000fe20000004100 */
[----:B------:R-:W-:Y:S01]  /*c360*/  FFMA.FTZ R6, R24, R11, R10 ;  /* 0x0000000b18067223 */ /* 0x000fe2000001000a */
[----:B------:R-:W-:Y:S01]  /*c370*/  HADD2.F32 R11, -RZ, R25.H1_H1 ;  /* 0x30000019ff0b7230 */ /* 0x000fe20000004100 */
[----:B------:R-:W-:Y:S01]  /*c380*/  FMUL.FTZ R25, R39, R12 ;  /* 0x0000000c27197220 */ /* 0x000fe20000410000 */
[----:B------:R-:W-:Y:S01]  /*c390*/  F2FP.PACK_AB R10, R48, R47 ;  /* 0x0000002f300a723e */ /* 0x000fe200000000ff */
[----:B------:R-:W-:-:S02]  /*c3a0*/  FMUL.FTZ R26, R26, R40 ;  /* 0x000000281a1a7220 */ /* 0x000fc40000410000 */
[----:B------:R-:W-:Y:S02]  /*c3b0*/  FMUL.FTZ R39, R39, R8 ;  /* 0x0000000827277220 */ /* 0x000fe40000410000 */
[----:B------:R-:W-:Y:S02]  /*c3c0*/  FFMA.FTZ R37, R41, R32, -R37 ;  /* 0x0000002029257223 */ /* 0x000fe40000010825 */
[----:B------:R-:W-:Y:S02]  /*c3d0*/  FFMA.FTZ R44, R46, R13, -R44 ;  /* 0x0000000d2e2c7223 */ /* 0x000fe4000001082c */
[----:B------:R-:W-:Y:S01]  /*c3e0*/  FFMA.FTZ R33, R9, R34, -R38 ;  /* 0x0000002209217223 */ /* 0x000fe20000010826 */
[----:B------:R-:W-:Y:S01]  /*c3f0*/  F2FP.PACK_AB R13, R36, R37 ;  /* 0x00000025240d723e */ /* 0x000fe200000000ff */
[----:B------:R-:W-:Y:S01]  /*c400*/  FFMA.FTZ R27, R29, R14, -R27 ;  /* 0x0000000e1d1b7223 */ /* 0x000fe2000001081b */
[----:B------:R-:W-:Y:S01]  /*c410*/  F2FP.PACK_AB R9, R45, R42 ;  /* 0x0000002a2d09723e */ /* 0x000fe200000000ff */
[----:B------:R-:W-:Y:S01]  /*c420*/  FFMA.FTZ R22, R24, R15, -R22 ;  /* 0x0000000f18167223 */ /* 0x000fe20000010816 */
[----:B------:R-:W-:Y:S01]  /*c430*/  F2FP.PACK_AB R14, R33, R44 ;  /* 0x0000002c210e723e */ /* 0x000fe200000000ff */
[----:B------:R-:W-:-:S02]  /*c440*/  FFMA.FTZ R26, R28, R35, -R26 ;  /* 0x000000231c1a7223 */ /* 0x000fc4000001081a */
[C---:B------:R-:W-:Y:S01]  /*c450*/  FFMA.FTZ R39, R11.reuse, R12, -R39 ;  /* 0x0000000c0b277223 */ /* 0x040fe20000010827 */
[----:B------:R-:W-:Y:S01]  /*c460*/  F2FP.PACK_AB R15, R22, R27 ;  /* 0x0000001b160f723e */ /* 0x000fe200000000ff */
[----:B------:R-:W-:Y:S02]  /*c470*/  FFMA.FTZ R40, R28, R40, R51 ;  /* 0x000000281c287223 */ /* 0x000fe40000010033 */
[----:B------:R-:W-:Y:S01]  /*c480*/  FFMA.FTZ R25, R11, R8, R25 ;  /* 0x000000080b197223 */ /* 0x000fe20000010019 */
[----:B------:R-:W-:Y:S02]  /*c490*/  F2FP.PACK_AB R12, R39, R26 ;  /* 0x0000001a270c723e */ /* 0x000fe400000000ff */
[----:B------:R-:W-:Y:S02]  /*c4a0*/  F2FP.PACK_AB R11, R6, R49 ;  /* 0x00000031060b723e */ /* 0x000fe400000000ff */
[----:B------:R-:W-:Y:S01]  /*c4b0*/  F2FP.PACK_AB R8, R25, R40 ;  /* 0x000000281908723e */ /* 0x000fe200000000ff */
[----:B------:R1:W-:Y:S04]  /*c4c0*/  STS.128 [R30+0x10080], R12 ;  /* 0x0100800c1e007388 */ /* 0x0003e80000000c00 */
[----:B------:R1:W-:Y:S02]  /*c4d0*/  STS.128 [R31+0x10080], R8 ;  /* 0x010080081f007388 */ /* 0x0003e40000000c00 */
.L_x_114:
[----:B------:R-:W-:Y:S05]  /*c4e0*/  BSYNC B2 ;  /* 0x0000000000027941 */ /* 0x000fea0003800000 */
.L_x_86:
[----:B-1----:R-:W-:Y:S01]  /*c4f0*/  IMAD.SHL.U32 R11, R16, 0x40, RZ ;  /* 0x00000040100b7824 */ /* 0x002fe200078e00ff */
[----:B------:R-:W-:-:S04]  /*c500*/  DEPBAR.LE SB0, 0x0 ;  /* 0x000080000000791a */ /* 0x000fc80000000000 */
[----:B------:R-:W-:Y:S01]  /*c510*/  LEA.HI R6, R23, R64, RZ, 0x5 ;  /* 0x0000004017067211 */ /* 0x000fe200078f28ff */
[----:B--2---:R-:W-:Y:S01]  /*c520*/  IMAD.SHL.U32 R8, R21, 0x8, RZ ;  /* 0x0000000815087824 */ /* 0x004fe200078e00ff */
[----:B------:R-:W-:Y:S01]  /*c530*/  LOP3.LUT R11, R11, 0x1c0, RZ, 0xc0, !PT ;  /* 0x000001c00b0b7812 */ /* 0x000fe200078ec0ff */
[----:B------:R-:W-:Y:S01]  /*c540*/  IMAD.WIDE.U32 R14, R18, c[0x0][0x208], RZ ;  /* 0x00008200120e7a25 */ /* 0x000fe200078e00ff */
[----:B------:R-:W-:Y:S01]  /*c550*/  BAR.SYNC.DEFER_BLOCKING 0x0 ;  /* 0x0000000000007b1d */ /* 0x000fe20000010000 */
[----:B------:R-:W-:Y:S02]  /*c560*/  LOP3.LUT P1, RZ, R16, 0x2, RZ, 0xc0, !PT ;  /* 0x0000000210ff7812 */ /* 0x000fe4000782c0ff */
[----:B------:R-:W-:Y:S01]  /*c570*/  IMAD.SHL.U32 R9, R6, 0x20, RZ ;  /* 0x0000002006097824 */ /* 0x000fe200078e00ff */
[----:B------:R-:W-:Y:S01]  /*c580*/  LOP3.LUT R8, R11, 0x8, R8, 0xf8, !PT ;  /* 0x000000080b087812 */ /* 0x000fe200078ef808 */
[----:B------:R-:W-:Y:S01]  /*c590*/  IMAD R52, R18, -0x20, R55 ;  /* 0xffffffe012347824 */ /* 0x000fe200078e0237 */
[----:B------:R-:W-:Y:S01]  /*c5a0*/  SHF.R.U32.HI R11, RZ, 0x3, R11 ;  /* 0x00000003ff0b7819 */ /* 0x000fe2000001160b */
[----:B------:R-:W-:Y:S01]  /*c5b0*/  IMAD.SHL.U32 R228, R3, 0x2, RZ ;  /* 0x0000000203e47824 */ /* 0x000fe200078e00ff */
[----:B------:R-:W-:Y:S01]  /*c5c0*/  LOP3.LUT R9, R9, 0x7ffffc00, RZ, 0xc0, !PT ;  /* 0x7ffffc0009097812 */ /* 0x000fe200078ec0ff */
[----:B------:R-:W-:Y:S01]  /*c5d0*/  IMAD.SHL.U32 R219, R2, 0x2, RZ ;  /* 0x0000000202db7824 */ /* 0x000fe200078e00ff */
[----:B------:R-:W-:-:S02]  /*c5e0*/  LOP3.LUT R8, R8, R11, RZ, 0x3c, !PT ;  /* 0x0000000b08087212 */ /* 0x000fc400078e3cff */
[----:B------:R-:W-:Y:S01]  /*c5f0*/  SEL R11, RZ, 0x2, P5 ;  /* 0x00000002ff0b7807 */ /* 0x000fe20002800000 */
[----:B------:R-:W-:Y:S01]  /*c600*/  IMAD.IADD R222, R2, 0x1, R9 ;  /* 0x0000000102de7824 */ /* 0x000fe200078e0209 */
[----:B------:R-:W-:Y:S01]  /*c610*/  SEL R12, RZ, 0x4, P4 ;  /* 0x00000004ff0c7807 */ /* 0x000fe20002000000 */
[----:B------:R-:W-:Y:S01]  /*c620*/  IMAD R221, R19, 0x200, R8 ;  /* 0x0000020013dd7824 */ /* 0x000fe200078e0208 */
[----:B------:R-:W-:Y:S01]  /*c630*/  LEA R8, P0, R14, R226, 0x5 ;  /* 0x000000e20e087211 */ /* 0x000fe200078028ff */
[----:B------:R-:W-:Y:S01]  /*c640*/  IMAD R9, R20, c[0x0][0x208], RZ ;  /* 0x0000820014097a24 */ /* 0x000fe200078e02ff */
[----:B------:R-:W-:Y:S01]  /*c650*/  IADD3 R12, R12, R11, R17 ;  /* 0x0000000b0c0c7210 */ /* 0x000fe20007ffe011 */
[----:B------:R-:W-:Y:S01]  /*c660*/  IMAD.SHL.U32 R222, R222, 0x2, RZ ;  /* 0x00000002dede7824 */ /* 0x000fe200078e00ff */
[----:B------:R-:W-:Y:S01]  /*c670*/  ISETP.LE.OR P6, PT, R52, R21, P2 ;  /* 0x000000153400720c */ /* 0x000fe200017c3670 */
[----:B------:R-:W-:Y:S02]  /*c680*/  IMAD.SHL.U32 R221, R221, 0x2, RZ ;  /* 0x00000002dddd7824 */ /* 0x000fe400078e00ff */
[----:B------:R-:W-:Y:S01]  /*c690*/  IMAD R9, R18, c[0x0][0x20c], R9 ;  /* 0x0000830012097a24 */ /* 0x000fe200078e0209 */
[----:B------:R-:W-:Y:S01]  /*c6a0*/  LDSM.16.M88.4 R48, [R222+0x10080] ;  /* 0x01008000de30783b */ /* 0x000fe20000000200 */
[--C-:B------:R-:W-:Y:S01]  /*c6b0*/  IMAD R218, R0, 0x2, R222.reuse ;  /* 0x0000000200da7824 */ /* 0x100fe200078e02de */
[----:B------:R-:W-:Y:S01]  /*c6c0*/  IADD3 R220, R221, 0xc0a0, RZ ;  /* 0x0000c0a0dddc7810 */ /* 0x000fe20007ffe0ff */
[----:B------:R-:W-:Y:S01]  /*c6d0*/  IMAD.IADD R10, R15, 0x1, R9 ;  /* 0x000000010f0a7824 */ /* 0x000fe200078e0209 */
[----:B---3--:R-:W1:Y:S01]  /*c6e0*/  LDSM.16.M88.4 R24, [R221+0xc080] ;  /* 0x00c08000dd18783b */ /* 0x008e620000000200 */
[----:B------:R-:W-:Y:S01]  /*c6f0*/  IADD3 R9, R221, 0xc080, RZ ;  /* 0x0000c080dd097810 */ /* 0x000fe20007ffe0ff */
[----:B------:R-:W-:-:S02]  /*c700*/  IMAD R217, R5, 0x2, R222 ;  /* 0x0000000205d97824 */ /* 0x000fc400078e02de */
[----:B------:R-:W2:Y:S01]  /*c710*/  LDSM.16.M88.4 R36, [R221+0xc880] ;  /* 0x00c88000dd24783b */ /* 0x000ea20000000200 */
[----:B------:R-:W-:Y:S01]  /*c720*/  @P1 IADD3 R220, R9, -0x20, RZ ;  /* 0xffffffe009dc1810 */ /* 0x000fe20007ffe0ff */
[----:B------:R-:W-:Y:S01]  /*c730*/  IMAD R215, R5, 0x2, R218 ;  /* 0x0000000205d77824 */ /* 0x000fe200078e02da */
[----:B------:R-:W-:Y:S01]  /*c740*/  SEL R9, RZ, 0x8, P3 ;  /* 0x00000008ff097807 */ /* 0x000fe20001800000 */
[--C-:B------:R-:W-:Y:S01]  /*c750*/  IMAD R214, R0, 0x2, R219.reuse ;  /* 0x0000000200d67824 */ /* 0x100fe200078e02db */
[----:B------:R-:W-:Y:S01]  /*c760*/  LOP3.LUT P1, RZ, R16, 0x4, RZ, 0xc0, !PT ;  /* 0x0000000410ff7812 */ /* 0x000fe2000782c0ff */
[----:B------:R-:W-:Y:S01]  /*c770*/  LDSM.16.M88.4 R32, [R220+0x800] ;  /* 0x00080000dc20783b */ /* 0x000fe20000000200 */
[----:B------:R-:W-:Y:S01]  /*c780*/  LEA.HI.X R11, R14, R225, R10, 0x5, P0 ;  /* 0x000000e10e0b7211 */ /* 0x000fe200000f2c0a */
[----:B------:R-:W-:Y:S01]  /*c790*/  IMAD.IADD R12, R9, 0x1, R12 ;  /* 0x00000001090c7824 */ /* 0x000fe200078e020c */
[C---:B------:R-:W-:Y:S01]  /*c7a0*/  LEA R40, P0, R8.reuse, c[0x0][0x1f8], 0x1 ;  /* 0x00007e0008287a11 */ /* 0x040fe200078008ff */
[----:B------:R-:W-:Y:S01]  /*c7b0*/  IMAD.MOV.U32 R9, RZ, RZ, 0x40 ;  /* 0x00000040ff097424 */ /* 0x000fe200078e00ff */
[----:B------:R-:W-:Y:S01]  /*c7c0*/  LDSM.16.M88.4 R16, [R218+0x10080] ;  /* 0x01008000da10783b */ /* 0x000fe20000000200 */
[C---:B------:R-:W-:Y:S01]  /*c7d0*/  IMAD R213, R5.reuse, 0x2, R219 ;  /* 0x0000000205d57824 */ /* 0x040fe200078e02db */
[----:B------:R-:W-:Y:S01]  /*c7e0*/  LEA.HI.X R41, R8, c[0x0][0x1fc], R11, 0x1, P0 ;  /* 0x00007f0008297a11 */ /* 0x000fe200000f0c0b */
[----:B------:R-:W-:Y:S01]  /*c7f0*/  IMAD R212, R5, 0x2, R214 ;  /* 0x0000000205d47824 */ /* 0x000fe200078e02d6 */
[----:B------:R-:W-:-:S02]  /*c800*/  SEL R3, R9, 0xffffffc0, !P1 ;  /* 0xffffffc009037807 */ /* 0x000fc40004800000 */
[C---:B------:R-:W-:Y:S01]  /*c810*/  LOP3.LUT P1, RZ, R12.reuse, 0x2, RZ, 0xc0, !PT ;  /* 0x000000020cff7812 */ /* 0x040fe2000782c0ff */
[----:B------:R-:W3:Y:S01]  /*c820*/  LDSM.16.M88.4 R8, [R220] ;  /* 0x00000000dc08783b */ /* 0x000ee20000000200 */
[----:B------:R-:W-:Y:S01]  /*c830*/  LOP3.LUT P0, RZ, R12, 0x4, RZ, 0xc0, !PT ;  /* 0x000000040cff7812 */ /* 0x000fe2000780c0ff */
[----:B------:R-:W-:Y:S01]  /*c840*/  IMAD.IADD R216, R221, 0x1, R3 ;  /* 0x00000001ddd87824 */ /* 0x000fe200078e0203 */
[-C--:B------:R-:W-:Y:S01]  /*c850*/  ISETP.LE.OR P1, PT, R52, R21.reuse, !P1 ;  /* 0x000000153400720c */ /* 0x080fe20004f23670 */
[----:B------:R-:W-:Y:S01]  /*c860*/  @!PT LDS RZ, [RZ] ;  /* 0x00000000fffff984 */ /* 0x000fe20000000800 */
[----:B------:R-:W-:Y:S01]  /*c870*/  @!PT LDS RZ, [RZ] ;  /* 0x00000000fffff984 */ /* 0x000fe20000000800 */
[----:B------:R-:W-:Y:S01]  /*c880*/  @!PT LDS RZ, [RZ] ;  /* 0x00000000fffff984 */ /* 0x000fe20000000800 */
[----:B------:R5:W-:Y:S01]  /*c890*/  LDGSTS.E.BYPASS.LTC128B.128 [R228+0x8080], [R40.64], !P6 ;  /* 0x0808000028e47fae */ /* 0x000be2000f101d4a */
[----:B------:R-:W-:Y:S01]  /*c8a0*/  LOP3.LUT P6, RZ, R12, 0x8, RZ, 0xc0, !PT ;  /* 0x000000080cff7812 */ /* 0x000fe200078cc0ff */
[----:B------:R-:W-:Y:S01]  /*c8b0*/  IMAD.IADD R210, R3, 0x1, R220 ;  /* 0x0000000103d27824 */ /* 0x000fe200078e02dc */
[----:B------:R-:W-:Y:S02]  /*c8c0*/  P2R R12, PR, RZ, 0x2 ;  /* 0x00000002ff0c7803 */ /* 0x000fe40000000000 */
[----:B------:R-:W-:-:S02]  /*c8d0*/  ISETP.LE.OR P1, PT, R52, R21, !P0 ;  /* 0x000000153400720c */ /* 0x000fc40004723670 */
[----:B------:R-:W-:Y:S02]  /*c8e0*/  ISETP.LE.OR P0, PT, R52, R21, !P6 ;  /* 0x000000153400720c */ /* 0x000fe40007703670 */
[----:B------:R-:W-:Y:S02]  /*c8f0*/  ISETP.NE.AND P6, PT, R12, RZ, PT ;  /* 0x000000ff0c00720c */ /* 0x000fe40003fc5270 */
[----:B------:R-:W-:Y:S01]  /*c900*/  LOP3.LUT R3, R6, 0xffffffe0, RZ, 0xc0, !PT ;  /* 0xffffffe006037812 */ /* 0x000fe200078ec0ff */
[----:B-1----:R-:W-:Y:S04]  /*c910*/  HMMA.16816.F32 R28, R48, R24, RZ ;  /* 0x00000018301c723c */ /* 0x002fe800000018ff */
[----:B------:R-:W-:-:S05]  /*c920*/  IMAD.IADD R64, R64, 0x1, -R3 ;  /* 0x0000000140407824 */ /* 0x000fca00078e0a03 */
[----:B------:R-:W-:Y:S01]  /*c930*/  SHF.R.S32.HI R3, RZ, 0x1f, R64 ;  /* 0x0000001fff037819 */ /* 0x000fe20000011440 */
[C---:B------:R-:W-:Y:S01]  /*c940*/  HMMA.16816.F32 R24, R48.reuse, R26, RZ ;  /* 0x0000001a3018723c */ /* 0x040fe200000018ff */
[----:B------:R5:W-:Y:S02]  /*c950*/  LDGSTS.E.BYPASS.LTC128B.128 [R228+0x9080], [R40.64+0x80], !P6 ;  /* 0x0908008028e47fae */ /* 0x000be4000f101d4a */
[----:B------:R-:W-:Y:S02]  /*c960*/  LEA.HI R3, R3, R64, RZ, 0x2 ;  /* 0x0000004003037211 */ /* 0x000fe400078f10ff */
[----:B------:R5:W-:Y:S02]  /*c970*/  LDGSTS.E.BYPASS.LTC128B.128 [R228+0xa080], [R40.64+0x100], !P1 ;  /* 0x0a08010028e47fae */ /* 0x000be4000c901d4a */
[----:B------:R-:W-:Y:S01]  /*c980*/  LOP3.LUT R3, R3, 0x7ffffffc, RZ, 0xc0, !PT ;  /* 0x7ffffffc03037812 */ /* 0x000fe200078ec0ff */
[C---:B--2---:R-:W-:Y:S01]  /*c990*/  HMMA.16816.F32 R20, R48.reuse, R36, RZ ;  /* 0x000000243014723c */ /* 0x044fe200000018ff */
[----:B------:R5:W-:Y:S03]  /*c9a0*/  LDGSTS.E.BYPASS.LTC128B.128 [R228+0xb080], [R40.64+0x180], !P0 ;  /* 0x0b08018028e47fae */ /* 0x000be6000c101d4a */
[----:B------:R-:W-:Y:S01]  /*c9b0*/  IMAD.IADD R3, R64, 0x1, -R3 ;  /* 0x0000000140037824 */ /* 0x000fe200078e0a03 */
[----:B------:R-:W-:Y:S03]  /*c9c0*/  LDSM.16.M88.4 R44, [R217+0x10080] ;  /* 0x01008000d92c783b */ /* 0x000fe60000000200 */
[----:B------:R-:W-:Y:S01]  /*c9d0*/  HMMA.16816.F32 R48, R48, R38, RZ ;  /* 0x000000263030723c */ /* 0x000fe200000018ff */
[----:B----4-:R-:W1:Y:S01]  /*c9e0*/  LDSM.16.M88.4 R12, [R216+0xc080] ;  /* 0x00c08000d80c783b */ /* 0x010e620000000200 */
[----:B------:R-:W-:-:S03]  /*c9f0*/  IMAD R52, R3, -0x2, R52 ;  /* 0xfffffffe03347824 */ /* 0x000fc600078e0234 */
[----:B------:R-:W2:Y:S02]  /*ca00*/  LDSM.16.M88.4 R56, [R216+0xc880] ;  /* 0x00c88000d838783b */ /* 0x000ea40000000200 */
[C---:B------:R-:W-:Y:S01]  /*ca10*/  ISETP.GT.AND P0, PT, R52.reuse, RZ, PT ;  /* 0x000000ff3400720c */ /* 0x040fe20003f04270 */
[C---:B---3--:R-:W-:Y:S01]  /*ca20*/  HMMA.16816.F32 R28, R16.reuse, R8, R28 ;  /* 0x00000008101c723c */ /* 0x048fe2000000181c */
[----:B------:R-:W-:Y:S01]  /*ca30*/  LDSM.16.M88.4 R36, [R215+0x10080] ;  /* 0x01008000d724783b */ /* 0x000fe20000000200 */
[C---:B------:R-:W-:Y:S02]  /*ca40*/  ISETP.GT.AND P1, PT, R52.reuse, 0x1, PT ;  /* 0x000000013400780c */ /* 0x040fe40003f24270 */
[----:B------:R-:W-:Y:S01]  /*ca50*/  ISETP.GT.AND P6, PT, R52, 0x8, PT ;  /* 0x000000083400780c */ /* 0x000fe20003fc4270 */
[----:B------:R-:W0:Y:S03]  /*ca60*/  LDGDEPBAR ;  /* 0x00000000000079af */ /* 0x000e260000000000 */
[C---:B------:R-:W-:Y:S01]  /*ca70*/  HMMA.16816.F32 R24, R16.reuse, R10, R24 ;  /* 0x0000000a1018723c */ /* 0x040fe20000001818 */
[----:B------:R-:W3:Y:S04]  /*ca80*/  LDSM.16.M88.4 R8, [R210] ;  /* 0x00000000d208783b */ /* 0x000ee80000000200 */
[----:B-----5:R-:W4:Y:S03]  /*ca90*/  LDSM.16.M88.4 R40, [R210+0x800] ;  /* 0x00080000d228783b */ /* 0x020f260000000200 */
[C---:B------:R-:W-:Y:S08]  /*caa0*/  HMMA.16816.F32 R20, R16.reuse, R32, R20 ;  /* 0x000000201014723c */ /* 0x040ff00000001814 */
[----:B------:R-:W-:Y:S01]  /*cab0*/  HMMA.16816.F32 R48, R16, R34, R48 ;  /* 0x000000221030723c */ /* 0x000fe20000001830 */
[----:B------:R-:W-:Y:S04]  /*cac0*/  LDSM.16.M88.4 R32, [R221+0xd080] ;  /* 0x00d08000dd20783b */ /* 0x000fe80000000200 */
[----:B------:R-:W-:Y:S03]  /*cad0*/  LDSM.16.M88.4 R16, [R221+0xd880] ;  /* 0x00d88000dd10783b */ /* 0x000fe60000000200 */
[C---:B-1----:R-:W-:Y:S08]  /*cae0*/  HMMA.16816.F32 R28, R44.reuse, R12, R28 ;  /* 0x0000000c2c1c723c */ /* 0x042ff0000000181c */
[C---:B------:R-:W-:Y:S01]  /*caf0*/  HMMA.16816.F32 R24, R44.reuse, R14, R24 ;  /* 0x0000000e2c18723c */ /* 0x040fe20000001818 */
[----:B------:R-:W1:Y:S07]  /*cb00*/  LDSM.16.M88.4 R12, [R222+0x14080] ;  /* 0x01408000de0c783b */ /* 0x000e6e0000000200 */
[C---:B--2---:R-:W-:Y:S08]  /*cb10*/  HMMA.16816.F32 R20, R44.reuse, R56, R20 ;  /* 0x000000382c14723c */ /* 0x044ff00000001814 */
[----:B------:R-:W-:Y:S01]  /*cb20*/  HMMA.16816.F32 R44, R44, R58, R48 ;  /* 0x0000003a2c2c723c */ /* 0x000fe20000001830 */
[----:B------:R-:W-:Y:S04]  /*cb30*/  LDSM.16.M88.4 R48, [R218+0x14080] ;  /* 0x01408000da30783b */ /* 0x000fe80000000200 */
[----:B------:R-:W-:Y:S03]  /*cb40*/  LDSM.16.M88.4 R56, [R220+0x1800] ;  /* 0x00180000dc38783b */ /* 0x000fe60000000200 */
[C---:B---3--:R-:W-:Y:S08]  /*cb50*/  HMMA.16816.F32 R28, R36.reuse, R8, R28 ;  /* 0x00000008241c723c */ /* 0x048ff0000000181c */
[C---:B------:R-:W-:Y:S01]  /*cb60*/  HMMA.16816.F32 R24, R36.reuse, R10, R24 ;  /* 0x0000000a2418723c */ /* 0x040fe20000001818 */
[----:B------:R-:W2:Y:S07]  /*cb70*/  LDSM.16.M88.4 R8, [R220+0x1000] ;  /* 0x00100000dc08783b */ /* 0x000eae0000000200 */
[C---:B----4-:R-:W-:Y:S08]  /*cb80*/  HMMA.16816.F32 R20, R36.reuse, R40, R20 ;  /* 0x000000282414723c */ /* 0x050ff00000001814 */
[----:B------:R-:W-:Y:S01]  /*cb90*/  HMMA.16816.F32 R44, R36, R42, R44 ;  /* 0x0000002a242c723c */ /* 0x000fe2000000182c */
[----:B------:R-:W-:Y:S04]  /*cba0*/  LDSM.16.M88.4 R40, [R217+0x14080] ;  /* 0x01408000d928783b */ /* 0x000fe80000000200 */
[----:B------:R-:W3:Y:S03]  /*cbb0*/  LDSM.16.M88.4 R36, [R216+0xd080] ;  /* 0x00d08000d824783b */ /* 0x000ee60000000200 */
[C---:B-1----:R-:W-:Y:S08]  /*cbc0*/  HMMA.16816.F32 R28, R12.reuse, R32, R28 ;  /* 0x000000200c1c723c */ /* 0x042ff0000000181c */
[C---:B------:R-:W-:Y:S01]  /*cbd0*/  HMMA.16816.F32 R24, R12.reuse, R34, R24 ;  /* 0x000000220c18723c */ /* 0x040fe20000001818 */
[----:B------:R-:W1:Y:S07]  /*cbe0*/  LDSM.16.M88.4 R32, [R216+0xd880] ;  /* 0x00d88000d820783b */ /* 0x000e6e0000000200 */
[C---:B------:R-:W-:Y:S08]  /*cbf0*/  HMMA.16816.F32 R20, R12.reuse, R16, R20 ;  /* 0x000000100c14723c */ /* 0x040ff00000001814 */
[----:B------:R-:W-:Y:S01]  /*cc00*/  HMMA.16816.F32 R44, R12, R18, R44 ;  /* 0x000000120c2c723c */ /* 0x000fe2000000182c */
[----:B------:R-:W-:Y:S04]  /*cc10*/  LDSM.16.M88.4 R16, [R215+0x14080] ;  /* 0x01408000d710783b */ /* 0x000fe80000000200 */
[----:B------:R-:W4:Y:S03]  /*cc20*/  LDSM.16.M88.4 R12, [R210+0x1000] ;  /* 0x00100000d20c783b */ /* 0x000f260000000200 */
[C---:B--2---:R-:W-:Y:S08]  /*cc30*/  HMMA.16816.F32 R28, R48.reuse, R8, R28 ;  /* 0x00000008301c723c */ /* 0x044ff0000000181c */
[C---:B------:R-:W-:Y:S01]  /*cc40*/  HMMA.16816.F32 R24, R48.reuse, R10, R24 ;  /* 0x0000000a3018723c */ /* 0x040fe20000001818 */
[----:B------:R-:W2:Y:S07]  /*cc50*/  LDSM.16.M88.4 R8, [R210+0x1800] ;  /* 0x00180000d208783b */ /* 0x000eae0000000200 */
[C---:B------:R-:W-:Y:S08]  /*cc60*/  HMMA.16816.F32 R20, R48.reuse, R56, R20 ;  /* 0x000000383014723c */ /* 0x040ff00000001814 */
[----:B------:R-:W-:Y:S08]  /*cc70*/  HMMA.16816.F32 R44, R48, R58, R44 ;  /* 0x0000003a302c723c */ /* 0x000ff0000000182c */
[C---:B---3--:R-:W-:Y:S08]  /*cc80*/  HMMA.16816.F32 R28, R40.reuse, R36, R28 ;  /* 0x00000024281c723c */ /* 0x048ff0000000181c */
[C---:B------:R-:W-:Y:S01]  /*cc90*/  HMMA.16816.F32 R24, R40.reuse, R38, R24 ;  /* 0x000000262818723c */ /* 0x040fe20000001818 */
[----:B------:R-:W-:Y:S07]  /*cca0*/  LDSM.16.M88.4 R36, [R222+0x18080] ;  /* 0x01808000de24783b */ /* 0x000fee0000000200 */
[C---:B-1----:R-:W-:Y:S01]  /*ccb0*/  HMMA.16816.F32 R48, R40.reuse, R32, R20 ;  /* 0x000000202830723c */ /* 0x042fe20000001814 */
[----:B------:R-:W1:Y:S07]  /*ccc0*/  LDSM.16.M88.4 R20, [R221+0xe080] ;  /* 0x00e08000dd14783b */ /* 0x000e6e0000000200 */
[----:B------:R-:W-:Y:S01]  /*ccd0*/  HMMA.16816.F32 R44, R40, R34, R44 ;  /* 0x00000022282c723c */ /* 0x000fe2000000182c */
[----:B------:R-:W3:Y:S04]  /*cce0*/  LDSM.16.M88.4 R32, [R221+0xe880] ;  /* 0x00e88000dd20783b */ /* 0x000ee80000000200 */
[----:B------:R-:W-:Y:S03]  /*ccf0*/  LDSM.16.M88.4 R40, [R218+0x18080] ;  /* 0x01808000da28783b */ /* 0x000fe60000000200 */
[C---:B----4-:R-:W-:Y:S08]  /*cd00*/  HMMA.16816.F32 R28, R16.reuse, R12, R28 ;  /* 0x0000000c101c723c */ /* 0x050ff0000000181c */
[C---:B------:R-:W-:Y:S01]  /*cd10*/  HMMA.16816.F32 R24, R16.reuse, R14, R24 ;  /* 0x0000000e1018723c */ /* 0x040fe20000001818 */
[----:B------:R-:W4:Y:S07]  /*cd20*/  LDSM.16.M88.4 R12, [R220+0x2000] ;  /* 0x00200000dc0c783b */ /* 0x000f2e0000000200 */
[C---:B--2---:R-:W-:Y:S08]  /*cd30*/  HMMA.16816.F32 R48, R16.reuse, R8, R48 ;  /* 0x000000081030723c */ /* 0x044ff00000001830 */
[----:B------:R-:W-:Y:S01]  /*cd40*/  HMMA.16816.F32 R44, R16, R10, R44 ;  /* 0x0000000a102c723c */ /* 0x000fe2000000182c */
[----:B------:R-:W2:Y:S04]  /*cd50*/  LDSM.16.M88.4 R8, [R220+0x2800] ;  /* 0x00280000dc08783b */ /* 0x000ea80000000200 */
[----:B------:R-:W-:Y:S03]  /*cd60*/  LDSM.16.M88.4 R16, [R216+0xe080] ;  /* 0x00e08000d810783b */ /* 0x000fe60000000200 */
[C---:B-1----:R-:W-:Y:S08]  /*cd70*/  HMMA.16816.F32 R28, R36.reuse, R20, R28 ;  /* 0x00000014241c723c */ /* 0x042ff0000000181c */
[C---:B------:R-:W-:Y:S01]  /*cd80*/  HMMA.16816.F32 R24, R36.reuse, R22, R24 ;  /* 0x000000162418723c */ /* 0x040fe20000001818 */
[----:B------:R-:W1:Y:S07]  /*cd90*/  LDSM.16.M88.4 R20, [R217+0x18080] ;  /* 0x01808000d914783b */ /* 0x000e6e0000000200 */
[C---:B---3--:R-:W-:Y:S08]  /*cda0*/  HMMA.16816.F32 R48, R36.reuse, R32, R48 ;  /* 0x000000202430723c */ /* 0x048ff00000001830 */
        /* <DEDUP_REMOVED lines=19> */
[----:B------:R-:W-:Y:S07]  /*cee0*/  LDSM.16.M88.4 R12, [R218+0x1c080] ;  /* 0x01c08000da0c783b */ /* 0x000fee0000000200 */
        /* <DEDUP_REMOVED lines=9> */
[----:B------:R-:W-:Y:S04]  /*cf80*/  LDSM.16.M88.4 R40, [R215+0x1c080] ;  /* 0x01c08000d728783b */ /* 0x000fe80000000200 */
[----:B------:R-:W-:Y:S03]  /*cf90*/  LDSM.16.M88.4 R20, [R210+0x3000] ;  /* 0x00300000d214783b */ /* 0x000fe60000000200 */
[C---:B--2---:R-:W-:Y:S08]  /*cfa0*/  HMMA.16816.F32 R28, R12.reuse, R8, R28 ;  /* 0x000000080c1c723c */ /* 0x044ff0000000181c */
[C---:B------:R-:W-:Y:S01]  /*cfb0*/  HMMA.16816.F32 R24, R12.reuse, R10, R24 ;  /* 0x0000000a0c18723c */ /* 0x040fe20000001818 */
[----:B------:R-:W2:Y:S07]  /*cfc0*/  LDSM.16.M88.4 R8, [R216+0xf880] ;  /* 0x00f88000d808783b */ /* 0x000eae0000000200 */
[C---:B------:R-:W-:Y:S08]  /*cfd0*/  HMMA.16816.F32 R48, R12.reuse, R32, R48 ;  /* 0x000000200c30723c */ /* 0x040ff00000001830 */
[----:B------:R-:W-:Y:S01]  /*cfe0*/  HMMA.16816.F32 R44, R12, R34, R44 ;  /* 0x000000220c2c723c */ /* 0x000fe2000000182c */
[----:B------:R-:W3:Y:S01]  /*cff0*/  LDSM.16.M88.4 R12, [R210+0x3800] ;  /* 0x00380000d20c783b */ /* 0x000ee20000000200 */
[----:B------:R-:W-:-:S06]  /*d000*/  DEPBAR.LE SB0, 0x0 ;  /* 0x000080000000791a */ /* 0x000fcc0000000000 */
[C---:B-1----:R-:W-:Y:S08]  /*d010*/  HMMA.16816.F32 R28, R36.reuse, R16, R28 ;  /* 0x00000010241c723c */ /* 0x042ff0000000181c */
[C---:B------:R-:W-:Y:S08]  /*d020*/  HMMA.16816.F32 R24, R36.reuse, R18, R24 ;  /* 0x000000122418723c */ /* 0x040ff00000001818 */
[C---:B--2---:R-:W-:Y:S08]  /*d030*/  HMMA.16816.F32 R48, R36.reuse, R8, R48 ;  /* 0x000000082430723c */ /* 0x044ff00000001830 */
[----:B------:R-:W-:Y:S08]  /*d040*/  HMMA.16816.F32 R44, R36, R10, R44 ;  /* 0x0000000a242c723c */ /* 0x000ff0000000182c */
[C---:B------:R-:W-:Y:S08]  /*d050*/  HMMA.16816.F32 R28, R40.reuse, R20, R28 ;  /* 0x00000014281c723c */ /* 0x040ff0000000181c */
[C---:B------:R-:W-:Y:S08]  /*d060*/  HMMA.16816.F32 R24, R40.reuse, R22, R24 ;  /* 0x000000162818723c */ /* 0x040ff00000001818 */
[C---:B---3--:R-:W-:Y:S08]  /*d070*/  HMMA.16816.F32 R48, R40.reuse, R12, R48 ;  /* 0x0000000c2830723c */ /* 0x048ff00000001830 */
[----:B------:R-:W-:Y:S01]  /*d080*/  HMMA.16816.F32 R44, R40, R14, R44 ;  /* 0x0000000e282c723c */ /* 0x000fe2000000182c */
[----:B------:R-:W-:-:S02]  /*d090*/  FSEL R28, R28, -INF , P0 ;  /* 0xff8000001c1c7808 */ /* 0x000fc40000000000 */
[----:B------:R-:W-:Y:S02]  /*d0a0*/  FSEL R29, R29, -INF , P1 ;  /* 0xff8000001d1d7808 */ /* 0x000fe40000800000 */
[----:B------:R-:W-:Y:S01]  /*d0b0*/  FSEL R30, R30, -INF , P0 ;  /* 0xff8000001e1e7808 */ /* 0x000fe20000000000 */
[----:B------:R-:W-:Y:S01]  /*d0c0*/  BAR.SYNC.DEFER_BLOCKING 0x0 ;  /* 0x0000000000007b1d */ /* 0x000fe20000010000 */
[----:B------:R-:W-:Y:S02]  /*d0d0*/  ISETP.GT.AND P0, PT, R52, 0x9, PT ;  /* 0x000000093400780c */ /* 0x000fe40003f04270 */
[----:B------:R-:W-:Y:S02]  /*d0e0*/  FSEL R3, R24, -INF , P6 ;  /* 0xff80000018037808 */ /* 0x000fe40003000000 */
[----:B------:R-:W-:Y:S02]  /*d0f0*/  FMNMX.FTZ R8, R28, R29, !PT ;  /* 0x0000001d1c087209 */ /* 0x000fe40007810000 */
[----:B------:R-:W-:-:S02]  /*d100*/  ISETP.GT.AND P6, PT, R52, 0x10, PT ;  /* 0x000000103400780c */ /* 0x000fc40003fc4270 */
[----:B------:R-:W-:Y:S02]  /*d110*/  FSEL R25, R25, -INF , P0 ;  /* 0xff80000019197808 */ /* 0x000fe40000000000 */
[----:B------:R-:W-:Y:S02]  /*d120*/  FMNMX.FTZ R8, R3, R8, !PT ;  /* 0x0000000803087209 */ /* 0x000fe40007810000 */
[----:B------:R-:W-:Y:S02]  /*d130*/  FSEL R20, R31, -INF , P1 ;  /* 0xff8000001f147808 */ /* 0x000fe40000800000 */
[----:B------:R-:W-:Y:S02]  /*d140*/  ISETP.GT.AND P1, PT, R52, 0x8, PT ;  /* 0x000000083400780c */ /* 0x000fe40003f24270 */
[----:B------:R-:W-:Y:S02]  /*d150*/  FSEL R6, R27, -INF , P0 ;  /* 0xff8000001b067808 */ /* 0x000fe40000000000 */
[----:B------:R-:W-:-:S02]  /*d160*/  FSEL R17, R48, -INF , P6 ;  /* 0xff80000030117808 */ /* 0x000fc40003000000 */
[----:B------:R-:W-:Y:S02]  /*d170*/  FMNMX.FTZ R8, R25, R8, !PT ;  /* 0x0000000819087209 */ /* 0x000fe40007810000 */
[----:B------:R-:W-:Y:S02]  /*d180*/  ISETP.GT.AND P0, PT, R52, 0x11, PT ;  /* 0x000000113400780c */ /* 0x000fe40003f04270 */
[----:B------:R-:W-:Y:S02]  /*d190*/  FSEL R18, R26, -INF , P1 ;  /* 0xff8000001a127808 */ /* 0x000fe40000800000 */
[----:B------:R-:W-:Y:S02]  /*d1a0*/  ISETP.GT.AND P1, PT, R52, 0x18, PT ;  /* 0x000000183400780c */ /* 0x000fe40003f24270 */
[----:B------:R-:W-:Y:S02]  /*d1b0*/  FSEL R15, R49, -INF , P0 ;  /* 0xff800000310f7808 */ /* 0x000fe40000000000 */
[----:B------:R-:W-:-:S02]  /*d1c0*/  FMNMX.FTZ R8, R17, R8, !PT ;  /* 0x0000000811087209 */ /* 0x000fc40007810000 */
[----:B------:R-:W-:Y:S02]  /*d1d0*/  ISETP.GT.AND P0, PT, R52, 0x19, PT ;  /* 0x000000193400780c */ /* 0x000fe40003f04270 */
[----:B------:R-:W-:Y:S02]  /*d1e0*/  FSEL R13, R44, -INF , P1 ;  /* 0xff8000002c0d7808 */ /* 0x000fe40000800000 */
[----:B------:R-:W-:Y:S02]  /*d1f0*/  FMNMX.FTZ R8, R15, R8, !PT ;  /* 0x000000080f087209 */ /* 0x000fe40007810000 */
[----:B------:R-:W-:Y:S02]  /*d200*/  FMNMX.FTZ R19, R30, R20, !PT ;  /* 0x000000141e137209 */ /* 0x000fe40007810000 */
[----:B------:R-:W-:Y:S02]  /*d210*/  FSEL R11, R45, -INF , P0 ;  /* 0xff8000002d0b7808 */ /* 0x000fe40000000000 */
[----:B------:R-:W-:-:S02]  /*d220*/  FMNMX.FTZ R8, R13, R8, !PT ;  /* 0x000000080d087209 */ /* 0x000fc40007810000 */
[----:B------:R-:W-:Y:S02]  /*d230*/  FMNMX.FTZ R19, R18, R19, !PT ;  /* 0x0000001312137209 */ /* 0x000fe40007810000 */
[----:B------:R-:W-:Y:S02]  /*d240*/  FSEL R14, R50, -INF , P6 ;  /* 0xff800000320e7808 */ /* 0x000fe40003000000 */
[----:B------:R-:W-:Y:S02]  /*d250*/  FMNMX.FTZ R16, R11, R8, !PT ;  /* 0x000000080b107209 */ /* 0x000fe40007810000 */
[----:B------:R-:W-:Y:S02]  /*d260*/  ISETP.GT.AND P6, PT, R52, 0x11, PT ;  /* 0x000000113400780c */ /* 0x000fe40003fc4270 */
[----:B------:R-:W-:Y:S01]  /*d270*/  FMNMX.FTZ R19, R6, R19, !PT ;  /* 0x0000001306137209 */ /* 0x000fe20007810000 */
[----:B------:R-:W1:Y:S01]  /*d280*/  SHFL.BFLY PT, R9, R16, 0x2, 0x1f ;  /* 0x0c401f0010097f89 */ /* 0x000e6200000e0000 */
[----:B------:R-:W-:-:S02]  /*d290*/  FSEL R12, R51, -INF , P6 ;  /* 0xff800000330c7808 */ /* 0x000fc40003000000 */
[----:B------:R-:W-:Y:S02]  /*d2a0*/  FMNMX.FTZ R19, R14, R19, !PT ;  /* 0x000000130e137209 */ /* 0x000fe40007810000 */
[----:B------:R-:W-:Y:S02]  /*d2b0*/  FSEL R10, R46, -INF , P1 ;  /* 0xff8000002e0a7808 */ /* 0x000fe40000800000 */
[----:B------:R-:W-:Y:S02]  /*d2c0*/  FMNMX.FTZ R19, R12, R19, !PT ;  /* 0x000000130c137209 */ /* 0x000fe40007810000 */
[----:B------:R-:W-:Y:S02]  /*d2d0*/  FSEL R8, R47, -INF , P0 ;  /* 0xff8000002f087808 */ /* 0x000fe40000000000 */
[----:B------:R-:W-:Y:S02]  /*d2e0*/  FMNMX.FTZ R19, R10, R19, !PT ;  /* 0x000000130a137209 */ /* 0x000fe40007810000 */
[----:B------:R-:W-:-:S02]  /*d2f0*/  ISETP.GE.AND P0, PT, R55, 0x21, PT ;  /* 0x000000213700780c */ /* 0x000fc40003f06270 */
[----:B------:R-:W-:-:S05]  /*d300*/  FMNMX.FTZ R19, R8, R19, !PT ;  /* 0x0000001308137209 */ /* 0x000fca0007810000 */
[----:B------:R-:W2:Y:S01]  /*d310*/  SHFL.BFLY PT, R22, R19, 0x2, 0x1f ;  /* 0x0c401f0013167f89 */ /* 0x000ea200000e0000 */
[----:B-1----:R-:W-:-:S05]  /*d320*/  FMNMX.FTZ R21, R16, R9, !PT ;  /* 0x0000000910157209 */ /* 0x002fca0007810000 */
[----:B------:R-:W-:Y:S01]  /*d330*/  @P0 LEA.HI.SX32 R26, R149, 0xfffffffe, 0x1b ;  /* 0xfffffffe951a0811 */ /* 0x000fe200078fdaff */
[----:B------:R-:W-:Y:S01]  /*d340*/  @P0 IMAD.MOV.U32 R32, RZ, RZ, R230 ;  /* 0x000000ffff200224 */ /* 0x000fe200078e00e6 */
[----:B------:R-:W1:Y:S02]  /*d350*/  SHFL.BFLY PT, R148, R21, 0x1, 0x1f ;  /* 0x0c201f0015947f89 */ /* 0x000e6400000e0000 */
[----:B------:R-:W-:Y:S01]  /*d360*/  @P0 SHF.R.S32.HI R24, RZ, 0x1f, R26 ;  /* 0x0000001fff180819 */ /* 0x000fe2000001141a */
[----:B------:R-:W-:Y:S02]  /*d370*/  @P0 IMAD.MOV.U32 R33, RZ, RZ, R233 ;  /* 0x000000ffff210224 */ /* 0x000fe400078e00e9 */
[----:B------:R-:W-:Y:S02]  /*d380*/  @P0 IMAD R4, R4, R26, RZ ;  /* 0x0000001a04040224 */ /* 0x000fe400078e02ff */
[----:B------:R-:W-:-:S04]  /*d390*/  @P0 IMAD.WIDE.U32 R26, R26, R7, R32 ;  /* 0x000000071a1a0225 */ /* 0x000fc800078e0020 */
[----:B------:R-:W-:-:S04]  /*d3a0*/  @P0 IMAD R4, R24, R7, R4 ;  /* 0x0000000718040224 */ /* 0x000fc800078e0204 */
[----:B------:R-:W-:Y:S01]  /*d3b0*/  @P0 IMAD.IADD R4, R27, 0x1, R4 ;  /* 0x000000011b040824 */ /* 0x000fe200078e0204 */
[----:B--2---:R-:W-:-:S05]  /*d3c0*/  FMNMX.FTZ R22, R22, R19, !PT ;  /* 0x0000001316167209 */ /* 0x004fca0007810000 */
[----:B------:R-:W2:Y:S01]  /*d3d0*/  SHFL.BFLY PT, R9, R22, 0x1, 0x1f ;  /* 0x0c201f0016097f89 */ /* 0x000ea200000e0000 */
[----:B-1----:R-:W-:-:S04]  /*d3e0*/  FMNMX.FTZ R148, R21, R148, !PT ;  /* 0x0000009415947209 */ /* 0x002fc80007810000 */
[C---:B------:R-:W-:Y:S01]  /*d3f0*/  FSETP.NEU.FTZ.AND P1, PT, R148.reuse, -INF , PT ;  /* 0xff8000009400780b */ /* 0x040fe20003f3d000 */
[----:B------:R-:W-:-:S05]  /*d400*/  FMUL.FTZ R16, R148, c[0x0][0x2d0] ;  /* 0x0000b40094107a20 */ /* 0x000fca0000410000 */
[----:B------:R-:W-:-:S05]  /*d410*/  FSEL R16, R16, RZ, P1 ;  /* 0x000000ff10107208 */ /* 0x000fca0000800000 */
[--C-:B------:R-:W-:Y:S02]  /*d420*/  FFMA.FTZ R151, R3, c[0x0][0x2d0], -R16.reuse ;  /* 0x0000b40003977a23 */ /* 0x100fe40000010810 */
[--C-:B------:R-:W-:Y:S01]  /*d430*/  FFMA.FTZ R205, R28, c[0x0][0x2d0], -R16.reuse ;  /* 0x0000b4001ccd7a23 */ /* 0x100fe20000010810 */
[----:B------:R-:W-:Y:S01]  /*d440*/  @P0 LEA R28, P1, R26, c[0x0][0x1c8], 0x1 ;  /* 0x000072001a1c0a11 */ /* 0x000fe200078208ff */
[--C-:B------:R-:W-:Y:S01]  /*d450*/  FFMA.FTZ R150, R29, c[0x0][0x2d0], -R16.reuse ;  /* 0x0000b4001d967a23 */ /* 0x100fe20000010810 */
[----:B--2---:R-:W-:Y:S01]  /*d460*/  FMNMX.FTZ R3, R22, R9, !PT ;  /* 0x0000000916037209 */ /* 0x004fe20007810000 */
[----:B------:R-:W-:Y:S01]  /*d470*/  FFMA.FTZ R25, R25, c[0x0][0x2d0], -R16 ;  /* 0x0000b40019197a23 */ /* 0x000fe20000010810 */
[----:B------:R-:W-:Y:S01]  /*d480*/  @P0 LEA.HI.X R29, R26, c[0x0][0x1cc], R4, 0x1, P1 ;  /* 0x000073001a1d0a11 */ /* 0x000fe200008f0c04 */
[----:B------:R-:W-:Y:S01]  /*d490*/  MUFU.EX2 R205, R205 ;  /* 0x000000cd00cd7308 */ /* 0x000fe20000000800 */
[C---:B------:R-:W-:Y:S01]  /*d4a0*/  FSETP.NEU.FTZ.AND P1, PT, R3.reuse, -INF , PT ;  /* 0xff8000000300780b */ /* 0x040fe20003f3d000 */
[----:B------:R-:W-:-:S02]  /*d4b0*/  FMUL.FTZ R9, R3, c[0x0][0x2d0] ;  /* 0x0000b40003097a20 */ /* 0x000fc40000410000 */
[----:B------:R1:W-:Y:S01]  /*d4c0*/  @P0 LDGSTS.E.BYPASS.LTC128B.128 [R228+0xc080], [R28.64], !P2 ;  /* 0x0c0800001ce40fae */ /* 0x0003e2000d101d4a */
[--C-:B------:R-:W-:Y:S02]  /*d4d0*/  FFMA.FTZ R206, R17, c[0x0][0x2d0], -R16.reuse ;  /* 0x0000b40011ce7a23 */ /* 0x100fe40000010810 */
[----:B------:R-:W-:Y:S01]  /*d4e0*/  FSEL R9, R9, RZ, P1 ;  /* 0x000000ff09097208 */ /* 0x000fe20000800000 */
[----:B------:R1:W-:Y:S01]  /*d4f0*/  @P0 LDGSTS.E.BYPASS.LTC128B.128 [R228+0xd080], [R28.64+0x80], !P5 ;  /* 0x0d0800801ce40fae */ /* 0x0003e2000e901d4a */
[----:B------:R2:W-:Y:S01]  /*d500*/  MUFU.EX2 R0, R25 ;  /* 0x0000001900007308 */ /* 0x0005e20000000800 */
[--C-:B------:R-:W-:Y:S02]  /*d510*/  FFMA.FTZ R211, R15, c[0x0][0x2d0], -R16.reuse ;  /* 0x0000b4000fd37a23 */ /* 0x100fe40000010810 */
[----:B------:R1:W-:Y:S01]  /*d520*/  @P0 LDGSTS.E.BYPASS.LTC128B.128 [R228+0xe080], [R28.64+0x100], !P4 ;  /* 0x0e0801001ce40fae */ /* 0x0003e2000e101d4a */
[--C-:B------:R-:W-:Y:S02]  /*d530*/  FFMA.FTZ R2, R6, c[0x0][0x2d0], -R9.reuse ;  /* 0x0000b40006027a23 */ /* 0x100fe40000010809 */
[--C-:B------:R-:W-:Y:S01]  /*d540*/  FFMA.FTZ R209, R30, c[0x0][0x2d0], -R9.reuse ;  /* 0x0000b4001ed17a23 */ /* 0x100fe20000010809 */
[----:B------:R1:W-:Y:S01]  /*d550*/  @P0 LDGSTS.E.BYPASS.LTC128B.128 [R228+0xf080], [R28.64+0x180], !P3 ;  /* 0x0f0801801ce40fae */ /* 0x0003e2000d901d4a */
[--C-:B------:R-:W-:Y:S01]  /*d560*/  FFMA.FTZ R204, R20, c[0x0][0x2d0], -R9.reuse ;  /* 0x0000b40014cc7a23 */ /* 0x100fe20000010809 */
[----:B------:R-:W3:Y:S01]  /*d570*/  MUFU.EX2 R150, R150 ;  /* 0x0000009600967308 */ /* 0x000ee20000000800 */
[----:B------:R-:W-:Y:S01]  /*d580*/  FFMA.FTZ R207, R18, c[0x0][0x2d0], -R9 ;  /* 0x0000b40012cf7a23 */ /* 0x000fe20000010809 */
[----:B------:R-:W4:Y:S01]  /*d590*/  LDSM.16.MT88.4 R140, [R219+0x8080] ;  /* 0x00808000db8c783b */ /* 0x000f220000004200 */
[----:B------:R-:W-:-:S02]  /*d5a0*/  FFMA.FTZ R208, R13, c[0x0][0x2d0], -R16 ;  /* 0x0000b4000dd07a23 */ /* 0x000fc40000010810 */
[----:B------:R-:W-:Y:S01]  /*d5b0*/  FFMA.FTZ R237, R11, c[0x0][0x2d0], -R16 ;  /* 0x0000b4000bed7a23 */ /* 0x000fe20000010810 */
[----:B------:R-:W-:Y:S01]  /*d5c0*/  LDSM.16.MT88.4 R32, [R213+0x8080] ;  /* 0x00808000d520783b */ /* 0x000fe20000004200 */
[--C-:B------:R-:W-:Y:S01]  /*d5d0*/  FFMA.FTZ R229, R14, c[0x0][0x2d0], -R9.reuse ;  /* 0x0000b4000ee57a23 */ /* 0x100fe20000010809 */
[----:B------:R-:W5:Y:S01]  /*d5e0*/  MUFU.EX2 R151, R151 ;  /* 0x0000009700977308 */ /* 0x000f620000000800 */
[--C-:B------:R-:W-:Y:S01]  /*d5f0*/  FFMA.FTZ R234, R12, c[0x0][0x2d0], -R9.reuse ;  /* 0x0000b4000cea7a23 */ /* 0x100fe20000010809 */
[----:B--2---:R-:W2:Y:S01]  /*d600*/  LDSM.16.MT88.4 R24, [R214+0x8080] ;  /* 0x00808000d618783b */ /* 0x004ea20000004200 */
[--C-:B------:R-:W-:Y:S02]  /*d610*/  FFMA.FTZ R235, R10, c[0x0][0x2d0], -R9.reuse ;  /* 0x0000b4000aeb7a23 */ /* 0x100fe40000010809 */
[----:B------:R-:W-:Y:S01]  /*d620*/  FFMA.FTZ R236, R8, c[0x0][0x2d0], -R9 ;  /* 0x0000b40008ec7a23 */ /* 0x000fe20000010809 */
[----:B------:R-:W1:Y:S02]  /*d630*/  LDSM.16.MT88.4 R40, [R212+0x8080] ;  /* 0x00808000d428783b */ /* 0x000e640000004200 */
[----:B------:R-:W-:Y:S01]  /*d640*/  MUFU.EX2 R209, R209 ;  /* 0x000000d100d17308 */ /* 0x000fe20000000800 */
[----:B---3--:R-:W-:Y:S01]  /*d650*/  F2FP.PACK_AB R128, R150, R205 ;  /* 0x000000cd9680723e */ /* 0x008fe200000000ff */
[----:B------:R-:W3:Y:S01]  /*d660*/  LDSM.16.MT88.4 R48, [R219+0x9080] ;  /* 0x00908000db30783b */ /* 0x000ee20000004200 */
[----:B------:R-:W-:-:S03]  /*d670*/  FADD.FTZ R150, R205, R150 ;  /* 0x00000096cd967221 */ /* 0x000fc60000010000 */
[----:B------:R-:W1:Y:S02]  /*d680*/  LDSM.16.MT88.4 R56, [R214+0x9080] ;  /* 0x00908000d638783b */ /* 0x000e640000004200 */
[----:B------:R-:W4:Y:S01]  /*d690*/  MUFU.EX2 R204, R204 ;  /* 0x000000cc00cc7308 */ /* 0x000f220000000800 */
[----:B-----5:R-:W-:Y:S01]  /*d6a0*/  F2FP.PACK_AB R130, R0, R151 ;  /* 0x000000970082723e */ /* 0x020fe200000000ff */
[----:B------:R-:W5:Y:S01]  /*d6b0*/  LDSM.16.MT88.4 R64, [R213+0x9080] ;  /* 0x00908000d540783b */ /* 0x000f620000004200 */
[----:B------:R-:W-:-:S03]  /*d6c0*/  FADD.FTZ R151, R151, R150 ;  /* 0x0000009697977221 */ /* 0x000fc60000010000 */
[----:B------:R-:W1:Y:S01]  /*d6d0*/  LDSM.16.MT88.4 R72, [R212+0x9080] ;  /* 0x00908000d448783b */ /* 0x000e620000004200 */
[----:B------:R-:W-:Y:S01]  /*d6e0*/  FADD.FTZ R151, R0, R151 ;  /* 0x0000009700977221 */ /* 0x000fe20000010000 */
[----:B------:R-:W-:Y:S02]  /*d6f0*/  MUFU.EX2 R207, R207 ;  /* 0x000000cf00cf7308 */ /* 0x000fe40000000800 */
[----:B------:R-:W1:Y:S04]  /*d700*/  LDSM.16.MT88.4 R80, [R219+0xa080] ;  /* 0x00a08000db50783b */ /* 0x000e680000004200 */
[----:B------:R-:W1:Y:S02]  /*d710*/  LDSM.16.MT88.4 R88, [R214+0xa080] ;  /* 0x00a08000d658783b */ /* 0x000e640000004200 */
[----:B------:R-:W2:Y:S01]  /*d720*/  MUFU.EX2 R2, R2 ;  /* 0x0000000200027308 */ /* 0x000ea20000000800 */
[----:B----4-:R-:W-:Y:S01]  /*d730*/  F2FP.PACK_AB R129, R204, R209 ;  /* 0x000000d1cc81723e */ /* 0x010fe200000000ff */
[----:B------:R-:W4:Y:S01]  /*d740*/  LDSM.16.MT88.4 R96, [R213+0xa080] ;  /* 0x00a08000d560783b */ /* 0x000f220000004200 */
[----:B------:R-:W-:-:S03]  /*d750*/  FADD.FTZ R204, R209, R204 ;  /* 0x000000ccd1cc7221 */ /* 0x000fc60000010000 */
[----:B------:R-:W3:Y:S02]  /*d760*/  LDSM.16.MT88.4 R104, [R212+0xa080] ;  /* 0x00a08000d468783b */ /* 0x000ee40000004200 */
[----:B------:R-:W-:Y:S02]  /*d770*/  MUFU.EX2 R206, R206 ;  /* 0x000000ce00ce7308 */ /* 0x000fe40000000800 */
[----:B------:R-:W3:Y:S04]  /*d780*/  LDSM.16.MT88.4 R112, [R219+0xb080] ;  /* 0x00b08000db70783b */ /* 0x000ee80000004200 */
[----:B------:R-:W3:Y:S01]  /*d790*/  LDSM.16.MT88.4 R116, [R214+0xb080] ;  /* 0x00b08000d674783b */ /* 0x000ee20000004200 */
[----:B--2---:R-:W-:Y:S01]  /*d7a0*/  F2FP.PACK_AB R131, R2, R207 ;  /* 0x000000cf0283723e */ /* 0x004fe200000000ff */
[----:B------:R-:W2:Y:S02]  /*d7b0*/  MUFU.EX2 R211, R211 ;  /* 0x000000d300d37308 */ /* 0x000ea40000000800 */
[----:B------:R-:W2:Y:S01]  /*d7c0*/  LDSM.16.MT88.4 R124, [R213+0xb080] ;  /* 0x00b08000d57c783b */ /* 0x000ea20000004200 */
[----:B------:R-:W-:-:S03]  /*d7d0*/  FADD.FTZ R207, R207, R204 ;  /* 0x000000cccfcf7221 */ /* 0x000fc60000010000 */
[----:B------:R-:W2:Y:S01]  /*d7e0*/  LDSM.16.MT88.4 R4, [R212+0xb080] ;  /* 0x00b08000d404783b */ /* 0x000ea20000004200 */
[C---:B------:R-:W-:Y:S01]  /*d7f0*/  HMMA.16816.F32 R144, R128.reuse, R140, RZ ;  /* 0x0000008c8090723c */ /* 0x040fe200000018ff */
[----:B------:R-:W-:Y:S01]  /*d800*/  FADD.FTZ R2, R2, R207 ;  /* 0x000000cf02027221 */ /* 0x000fe20000010000 */
[----:B------:R-:W-:Y:S01]  /*d810*/  MUFU.EX2 R229, R229 ;  /* 0x000000e500e57308 */ /* 0x000fe20000000800 */
[----:B------:R-:W2:Y:S04]  /*d820*/  LDSM.16.MT88.4 R200, [R219+0x8880] ;  /* 0x00888000dbc8783b */ /* 0x000ea80000004200 */
[----:B------:R-:W2:Y:S01]  /*d830*/  LDSM.16.MT88.4 R196, [R214+0x8880] ;  /* 0x00888000d6c4783b */ /* 0x000ea20000004200 */
[C---:B------:R-:W-:Y:S02]  /*d840*/  HMMA.16816.F32 R20, R128.reuse, R24, RZ ;  /* 0x000000188014723c */ /* 0x040fe400000018ff */
[----:B------:R-:W2:Y:S01]  /*d850*/  MUFU.EX2 R234, R234 ;  /* 0x000000ea00ea7308 */ /* 0x000ea20000000800 */
[----:B------:R-:W2:Y:S04]  /*d860*/  LDSM.16.MT88.4 R192, [R213+0x8880] ;  /* 0x00888000d5c0783b */ /* 0x000ea80000004200 */
[----:B------:R-:W2:Y:S01]  /*d870*/  LDSM.16.MT88.4 R188, [R212+0x8880] ;  /* 0x00888000d4bc783b */ /* 0x000ea20000004200 */
[C---:B-1----:R-:W-:Y:S02]  /*d880*/  HMMA.16816.F32 R28, R128.reuse, R32, RZ ;  /* 0x00000020801c723c */ /* 0x042fe400000018ff */
[----:B------:R-:W-:Y:S01]  /*d890*/  MUFU.EX2 R208, R208 ;  /* 0x000000d000d07308 */ /* 0x000fe20000000800 */
[----:B------:R-:W1:Y:S04]  /*d8a0*/  LDSM.16.MT88.4 R184, [R219+0x9880] ;  /* 0x00988000dbb8783b */ /* 0x000e680000004200 */
[----:B------:R-:W1:Y:S01]  /*d8b0*/  LDSM.16.MT88.4 R180, [R214+0x9880] ;  /* 0x00988000d6b4783b */ /* 0x000e620000004200 */
[C---:B------:R-:W-:Y:S02]  /*d8c0*/  HMMA.16816.F32 R36, R128.reuse, R40, RZ ;  /* 0x000000288024723c */ /* 0x040fe400000018ff */
[----:B------:R-:W1:Y:S01]  /*d8d0*/  MUFU.EX2 R237, R237 ;  /* 0x000000ed00ed7308 */ /* 0x000e620000000800 */
[----:B------:R-:W1:Y:S04]  /*d8e0*/  LDSM.16.MT88.4 R176, [R213+0x9880] ;  /* 0x00988000d5b0783b */ /* 0x000e680000004200 */
[----:B------:R-:W1:Y:S01]  /*d8f0*/  LDSM.16.MT88.4 R172, [R212+0x9880] ;  /* 0x00988000d4ac783b */ /* 0x000e620000004200 */
[C---:B---3--:R-:W-:Y:S02]  /*d900*/  HMMA.16816.F32 R44, R128.reuse, R48, RZ ;  /* 0x00000030802c723c */ /* 0x048fe400000018ff */
[----:B------:R-:W-:Y:S01]  /*d910*/  MUFU.EX2 R235, R235 ;  /* 0x000000eb00eb7308 */ /* 0x000fe20000000800 */
[----:B------:R-:W3:Y:S04]  /*d920*/  LDSM.16.MT88.4 R168, [R219+0xa880] ;  /* 0x00a88000dba8783b */ /* 0x000ee80000004200 */
[----:B------:R-:W1:Y:S01]  /*d930*/  LDSM.16.MT88.4 R164, [R214+0xa880] ;  /* 0x00a88000d6a4783b */ /* 0x000e620000004200 */
[C---:B------:R-:W-:Y:S02]  /*d940*/  HMMA.16816.F32 R52, R128.reuse, R56, RZ ;  /* 0x000000388034723c */ /* 0x040fe400000018ff */
[----:B------:R-:W1:Y:S01]  /*d950*/  MUFU.EX2 R236, R236 ;  /* 0x000000ec00ec7308 */ /* 0x000e620000000800 */
[----:B------:R-:W1:Y:S04]  /*d960*/  LDSM.16.MT88.4 R160, [R213+0xa880] ;  /* 0x00a88000d5a0783b */ /* 0x000e680000004200 */
[----:B------:R-:W1:Y:S01]  /*d970*/  LDSM.16.MT88.4 R156, [R212+0xa880] ;  /* 0x00a88000d49c783b */ /* 0x000e620000004200 */
[C---:B-----5:R-:W-:Y:S03]  /*d980*/  HMMA.16816.F32 R60, R128.reuse, R64, RZ ;  /* 0x00000040803c723c */ /* 0x060fe600000018ff */
[----:B------:R-:W5:Y:S04]  /*d990*/  LDSM.16.MT88.4 R152, [R219+0xb880] ;  /* 0x00b88000db98783b */ /* 0x000f680000004200 */
[----:B------:R-:W1:Y:S01]  /*d9a0*/  LDSM.16.MT88.4 R16, [R214+0xb880] ;  /* 0x00b88000d610783b */ /* 0x000e620000004200 */
[C---:B------:R-:W-:Y:S03]  /*d9b0*/  HMMA.16816.F32 R68, R128.reuse, R72, RZ ;  /* 0x000000488044723c */ /* 0x040fe600000018ff */
[----:B------:R-:W1:Y:S04]  /*d9c0*/  LDSM.16.MT88.4 R12, [R213+0xb880] ;  /* 0x00b88000d50c783b */ /* 0x000e680000004200 */
[----:B------:R-:W1:Y:S01]  /*d9d0*/  LDSM.16.MT88.4 R8, [R212+0xb880] ;  /* 0x00b88000d408783b */ /* 0x000e620000004200 */
[C---:B------:R-:W-:Y:S03]  /*d9e0*/  HMMA.16816.F32 R76, R128.reuse, R80, RZ ;  /* 0x00000050804c723c */ /* 0x040fe600000018ff */
[----:B------:R-:W0:Y:S05]  /*d9f0*/  LDGDEPBAR ;  /* 0x00000000000079af */ /* 0x000e2a0000000000 */
[C---:B------:R-:W-:Y:S08]  /*da00*/  HMMA.16816.F32 R84, R128.reuse, R88, RZ ;  /* 0x000000588054723c */ /* 0x040ff000000018ff */
[C---:B----4-:R-:W-:Y:S08]  /*da10*/  HMMA.16816.F32 R92, R128.reuse, R96, RZ ;  /* 0x00000060805c723c */ /* 0x050ff000000018ff */
[C---:B------:R-:W-:Y:S08]  /*da20*/  HMMA.16816.F32 R100, R128.reuse, R104, RZ ;  /* 0x000000688064723c */ /* 0x040ff000000018ff */
[C---:B------:R-:W-:Y:S08]  /*da30*/  HMMA.16816.F32 R108, R128.reuse, R112, RZ ;  /* 0x00000070806c723c */ /* 0x040ff000000018ff */
[C---:B------:R-:W-:Y:S08]  /*da40*/  HMMA.16816.F32 R136, R128.reuse, R116, RZ ;  /* 0x000000748088723c */ /* 0x040ff000000018ff */
[C---:B--2---:R-:W-:Y:S08]  /*da50*/  HMMA.16816.F32 R120, R128.reuse, R124, RZ ;  /* 0x0000007c8078723c */ /* 0x044ff000000018ff */
[C---:B------:R-:W-:Y:S08]  /*da60*/  HMMA.16816.F32 R140, R128.reuse, R142, RZ ;  /* 0x0000008e808c723c */ /* 0x040ff000000018ff */
        /* <DEDUP_REMOVED lines=14> */
[C---:B------:R-:W-:Y:S07]  /*db50*/  HMMA.16816.F32 R132, R128.reuse, R4, RZ ;  /* 0x000000048084723c */ /* 0x040fee00000018ff */
[----:B------:R-:W-:Y:S01]  /*db60*/  F2FP.PACK_AB R4, R211, R206 ;  /* 0x000000ced304723e */ /* 0x000fe200000000ff */
[----:B------:R-:W-:Y:S01]  /*db70*/  HMMA.16816.F32 R128, R128, R6, RZ ;  /* 0x000000068080723c */ /* 0x000fe200000018ff */
[----:B------:R-:W-:Y:S01]  /*db80*/  F2FP.PACK_AB R5, R234, R229 ;  /* 0x000000e5ea05723e */ /* 0x000fe200000000ff */
[----:B------:R-:W-:-:S02]  /*db90*/  FADD.FTZ R206, R206, R151 ;  /* 0x00000097cece7221 */ /* 0x000fc40000010000 */
[----:B------:R-:W-:Y:S02]  /*dba0*/  FADD.FTZ R229, R229, R2 ;  /* 0x00000002e5e57221 */ /* 0x000fe40000010000 */
[----:B------:R-:W-:Y:S01]  /*dbb0*/  FADD.FTZ R211, R211, R206 ;  /* 0x000000ced3d37221 */ /* 0x000fe20000010000 */
[----:B-1----:R-:W-:Y:S01]  /*dbc0*/  F2FP.PACK_AB R6, R237, R208 ;  /* 0x000000d0ed06723e */ /* 0x002fe200000000ff */
[----:B------:R-:W-:Y:S01]  /*dbd0*/  FADD.FTZ R234, R234, R229 ;  /* 0x000000e5eaea7221 */ /* 0x000fe20000010000 */
[----:B------:R-:W-:Y:S01]  /*dbe0*/  F2FP.PACK_AB R7, R236, R235 ;  /* 0x000000ebec07723e */ /* 0x000fe200000000ff */
[----:B------:R-:W-:Y:S02]  /*dbf0*/  FADD.FTZ R208, R208, R211 ;  /* 0x000000d3d0d07221 */ /* 0x000fe40000010000 */
[----:B------:R-:W-:Y:S02]  /*dc00*/  FADD.FTZ R235, R235, R234 ;  /* 0x000000eaebeb7221 */ /* 0x000fe40000010000 */
[----:B------:R-:W-:-:S02]  /*dc10*/  FADD.FTZ R237, R237, R208 ;  /* 0x000000d0eded7221 */ /* 0x000fc40000010000 */
[----:B------:R-:W-:Y:S01]  /*dc20*/  HMMA.16816.F32 R144, R4, R200, R144 ;  /* 0x000000c80490723c */ /* 0x000fe20000001890 */
[----:B------:R-:W-:-:S07]  /*dc30*/  FADD.FTZ R235, R236, R235 ;  /* 0x000000ebeceb7221 */ /* 0x000fce0000010000 */
[C---:B------:R-:W-:Y:S08]  /*dc40*/  HMMA.16816.F32 R140, R4.reuse, R202, R140 ;  /* 0x000000ca048c723c */ /* 0x040ff0000000188c */
        /* <DEDUP_REMOVED lines=14> */
[C---:B---3--:R-:W-:Y:S08]  /*dd30*/  HMMA.16816.F32 R76, R4.reuse, R168, R76 ;  /* 0x000000a8044c723c */ /* 0x048ff0000000184c */
[C---:B------:R-:W-:Y:S08]  /*dd40*/  HMMA.16816.F32 R80, R4.reuse, R170, R80 ;  /* 0x000000aa0450723c */ /* 0x040ff00000001850 */
[C---:B------:R-:W-:Y:S08]  /*dd50*/  HMMA.16816.F32 R84, R4.reuse, R164, R84 ;  /* 0x000000a40454723c */ /* 0x040ff00000001854 */
[C---:B------:R-:W-:Y:S08]  /*dd60*/  HMMA.16816.F32 R88, R4.reuse, R166, R88 ;  /* 0x000000a60458723c */ /* 0x040ff00000001858 */
[C---:B------:R-:W-:Y:S08]  /*dd70*/  HMMA.16816.F32 R92, R4.reuse, R160, R92 ;  /* 0x000000a0045c723c */ /* 0x040ff0000000185c */
[C---:B------:R-:W-:Y:S08]  /*dd80*/  HMMA.16816.F32 R96, R4.reuse, R162, R96 ;  /* 0x000000a20460723c */ /* 0x040ff00000001860 */
[C---:B------:R-:W-:Y:S08]  /*dd90*/  HMMA.16816.F32 R100, R4.reuse, R156, R100 ;  /* 0x0000009c0464723c */ /* 0x040ff00000001864 */
[C---:B------:R-:W-:Y:S08]  /*dda0*/  HMMA.16816.F32 R104, R4.reuse, R158, R104 ;  /* 0x0000009e0468723c */ /* 0x040ff00000001868 */
[C---:B-----5:R-:W-:Y:S08]  /*ddb0*/  HMMA.16816.F32 R108, R4.reuse, R152, R108 ;  /* 0x00000098046c723c */ /* 0x060ff0000000186c */
[C---:B------:R-:W-:Y:S08]  /*ddc0*/  HMMA.16816.F32 R112, R4.reuse, R154, R112 ;  /* 0x0000009a0470723c */ /* 0x040ff00000001870 */
[C---:B------:R-:W-:Y:S08]  /*ddd0*/  HMMA.16816.F32 R136, R4.reuse, R16, R136 ;  /* 0x000000100488723c */ /* 0x040ff00000001888 */
[C---:B------:R-:W-:Y:S08]  /*dde0*/  HMMA.16816.F32 R116, R4.reuse, R18, R116 ;  /* 0x000000120474723c */ /* 0x040ff00000001874 */
[C---:B------:R-:W-:Y:S08]  /*ddf0*/  HMMA.16816.F32 R120, R4.reuse, R12, R120 ;  /* 0x0000000c0478723c */ /* 0x040ff00000001878 */
[C---:B------:R-:W-:Y:S08]  /*de00*/  HMMA.16816.F32 R124, R4.reuse, R14, R124 ;  /* 0x0000000e047c723c */ /* 0x040ff0000000187c */
[C---:B------:R-:W-:Y:S08]  /*de10*/  HMMA.16816.F32 R132, R4.reuse, R8, R132 ;  /* 0x000000080484723c */ /* 0x040ff00000001884 */
[----:B------:R-:W-:Y:S01]  /*de20*/  HMMA.16816.F32 R128, R4, R10, R128 ;  /* 0x0000000a0480723c */ /* 0x000fe20000001880 */
[----:B------:R-:W-:Y:S07]  /*de30*/  @!P0 BRA `(.L_x_137) ;  /* 0x00001db000008947 */ /* 0x000fee0003800000 */
[----:B------:R-:W-:Y:S01]  /*de40*/  LEA.HI.SX32 R229, R149, 0xfffffffe, 0x1b ;  /* 0xfffffffe95e57811 */ /* 0x000fe200078fdaff */
[----:B------:R-:W-:Y:S01]  /*de50*/  IMAD.MOV.U32 R0, RZ, RZ, R3 ;  /* 0x000000ffff007224 */ /* 0x000fe200078e0003 */
[C---:B------:R-:W-:Y:S01]  /*de60*/  IADD3 R211, R220.reuse, 0x800, RZ ;  /* 0x00000800dcd37810 */ /* 0x040fe20007ffe0ff */
[----:B------:R-:W-:Y:S01]  /*de70*/  IMAD.MOV.U32 R149, RZ, RZ, R148 ;  /* 0x000000ffff957224 */ /* 0x000fe200078e0094 */
[C---:B------:R-:W-:Y:S01]  /*de80*/  IADD3 R209, R220.reuse, 0x1000, RZ ;  /* 0x00001000dcd17810 */ /* 0x040fe20007ffe0ff */
[----:B------:R-:W-:Y:S01]  /*de90*/  ULDC.64 UR4, c[0x0][0x118] ;  /* 0x0000460000047ab9 */ /* 0x000fe20000000a00 */
[----:B------:R-:W-:-:S02]  /*dea0*/  IADD3 R208, R220, 0x1800, RZ ;  /* 0x00001800dcd07810 */ /* 0x000fc40007ffe0ff */
[C---:B------:R-:W-:Y:S02]  /*deb0*/  IADD3 R207, R220.reuse, 0x2000, RZ ;  /* 0x00002000dccf7810 */ /* 0x040fe40007ffe0ff */
[C---:B------:R-:W-:Y:S02]  /*dec0*/  IADD3 R206, R220.reuse, 0x2800, RZ ;  /* 0x00002800dcce7810 */ /* 0x040fe40007ffe0ff */
[C---:B------:R-:W-:Y:S02]  /*ded0*/  IADD3 R205, R220.reuse, 0x3000, RZ ;  /* 0x00003000dccd7810 */ /* 0x040fe40007ffe0ff */
[----:B------:R-:W-:Y:S02]  /*dee0*/  IADD3 R204, R220, 0x3800, RZ ;  /* 0x00003800dccc7810 */ /* 0x000fe40007ffe0ff */
.L_x_138:
[----:B------:R-:W-:Y:S04]  /*def0*/  DEPBAR.LE SB0, 0x0 ;  /* 0x000080000000791a */ /* 0x000fe80000000000 */
[----:B------:R-:W-:Y:S01]  /*df00*/  BAR.SYNC.DEFER_BLOCKING 0x0 ;  /* 0x0000000000007b1d */ /* 0x000fe20000010000 */
[----:B------:R-:W-:Y:S01]  /*df10*/  SHF.R.S32.HI R148, RZ, 0x1f, R229 ;  /* 0x0000001fff947819 */ /* 0x000fe200000114e5 */
[C---:B------:R-:W-:Y:S04]  /*df20*/  IMAD.WIDE.U32 R2, R229.reuse, c[0x0][0x208], RZ ;  /* 0x00008200e5027a25 */ /* 0x040fe800078e00ff */
[----:B------:R-:W-:Y:S01]  /*df30*/  IMAD R148, R148, c[0x0][0x208], RZ ;  /* 0x0000820094947a24 */ /* 0x000fe200078e02ff */
[C---:B------:R-:W-:Y:S03]  /*df40*/  LEA R151, P0, R2.reuse, R226, 0x5 ;  /* 0x000000e202977211 */ /* 0x040fe600078028ff */
[----:B------:R-:W-:Y:S05]  /*df50*/  IMAD R148, R229, c[0x0][0x20c], R148 ;  /* 0x00008300e5947a24 */ /* 0x000fea00078e0294 */
[----:B------:R-:W-:Y:S04]  /*df60*/  IADD3 R148, R3, R148, RZ ;  /* 0x0000009403947210 */ /* 0x000fe80007ffe0ff */
[----:B------:R-:W-:Y:S02]  /*df70*/  LEA.HI.X R148, R2, R225, R148, 0x5, P0 ;  /* 0x000000e102947211 */ /* 0x000fe400000f2c94 */
[C---:B------:R-:W-:Y:S01]  /*df80*/  LEA R2, P0, R151.reuse, c[0x0][0x1f8], 0x1 ;  /* 0x00007e0097027a11 */ /* 0x040fe200078008ff */
[----:B------:R-:W-:Y:S03]  /*df90*/  LDSM.16.M88.4 R156, [R222+0x10080] ;  /* 0x01008000de9c783b */ /* 0x000fe60000000200 */
[----:B------:R-:W-:Y:S02]  /*dfa0*/  LEA.HI.X R3, R151, c[0x0][0x1fc], R148, 0x1, P0 ;  /* 0x00007f0097037a11 */ /* 0x000fe400000f0c94 */
[C---:B------:R-:W-:Y:S02]  /*dfb0*/  ISETP.GT.AND P0, PT, R229.reuse, RZ, PT ;  /* 0x000000ffe500720c */ /* 0x040fe40003f04270 */
[----:B------:R-:W-:Y:S01]  /*dfc0*/  IADD3 R229, R229, -0x1, RZ ;  /* 0xffffffffe5e57810 */ /* 0x000fe20007ffe0ff */
[----:B------:R-:W1:Y:S07]  /*dfd0*/  LDSM.16.M88.4 R160, [R221+0xc080] ;  /* 0x00c08000dda0783b */ /* 0x000e6e0000000200 */
[----:B------:R-:W2:Y:S07]  /*dfe0*/  LDSM.16.M88.4 R164, [R221+0xc880] ;  /* 0x00c88000dda4783b */ /* 0x000eae0000000200 */
[----:B------:R-:W-:Y:S07]  /*dff0*/  LDSM.16.M88.4 R168, [R218+0x10080] ;  /* 0x01008000daa8783b */ /* 0x000fee0000000200 */
[----:B------:R-:W3:Y:S07]  /*e000*/  LDSM.16.M88.4 R172, [R220] ;  /* 0x00000000dcac783b */ /* 0x000eee0000000200 */
[----:B------:R-:W4:Y:S07]  /*e010*/  LDSM.16.M88.4 R176, [R211] ;  /* 0x00000000d3b0783b */ /* 0x000f2e0000000200 */
[----:B------:R-:W-:Y:S01]  /*e020*/  @!PT LDS RZ, [RZ] ;  /* 0x00000000fffff984 */ /* 0x000fe20000000800 */
[----:B------:R-:W-:Y:S01]  /*e030*/  @!PT LDS RZ, [RZ] ;  /* 0x00000000fffff984 */ /* 0x000fe20000000800 */
[----:B------:R-:W-:Y:S01]  /*e040*/  @!PT LDS RZ, [RZ] ;  /* 0x00000000fffff984 */ /* 0x000fe20000000800 */
[----:B------:R5:W-:Y:S01]  /*e050*/  LDGSTS.E.BYPASS.LTC128B.128 [R228+0x8080], [R2.64], !P2 ;  /* 0x0808000002e47fae */ /* 0x000be2000d101d44 */
[C---:B-1----:R-:W-:Y:S06]  /*e060*/  HMMA.16816.F32 R4, R156.reuse, R160, RZ ;  /* 0x000000a09c04723c */ /* 0x042fec00000018ff */
[----:B------:R5:W-:Y:S02]  /*e070*/  LDGSTS.E.BYPASS.LTC128B.128 [R228+0x9080], [R2.64+0x80], !P5 ;  /* 0x0908008002e47fae */ /* 0x000be4000e901d44 */
[C---:B------:R-:W-:Y:S05]  /*e080*/  HMMA.16816.F32 R8, R156.reuse, R162, RZ ;  /* 0x000000a29c08723c */ /* 0x040fea00000018ff */
[----:B------:R5:W-:Y:S03]  /*e090*/  LDGSTS.E.BYPASS.LTC128B.128 [R228+0xa080], [R2.64+0x100], !P4 ;  /* 0x0a08010002e47fae */ /* 0x000be6000e101d44 */
[C---:B--2---:R-:W-:Y:S04]  /*e0a0*/  HMMA.16816.F32 R12, R156.reuse, R164, RZ ;  /* 0x000000a49c0c723c */ /* 0x044fe800000018ff */
[----:B------:R5:W-:Y:S04]  /*e0b0*/  LDGSTS.E.BYPASS.LTC128B.128 [R228+0xb080], [R2.64+0x180], !P3 ;  /* 0x0b08018002e47fae */ /* 0x000be8000d901d44 */
[----:B------:R-:W-:Y:S03]  /*e0c0*/  HMMA.16816.F32 R16, R156, R166, RZ ;  /* 0x000000a69c10723c */ /* 0x000fe600000018ff */
[----:B------:R-:W-:Y:S05]  /*e0d0*/  LDSM.16.M88.4 R180, [R217+0x10080] ;  /* 0x01008000d9b4783b */ /* 0x000fea0000000200 */
[C---:B---3--:R-:W-:Y:S02]  /*e0e0*/  HMMA.16816.F32 R4, R168.reuse, R172, R4 ;  /* 0x000000aca804723c */ /* 0x048fe40000001804 */
[----:B------:R-:W1:Y:S06]  /*e0f0*/  LDSM.16.M88.4 R184, [R216+0xc080] ;  /* 0x00c08000d8b8783b */ /* 0x000e6c0000000200 */
[C---:B------:R-:W-:Y:S01]  /*e100*/  HMMA.16816.F32 R8, R168.reuse, R174, R8 ;  /* 0x000000aea808723c */ /* 0x040fe20000001808 */
[----:B------:R-:W2:Y:S07]  /*e110*/  LDSM.16.M88.4 R152, [R216+0xc880] ;  /* 0x00c88000d898783b */ /* 0x000eae0000000200 */
[C---:B----4-:R-:W-:Y:S01]  /*e120*/  HMMA.16816.F32 R12, R168.reuse, R176, R12 ;  /* 0x000000b0a80c723c */ /* 0x050fe2000000180c */
[----:B------:R-:W0:Y:S07]  /*e130*/  LDGDEPBAR ;  /* 0x00000000000079af */ /* 0x000e2e0000000000 */
[----:B------:R-:W-:Y:S01]  /*e140*/  HMMA.16816.F32 R16, R168, R178, R16 ;  /* 0x000000b2a810723c */ /* 0x000fe20000001810 */
[----:B------:R-:W-:Y:S07]  /*e150*/  LDSM.16.M88.4 R156, [R215+0x10080] ;  /* 0x01008000d79c783b */ /* 0x000fee0000000200 */
[----:B------:R-:W3:Y:S07]  /*e160*/  LDSM.16.M88.4 R160, [R210] ;  /* 0x00000000d2a0783b */ /* 0x000eee0000000200 */
[----:B------:R-:W4:Y:S01]  /*e170*/  LDSM.16.M88.4 R164, [R210+0x800] ;  /* 0x00080000d2a4783b */ /* 0x000f220000000200 */
[C---:B-1----:R-:W-:Y:S06]  /*e180*/  HMMA.16816.F32 R4, R180.reuse, R184, R4 ;  /* 0x000000b8b404723c */ /* 0x042fec0000001804 */
[----:B------:R-:W-:Y:S02]  /*e190*/  LDSM.16.M88.4 R168, [R222+0x14080] ;  /* 0x01408000dea8783b */ /* 0x000fe40000000200 */
[C---:B------:R-:W-:Y:S05]  /*e1a0*/  HMMA.16816.F32 R8, R180.reuse, R186, R8 ;  /* 0x000000bab408723c */ /* 0x040fea0000001808 */
[----:B------:R-:W1:Y:S03]  /*e1b0*/  LDSM.16.M88.4 R172, [R221+0xd080] ;  /* 0x00d08000ddac783b */ /* 0x000e660000000200 */
[C---:B--2---:R-:W-:Y:S04]  /*e1c0*/  HMMA.16816.F32 R12, R180.reuse, R152, R12 ;  /* 0x00000098b40c723c */ /* 0x044fe8000000180c */
[----:B------:R-:W-:Y:S04]  /*e1d0*/  LDSM.16.M88.4 R176, [R218+0x14080] ;  /* 0x01408000dab0783b */ /* 0x000fe80000000200 */
[----:B------:R-:W-:Y:S03]  /*e1e0*/  HMMA.16816.F32 R16, R180, R154, R16 ;  /* 0x0000009ab410723c */ /* 0x000fe60000001810 */
[----:B------:R-:W2:Y:S05]  /*e1f0*/  LDSM.16.M88.4 R152, [R221+0xd880] ;  /* 0x00d88000dd98783b */ /* 0x000eaa0000000200 */
[C---:B---3--:R-:W-:Y:S02]  /*e200*/  HMMA.16816.F32 R4, R156.reuse, R160, R4 ;  /* 0x000000a09c04723c */ /* 0x048fe40000001804 */
[----:B------:R-:W3:Y:S06]  /*e210*/  LDSM.16.M88.4 R180, [R209] ;  /* 0x00000000d1b4783b */ /* 0x000eec0000000200 */
[C---:B------:R-:W-:Y:S01]  /*e220*/  HMMA.16816.F32 R8, R156.reuse, R162, R8 ;  /* 0x000000a29c08723c */ /* 0x040fe20000001808 */
[----:B------:R-:W-:Y:S07]  /*e230*/  LDSM.16.M88.4 R160, [R217+0x14080] ;  /* 0x01408000d9a0783b */ /* 0x000fee0000000200 */
[C---:B----4-:R-:W-:Y:S08]  /*e240*/  HMMA.16816.F32 R12, R156.reuse, R164, R12 ;  /* 0x000000a49c0c723c */ /* 0x050ff0000000180c */
[----:B------:R-:W-:Y:S01]  /*e250*/  HMMA.16816.F32 R16, R156, R166, R16 ;  /* 0x000000a69c10723c */ /* 0x000fe20000001810 */
[----:B------:R-:W4:Y:S07]  /*e260*/  LDSM.16.M88.4 R156, [R208] ;  /* 0x00000000d09c783b */ /* 0x000f2e0000000200 */
[C---:B-1----:R-:W-:Y:S01]  /*e270*/  HMMA.16816.F32 R4, R168.reuse, R172, R4 ;  /* 0x000000aca804723c */ /* 0x042fe20000001804 */
[----:B------:R-:W1:Y:S07]  /*e280*/  LDSM.16.M88.4 R164, [R216+0xd080] ;  /* 0x00d08000d8a4783b */ /* 0x000e6e0000000200 */
[C---:B------:R-:W-:Y:S01]  /*e290*/  HMMA.16816.F32 R8, R168.reuse, R174, R8 ;  /* 0x000000aea808723c */ /* 0x040fe20000001808 */
[----:B------:R-:W-:Y:S07]  /*e2a0*/  LDSM.16.M88.4 R172, [R210+0x1000] ;  /* 0x00100000d2ac783b */ /* 0x000fee0000000200 */
[C---:B--2---:R-:W-:Y:S08]  /*e2b0*/  HMMA.16816.F32 R12, R168.reuse, R152, R12 ;  /* 0x00000098a80c723c */ /* 0x044ff0000000180c */
[----:B------:R-:W-:Y:S01]  /*e2c0*/  HMMA.16816.F32 R16, R168, R154, R16 ;  /* 0x0000009aa810723c */ /* 0x000fe20000001810 */
[----:B------:R-:W2:Y:S07]  /*e2d0*/  LDSM.16.M88.4 R152, [R216+0xd880] ;  /* 0x00d88000d898783b */ /* 0x000eae0000000200 */
[C---:B---3--:R-:W-:Y:S01]  /*e2e0*/  HMMA.16816.F32 R4, R176.reuse, R180, R4 ;  /* 0x000000b4b004723c */ /* 0x048fe20000001804 */
[----:B------:R-:W3:Y:S07]  /*e2f0*/  LDSM.16.M88.4 R168, [R215+0x14080] ;  /* 0x01408000d7a8783b */ /* 0x000eee0000000200 */
[C---:B------:R-:W-:Y:S01]  /*e300*/  HMMA.16816.F32 R8, R176.reuse, R182, R8 ;  /* 0x000000b6b008723c */ /* 0x040fe20000001808 */
[----:B------:R-:W-:Y:S07]  /*e310*/  LDSM.16.M88.4 R180, [R221+0xe080] ;  /* 0x00e08000ddb4783b */ /* 0x000fee0000000200 */
[C---:B----4-:R-:W-:Y:S08]  /*e320*/  HMMA.16816.F32 R12, R176.reuse, R156, R12 ;  /* 0x0000009cb00c723c */ /* 0x050ff0000000180c */
[----:B------:R-:W-:Y:S01]  /*e330*/  HMMA.16816.F32 R16, R176, R158, R16 ;  /* 0x0000009eb010723c */ /* 0x000fe20000001810 */
[----:B------:R-:W4:Y:S07]  /*e340*/  LDSM.16.M88.4 R156, [R210+0x1800] ;  /* 0x00180000d29c783b */ /* 0x000f2e0000000200 */
[C---:B-1----:R-:W-:Y:S01]  /*e350*/  HMMA.16816.F32 R4, R160.reuse, R164, R4 ;  /* 0x000000a4a004723c */ /* 0x042fe20000001804 */
[----:B------:R-:W1:Y:S07]  /*e360*/  LDSM.16.M88.4 R176, [R222+0x18080] ;  /* 0x01808000deb0783b */ /* 0x000e6e0000000200 */
[C---:B------:R-:W-:Y:S01]  /*e370*/  HMMA.16816.F32 R8, R160.reuse, R166, R8 ;  /* 0x000000a6a008723c */ /* 0x040fe20000001808 */
[----:B------:R-:W-:Y:S07]  /*e380*/  LDSM.16.M88.4 R164, [R207] ;  /* 0x00000000cfa4783b */ /* 0x000fee0000000200 */
        /* <DEDUP_REMOVED lines=47> */
[C---:B------:R-:W-:Y:S08]  /*e680*/  HMMA.16816.F32 R8, R168.reuse, R174, R8 ;  /* 0x000000aea808723c */ /* 0x040ff00000001808 */
[C---:B----4-:R-:W-:Y:S08]  /*e690*/  HMMA.16816.F32 R12, R168.reuse, R156, R12 ;  /* 0x0000009ca80c723c */ /* 0x050ff0000000180c */
[----:B------:R-:W-:Y:S01]  /*e6a0*/  HMMA.16816.F32 R16, R168, R158, R16 ;  /* 0x0000009ea810723c */ /* 0x000fe20000001810 */
[----:B------:R-:W4:Y:S01]  /*e6b0*/  LDSM.16.M88.4 R156, [R210+0x3800] ;  /* 0x00380000d29c783b */ /* 0x000f220000000200 */
[----:B------:R-:W-:Y:S06]  /*e6c0*/  DEPBAR.LE SB0, 0x0 ;  /* 0x000080000000791a */ /* 0x000fec0000000000 */
[C---:B-1----:R-:W-:Y:S01]  /*e6d0*/  HMMA.16816.F32 R4, R176.reuse, R180, R4 ;  /* 0x000000b4b004723c */ /* 0x042fe20000001804 */
[----:B------:R-:W-:Y:S07]  /*e6e0*/  BAR.SYNC.DEFER_BLOCKING 0x0 ;  /* 0x0000000000007b1d */ /* 0x000fee0000010000 */
[C---:B------:R-:W-:Y:S08]  /*e6f0*/  HMMA.16816.F32 R8, R176.reuse, R182, R8 ;  /* 0x000000b6b008723c */ /* 0x040ff00000001808 */
[C---:B--2---:R-:W-:Y:S08]  /*e700*/  HMMA.16816.F32 R12, R176.reuse, R152, R12 ;  /* 0x00000098b00c723c */ /* 0x044ff0000000180c */
[----:B------:R-:W-:Y:S08]  /*e710*/  HMMA.16816.F32 R16, R176, R154, R16 ;  /* 0x0000009ab010723c */ /* 0x000ff00000001810 */
[C---:B---3--:R-:W-:Y:S08]  /*e720*/  HMMA.16816.F32 R4, R160.reuse, R164, R4 ;  /* 0x000000a4a004723c */ /* 0x048ff00000001804 */
[C---:B------:R-:W-:Y:S08]  /*e730*/  HMMA.16816.F32 R8, R160.reuse, R166, R8 ;  /* 0x000000a6a008723c */ /* 0x040ff00000001808 */
[C---:B----4-:R-:W-:Y:S08]  /*e740*/  HMMA.16816.F32 R12, R160.reuse, R156, R12 ;  /* 0x0000009ca00c723c */ /* 0x050ff0000000180c */
[----:B------:R-:W-:Y:S04]  /*e750*/  HMMA.16816.F32 R16, R160, R158, R16 ;  /* 0x0000009ea010723c */ /* 0x000fe80000001810 */
[----:B-----5:R-:W-:Y:S02]  /*e760*/  FMNMX.FTZ R2, R4, R149, !PT ;  /* 0x0000009504027209 */ /* 0x020fe40007810000 */
        /* <DEDUP_REMOVED lines=15> */
[----:B------:R-:W-:Y:S06]  /*e860*/  FMNMX.FTZ R153, R19, R2, !PT ;  /* 0x0000000213997209 */ /* 0x000fec0007810000 */
[----:B------:R-:W2:Y:S01]  /*e870*/  SHFL.BFLY PT, R2, R153, 0x2, 0x1f ;  /* 0x0c401f0099027f89 */ /* 0x000ea200000e0000 */
[----:B-1----:R-:W-:Y:S02]  /*e880*/  FMNMX.FTZ R155, R152, R3, !PT ;  /* 0x00000003989b7209 */ /* 0x002fe40007810000 */
[----:B------:R-:W-:Y:S04]  /*e890*/  @P0 SHF.R.S32.HI R152, RZ, 0x1f, R229 ;  /* 0x0000001fff980819 */ /* 0x000fe800000114e5 */
[----:B------:R-:W1:Y:S01]  /*e8a0*/  SHFL.BFLY PT, R148, R155, 0x1, 0x1f ;  /* 0x0c201f009b947f89 */ /* 0x000e6200000e0000 */
[----:B--2---:R-:W-:Y:S01]  /*e8b0*/  FMNMX.FTZ R150, R153, R2, !PT ;  /* 0x0000000299967209 */ /* 0x004fe20007810000 */
[----:B------:R-:W-:Y:S05]  /*e8c0*/  @P0 IMAD R152, R152, c[0x0][0x1e0], RZ ;  /* 0x0000780098980a24 */ /* 0x000fea00078e02ff */
[----:B------:R-:W2:Y:S01]  /*e8d0*/  SHFL.BFLY PT, R3, R150, 0x1, 0x1f ;  /* 0x0c201f0096037f89 */ /* 0x000ea200000e0000 */
[----:B------:R-:W-:Y:S01]  /*e8e0*/  @P0 IMAD R152, R229, c[0x0][0x1e4], R152 ;  /* 0x00007900e5980a24 */ /* 0x000fe200078e0298 */
[----:B-1----:R-:W-:Y:S01]  /*e8f0*/  FMNMX.FTZ R148, R155, R148, !PT ;  /* 0x000000949b947209 */ /* 0x002fe20007810000 */
[----:B------:R-:W-:Y:S04]  /*e900*/  @P0 IMAD.WIDE.U32 R154, R229, c[0x0][0x1e0], RZ ;  /* 0x00007800e59a0a25 */ /* 0x000fe800078e00ff */
[C---:B------:R-:W-:Y:S01]  /*e910*/  FMUL.FTZ R189, R148.reuse, c[0x0][0x2d0] ;  /* 0x0000b40094bd7a20 */ /* 0x040fe20000410000 */
[----:B------:R-:W-:Y:S01]  /*e920*/  @P0 IADD3 R155, R155, R152, RZ ;  /* 0x000000989b9b0210 */ /* 0x000fe20007ffe0ff */
[----:B------:R-:W-:Y:S01]  /*e930*/  FADD.FTZ R2, -R148, R149 ;  /* 0x0000009594027221 */ /* 0x000fe20000010100 */
[----:B--2---:R-:W-:Y:S01]  /*e940*/  FMNMX.FTZ R3, R150, R3, !PT ;  /* 0x0000000396037209 */ /* 0x004fe20007810000 */
[--C-:B------:R-:W-:Y:S02]  /*e950*/  FFMA.FTZ R153, R4, c[0x0][0x2d0], -R189.reuse ;  /* 0x0000b40004997a23 */ /* 0x100fe400000108bd */
[----:B------:R-:W-:Y:S02]  /*e960*/  FMUL.FTZ R151, R2, c[0x0][0x2d0] ;  /* 0x0000b40002977a20 */ /* 0x000fe40000410000 */
[C---:B------:R-:W-:Y:S02]  /*e970*/  FADD.FTZ R149, -R3.reuse, R0 ;  /* 0x0000000003957221 */ /* 0x040fe40000010100 */
[----:B------:R1:W2:Y:S01]  /*e980*/  MUFU.EX2 R2, R151 ;  /* 0x0000009700027308 */ /* 0x0002a20000000800 */
[----:B------:R-:W-:Y:S02]  /*e990*/  FMUL.FTZ R188, R3, c[0x0][0x2d0] ;  /* 0x0000b40003bc7a20 */ /* 0x000fe40000410000 */
[----:B------:R-:W-:Y:S02]  /*e9a0*/  FMUL.FTZ R0, R149, c[0x0][0x2d0] ;  /* 0x0000b40095007a20 */ /* 0x000fe40000410000 */
[--C-:B------:R-:W-:Y:S02]  /*e9b0*/  FFMA.FTZ R150, R5, c[0x0][0x2d0], -R189.reuse ;  /* 0x0000b40005967a23 */ /* 0x100fe400000108bd */
[--C-:B------:R-:W-:Y:S02]  /*e9c0*/  FFMA.FTZ R234, R9, c[0x0][0x2d0], -R189.reuse ;  /* 0x0000b40009ea7a23 */ /* 0x100fe400000108bd */
[--C-:B------:R-:W-:Y:S01]  /*e9d0*/  FFMA.FTZ R236, R6, c[0x0][0x2d0], -R188.reuse ;  /* 0x0000b40006ec7a23 */ /* 0x100fe200000108bc */
[----:B------:R3:W-:Y:S01]  /*e9e0*/  MUFU.EX2 R149, R153 ;  /* 0x0000009900957308 */ /* 0x0007e20000000800 */
[--C-:B------:R-:W-:Y:S02]  /*e9f0*/  FFMA.FTZ R239, R7, c[0x0][0x2d0], -R188.reuse ;  /* 0x0000b40007ef7a23 */ /* 0x100fe400000108bc */
[--C-:B------:R-:W-:Y:S02]  /*ea00*/  FFMA.FTZ R238, R10, c[0x0][0x2d0], -R188.reuse ;  /* 0x0000b4000aee7a23 */ /* 0x100fe400000108bc */
[--C-:B------:R-:W-:Y:S02]  /*ea10*/  FFMA.FTZ R241, R11, c[0x0][0x2d0], -R188.reuse ;  /* 0x0000b4000bf17a23 */ /* 0x100fe400000108bc */
[--C-:B------:R-:W-:Y:S02]  /*ea20*/  FFMA.FTZ R240, R12, c[0x0][0x2d0], -R189.reuse ;  /* 0x0000b4000cf07a23 */ /* 0x100fe400000108bd */
[--C-:B------:R-:W-:Y:S01]  /*ea30*/  FFMA.FTZ R243, R13, c[0x0][0x2d0], -R189.reuse ;  /* 0x0000b4000df37a23 */ /* 0x100fe200000108bd */
[----:B------:R-:W4:Y:S01]  /*ea40*/  MUFU.EX2 R0, R0 ;  /* 0x0000000000007308 */ /* 0x000f220000000800 */
[--C-:B------:R-:W-:Y:S02]  /*ea50*/  FFMA.FTZ R242, R14, c[0x0][0x2d0], -R188.reuse ;  /* 0x0000b4000ef27a23 */ /* 0x100fe400000108bc */
[----:B------:R-:W-:Y:S02]  /*ea60*/  FFMA.FTZ R245, R15, c[0x0][0x2d0], -R188 ;  /* 0x0000b4000ff57a23 */ /* 0x000fe400000108bc */
[----:B-1----:R-:W-:Y:S02]  /*ea70*/  FFMA.FTZ R151, R8, c[0x0][0x2d0], -R189 ;  /* 0x0000b40008977a23 */ /* 0x002fe400000108bd */
[C---:B--2---:R-:W-:Y:S02]  /*ea80*/  FMUL.FTZ R4, R2.reuse, R144 ;  /* 0x0000009002047220 */ /* 0x044fe40000410000 */
[C---:B------:R-:W-:Y:S01]  /*ea90*/  FMUL.FTZ R5, R2.reuse, R145 ;  /* 0x0000009102057220 */ /* 0x040fe20000410000 */
[----:B------:R-:W1:Y:S01]  /*eaa0*/  MUFU.EX2 R150, R150 ;  /* 0x0000009600967308 */ /* 0x000e620000000800 */
[C---:B------:R-:W-:Y:S02]  /*eab0*/  FMUL.FTZ R8, R2.reuse, R140 ;  /* 0x0000008c02087220 */ /* 0x040fe40000410000 */
[----:B------:R-:W-:Y:S01]  /*eac0*/  FMUL.FTZ R9, R2, R141 ;  /* 0x0000008d02097220 */ /* 0x000fe20000410000 */
[----:B---3--:R-:W-:Y:S01]  /*ead0*/  @P0 LEA R153, P1, R154, R230, 0x5 ;  /* 0x000000e69a990211 */ /* 0x008fe200078228ff */
[C---:B------:R-:W-:Y:S02]  /*eae0*/  FMUL.FTZ R20, R2.reuse, R20 ;  /* 0x0000001402147220 */ /* 0x040fe40000410000 */
[----:B------:R-:W-:Y:S01]  /*eaf0*/  FMUL.FTZ R21, R2, R21 ;  /* 0x0000001502157220 */ /* 0x000fe20000410000 */
[----:B------:R-:W-:Y:S01]  /*eb00*/  @P0 LEA.HI.X R152, R154, R233, R155, 0x5, P1 ;  /* 0x000000e99a980211 */ /* 0x000fe200008f2c9b */
[C---:B------:R-:W-:Y:S01]  /*eb10*/  FMUL.FTZ R12, R2.reuse, R136 ;  /* 0x00000088020c7220 */ /* 0x040fe20000410000 */
[C---:B------:R-:W-:Y:S01]  /*eb20*/  @P0 LEA R190, P1, R153.reuse, c[0x0][0x1c8], 0x1 ;  /* 0x0000720099be0a11 */ /* 0x040fe200078208ff */
[----:B------:R-:W-:Y:S01]  /*eb30*/  MUFU.EX2 R151, R151 ;  /* 0x0000009700977308 */ /* 0x000fe20000000800 */
[----:B------:R-:W-:Y:S02]  /*eb40*/  FMUL.FTZ R13, R2, R137 ;  /* 0x00000089020d7220 */ /* 0x000fe40000410000 */
[----:B------:R-:W-:Y:S01]  /*eb50*/  @P0 LEA.HI.X R191, R153, c[0x0][0x1cc], R152, 0x1, P1 ;  /* 0x0000730099bf0a11 */ /* 0x000fe200008f0c98 */
[C---:B----4-:R-:W-:Y:S02]  /*eb60*/  FMUL.FTZ R6, R0.reuse, R146 ;  /* 0x0000009200067220 */ /* 0x050fe40000410000 */
[C---:B------:R-:W-:Y:S02]  /*eb70*/  FMUL.FTZ R7, R0.reuse, R147 ;  /* 0x0000009300077220 */ /* 0x040fe40000410000 */
[----:B------:R2:W-:Y:S01]  /*eb80*/  @P0 LDGSTS.E.BYPASS.LTC128B.128 [R228+0xc080], [R190.64], !P2 ;  /* 0x0c080000bee40fae */ /* 0x0005e2000d101d44 */
[C---:B------:R-:W-:Y:S01]  /*eb90*/  FMUL.FTZ R10, R0.reuse, R142 ;  /* 0x0000008e000a7220 */ /* 0x040fe20000410000 */
[----:B------:R-:W3:Y:S01]  /*eba0*/  MUFU.EX2 R234, R234 ;  /* 0x000000ea00ea7308 */ /* 0x000ee20000000800 */
[----:B------:R-:W-:Y:S01]  /*ebb0*/  FMUL.FTZ R11, R0, R143 ;  /* 0x0000008f000b7220 */ /* 0x000fe20000410000 */
[----:B-1----:R-:W-:Y:S01]  /*ebc0*/  F2FP.PACK_AB R144, R150, R149 ;  /* 0x000000959690723e */ /* 0x002fe200000000ff */
[C---:B------:R-:W-:Y:S02]  /*ebd0*/  FMUL.FTZ R22, R0.reuse, R22 ;  /* 0x0000001600167220 */ /* 0x040fe40000410000 */
[----:B------:R2:W-:Y:S01]  /*ebe0*/  @P0 LDGSTS.E.BYPASS.LTC128B.128 [R228+0xd080], [R190.64+0x80], !P5 ;  /* 0x0d080080bee40fae */ /* 0x0005e2000e901d44 */
[C---:B------:R-:W-:Y:S02]  /*ebf0*/  FMUL.FTZ R23, R0.reuse, R23 ;  /* 0x0000001700177220 */ /* 0x040fe40000410000 */
[C---:B------:R-:W-:Y:S02]  /*ec00*/  FMUL.FTZ R14, R0.reuse, R138 ;  /* 0x0000008a000e7220 */ /* 0x040fe40000410000 */
[----:B------:R-:W-:Y:S01]  /*ec10*/  MUFU.EX2 R236, R236 ;  /* 0x000000ec00ec7308 */ /* 0x000fe20000000800 */
[----:B------:R-:W-:Y:S01]  /*ec20*/  FMUL.FTZ R15, R0, R139 ;  /* 0x0000008b000f7220 */ /* 0x000fe20000410000 */
[----:B------:R2:W-:Y:S01]  /*ec30*/  @P0 LDGSTS.E.BYPASS.LTC128B.128 [R228+0xe080], [R190.64+0x100], !P4 ;  /* 0x0e080100bee40fae */ /* 0x0005e2000e101d44 */
[C---:B------:R-:W-:Y:S02]  /*ec40*/  FMUL.FTZ R24, R2.reuse, R24 ;  /* 0x0000001802187220 */ /* 0x040fe40000410000 */
[----:B------:R-:W-:Y:S02]  /*ec50*/  FMUL.FTZ R25, R2, R25 ;  /* 0x0000001902197220 */ /* 0x000fe40000410000 */
[C---:B------:R-:W-:Y:S02]  /*ec60*/  FMUL.FTZ R26, R0.reuse, R26 ;  /* 0x0000001a001a7220 */ /* 0x040fe40000410000 */
[----:B------:R2:W-:Y:S01]  /*ec70*/  @P0 LDGSTS.E.BYPASS.LTC128B.128 [R228+0xf080], [R190.64+0x180], !P3 ;  /* 0x0f080180bee40fae */ /* 0x0005e2000d901d44 */
[----:B------:R-:W1:Y:S01]  /*ec80*/  MUFU.EX2 R239, R239 ;  /* 0x000000ef00ef7308 */ /* 0x000e620000000800 */
[----:B------:R-:W-:Y:S02]  /*ec90*/  FMUL.FTZ R27, R0, R27 ;  /* 0x0000001b001b7220 */ /* 0x000fe40000410000 */
[----:B------:R-:W-:Y:S01]  /*eca0*/  FMUL.FTZ R28, R2, R28 ;  /* 0x0000001c021c7220 */ /* 0x000fe20000410000 */
[----:B---3--:R-:W-:Y:S01]  /*ecb0*/  F2FP.PACK_AB R146, R234, R151 ;  /* 0x00000097ea92723e */ /* 0x008fe200000000ff */
[----:B------:R-:W-:Y:S01]  /*ecc0*/  FMUL.FTZ R29, R2, R29 ;  /* 0x0000001d021d7220 */ /* 0x000fe20000410000 */
[----:B------:R-:W3:Y:S01]  /*ecd0*/  LDSM.16.MT88.4 R152, [R219+0x8080] ;  /* 0x00808000db98783b */ /* 0x000ee20000004200 */
[C---:B------:R-:W-:Y:S02]  /*ece0*/  FMUL.FTZ R30, R0.reuse, R30 ;  /* 0x0000001e001e7220 */ /* 0x040fe40000410000 */
[----:B------:R-:W-:Y:S01]  /*ecf0*/  FMUL.FTZ R31, R0, R31 ;  /* 0x0000001f001f7220 */ /* 0x000fe20000410000 */
[----:B------:R-:W-:Y:S01]  /*ed00*/  MUFU.EX2 R238, R238 ;  /* 0x000000ee00ee7308 */ /* 0x000fe20000000800 */
[C---:B------:R-:W-:Y:S02]  /*ed10*/  FMUL.FTZ R32, R2.reuse, R32 ;  /* 0x0000002002207220 */ /* 0x040fe40000410000 */
[----:B------:R-:W4:Y:S01]  /*ed20*/  LDSM.16.MT88.4 R156, [R214+0x8080] ;  /* 0x00808000d69c783b */ /* 0x000f220000004200 */
[----:B------:R-:W-:Y:S02]  /*ed30*/  FMUL.FTZ R33, R2, R33 ;  /* 0x0000002102217220 */ /* 0x000fe40000410000 */
[C---:B------:R-:W-:Y:S02]  /*ed40*/  FMUL.FTZ R34, R0.reuse, R34 ;  /* 0x0000002200227220 */ /* 0x040fe40000410000 */
[----:B------:R-:W-:Y:S02]  /*ed50*/  FMUL.FTZ R35, R0, R35 ;  /* 0x0000002300237220 */ /* 0x000fe40000410000 */
[----:B------:R-:W5:Y:S01]  /*ed60*/  MUFU.EX2 R241, R241 ;  /* 0x000000f100f17308 */ /* 0x000f620000000800 */
[----:B------:R-:W2:Y:S01]  /*ed70*/  LDSM.16.MT88.4 R160, [R213+0x8080] ;  /* 0x00808000d5a0783b */ /* 0x000ea20000004200 */
[C---:B------:R-:W-:Y:S01]  /*ed80*/  FMUL.FTZ R36, R2.reuse, R36 ;  /* 0x0000002402247220 */ /* 0x040fe20000410000 */
[----:B-1----:R-:W-:Y:S01]  /*ed90*/  F2FP.PACK_AB R145, R239, R236 ;  /* 0x000000ecef91723e */ /* 0x002fe200000000ff */
[----:B------:R-:W-:Y:S02]  /*eda0*/  FMUL.FTZ R37, R2, R37 ;  /* 0x0000002502257220 */ /* 0x000fe40000410000 */
[C---:B------:R-:W-:Y:S02]  /*edb0*/  FMUL.FTZ R38, R0.reuse, R38 ;  /* 0x0000002600267220 */ /* 0x040fe40000410000 */
[----:B------:R-:W1:Y:S01]  /*edc0*/  LDSM.16.MT88.4 R140, [R212+0x8080] ;  /* 0x00808000d48c783b */ /* 0x000e620000004200 */
[----:B------:R-:W-:Y:S01]  /*edd0*/  FMUL.FTZ R39, R0, R39 ;  /* 0x0000002700277220 */ /* 0x000fe20000410000 */
[----:B------:R-:W-:Y:S01]  /*ede0*/  MUFU.EX2 R240, R240 ;  /* 0x000000f000f07308 */ /* 0x000fe20000000800 */
[C---:B------:R-:W-:Y:S02]  /*edf0*/  FMUL.FTZ R40, R2.reuse, R40 ;  /* 0x0000002802287220 */ /* 0x040fe40000410000 */
[----:B------:R-:W-:Y:S02]  /*ee00*/  FMUL.FTZ R41, R2, R41 ;  /* 0x0000002902297220 */ /* 0x000fe40000410000 */
[----:B------:R-:W-:Y:S01]  /*ee10*/  LDSM.16.MT88.4 R136, [R212+0xb080] ;  /* 0x00b08000d488783b */ /* 0x000fe20000004200 */
[C---:B------:R-:W-:Y:S02]  /*ee20*/  FMUL.FTZ R42, R0.reuse, R42 ;  /* 0x0000002a002a7220 */ /* 0x040fe40000410000 */
[----:B------:R-:W-:Y:S02]  /*ee30*/  FMUL.FTZ R43, R0, R43 ;  /* 0x0000002b002b7220 */ /* 0x000fe40000410000 */
[C---:B------:R-:W-:Y:S01]  /*ee40*/  FMUL.FTZ R44, R2.reuse, R44 ;  /* 0x0000002c022c7220 */ /* 0x040fe20000410000 */
[----:B------:R-:W1:Y:S01]  /*ee50*/  MUFU.EX2 R243, R243 ;  /* 0x000000f300f37308 */ /* 0x000e620000000800 */
[----:B------:R-:W-:Y:S01]  /*ee60*/  LDSM.16.MT88.4 R164, [R214+0x9880] ;  /* 0x00988000d6a4783b */ /* 0x000fe20000004200 */
[----:B------:R-:W-:Y:S01]  /*ee70*/  FMUL.FTZ R45, R2, R45 ;  /* 0x0000002d022d7220 */ /* 0x000fe20000410000 */
[----:B-----5:R-:W-:Y:S01]  /*ee80*/  F2FP.PACK_AB R147, R241, R238 ;  /* 0x000000eef193723e */ /* 0x020fe200000000ff */
[C---:B------:R-:W-:Y:S02]  /*ee90*/  FMUL.FTZ R46, R0.reuse, R46 ;  /* 0x0000002e002e7220 */ /* 0x040fe40000410000 */
[----:B------:R-:W-:Y:S02]  /*eea0*/  FMUL.FTZ R47, R0, R47 ;  /* 0x0000002f002f7220 */ /* 0x000fe40000410000 */
[----:B------:R-:W-:Y:S01]  /*eeb0*/  LDSM.16.MT88.4 R168, [R213+0x9880] ;  /* 0x00988000d5a8783b */ /* 0x000fe20000004200 */
[C---:B------:R-:W-:Y:S01]  /*eec0*/  FMUL.FTZ R48, R2.reuse, R48 ;  /* 0x0000003002307220 */ /* 0x040fe20000410000 */
[C---:B---3--:R-:W-:Y:S01]  /*eed0*/  HMMA.16816.F32 R4, R144.reuse, R152, R4 ;  /* 0x000000989004723c */ /* 0x048fe20000001804 */
[----:B------:R-:W-:Y:S04]  /*eee0*/  MUFU.EX2 R242, R242 ;  /* 0x000000f200f27308 */ /* 0x000fe80000000800 */
[----:B------:R-:W-:Y:S01]  /*eef0*/  LDSM.16.MT88.4 R172, [R212+0x9880] ;  /* 0x00988000d4ac783b */ /* 0x000fe20000004200 */
[----:B------:R-:W-:Y:S02]  /*ef00*/  FMUL.FTZ R49, R2, R49 ;  /* 0x0000003102317220 */ /* 0x000fe40000410000 */
[C---:B------:R-:W-:Y:S03]  /*ef10*/  HMMA.16816.F32 R8, R144.reuse, R154, R8 ;  /* 0x0000009a9008723c */ /* 0x040fe60000001808 */
[----:B------:R-:W3:Y:S01]  /*ef20*/  MUFU.EX2 R245, R245 ;  /* 0x000000f500f57308 */ /* 0x000ee20000000800 */
[----:B------:R-:W5:Y:S01]  /*ef30*/  LDSM.16.MT88.4 R152, [R219+0x9080] ;  /* 0x00908000db98783b */ /* 0x000f620000004200 */
[C---:B------:R-:W-:Y:S02]  /*ef40*/  FMUL.FTZ R50, R0.reuse, R50 ;  /* 0x0000003200327220 */ /* 0x040fe40000410000 */
[----:B------:R-:W-:Y:S01]  /*ef50*/  FMUL.FTZ R51, R0, R51 ;  /* 0x0000003300337220 */ /* 0x000fe20000410000 */
[C---:B----4-:R-:W-:Y:S03]  /*ef60*/  HMMA.16816.F32 R20, R144.reuse, R156, R20 ;  /* 0x0000009c9014723c */ /* 0x050fe60000001814 */
[----:B------:R-:W-:Y:S01]  /*ef70*/  LDSM.16.MT88.4 R176, [R219+0xa880] ;  /* 0x00a88000dbb0783b */ /* 0x000fe20000004200 */
[C---:B------:R-:W-:Y:S02]  /*ef80*/  FMUL.FTZ R52, R2.reuse, R52 ;  /* 0x0000003402347220 */ /* 0x040fe40000410000 */
[----:B------:R-:W-:Y:S02]  /*ef90*/  FMUL.FTZ R53, R2, R53 ;  /* 0x0000003502357220 */ /* 0x000fe40000410000 */
[C---:B------:R-:W-:Y:S02]  /*efa0*/  HMMA.16816.F32 R24, R144.reuse, R158, R24 ;  /* 0x0000009e9018723c */ /* 0x040fe40000001818 */
[----:B------:R-:W4:Y:S02]  /*efb0*/  LDSM.16.MT88.4 R156, [R214+0x9080] ;  /* 0x00908000d69c783b */ /* 0x000f240000004200 */
[C---:B------:R-:W-:Y:S02]  /*efc0*/  FMUL.FTZ R54, R0.reuse, R54 ;  /* 0x0000003600367220 */ /* 0x040fe40000410000 */
[----:B------:R-:W-:Y:S02]  /*efd0*/  FMUL.FTZ R55, R0, R55 ;  /* 0x0000003700377220 */ /* 0x000fe40000410000 */
[C---:B--2---:R-:W-:Y:S01]  /*efe0*/  HMMA.16816.F32 R28, R144.reuse, R160, R28 ;  /* 0x000000a0901c723c */ /* 0x044fe2000000181c */
[----:B------:R-:W-:Y:S03]  /*eff0*/  LDSM.16.MT88.4 R180, [R214+0xa880] ;  /* 0x00a88000d6b4783b */ /* 0x000fe60000004200 */
[C---:B------:R-:W-:Y:S02]  /*f000*/  FMUL.FTZ R56, R2.reuse, R56 ;  /* 0x0000003802387220 */ /* 0x040fe40000410000 */
[----:B------:R-:W-:Y:S02]  /*f010*/  FMUL.FTZ R57, R2, R57 ;  /* 0x0000003902397220 */ /* 0x000fe40000410000 */
[C---:B------:R-:W-:Y:S01]  /*f020*/  HMMA.16816.F32 R32, R144.reuse, R162, R32 ;  /* 0x000000a29020723c */ /* 0x040fe20000001820 */
[----:B------:R-:W-:Y:S03]  /*f030*/  LDSM.16.MT88.4 R160, [R219+0x9880] ;  /* 0x00988000dba0783b */ /* 0x000fe60000004200 */
[C---:B------:R-:W-:Y:S02]  /*f040*/  FMUL.FTZ R58, R0.reuse, R58 ;  /* 0x0000003a003a7220 */ /* 0x040fe40000410000 */
[----:B------:R-:W-:Y:S02]  /*f050*/  FMUL.FTZ R59, R0, R59 ;  /* 0x0000003b003b7220 */ /* 0x000fe40000410000 */
[C---:B-1----:R-:W-:Y:S01]  /*f060*/  HMMA.16816.F32 R36, R144.reuse, R140, R36 ;  /* 0x0000008c9024723c */ /* 0x042fe20000001824 */
[----:B------:R-:W-:Y:S03]  /*f070*/  LDSM.16.MT88.4 R184, [R213+0xa880] ;  /* 0x00a88000d5b8783b */ /* 0x000fe60000004200 */
[C---:B------:R-:W-:Y:S02]  /*f080*/  FMUL.FTZ R60, R2.reuse, R60 ;  /* 0x0000003c023c7220 */ /* 0x040fe40000410000 */
[----:B------:R-:W-:Y:S02]  /*f090*/  FMUL.FTZ R61, R2, R61 ;  /* 0x0000003d023d7220 */ /* 0x000fe40000410000 */
[C---:B------:R-:W-:Y:S01]  /*f0a0*/  HMMA.16816.F32 R40, R144.reuse, R142, R40 ;  /* 0x0000008e9028723c */ /* 0x040fe20000001828 */
[----:B------:R-:W1:Y:S03]  /*f0b0*/  LDSM.16.MT88.4 R140, [R213+0x9080] ;  /* 0x00908000d58c783b */ /* 0x000e660000004200 */
[C---:B------:R-:W-:Y:S02]  /*f0c0*/  FMUL.FTZ R62, R0.reuse, R62 ;  /* 0x0000003e003e7220 */ /* 0x040fe40000410000 */
[----:B------:R-:W-:Y:S02]  /*f0d0*/  FMUL.FTZ R63, R0, R63 ;  /* 0x0000003f003f7220 */ /* 0x000fe40000410000 */
[C---:B-----5:R-:W-:Y:S01]  /*f0e0*/  HMMA.16816.F32 R44, R144.reuse, R152, R44 ;  /* 0x00000098902c723c */ /* 0x060fe2000000182c */
[----:B------:R-:W-:Y:S03]  /*f0f0*/  LDSM.16.MT88.4 R192, [R219+0xb880] ;  /* 0x00b88000dbc0783b */ /* 0x000fe60000004200 */
[C---:B------:R-:W-:Y:S02]  /*f100*/  FMUL.FTZ R64, R2.reuse, R64 ;  /* 0x0000004002407220 */ /* 0x040fe40000410000 */
[----:B------:R-:W-:Y:S02]  /*f110*/  FMUL.FTZ R65, R2, R65 ;  /* 0x0000004102417220 */ /* 0x000fe40000410000 */
[C---:B------:R-:W-:Y:S01]  /*f120*/  HMMA.16816.F32 R48, R144.reuse, R154, R48 ;  /* 0x0000009a9030723c */ /* 0x040fe20000001830 */
[----:B------:R-:W2:Y:S03]  /*f130*/  LDSM.16.MT88.4 R152, [R212+0x9080] ;  /* 0x00908000d498783b */ /* 0x000ea60000004200 */
[C---:B------:R-:W-:Y:S02]  /*f140*/  FMUL.FTZ R66, R0.reuse, R66 ;  /* 0x0000004200427220 */ /* 0x040fe40000410000 */
[----:B------:R-:W-:Y:S02]  /*f150*/  FMUL.FTZ R67, R0, R67 ;  /* 0x0000004300437220 */ /* 0x000fe40000410000 */
[C---:B----4-:R-:W-:Y:S01]  /*f160*/  HMMA.16816.F32 R52, R144.reuse, R156, R52 ;  /* 0x0000009c9034723c */ /* 0x050fe20000001834 */
[----:B------:R-:W-:Y:S03]  /*f170*/  LDSM.16.MT88.4 R196, [R214+0xb880] ;  /* 0x00b88000d6c4783b */ /* 0x000fe60000004200 */
[C---:B------:R-:W-:Y:S02]  /*f180*/  FMUL.FTZ R68, R2.reuse, R68 ;  /* 0x0000004402447220 */ /* 0x040fe40000410000 */
[----:B------:R-:W-:Y:S02]  /*f190*/  FMUL.FTZ R69, R2, R69 ;  /* 0x0000004502457220 */ /* 0x000fe40000410000 */
[C---:B------:R-:W-:Y:S01]  /*f1a0*/  HMMA.16816.F32 R56, R144.reuse, R158, R56 ;  /* 0x0000009e9038723c */ /* 0x040fe20000001838 */
[----:B------:R-:W4:Y:S03]  /*f1b0*/  LDSM.16.MT88.4 R156, [R219+0xa080] ;  /* 0x00a08000db9c783b */ /* 0x000f260000004200 */
[C---:B------:R-:W-:Y:S02]  /*f1c0*/  FMUL.FTZ R70, R0.reuse, R70 ;  /* 0x0000004600467220 */ /* 0x040fe40000410000 */
[----:B------:R-:W-:Y:S02]  /*f1d0*/  FMUL.FTZ R71, R0, R71 ;  /* 0x0000004700477220 */ /* 0x000fe40000410000 */
[----:B------:R-:W-:Y:S01]  /*f1e0*/  LDSM.16.MT88.4 R200, [R212+0xb880] ;  /* 0x00b88000d4c8783b */ /* 0x000fe20000004200 */
[C---:B-1----:R-:W-:Y:S03]  /*f1f0*/  HMMA.16816.F32 R60, R144.reuse, R140, R60 ;  /* 0x0000008c903c723c */ /* 0x042fe6000000183c */
[C---:B------:R-:W-:Y:S02]  /*f200*/  FMUL.FTZ R72, R2.reuse, R72 ;  /* 0x0000004802487220 */ /* 0x040fe40000410000 */
[----:B------:R-:W-:Y:S01]  /*f210*/  FMUL.FTZ R73, R2, R73 ;  /* 0x0000004902497220 */ /* 0x000fe20000410000 */
[----:B------:R-:W0:Y:S01]  /*f220*/  LDGDEPBAR ;  /* 0x00000000000079af */ /* 0x000e220000000000 */
[C---:B------:R-:W-:Y:S01]  /*f230*/  FMUL.FTZ R74, R0.reuse, R74 ;  /* 0x0000004a004a7220 */ /* 0x040fe20000410000 */
[C---:B------:R-:W-:Y:S04]  /*f240*/  HMMA.16816.F32 R64, R144.reuse, R142, R64 ;  /* 0x0000008e9040723c */ /* 0x040fe80000001840 */
[----:B------:R-:W-:Y:S01]  /*f250*/  FMUL.FTZ R75, R0, R75 ;  /* 0x0000004b004b7220 */ /* 0x000fe20000410000 */
[----:B------:R-:W1:Y:S01]  /*f260*/  LDSM.16.MT88.4 R140, [R214+0xa080] ;  /* 0x00a08000d68c783b */ /* 0x000e620000004200 */
[C---:B------:R-:W-:Y:S02]  /*f270*/  FMUL.FTZ R76, R2.reuse, R76 ;  /* 0x0000004c024c7220 */ /* 0x040fe40000410000 */
[C---:B--2---:R-:W-:Y:S04]  /*f280*/  HMMA.16816.F32 R68, R144.reuse, R152, R68 ;  /* 0x000000989044723c */ /* 0x044fe80000001844 */
[----:B------:R-:W-:Y:S02]  /*f290*/  FMUL.FTZ R77, R2, R77 ;  /* 0x0000004d024d7220 */ /* 0x000fe40000410000 */
[C---:B------:R-:W-:Y:S02]  /*f2a0*/  FMUL.FTZ R78, R0.reuse, R78 ;  /* 0x0000004e004e7220 */ /* 0x040fe40000410000 */
[C---:B------:R-:W-:Y:S01]  /*f2b0*/  HMMA.16816.F32 R72, R144.reuse, R154, R72 ;  /* 0x0000009a9048723c */ /* 0x040fe20000001848 */
[----:B------:R-:W2:Y:S03]  /*f2c0*/  LDSM.16.MT88.4 R152, [R213+0xa080] ;  /* 0x00a08000d598783b */ /* 0x000ea60000004200 */
[----:B------:R-:W-:Y:S02]  /*f2d0*/  FMUL.FTZ R79, R0, R79 ;  /* 0x0000004f004f7220 */ /* 0x000fe40000410000 */
[C---:B------:R-:W-:Y:S02]  /*f2e0*/  FMUL.FTZ R80, R2.reuse, R80 ;  /* 0x0000005002507220 */ /* 0x040fe40000410000 */
[----:B------:R-:W-:Y:S03]  /*f2f0*/  FMUL.FTZ R81, R2, R81 ;  /* 0x0000005102517220 */ /* 0x000fe60000410000 */
[C---:B----4-:R-:W-:Y:S03]  /*f300*/  HMMA.16816.F32 R76, R144.reuse, R156, R76 ;  /* 0x0000009c904c723c */ /* 0x050fe6000000184c */
[C---:B------:R-:W-:Y:S02]  /*f310*/  FMUL.FTZ R82, R0.reuse, R82 ;  /* 0x0000005200527220 */ /* 0x040fe40000410000 */
[----:B------:R-:W-:Y:S02]  /*f320*/  FMUL.FTZ R83, R0, R83 ;  /* 0x0000005300537220 */ /* 0x000fe40000410000 */
[C---:B------:R-:W-:Y:S02]  /*f330*/  FMUL.FTZ R84, R2.reuse, R84 ;  /* 0x0000005402547220 */ /* 0x040fe40000410000 */
[----:B------:R-:W-:Y:S03]  /*f340*/  FMUL.FTZ R85, R2, R85 ;  /* 0x0000005502557220 */ /* 0x000fe60000410000 */
[C---:B------:R-:W-:Y:S01]  /*f350*/  HMMA.16816.F32 R80, R144.reuse, R158, R80 ;  /* 0x0000009e9050723c */ /* 0x040fe20000001850 */
[----:B------:R-:W4:Y:S02]  /*f360*/  LDSM.16.MT88.4 R156, [R212+0xa080] ;  /* 0x00a08000d49c783b */ /* 0x000f240000004200 */
[C---:B------:R-:W-:Y:S02]  /*f370*/  FMUL.FTZ R86, R0.reuse, R86 ;  /* 0x0000005600567220 */ /* 0x040fe40000410000 */
[----:B------:R-:W-:Y:S02]  /*f380*/  FMUL.FTZ R87, R0, R87 ;  /* 0x0000005700577220 */ /* 0x000fe40000410000 */
[C---:B------:R-:W-:Y:S02]  /*f390*/  FMUL.FTZ R88, R2.reuse, R88 ;  /* 0x0000005802587220 */ /* 0x040fe40000410000 */
[----:B------:R-:W-:Y:S03]  /*f3a0*/  FMUL.FTZ R89, R2, R89 ;  /* 0x0000005902597220 */ /* 0x000fe60000410000 */
[C---:B-1----:R-:W-:Y:S03]  /*f3b0*/  HMMA.16816.F32 R84, R144.reuse, R140, R84 ;  /* 0x0000008c9054723c */ /* 0x042fe60000001854 */
[C---:B------:R-:W-:Y:S02]  /*f3c0*/  FMUL.FTZ R90, R0.reuse, R90 ;  /* 0x0000005a005a7220 */ /* 0x040fe40000410000 */
[----:B------:R-:W-:Y:S02]  /*f3d0*/  FMUL.FTZ R91, R0, R91 ;  /* 0x0000005b005b7220 */ /* 0x000fe40000410000 */
[C---:B------:R-:W-:Y:S02]  /*f3e0*/  FMUL.FTZ R92, R2.reuse, R92 ;  /* 0x0000005c025c7220 */ /* 0x040fe40000410000 */
[----:B------:R-:W-:Y:S03]  /*f3f0*/  FMUL.FTZ R93, R2, R93 ;  /* 0x0000005d025d7220 */ /* 0x000fe60000410000 */
[C---:B------:R-:W-:Y:S01]  /*f400*/  HMMA.16816.F32 R88, R144.reuse, R142, R88 ;  /* 0x0000008e9058723c */ /* 0x040fe20000001858 */
[----:B------:R-:W1:Y:S02]  /*f410*/  LDSM.16.MT88.4 R140, [R219+0xb080] ;  /* 0x00b08000db8c783b */ /* 0x000e640000004200 */
[C---:B------:R-:W-:Y:S02]  /*f420*/  FMUL.FTZ R94, R0.reuse, R94 ;  /* 0x0000005e005e7220 */ /* 0x040fe40000410000 */
[----:B------:R-:W-:Y:S02]  /*f430*/  FMUL.FTZ R95, R0, R95 ;  /* 0x0000005f005f7220 */ /* 0x000fe40000410000 */
[C---:B------:R-:W-:Y:S02]  /*f440*/  FMUL.FTZ R96, R2.reuse, R96 ;  /* 0x0000006002607220 */ /* 0x040fe40000410000 */
[----:B------:R-:W-:Y:S03]  /*f450*/  FMUL.FTZ R97, R2, R97 ;  /* 0x0000006102617220 */ /* 0x000fe60000410000 */
[C---:B--2---:R-:W-:Y:S03]  /*f460*/  HMMA.16816.F32 R92, R144.reuse, R152, R92 ;  /* 0x00000098905c723c */ /* 0x044fe6000000185c */
[C---:B------:R-:W-:Y:S02]  /*f470*/  FMUL.FTZ R98, R0.reuse, R98 ;  /* 0x0000006200627220 */ /* 0x040fe40000410000 */
[----:B------:R-:W-:Y:S02]  /*f480*/  FMUL.FTZ R99, R0, R99 ;  /* 0x0000006300637220 */ /* 0x000fe40000410000 */
[C---:B------:R-:W-:Y:S02]  /*f490*/  FMUL.FTZ R100, R2.reuse, R100 ;  /* 0x0000006402647220 */ /* 0x040fe40000410000 */
[----:B------:R-:W-:Y:S03]  /*f4a0*/  FMUL.FTZ R101, R2, R101 ;  /* 0x0000006502657220 */ /* 0x000fe60000410000 */
[C---:B------:R-:W-:Y:S01]  /*f4b0*/  HMMA.16816.F32 R96, R144.reuse, R154, R96 ;  /* 0x0000009a9060723c */ /* 0x040fe20000001860 */
[----:B------:R-:W2:Y:S02]  /*f4c0*/  LDSM.16.MT88.4 R152, [R214+0xb080] ;  /* 0x00b08000d698783b */ /* 0x000ea40000004200 */
[C---:B------:R-:W-:Y:S02]  /*f4d0*/  FMUL.FTZ R102, R0.reuse, R102 ;  /* 0x0000006600667220 */ /* 0x040fe40000410000 */
        /* <DEDUP_REMOVED lines=23> */
[--C-:B------:R-:W-:Y:S01]  /*f650*/  FFMA.FTZ R244, R16, c[0x0][0x2d0], -R189.reuse ;  /* 0x0000b40010f47a23 */ /* 0x100fe200000108bd */
[C---:B--2---:R-:W-:Y:S04]  /*f660*/  HMMA.16816.F32 R12, R144.reuse, R152, R12 ;  /* 0x00000098900c723c */ /* 0x044fe8000000180c */
[C---:B------:R-:W-:Y:S01]  /*f670*/  FMUL.FTZ R116, R2.reuse, R116 ;  /* 0x0000007402747220 */ /* 0x040fe20000410000 */
[----:B------:R-:W-:Y:S01]  /*f680*/  MUFU.EX2 R244, R244 ;  /* 0x000000f400f47308 */ /* 0x000fe20000000800 */
[----:B------:R-:W-:Y:S01]  /*f690*/  FMUL.FTZ R117, R2, R117 ;  /* 0x0000007502757220 */ /* 0x000fe20000410000 */
[----:B------:R-:W-:Y:S01]  /*f6a0*/  F2FP.PACK_AB R152, R243, R240 ;  /* 0x000000f0f398723e */ /* 0x000fe200000000ff */
[C---:B------:R-:W-:Y:S01]  /*f6b0*/  FMUL.FTZ R118, R0.reuse, R118 ;  /* 0x0000007600767220 */ /* 0x040fe20000410000 */
[----:B---3--:R-:W-:Y:S03]  /*f6c0*/  F2FP.PACK_AB R153, R245, R242 ;  /* 0x000000f2f599723e */ /* 0x008fe600000000ff */
[----:B------:R-:W-:Y:S02]  /*f6d0*/  FMUL.FTZ R119, R0, R119 ;  /* 0x0000007700777220 */ /* 0x000fe40000410000 */
[----:B------:R-:W-:Y:S02]  /*f6e0*/  FFMA.FTZ R189, R17, c[0x0][0x2d0], -R189 ;  /* 0x0000b40011bd7a23 */ /* 0x000fe400000108bd */
[----:B------:R-:W-:Y:S02]  /*f6f0*/  FMUL.FTZ R16, R2, R132 ;  /* 0x0000008402107220 */ /* 0x000fe40000410000 */
[----:B------:R-:W2:Y:S01]  /*f700*/  MUFU.EX2 R247, R189 ;  /* 0x000000bd00f77308 */ /* 0x000ea20000000800 */
[C---:B------:R-:W-:Y:S03]  /*f710*/  HMMA.16816.F32 R116, R144.reuse, R154, R116 ;  /* 0x0000009a9074723c */ /* 0x040fe60000001874 */
[--C-:B------:R-:W-:Y:S02]  /*f720*/  FFMA.FTZ R246, R18, c[0x0][0x2d0], -R188.reuse ;  /* 0x0000b40012f67a23 */ /* 0x100fe400000108bc */
[----:B------:R-:W-:Y:S02]  /*f730*/  FFMA.FTZ R188, R19, c[0x0][0x2d0], -R188 ;  /* 0x0000b40013bc7a23 */ /* 0x000fe400000108bc */
[C---:B------:R-:W-:Y:S01]  /*f740*/  FMUL.FTZ R17, R2.reuse, R133 ;  /* 0x0000008502117220 */ /* 0x040fe20000410000 */
[C---:B----4-:R-:W-:Y:S01]  /*f750*/  HMMA.16816.F32 R120, R144.reuse, R156, R120 ;  /* 0x0000009c9078723c */ /* 0x050fe20000001878 */
[----:B------:R3:W-:Y:S03]  /*f760*/  MUFU.EX2 R249, R188 ;  /* 0x000000bc00f97308 */ /* 0x0007e60000000800 */
[C---:B------:R-:W-:Y:S02]  /*f770*/  FMUL.FTZ R124, R2.reuse, R124 ;  /* 0x0000007c027c7220 */ /* 0x040fe40000410000 */
[----:B------:R-:W-:Y:S02]  /*f780*/  FMUL.FTZ R125, R2, R125 ;  /* 0x0000007d027d7220 */ /* 0x000fe40000410000 */
[C---:B------:R-:W-:Y:S03]  /*f790*/  FMUL.FTZ R126, R0.reuse, R126 ;  /* 0x0000007e007e7220 */ /* 0x040fe60000410000 */
[----:B------:R-:W4:Y:S01]  /*f7a0*/  MUFU.EX2 R246, R246 ;  /* 0x000000f600f67308 */ /* 0x000f220000000800 */
[C---:B------:R-:W-:Y:S02]  /*f7b0*/  FMUL.FTZ R127, R0.reuse, R127 ;  /* 0x0000007f007f7220 */ /* 0x040fe40000410000 */
[C---:B------:R-:W-:Y:S01]  /*f7c0*/  FMUL.FTZ R18, R0.reuse, R134 ;  /* 0x0000008600127220 */ /* 0x040fe20000410000 */
[----:B--2---:R-:W-:Y:S01]  /*f7d0*/  F2FP.PACK_AB R154, R247, R244 ;  /* 0x000000f4f79a723e */ /* 0x004fe200000000ff */
[----:B------:R-:W-:Y:S02]  /*f7e0*/  FMUL.FTZ R19, R0, R135 ;  /* 0x0000008700137220 */ /* 0x000fe40000410000 */
[----:B------:R-:W2:Y:S01]  /*f7f0*/  LDSM.16.MT88.4 R132, [R214+0x8880] ;  /* 0x00888000d684783b */ /* 0x000ea20000004200 */
[C---:B------:R-:W-:Y:S03]  /*f800*/  HMMA.16816.F32 R124, R144.reuse, R158, R124 ;  /* 0x0000009e907c723c */ /* 0x040fe6000000187c */
[C---:B------:R-:W-:Y:S02]  /*f810*/  FMUL.FTZ R128, R2.reuse, R128 ;  /* 0x0000008002807220 */ /* 0x040fe40000410000 */
[----:B------:R-:W-:Y:S01]  /*f820*/  FMUL.FTZ R129, R2, R129 ;  /* 0x0000008102817220 */ /* 0x000fe20000410000 */
[----:B------:R-:W-:Y:S01]  /*f830*/  LDSM.16.MT88.4 R156, [R212+0x8880] ;  /* 0x00888000d49c783b */ /* 0x000fe20000004200 */
[C---:B------:R-:W-:Y:S01]  /*f840*/  FMUL.FTZ R130, R0.reuse, R130 ;  /* 0x0000008200827220 */ /* 0x040fe20000410000 */
[C---:B------:R-:W-:Y:S04]  /*f850*/  HMMA.16816.F32 R16, R144.reuse, R136, R16 ;  /* 0x000000889010723c */ /* 0x040fe80000001810 */
[----:B------:R-:W-:Y:S01]  /*f860*/  FMUL.FTZ R131, R0, R131 ;  /* 0x0000008300837220 */ /* 0x000fe20000410000 */
[----:B---3--:R-:W-:Y:S01]  /*f870*/  LDSM.16.MT88.4 R188, [R212+0xa880] ;  /* 0x00a88000d4bc783b */ /* 0x008fe20000004200 */
[----:B------:R-:W-:Y:S01]  /*f880*/  FFMA.FTZ R149, R2, R237, R149 ;  /* 0x000000ed02957223 */ /* 0x000fe20000010095 */
[----:B----4-:R-:W-:Y:S01]  /*f890*/  F2FP.PACK_AB R155, R249, R246 ;  /* 0x000000f6f99b723e */ /* 0x010fe200000000ff */
[----:B------:R-:W-:Y:S03]  /*f8a0*/  FFMA.FTZ R236, R0, R235, R236 ;  /* 0x000000eb00ec7223 */ /* 0x000fe600000100ec */
[----:B------:R-:W-:Y:S01]  /*f8b0*/  HMMA.16816.F32 R128, R144, R138, R128 ;  /* 0x0000008a9080723c */ /* 0x000fe20000001880 */
[----:B------:R-:W3:Y:S02]  /*f8c0*/  LDSM.16.MT88.4 R136, [R213+0x8880] ;  /* 0x00888000d588783b */ /* 0x000ee40000004200 */
[----:B------:R-:W-:Y:S01]  /*f8d0*/  MOV R0, R3 ;  /* 0x0000000300007202 */ /* 0x000fe20000000f00 */
[----:B------:R-:W-:Y:S02]  /*f8e0*/  FADD.FTZ R150, R150, R149 ;  /* 0x0000009596967221 */ /* 0x000fe40000010000 */
[----:B------:R-:W-:Y:S02]  /*f8f0*/  FADD.FTZ R239, R239, R236 ;  /* 0x000000ecefef7221 */ /* 0x000fe40000010000 */
[C---:B-1----:R-:W-:Y:S05]  /*f900*/  HMMA.16816.F32 R144, R152.reuse, R140, R4 ;  /* 0x0000008c9890723c */ /* 0x042fea0000001804 */
[----:B------:R-:W-:Y:S02]  /*f910*/  FADD.FTZ R149, R151, R150 ;  /* 0x0000009697957221 */ /* 0x000fe40000010000 */
[----:B------:R-:W-:Y:S01]  /*f920*/  FADD.FTZ R238, R238, R239 ;  /* 0x000000efeeee7221 */ /* 0x000fe20000010000 */
[C---:B------:R-:W-:Y:S04]  /*f930*/  HMMA.16816.F32 R140, R152.reuse, R142, R8 ;  /* 0x0000008e988c723c */ /* 0x040fe80000001808 */
[----:B------:R-:W-:Y:S02]  /*f940*/  FADD.FTZ R149, R234, R149 ;  /* 0x00000095ea957221 */ /* 0x000fe40000010000 */
[----:B------:R-:W-:Y:S02]  /*f950*/  FADD.FTZ R241, R241, R238 ;  /* 0x000000eef1f17221 */ /* 0x000fe40000010000 */
[C---:B--2---:R-:W-:Y:S04]  /*f960*/  HMMA.16816.F32 R20, R152.reuse, R132, R20 ;  /* 0x000000849814723c */ /* 0x044fe80000001814 */
[----:B------:R-:W-:Y:S01]  /*f970*/  FADD.FTZ R240, R240, R149 ;  /* 0x00000095f0f07221 */ /* 0x000fe20000010000 */
[----:B------:R-:W-:Y:S01]  /*f980*/  MOV R149, R148 ;  /* 0x0000009400957202 */ /* 0x000fe20000000f00 */
[----:B------:R-:W-:Y:S02]  /*f990*/  FADD.FTZ R242, R242, R241 ;  /* 0x000000f1f2f27221 */ /* 0x000fe40000010000 */
[C---:B------:R-:W-:Y:S01]  /*f9a0*/  HMMA.16816.F32 R24, R152.reuse, R134, R24 ;  /* 0x000000869818723c */ /* 0x040fe20000001818 */
[----:B------:R-:W1:Y:S03]  /*f9b0*/  LDSM.16.MT88.4 R132, [R213+0xb880] ;  /* 0x00b88000d584783b */ /* 0x000e660000004200 */
[----:B------:R-:W-:Y:S02]  /*f9c0*/  FADD.FTZ R243, R243, R240 ;  /* 0x000000f0f3f37221 */ /* 0x000fe40000010000 */
[----:B------:R-:W-:Y:S02]  /*f9d0*/  FADD.FTZ R245, R245, R242 ;  /* 0x000000f2f5f57221 */ /* 0x000fe40000010000 */
[----:B------:R-:W-:Y:S01]  /*f9e0*/  FADD.FTZ R244, R244, R243 ;  /* 0x000000f3f4f47221 */ /* 0x000fe20000010000 */
[C---:B---3--:R-:W-:Y:S03]  /*f9f0*/  HMMA.16816.F32 R28, R152.reuse, R136, R28 ;  /* 0x00000088981c723c */ /* 0x048fe6000000181c */
[----:B------:R-:W-:Y:S02]  /*fa00*/  FADD.FTZ R246, R246, R245 ;  /* 0x000000f5f6f67221 */ /* 0x000fe40000010000 */
[----:B------:R-:W-:Y:S02]  /*fa10*/  FADD.FTZ R237, R247, R244 ;  /* 0x000000f4f7ed7221 */ /* 0x000fe40000010000 */
[----:B------:R-:W-:Y:S01]  /*fa20*/  FADD.FTZ R235, R249, R246 ;  /* 0x000000f6f9eb7221 */ /* 0x000fe20000010000 */
        /* <DEDUP_REMOVED lines=23> */
[C---:B-1----:R-:W-:Y:S08]  /*fba0*/  HMMA.16816.F32 R120, R152.reuse, R132, R120 ;  /* 0x000000849878723c */ /* 0x042ff00000001878 */
[C---:B------:R-:W-:Y:S08]  /*fbb0*/  HMMA.16816.F32 R124, R152.reuse, R134, R124 ;  /* 0x00000086987c723c */ /* 0x040ff0000000187c */
[C---:B------:R-:W-:Y:S08]  /*fbc0*/  HMMA.16816.F32 R132, R152.reuse, R200, R16 ;  /* 0x000000c89884723c */ /* 0x040ff00000001810 */
[----:B------:R-:W-:Y:S01]  /*fbd0*/  HMMA.16816.F32 R128, R152, R202, R128 ;  /* 0x000000ca9880723c */ /* 0x000fe20000001880 */
[----:B------:R-:W-:-:S07]  /*fbe0*/  @P0 BRA `(.L_x_138) ;  /* 0xffffe30000000947 */ /* 0x000fce000383ffff */
.L_x_137:
[----:B------:R-:W1:Y:S01]  /*fbf0*/  SHFL.BFLY PT, R0, R235, 0x2, 0x1f ;  /* 0x0c401f00eb007f89 */ /* 0x000e6200000e0000 */
[----:B------:R-:W-:-:S02]  /*fc00*/  MOV R2, RZ ;  /* 0x000000ff00027202 */ /* 0x000fc40000000f00 */
[----:B------:R-:W-:Y:S01]  /*fc10*/  MOV R4, RZ ;  /* 0x000000ff00047202 */ /* 0x000fe20000000f00 */
[----:B------:R-:W2:Y:S01]  /*fc20*/  SHFL.BFLY PT, R6, R237, 0x2, 0x1f ;  /* 0x0c401f00ed067f89 */ /* 0x000ea200000e0000 */
[----:B------:R-:W-:Y:S02]  /*fc30*/  MOV R10, 0xff800000 ;  /* 0xff800000000a7802 */ /* 0x000fe40000000f00 */
[----:B------:R-:W-:Y:S02]  /*fc40*/  MOV R12, 0xff800000 ;  /* 0xff800000000c7802 */ /* 0x000fe40000000f00 */
[----:B------:R-:W-:Y:S01]  /*fc50*/  PLOP3.LUT P2, PT, PT, PT, PT, 0x8, 0x0 ;  /* 0x000000000000781c */ /* 0x000fe20003f4e170 */
[----:B-1----:R-:W-:Y:S02]  /*fc60*/  FADD.FTZ R7, R0, R235 ;  /* 0x000000eb00077221 */ /* 0x002fe40000010000 */
[----:B--2---:R-:W-:-:S03]  /*fc70*/  FADD.FTZ R6, R6, R237 ;  /* 0x000000ed06067221 */ /* 0x004fc60000010000 */
[----:B------:R-:W1:Y:S04]  /*fc80*/  SHFL.BFLY PT, R0, R7, 0x1, 0x1f ;  /* 0x0c201f0007007f89 */ /* 0x000e6800000e0000 */
[----:B------:R-:W2:Y:S01]  /*fc90*/  SHFL.BFLY PT, R5, R6, 0x1, 0x1f ;  /* 0x0c201f0006057f89 */ /* 0x000ea200000e0000 */
[----:B-1----:R-:W-:Y:S02]  /*fca0*/  FADD.FTZ R0, R0, R7 ;  /* 0x0000000700007221 */ /* 0x002fe40000010000 */
[----:B--2---:R-:W-:-:S03]  /*fcb0*/  FADD.FTZ R5, R6, R5 ;  /* 0x0000000506057221 */ /* 0x004fc60000010000 */
[----:B------:R-:W-:Y:S02]  /*fcc0*/  FSETP.NE.FTZ.AND P0, PT, R0, RZ, PT ;  /* 0x000000ff0000720b */ /* 0x000fe40003f15000 */
[----:B------:R-:W-:-:S11]  /*fcd0*/  FSETP.NE.FTZ.AND P1, PT, R5, RZ, PT ;  /* 0x000000ff0500720b */ /* 0x000fd60003f35000 */
[----:B------:R-:W1:Y:S01]  /*fce0*/  @P0 MUFU.RCP R2, R0 ;  /* 0x0000000000020308 */ /* 0x000e620000001000 */
[----:B------:R-:W-:Y:S02]  /*fcf0*/  @P0 MOV R16, 0x3f317218 ;  /* 0x3f31721800100802 */ /* 0x000fe40000000f00 */
[----:B------:R-:W-:-:S05]  /*fd00*/  @P1 MOV R14, 0x3f317218 ;  /* 0x3f317218000e1802 */ /* 0x000fca0000000f00 */
[----:B------:R-:W2:Y:S01]  /*fd10*/  @P1 MUFU.RCP R4, R5 ;  /* 0x0000000500041308 */ /* 0x000ea20000001000 */
[----:B------:R-:W-:-:S07]  /*fd20*/  @P1 FMUL.FTZ R14, R14, c[0x0][0x2d0] ;  /* 0x0000b4000e0e1a20 */ /* 0x000fce0000410000 */
[----:B------:R-:W3:Y:S01]  /*fd30*/  @P0 MUFU.LG2 R0, R0 ;  /* 0x0000000000000308 */ /* 0x000ee20000000c00 */
[C---:B-1----:R-:W-:Y:S02]  /*fd40*/  FMUL.FTZ R146, R2.reuse, R146 ;  /* 0x0000009202927220 */ /* 0x042fe40000410000 */
[C---:B------:R-:W-:Y:S02]  /*fd50*/  FMUL.FTZ R147, R2.reuse, R147 ;  /* 0x0000009302937220 */ /* 0x040fe40000410000 */
[C---:B------:R-:W-:Y:S02]  /*fd60*/  FMUL.FTZ R142, R2.reuse, R142 ;  /* 0x0000008e028e7220 */ /* 0x040fe40000410000 */
[----:B------:R-:W-:Y:S01]  /*fd70*/  FMUL.FTZ R143, R2, R143 ;  /* 0x0000008f028f7220 */ /* 0x000fe20000410000 */
[----:B------:R-:W1:Y:S01]  /*fd80*/  @P1 MUFU.LG2 R5, R5 ;  /* 0x0000000500051308 */ /* 0x000e620000000c00 */
[C---:B--2---:R-:W-:Y:S02]  /*fd90*/  FMUL.FTZ R144, R4.reuse, R144 ;  /* 0x0000009004907220 */ /* 0x044fe40000410000 */
[----:B------:R-:W-:-:S02]  /*fda0*/  FMUL.FTZ R145, R4, R145 ;  /* 0x0000009104917220 */ /* 0x000fc40000410000 */
[C---:B------:R-:W-:Y:S02]  /*fdb0*/  FMUL.FTZ R140, R4.reuse, R140 ;  /* 0x0000008c048c7220 */ /* 0x040fe40000410000 */
[----:B------:R-:W-:Y:S02]  /*fdc0*/  FMUL.FTZ R141, R4, R141 ;  /* 0x0000008d048d7220 */ /* 0x000fe40000410000 */
[----:B---3--:R-:W-:Y:S02]  /*fdd0*/  @P0 FMUL.FTZ R15, R0, 0.69314718246459960938 ;  /* 0x3f317218000f0820 */ /* 0x008fe40000410000 */
[----:B------:R-:W-:Y:S02]  /*fde0*/  @P0 FMUL.FTZ R0, R16, c[0x0][0x2d0] ;  /* 0x0000b40010000a20 */ /* 0x000fe40000410000 */
[C---:B------:R-:W-:Y:S02]  /*fdf0*/  FMUL.FTZ R20, R4.reuse, R20 ;  /* 0x0000001404147220 */ /* 0x040fe40000410000 */
[----:B------:R-:W-:-:S02]  /*fe00*/  FMUL.FTZ R21, R4, R21 ;  /* 0x0000001504157220 */ /* 0x000fc40000410000 */
[----:B-1----:R-:W-:Y:S02]  /*fe10*/  @P1 FMUL.FTZ R5, R5, 0.69314718246459960938 ;  /* 0x3f31721805051820 */ /* 0x002fe40000410000 */
        /* <DEDUP_REMOVED lines=120> */
.L_x_76:
[----:B------:R-:W-:Y:S01]  /*105a0*/  ULDC.64 UR4, c[0x0][0x118] ;  /* 0x0000460000047ab9 */ /* 0x000fe20000000a00 */
[----:B------:R-:W-:Y:S01]  /*105b0*/  SHF.R.S32.HI R0, RZ, 0x1f, R223 ;  /* 0x0000001fff007819 */ /* 0x000fe200000114df */
[----:B------:R-:W-:Y:S05]  /*105c0*/  @P2 BRA `(.L_x_139) ;  /* 0x00001a8000002947 */ /* 0x000fea0003800000 */
[----:B------:R-:W1:Y:S01]  /*105d0*/  S2R R2, SR_TID.X ;  /* 0x0000000000027919 */ /* 0x000e620000002100 */
[----:B------:R-:W-:Y:S02]  /*105e0*/  F2FP.PACK_AB R6, R7, R6 ;  /* 0x000000060706723e */ /* 0x000fe400000000ff */
[----:B------:R-:W-:Y:S01]  /*105f0*/  F2FP.PACK_AB R8, R11, R8 ;  /* 0x000000080b08723e */ /* 0x000fe200000000ff */
[----:B------:R-:W-:Y:S01]  /*10600*/  BAR.SYNC.DEFER_BLOCKING 0x1, 0x100 ;  /* 0x0044000000007b1d */ /* 0x000fe20000010000 */
        /* <DEDUP_REMOVED lines=10> */
[----:B-1----:R-:W-:Y:S02]  /*106b0*/  SHF.R.S32.HI R3, RZ, 0x1f, R2 ;  /* 0x0000001fff037819 */ /* 0x002fe40000011402 */
[----:B------:R-:W-:Y:S02]  /*106c0*/  F2FP.PACK_AB R32, R33, R32 ;  /* 0x000000202120723e */ /* 0x000fe400000000ff */
[----:B------:R-:W-:Y:S02]  /*106d0*/  LEA.HI R5, R3, R2, RZ, 0x2 ;  /* 0x0000000203057211 */ /* 0x000fe400078f10ff */
[----:B------:R-:W-:Y:S02]  /*106e0*/  F2FP.PACK_AB R34, R35, R34 ;  /* 0x000000222322723e */ /* 0x000fe400000000ff */
[----:B------:R-:W-:-:S02]  /*106f0*/  SHF.R.S32.HI R14, RZ, 0x2, R5 ;  /* 0x00000002ff0e7819 */ /* 0x000fc40000011405 */
[----:B------:R-:W-:Y:S02]  /*10700*/  SHF.R.S32.HI R7, RZ, 0x1f, R5 ;  /* 0x0000001fff077819 */ /* 0x000fe40000011405 */
[----:B------:R-:W-:Y:S02]  /*10710*/  LOP3.LUT R5, R5, 0xfffffffc, RZ, 0xc0, !PT ;  /* 0xfffffffc05057812 */ /* 0x000fe400078ec0ff */
[----:B------:R-:W-:Y:S02]  /*10720*/  LEA.HI R7, R7, R14, RZ, 0x3 ;  /* 0x0000000e07077211 */ /* 0x000fe400078f18ff */
[----:B------:R-:W-:Y:S01]  /*10730*/  F2FP.PACK_AB R36, R37, R36 ;  /* 0x000000242524723e */ /* 0x000fe200000000ff */
[----:B------:R-:W-:Y:S01]  /*10740*/  IMAD.IADD R16, R2, 0x1, -R5 ;  /* 0x0000000102107824 */ /* 0x000fe200078e0a05 */
[----:B------:R-:W-:Y:S02]  /*10750*/  LOP3.LUT R7, R7, 0xfffffff8, RZ, 0xc0, !PT ;  /* 0xfffffff807077812 */ /* 0x000fe400078ec0ff */
[----:B------:R-:W-:-:S02]  /*10760*/  F2FP.PACK_AB R38, R39, R38 ;  /* 0x000000262726723e */ /* 0x000fc400000000ff */
[----:B------:R-:W-:Y:S01]  /*10770*/  F2FP.PACK_AB R40, R41, R40 ;  /* 0x000000282928723e */ /* 0x000fe200000000ff */
[----:B------:R-:W-:Y:S01]  /*10780*/  IMAD.IADD R14, R14, 0x1, -R7 ;  /* 0x000000010e0e7824 */ /* 0x000fe200078e0a07 */
[----:B------:R-:W-:Y:S02]  /*10790*/  LEA.HI R7, R3, R2, RZ, 0x5 ;  /* 0x0000000203077211 */ /* 0x000fe400078f28ff */
[----:B------:R-:W-:Y:S01]  /*107a0*/  F2FP.PACK_AB R42, R43, R42 ;  /* 0x0000002a2b2a723e */ /* 0x000fe200000000ff */
[C---:B------:R-:W-:Y:S01]  /*107b0*/  IMAD.SHL.U32 R15, R14.reuse, 0x40, RZ ;  /* 0x000000400e0f7824 */ /* 0x040fe200078e00ff */
[----:B------:R-:W-:Y:S02]  /*107c0*/  SHF.R.S32.HI R11, RZ, 0x5, R7 ;  /* 0x00000005ff0b7819 */ /* 0x000fe40000011407 */
[----:B------:R-:W-:Y:S02]  /*107d0*/  LOP3.LUT R17, R14, 0x1, RZ, 0xc0, !PT ;  /* 0x000000010e117812 */ /* 0x000fe400078ec0ff */
[----:B------:R-:W-:Y:S01]  /*107e0*/  LOP3.LUT R15, R15, 0x1c0, RZ, 0xc0, !PT ;  /* 0x000001c00f0f7812 */ /* 0x000fe200078ec0ff */
[----:B------:R-:W-:Y:S01]  /*107f0*/  IMAD R5, R11, 0x200, R16 ;  /* 0x000002000b057824 */ /* 0x000fe200078e0210 */
[----:B------:R-:W-:-:S02]  /*10800*/  ISETP.NE.U32.AND P0, PT, R17, 0x1, PT ;  /* 0x000000011100780c */ /* 0x000fc40003f05070 */
[----:B------:R-:W-:Y:S02]  /*10810*/  LEA.HI R18, R15, R15, RZ, 0x1d ;  /* 0x0000000f0f127211 */ /* 0x000fe400078fe8ff */
[----:B------:R-:W-:Y:S01]  /*10820*/  R2P PR, R14, 0x6 ;  /* 0x000000060e007804 */ /* 0x000fe20000000000 */
[----:B------:R-:W-:Y:S01]  /*10830*/  IMAD.MOV.U32 R14, RZ, RZ, 0x20 ;  /* 0x00000020ff0e7424 */ /* 0x000fe200078e00ff */
[----:B------:R-:W-:Y:S01]  /*10840*/  F2FP.PACK_AB R44, R45, R44 ;  /* 0x0000002c2d2c723e */ /* 0x000fe200000000ff */
[----:B------:R-:W-:Y:S01]  /*10850*/  IMAD.U32 R5, R5, 0x2, R18 ;  /* 0x0000000205057824 */ /* 0x000fe200078e0012 */
[----:B------:R-:W-:Y:S02]  /*10860*/  F2FP.PACK_AB R46, R47, R46 ;  /* 0x0000002e2f2e723e */ /* 0x000fe400000000ff */
[----:B------:R-:W-:Y:S01]  /*10870*/  SEL R14, R14, 0xffffffe0, !P1 ;  /* 0xffffffe00e0e7807 */ /* 0x000fe20004800000 */
[----:B------:R-:W-:Y:S01]  /*10880*/  IMAD.SHL.U32 R5, R5, 0x2, RZ ;  /* 0x0000000205057824 */ /* 0x000fe200078e00ff */
[----:B------:R-:W-:-:S02]  /*10890*/  F2FP.PACK_AB R48, R49, R48 ;  /* 0x000000303130723e */ /* 0x000fc400000000ff */
[----:B------:R-:W-:Y:S01]  /*108a0*/  F2FP.PACK_AB R50, R51, R50 ;  /* 0x000000323332723e */ /* 0x000fe200000000ff */
[C---:B------:R-:W-:Y:S01]  /*108b0*/  IMAD.IADD R19, R5.reuse, 0x1, R14 ;  /* 0x0000000105137824 */ /* 0x040fe200078e020e */
[C---:B------:R-:W-:Y:S01]  /*108c0*/  IADD3 R17, R5.reuse, 0x80, RZ ;  /* 0x0000008005117810 */ /* 0x040fe20007ffe0ff */
[----:B------:R-:W-:Y:S01]  /*108d0*/  STS [R5+0x80], R144 ;  /* 0x0000809005007388 */ /* 0x000fe20000000800 */
[----:B------:R-:W-:Y:S02]  /*108e0*/  IADD3 R15, R5, 0x70, RZ ;  /* 0x00000070050f7810 */ /* 0x000fe40007ffe0ff */
[----:B------:R-:W-:Y:S01]  /*108f0*/  @P0 IADD3 R15, R17, 0x10, RZ ;  /* 0x00000010110f0810 */ /* 0x000fe20007ffe0ff */
[----:B------:R-:W-:Y:S01]  /*10900*/  IMAD.MOV.U32 R17, RZ, RZ, 0x40 ;  /* 0x00000040ff117424 */ /* 0x000fe200078e00ff */
[----:B------:R-:W-:Y:S01]  /*10910*/  STS [R5+0x480], R146 ;  /* 0x0004809205007388 */ /* 0x000fe20000000800 */
[----:B------:R-:W-:Y:S02]  /*10920*/  F2FP.PACK_AB R52, R53, R52 ;  /* 0x000000343534723e */ /* 0x000fe400000000ff */
[----:B------:R-:W-:Y:S01]  /*10930*/  F2FP.PACK_AB R13, R13, R54 ;  /* 0x000000360d0d723e */ /* 0x000fe200000000ff */
[----:B------:R-:W-:Y:S01]  /*10940*/  STS [R15], R140 ;  /* 0x0000008c0f007388 */ /* 0x000fe20000000800 */
[----:B------:R-:W-:Y:S01]  /*10950*/  SEL R18, R17, 0xffffffc0, !P2 ;  /* 0xffffffc011127807 */ /* 0x000fe20005000000 */
[--C-:B------:R-:W-:Y:S01]  /*10960*/  IMAD.IADD R17, R14, 0x1, R15.reuse ;  /* 0x000000010e117824 */ /* 0x100fe200078e020f */
[----:B------:R-:W-:Y:S01]  /*10970*/  F2FP.PACK_AB R56, R57, R56 ;  /* 0x000000383938723e */ /* 0x000fe200000000ff */
[----:B------:R-:W-:Y:S01]  /*10980*/  STS [R15+0x400], R142 ;  /* 0x0004008e0f007388 */ /* 0x000fe20000000800 */
[----:B------:R-:W-:Y:S01]  /*10990*/  F2FP.PACK_AB R58, R59, R58 ;  /* 0x0000003a3b3a723e */ /* 0x000fe200000000ff */
[--C-:B------:R-:W-:Y:S01]  /*109a0*/  IMAD.IADD R21, R5, 0x1, R18.reuse ;  /* 0x0000000105157824 */ /* 0x100fe200078e0212 */
[----:B------:R-:W-:Y:S01]  /*109b0*/  F2FP.PACK_AB R60, R61, R60 ;  /* 0x0000003c3d3c723e */ /* 0x000fe200000000ff */
[C---:B------:R-:W-:Y:S01]  /*109c0*/  IMAD.IADD R23, R18.reuse, 0x1, R15 ;  /* 0x0000000112177824 */ /* 0x040fe200078e020f */
[----:B------:R-:W-:Y:S01]  /*109d0*/  STS [R19+0x80], R20 ;  /* 0x0000801413007388 */ /* 0x000fe20000000800 */
[----:B------:R-:W-:Y:S01]  /*109e0*/  IMAD.IADD R25, R18, 0x1, R19 ;  /* 0x0000000112197824 */ /* 0x000fe200078e0213 */
[----:B------:R-:W-:Y:S01]  /*109f0*/  F2FP.PACK_AB R62, R63, R62 ;  /* 0x0000003e3f3e723e */ /* 0x000fe200000000ff */
[----:B------:R-:W-:Y:S01]  /*10a00*/  IMAD.IADD R27, R17, 0x1, R18 ;  /* 0x00000001111b7824 */ /* 0x000fe200078e0212 */
[----:B------:R-:W-:Y:S01]  /*10a10*/  STS [R19+0x480], R22 ;  /* 0x0004801613007388 */ /* 0x000fe20000000800 */
[----:B------:R-:W-:-:S02]  /*10a20*/  F2FP.PACK_AB R4, R67, R4 ;  /* 0x000000044304723e */ /* 0x000fc400000000ff */
[----:B------:R-:W-:Y:S01]  /*10a30*/  F2FP.PACK_AB R68, R69, R68 ;  /* 0x000000444544723e */ /* 0x000fe200000000ff */
[----:B------:R-:W-:Y:S01]  /*10a40*/  STS [R17], R24 ;  /* 0x0000001811007388 */ /* 0x000fe20000000800 */
[----:B------:R-:W-:Y:S02]  /*10a50*/  F2FP.PACK_AB R70, R71, R70 ;  /* 0x000000464746723e */ /* 0x000fe400000000ff */
[----:B------:R-:W-:Y:S01]  /*10a60*/  F2FP.PACK_AB R72, R73, R72 ;  /* 0x000000484948723e */ /* 0x000fe200000000ff */
[----:B------:R-:W-:Y:S01]  /*10a70*/  STS [R17+0x400], R26 ;  /* 0x0004001a11007388 */ /* 0x000fe20000000800 */
        /* <DEDUP_REMOVED lines=8> */
[----:B------:R-:W-:Y:S01]  /*10b00*/  STS [R23], R32 ;  /* 0x0000002017007388 */ /* 0x000fe20000000800 */
        /* <DEDUP_REMOVED lines=39> */
[----:B------:R-:W-:-:S02]  /*10d80*/  ISETP.NE.U32.AND P1, PT, RZ, c[0x0][0x508], PT ;  /* 0x00014200ff007a0c */ /* 0x000fc40003f25070 */
[----:B------:R-:W-:Y:S01]  /*10d90*/  ISETP.NE.U32.AND P0, PT, RZ, c[0x0][0x500], PT ;  /* 0x00014000ff007a0c */ /* 0x000fe20003f05070 */
[----:B------:R-:W-:Y:S01]  /*10da0*/  STS [R21+0x4080], R60 ;  /* 0x0040803c15007388 */ /* 0x000fe20000000800 */
[----:B------:R-:W-:Y:S02]  /*10db0*/  ISETP.NE.AND.EX P1, PT, RZ, c[0x0][0x50c], PT, P1 ;  /* 0x00014300ff007a0c */ /* 0x000fe40003f25310 */
[----:B------:R-:W-:Y:S01]  /*10dc0*/  ISETP.NE.AND.EX P0, PT, RZ, c[0x0][0x504], PT, P0 ;  /* 0x00014100ff007a0c */ /* 0x000fe20003f05300 */
        /* <DEDUP_REMOVED lines=25> */
[----:B------:R2:W-:Y:S04]  /*10f60*/  STS [R15+0xc000], R8 ;  /* 0x00c000080f007388 */ /* 0x0005e80000000800 */
[----:B------:R3:W-:Y:S04]  /*10f70*/  STS [R15+0xc400], R114 ;  /* 0x00c400720f007388 */ /* 0x0007e80000000800 */
[----:B------:R-:W-:Y:S04]  /*10f80*/  STS [R19+0xc080], R136 ;  /* 0x00c0808813007388 */ /* 0x000fe80000000800 */
[----:B------:R4:W-:Y:S04]  /*10f90*/  STS [R19+0xc480], R138 ;  /* 0x00c4808a13007388 */ /* 0x0009e80000000800 */
[----:B------:R3:W-:Y:S04]  /*10fa0*/  STS [R17+0xc000], R116 ;  /* 0x00c0007411007388 */ /* 0x0007e80000000800 */
[----:B------:R3:W-:Y:S01]  /*10fb0*/  STS [R17+0xc400], R118 ;  /* 0x00c4007611007388 */ /* 0x0007e20000000800 */
[----:B-1----:R-:W-:-:S03]  /*10fc0*/  IMAD.MOV.U32 R5, RZ, RZ, 0x4 ;  /* 0x00000004ff057424 */ /* 0x002fc600078e00ff */
[----:B------:R1:W-:Y:S01]  /*10fd0*/  STS [R21+0xc080], R120 ;  /* 0x00c0807815007388 */ /* 0x0003e20000000800 */
[----:B--2---:R-:W-:-:S03]  /*10fe0*/  IMAD.WIDE R8, R224, R5, c[0x0][0x500] ;  /* 0x00014000e0087625 */ /* 0x004fc600078e0205 */
[----:B------:R1:W-:Y:S04]  /*10ff0*/  STS [R21+0xc480], R122 ;  /* 0x00c4807a15007388 */ /* 0x0003e80000000800 */
[----:B------:R1:W-:Y:S04]  /*11000*/  STS [R23+0xc000], R124 ;  /* 0x00c0007c17007388 */ /* 0x0003e80000000800 */
[----:B------:R1:W-:Y:S04]  /*11010*/  STS [R23+0xc400], R126 ;  /* 0x00c4007e17007388 */ /* 0x0003e80000000800 */
[----:B------:R1:W-:Y:S04]  /*11020*/  STS [R25+0xc080], R132 ;  /* 0x00c0808419007388 */ /* 0x0003e80000000800 */
[----:B------:R1:W-:Y:S04]  /*11030*/  STS [R25+0xc480], R134 ;  /* 0x00c4808619007388 */ /* 0x0003e80000000800 */
[----:B------:R1:W-:Y:S04]  /*11040*/  STS [R27+0xc000], R128 ;  /* 0x00c000801b007388 */ /* 0x0003e80000000800 */
[----:B------:R1:W-:Y:S04]  /*11050*/  STS [R27+0xc400], R130 ;  /* 0x00c400821b007388 */ /* 0x0003e80000000800 */
[----:B------:R-:W-:Y:S01]  /*11060*/  BAR.SYNC.DEFER_BLOCKING 0x1, 0x100 ;  /* 0x0044000000007b1d */ /* 0x000fe20000010000 */
[----:B------:R-:W-:-:S02]  /*11070*/  IMAD.MOV.U32 R4, RZ, RZ, c[0x0][0x388] ;  /* 0x0000e200ff047624 */ /* 0x000fc400078e00ff */
[----:B---3--:R-:W-:-:S03]  /*11080*/  @P1 IMAD.WIDE R14, R224, R5, c[0x0][0x508] ;  /* 0x00014200e00e1625 */ /* 0x008fc600078e0205 */
[----:B------:R-:W2:Y:S04]  /*11090*/  @P0 LDG.E R13, [R8.64] ;  /* 0x00000004080d0981 */ /* 0x000ea8000c1e1900 */
[----:B------:R1:W5:Y:S01]  /*110a0*/  @P1 LDG.E R4, [R14.64] ;  /* 0x000000040e041981 */ /* 0x000362000c1e1900 */
[----:B----4-:R-:W-:Y:S02]  /*110b0*/  CS2R R18, SRZ ;  /* 0x0000000000127805 */ /* 0x010fe4000001ff00 */
[--C-:B--2---:R-:W-:Y:S01]  /*110c0*/  @P0 SHF.R.S32.HI R19, RZ, 0x1f, R13.reuse ;  /* 0x0000001fff130819 */ /* 0x104fe2000001140d */
[----:B------:R-:W-:Y:S01]  /*110d0*/  @P0 IMAD.MOV.U32 R18, RZ, RZ, R13 ;  /* 0x000000ffff120224 */ /* 0x000fe200078e000d */
[----:B------:R-:W-:Y:S05]  /*110e0*/  @P1 BRA `(.L_x_140) ;  /* 0x0000004000001947 */ /* 0x000fea0003800000 */
[----:B-1----:R-:W-:Y:S05]  /*110f0*/  @!P0 BRA `(.L_x_140) ;  /* 0x0000003000008947 */ /* 0x002fea0003800000 */
[----:B-----5:R-:W2:Y:S04]  /*11100*/  LDG.E R4, [R8.64] ;  /* 0x0000000408047981 */ /* 0x020ea8000c1e1900 */
[----:B------:R-:W2:Y:S02]  /*11110*/  LDG.E R5, [R8.64+0x4] ;  /* 0x0000040408057981 */ /* 0x000ea4000c1e1900 */
[----:B--2---:R-:W-:-:S02]  /*11120*/  IADD3 R4, -R4, R5, RZ ;  /* 0x0000000504047210 */ /* 0x004fc40007ffe1ff */
.L_x_140:
[----:B-1----:R-:W-:Y:S01]  /*11130*/  LOP3.LUT R7, R7, 0xffffffe0, RZ, 0xc0, !PT ;  /* 0xffffffe007077812 */ /* 0x002fe200078ec0ff */
[----:B------:R-:W1:Y:S01]  /*11140*/  S2R R73, SR_CTAID.X ;  /* 0x0000000000497919 */ /* 0x000e620000002500 */
[----:B------:R-:W-:Y:S01]  /*11150*/  SHF.R.S32.HI R14, RZ, 0x1f, R11 ;  /* 0x0000001fff0e7819 */ /* 0x000fe2000001140b */
[----:B------:R-:W-:Y:S01]  /*11160*/  IMAD.MOV.U32 R21, RZ, RZ, R19 ;  /* 0x000000ffff157224 */ /* 0x000fe200078e0013 */
[----:B------:R-:W-:Y:S01]  /*11170*/  LEA.HI R8, R16, R16, RZ, 0x1 ;  /* 0x0000001010087211 */ /* 0x000fe200078f08ff */
[----:B------:R-:W-:Y:S01]  /*11180*/  IMAD.IADD R6, R2, 0x1, -R7 ;  /* 0x0000000102067824 */ /* 0x000fe200078e0a07 */
[----:B------:R-:W-:Y:S01]  /*11190*/  LEA.HI R14, R14, R11, RZ, 0x3 ;  /* 0x0000000b0e0e7211 */ /* 0x000fe200078f18ff */
[----:B------:R-:W-:Y:S01]  /*111a0*/  IMAD.MOV.U32 R7, RZ, RZ, c[0x0][0x4e8] ;  /* 0x00013a00ff077624 */ /* 0x000fe200078e00ff */
[----:B------:R-:W-:Y:S01]  /*111b0*/  LOP3.LUT R9, R8, 0x1ffffffe, RZ, 0xc0, !PT ;  /* 0x1ffffffe08097812 */ /* 0x000fe200078ec0ff */
[----:B------:R-:W-:Y:S01]  /*111c0*/  BSSY B0, `(.L_x_141) ;  /* 0x000008b000007945 */ /* 0x000fe20003800000 */
[----:B------:R-:W-:-:S02]  /*111d0*/  SHF.R.S32.HI R5, RZ, 0x1f, R6 ;  /* 0x0000001fff057819 */ /* 0x000fc40000011406 */
[----:B------:R-:W-:Y:S02]  /*111e0*/  LOP3.LUT R14, R14, 0xffffff8, RZ, 0xc0, !PT ;  /* 0x0ffffff80e0e7812 */ /* 0x000fe400078ec0ff */
[----:B------:R-:W-:Y:S02]  /*111f0*/  LEA.HI R5, R5, R6, RZ, 0x2 ;  /* 0x0000000605057211 */ /* 0x000fe400078f10ff */
[----:B------:R-:W-:Y:S02]  /*11200*/  IADD3 R11, R11, -R14, RZ ;  /* 0x8000000e0b0b7210 */ /* 0x000fe40007ffe0ff */
[----:B------:R-:W-:Y:S01]  /*11210*/  SHF.R.S32.HI R8, RZ, 0x2, R5 ;  /* 0x00000002ff087819 */ /* 0x000fe20000011405 */
[----:B------:R-:W-:Y:S01]  /*11220*/  IMAD.IADD R5, R16, 0x1, -R9 ;  /* 0x0000000110057824 */ /* 0x000fe200078e0a09 */
[----:B------:R-:W-:Y:S01]  /*11230*/  LOP3.LUT P2, RZ, R6, 0x3, RZ, 0xc0, !PT ;  /* 0x0000000306ff7812 */ /* 0x000fe2000784c0ff */
[----:B------:R-:W-:Y:S01]  /*11240*/  IMAD.WIDE.U32 R16, R18, c[0x0][0x3a0], RZ ;  /* 0x0000e80012107a25 */ /* 0x000fe200078e00ff */
[----:B------:R-:W-:-:S02]  /*11250*/  ISETP.NE.AND P1, PT, R7, 0x1, PT ;  /* 0x000000010700780c */ /* 0x000fc40003f25270 */
[----:B------:R-:W-:Y:S01]  /*11260*/  MOV R20, R18 ;  /* 0x0000001200147202 */ /* 0x000fe20000000f00 */
[----:B------:R-:W-:Y:S01]  /*11270*/  IMAD R6, R11, 0x10, R8 ;  /* 0x000000100b067824 */ /* 0x000fe200078e0208 */
[CC--:B------:R-:W-:Y:S01]  /*11280*/  LEA.HI R14, R3.reuse, R2.reuse, RZ, 0x3 ;  /* 0x00000002030e7211 */ /* 0x0c0fe200078f18ff */
[----:B------:R-:W-:Y:S01]  /*11290*/  IMAD R8, R0, c[0x0][0x490], RZ ;  /* 0x0001240000087a24 */ /* 0x000fe200078e02ff */
[----:B------:R-:W-:Y:S01]  /*112a0*/  LEA.HI R3, R3, R2, RZ, 0x6 ;  /* 0x0000000203037211 */ /* 0x000fe200078f30ff */
[----:B------:R-:W-:Y:S02]  /*112b0*/  IMAD R7, R19, c[0x0][0x3a0], RZ ;  /* 0x0000e80013077a24 */ /* 0x000fe400078e02ff */
[----:B------:R-:W-:Y:S02]  /*112c0*/  IMAD R9, R223, c[0x0][0x494], R8 ;  /* 0x00012500df097a24 */ /* 0x000fe400078e0208 */
[----:B------:R-:W-:Y:S01]  /*112d0*/  IMAD R8, R5, 0x8, R6 ;  /* 0x0000000805087824 */ /* 0x000fe200078e0206 */
[----:B------:R-:W-:Y:S01]  /*112e0*/  LOP3.LUT R5, R14, 0xfffffff8, RZ, 0xc0, !PT ;  /* 0xfffffff80e057812 */ /* 0x000fe200078ec0ff */
[----:B------:R-:W-:Y:S01]  /*112f0*/  IMAD.WIDE.U32 R20, R223, c[0x0][0x490], R20 ;  /* 0x00012400df147a25 */ /* 0x000fe200078e0014 */
[----:B------:R-:W-:-:S02]  /*11300*/  SHF.R.S32.HI R14, RZ, 0x3, R14 ;  /* 0x00000003ff0e7819 */ /* 0x000fc4000001140e */
[----:B-1----:R-:W-:Y:S01]  /*11310*/  LEA R8, R73, R8, 0x7 ;  /* 0x0000000849087211 */ /* 0x002fe200078e38ff */
[----:B------:R-:W-:Y:S02]  /*11320*/  IMAD R7, R18, c[0x0][0x3a4], R7 ;  /* 0x0000e90012077a24 */ /* 0x000fe400078e0207 */
[----:B------:R-:W-:Y:S02]  /*11330*/  IMAD.IADD R21, R21, 0x1, R9 ;  /* 0x0000000115157824 */ /* 0x000fe400078e0209 */
[----:B------:R-:W-:Y:S01]  /*11340*/  @P1 IMAD.HI.U32 R9, R8, c[0x0][0x4ec], RZ ;  /* 0x00013b0008091a27 */ /* 0x000fe200078e00ff */
[----:B------:R-:W-:-:S03]  /*11350*/  IADD3 R17, R17, R7, RZ ;  /* 0x0000000711117210 */ /* 0x000fc60007ffe0ff */
[----:B------:R-:W-:Y:S01]  /*11360*/  IMAD.IADD R5, R2, 0x1, -R5 ;  /* 0x0000000102057824 */ /* 0x000fe200078e0a05 */
[----:B------:R-:W-:Y:S01]  /*11370*/  SHF.R.S32.HI R2, RZ, 0x1f, R224 ;  /* 0x0000001fff027819 */ /* 0x000fe200000114e0 */
[----:B------:R-:W-:Y:S01]  /*11380*/  IMAD.MOV.U32 R7, RZ, RZ, R8 ;  /* 0x000000ffff077224 */ /* 0x000fe200078e0008 */
[----:B------:R-:W-:Y:S01]  /*11390*/  @P1 SHF.R.U32.HI R7, RZ, c[0x0][0x4f0], R9 ;  /* 0x00013c00ff071a19 */ /* 0x000fe20000011609 */
[----:B------:R-:W-:Y:S01]  /*113a0*/  IMAD R0, R0, c[0x0][0x3e8], RZ ;  /* 0x0000fa0000007a24 */ /* 0x000fe200078e02ff */
[----:B------:R-:W-:Y:S01]  /*113b0*/  SEL R2, R2, RZ, !P0 ;  /* 0x000000ff02027207 */ /* 0x000fe20004000000 */
[----:B------:R-:W-:Y:S01]  /*113c0*/  IMAD.WIDE.U32 R16, R223, c[0x0][0x3e8], R16 ;  /* 0x0000fa00df107a25 */ /* 0x000fe200078e0010 */
[----:B------:R-:W-:Y:S02]  /*113d0*/  SEL R224, R224, RZ, !P0 ;  /* 0x000000ffe0e07207 */ /* 0x000fe40004000000 */
[--C-:B------:R-:W-:Y:S01]  /*113e0*/  SHF.R.S32.HI R18, RZ, 0x1f, R7.reuse ;  /* 0x0000001fff127819 */ /* 0x100fe20000011407 */
[----:B------:R-:W-:-:S02]  /*113f0*/  IMAD.MOV R9, RZ, RZ, -R7 ;  /* 0x000000ffff097224 */ /* 0x000fc400078e0a07 */
[----:B------:R-:W-:Y:S02]  /*11400*/  IMAD R11, R2, c[0x0][0x498], RZ ;  /* 0x00012600020b7a24 */ /* 0x000fe400078e02ff */
[----:B------:R-:W-:Y:S02]  /*11410*/  IMAD R9, R9, c[0x0][0x4e8], R8 ;  /* 0x00013a0009097a24 */ /* 0x000fe400078e0208 */
[----:B------:R-:W-:-:S03]  /*11420*/  IMAD.WIDE.U32 R20, R224, c[0x0][0x498], R20 ;  /* 0x00012600e0147a25 */ /* 0x000fc600078e0014 */
[----:B------:R-:W-:Y:S01]  /*11430*/  SHF.R.S32.HI R15, RZ, 0x1f, R9 ;  /* 0x0000001fff0f7819 */ /* 0x000fe20000011409 */
[----:B------:R-:W-:Y:S01]  /*11440*/  IMAD R13, R223, c[0x0][0x3ec], R0 ;  /* 0x0000fb00df0d7a24 */ /* 0x000fe200078e0200 */
[----:B------:R-:W-:Y:S01]  /*11450*/  LEA R0, R5, R14, 0x5 ;  /* 0x0000000e05007211 */ /* 0x000fe200078e28ff */
[----:B------:R-:W-:Y:S01]  /*11460*/  IMAD R11, R224, c[0x0][0x49c], R11 ;  /* 0x00012700e00b7a24 */ /* 0x000fe200078e020b */
[----:B------:R-:W-:Y:S02]  /*11470*/  IADD3 R20, P0, R7, R20, RZ ;  /* 0x0000001407147210 */ /* 0x000fe40007f1e0ff */
[----:B------:R-:W-:Y:S01]  /*11480*/  IADD3 R17, R17, R13, RZ ;  /* 0x0000000d11117210 */ /* 0x000fe20007ffe0ff */
[----:B------:R-:W-:Y:S01]  /*11490*/  IMAD R8, R73, 0x80, R0 ;  /* 0x0000008049087824 */ /* 0x000fe200078e0200 */
[----:B------:R-:W-:Y:S01]  /*114a0*/  IADD3.X R21, R18, R21, R11, P0, !PT ;  /* 0x0000001512157210 */ /* 0x000fe200007fe40b */
[----:B------:R-:W-:Y:S02]  /*114b0*/  IMAD R18, R15, c[0x0][0x488], RZ ;  /* 0x000122000f127a24 */ /* 0x000fe400078e02ff */
[----:B------:R-:W-:-:S02]  /*114c0*/  IMAD.SHL.U32 R0, R14, 0x40, RZ ;  /* 0x000000400e007824 */ /* 0x000fc400078e00ff */
[----:B------:R-:W-:-:S03]  /*114d0*/  @P1 IMAD.HI.U32 R13, R8, c[0x0][0x4ec], RZ ;  /* 0x00013b00080d1a27 */ /* 0x000fc600078e00ff */
[----:B------:R-:W-:Y:S01]  /*114e0*/  LOP3.LUT R11, R0, 0x1c0, RZ, 0xc0, !PT ;  /* 0x000001c0000b7812 */ /* 0x000fe200078ec0ff */
[----:B------:R-:W-:-:S04]  /*114f0*/  IMAD.WIDE.U32 R20, R9, c[0x0][0x488], R20 ;  /* 0x0001220009147a25 */ /* 0x000fc800078e0014 */
[----:B------:R-:W-:Y:S01]  /*11500*/  IMAD R18, R9, c[0x0][0x48c], R18 ;  /* 0x0001230009127a24 */ /* 0x000fe200078e0212 */
[----:B------:R-:W-:Y:S01]  /*11510*/  LEA R9, P0, R20, c[0x0][0x450], 0x2 ;  /* 0x0001140014097a11 */ /* 0x000fe200078010ff */
[----:B------:R-:W-:Y:S01]  /*11520*/  IMAD.MOV.U32 R7, RZ, RZ, R8 ;  /* 0x000000ffff077224 */ /* 0x000fe200078e0008 */
[----:B------:R-:W-:Y:S01]  /*11530*/  @P1 SHF.R.U32.HI R7, RZ, c[0x0][0x4f0], R13 ;  /* 0x00013c00ff071a19 */ /* 0x000fe2000001160d */
[----:B------:R-:W-:Y:S01]  /*11540*/  IMAD.SHL.U32 R0, R5, 0x8, RZ ;  /* 0x0000000805007824 */ /* 0x000fe200078e00ff */
[----:B------:R-:W-:Y:S01]  /*11550*/  IADD3 R13, R21, R18, RZ ;  /* 0x00000012150d7210 */ /* 0x000fe20007ffe0ff */
[----:B------:R-:W-:Y:S01]  /*11560*/  IMAD R5, R2, c[0x0][0x3f0], RZ ;  /* 0x0000fc0002057a24 */ /* 0x000fe200078e02ff */
[----:B------:R-:W-:Y:S01]  /*11570*/  SHF.R.U32.HI R2, RZ, 0x3, R11 ;  /* 0x00000003ff027819 */ /* 0x000fe2000001160b */
[----:B------:R-:W-:Y:S01]  /*11580*/  IMAD.WIDE.U32 R16, R224, c[0x0][0x3f0], R16 ;  /* 0x0000fc00e0107a25 */ /* 0x000fe200078e0010 */
[----:B------:R-:W-:Y:S01]  /*11590*/  LOP3.LUT R11, R11, 0x38, R0, 0xf8, !PT ;  /* 0x000000380b0b7812 */ /* 0x000fe200078ef800 */
[----:B------:R-:W-:Y:S01]  /*115a0*/  SHFL.IDX PT, R18, R9, RZ, 0x1c1f ;  /* 0x001c1fff09127589 */ /* 0x000fe200000e0000 */
[----:B------:R-:W-:Y:S01]  /*115b0*/  LEA.HI.X R13, R20, c[0x0][0x454], R13, 0x2, P0 ;  /* 0x00011500140d7a11 */ /* 0x000fe200000f140d */
[----:B------:R-:W-:Y:S01]  /*115c0*/  IMAD R5, R224, c[0x0][0x3f4], R5 ;  /* 0x0000fd00e0057a24 */ /* 0x000fe200078e0205 */
[----:B------:R-:W-:Y:S01]  /*115d0*/  LOP3.LUT R11, R11, R2, RZ, 0x3c, !PT ;  /* 0x000000020b0b7212 */ /* 0x000fe200078e3cff */
[----:B------:R-:W-:Y:S01]  /*115e0*/  SHFL.IDX PT, R32, R9, 0x1, 0x1c1f ;  /* 0x003c1f0009207f89 */ /* 0x000fe200000e0000 */
[--C-:B------:R-:W-:Y:S01]  /*115f0*/  SHF.R.S32.HI R2, RZ, 0x1f, R7.reuse ;  /* 0x0000001fff027819 */ /* 0x100fe20000011407 */
[----:B------:R-:W-:Y:S01]  /*11600*/  IMAD.MOV R15, RZ, RZ, -R7 ;  /* 0x000000ffff0f7224 */ /* 0x000fe200078e0a07 */
[----:B------:R-:W-:Y:S01]  /*11610*/  IADD3 R17, R17, R5, RZ ;  /* 0x0000000511117210 */ /* 0x000fe20007ffe0ff */
[----:B------:R-:W1:Y:S01]  /*11620*/  SHFL.IDX PT, R19, R13, RZ, 0x1c1f ;  /* 0x001c1fff0d137589 */ /* 0x000e6200000e0000 */
[C---:B------:R-:W-:Y:S01]  /*11630*/  IMAD R5, R73.reuse, 0x80, R6 ;  /* 0x0000008049057824 */ /* 0x040fe200078e0206 */
[----:B------:R-:W-:Y:S01]  /*11640*/  LEA R73, R73, R14, 0x7 ;  /* 0x0000000e49497211 */ /* 0x000fe200078e38ff */
[----:B------:R-:W-:Y:S01]  /*11650*/  IMAD R6, R2, c[0x0][0x3e0], RZ ;  /* 0x0000f80002067a24 */ /* 0x000fe200078e02ff */
[----:B------:R-:W2:Y:S01]  /*11660*/  SHFL.IDX PT, R33, R13, 0x1, 0x1c1f ;  /* 0x003c1f000d217f89 */ /* 0x000ea200000e0000 */
[----:B-----5:R-:W-:Y:S01]  /*11670*/  IMAD R2, R4, c[0x0][0x4e8], RZ ;  /* 0x00013a0004027a24 */ /* 0x020fe200078e02ff */
[----:B------:R-:W-:Y:S01]  /*11680*/  IADD3 R21, R5, 0x8, RZ ;  /* 0x0000000805157810 */ /* 0x000fe20007ffe0ff */
[----:B------:R-:W-:Y:S01]  /*11690*/  IMAD R15, R15, c[0x0][0x4e8], R8 ;  /* 0x00013a000f0f7a24 */ /* 0x000fe200078e0208 */
[----:B------:R-:W-:Y:S01]  /*116a0*/  SHF.L.U32 R8, R3, 0x3, RZ ;  /* 0x0000000303087819 */ /* 0x000fe200000006ff */
[----:B------:R-:W-:Y:S01]  /*116b0*/  IMAD R6, R7, c[0x0][0x3e4], R6 ;  /* 0x0000f90007067a24 */ /* 0x000fe200078e0206 */
[-C--:B------:R-:W-:Y:S01]  /*116c0*/  ISETP.GE.OR P1, PT, R5, R2.reuse, P2 ;  /* 0x000000020500720c */ /* 0x080fe20001726670 */
[----:B------:R-:W-:Y:S01]  /*116d0*/  IMAD.WIDE.U32 R16, R7, c[0x0][0x3e0], R16 ;  /* 0x0000f80007107a25 */ /* 0x000fe200078e0010 */
[----:B------:R-:W-:-:S02]  /*116e0*/  ISETP.GE.OR P0, PT, R21, R2, P2 ;  /* 0x000000021500720c */ /* 0x000fc40001706670 */
[----:B------:R-:W-:Y:S01]  /*116f0*/  SHF.R.S32.HI R4, RZ, 0x1f, R15 ;  /* 0x0000001fff047819 */ /* 0x000fe2000001140f */
[----:B------:R-:W-:Y:S01]  /*11700*/  IMAD.IADD R17, R17, 0x1, R6 ;  /* 0x0000000111117824 */ /* 0x000fe200078e0206 */
[----:B------:R-:W-:-:S03]  /*11710*/  LOP3.LUT R8, R11, 0x7ffffe00, R8, 0xf8, !PT ;  /* 0x7ffffe000b087812 */ /* 0x000fc600078ef808 */
[----:B------:R-:W-:Y:S01]  /*11720*/  IMAD R4, R4, c[0x0][0x3d8], RZ ;  /* 0x0000f60004047a24 */ /* 0x000fe200078e02ff */
[----:B------:R-:W-:Y:S01]  /*11730*/  SHF.L.U32 R76, R8, 0x1, RZ ;  /* 0x00000001084c7819 */ /* 0x000fe200000006ff */
[C---:B------:R-:W-:Y:S02]  /*11740*/  IMAD.WIDE.U32 R74, R15.reuse, c[0x0][0x3d8], R16 ;  /* 0x0000f6000f4a7a25 */ /* 0x040fe400078e0010 */
[----:B-1----:R1:W-:Y:S02]  /*11750*/  @!P1 ST.E [R18.64], R10 ;  /* 0x0000000a12009985 */ /* 0x0023e4000c101904 */
[----:B------:R-:W-:Y:S02]  /*11760*/  IMAD R3, R15, c[0x0][0x3dc], R4 ;  /* 0x0000f7000f037a24 */ /* 0x000fe400078e0204 */
[----:B--2---:R1:W-:Y:S02]  /*11770*/  @!P0 ST.E [R32.64], R12 ;  /* 0x0000000c20008985 */ /* 0x0043e4000c101904 */
[----:B------:R-:W-:Y:S01]  /*11780*/  IMAD.IADD R3, R75, 0x1, R3 ;  /* 0x000000014b037824 */ /* 0x000fe200078e0203 */
[C---:B------:R-:W-:Y:S01]  /*11790*/  LEA R75, P0, R74.reuse, c[0x0][0x380], 0x1 ;  /* 0x0000e0004a4b7a11 */ /* 0x040fe200078008ff */
[----:B------:R1:W2:Y:S03]  /*117a0*/  LDS.128 R60, [R76+0x1080] ;  /* 0x001080004c3c7984 */ /* 0x0002a60000000c00 */
[----:B------:R-:W-:Y:S01]  /*117b0*/  LEA.HI.X R74, R74, c[0x0][0x384], R3, 0x1, P0 ;  /* 0x0000e1004a4a7a11 */ /* 0x000fe200000f0c03 */
[----:B------:R1:W3:Y:S01]  /*117c0*/  LDS.128 R56, [R76+0x2080] ;  /* 0x002080004c387984 */ /* 0x0002e20000000c00 */
[----:B------:R-:W-:-:S03]  /*117d0*/  ISETP.GE.AND P0, PT, R73, R2, PT ;  /* 0x000000024900720c */ /* 0x000fc60003f06270 */
[----:B------:R1:W4:Y:S04]  /*117e0*/  LDS.128 R52, [R76+0x3080] ;  /* 0x003080004c347984 */ /* 0x0003280000000c00 */
[----:B------:R1:W1:Y:S04]  /*117f0*/  LDS.128 R44, [R76+0x5080] ;  /* 0x005080004c2c7984 */ /* 0x0002680000000c00 */
        /* <DEDUP_REMOVED lines=11> */
[----:B--234-:R-:W2:Y:S01]  /*118b0*/  LDS.128 R64, [R76+0x80] ;  /* 0x000080004c407984 */ /* 0x01cea20000000c00 */
[----:B------:R-:W-:-:S02]  /*118c0*/  IADD3 R72, R0, 0x40, RZ ;  /* 0x0000004000487810 */ /* 0x000fc40007ffe0ff */
[C---:B------:R-:W-:Y:S01]  /*118d0*/  IADD3 R70, R0.reuse, 0x80, RZ ;  /* 0x0000008000467810 */ /* 0x040fe20007ffe0ff */
[----:B------:R-:W3:Y:S01]  /*118e0*/  LDS.128 R48, [R76+0x4080] ;  /* 0x004080004c307984 */ /* 0x000ee20000000c00 */
[----:B------:R-:W-:Y:S02]  /*118f0*/  IADD3 R68, R0, 0xc0, RZ ;  /* 0x000000c000447810 */ /* 0x000fe40007ffe0ff */
[----:B------:R-:W-:Y:S01]  /*11900*/  ISETP.GE.AND P2, PT, R72, c[0x0][0x3c8], PT ;  /* 0x0000f20048007a0c */ /* 0x000fe20003f46270 */
[----:B-1----:R-:W1:Y:S01]  /*11910*/  LDS.128 R32, [R76+0x8080] ;  /* 0x008080004c207984 */ /* 0x002e620000000c00 */
[----:B------:R-:W-:Y:S02]  /*11920*/  ISETP.GE.AND P1, PT, R70, c[0x0][0x3c8], PT ;  /* 0x0000f20046007a0c */ /* 0x000fe40003f26270 */
[----:B------:R-:W-:Y:S01]  /*11930*/  ISETP.GE.AND P0, PT, R68, c[0x0][0x3c8], PT ;  /* 0x0000f20044007a0c */ /* 0x000fe20003f06270 */
[----:B------:R4:W5:Y:S01]  /*11940*/  LDS.128 R12, [R76+0xc080] ;  /* 0x00c080004c0c7984 */ /* 0x0009620000000c00 */
[----:B------:R-:W-:-:S07]  /*11950*/  ISETP.GE.AND P3, PT, R0, c[0x0][0x3c8], PT ;  /* 0x0000f20000007a0c */ /* 0x000fce0003f66270 */
        /* <DEDUP_REMOVED lines=8> */
[----:B----4-:R-:W-:Y:S01]  /*119e0*/  @!P3 IMAD.WIDE R76, R0, 0x2, R78 ;  /* 0x00000002004cb825 */ /* 0x010fe200078e024e */
[----:B------:R-:W-:-:S03]  /*119f0*/  @!P0 LOP3.LUT R3, R3, 0xfffffff8, RZ, 0xc0, !PT ;  /* 0xfffffff803038812 */ /* 0x000fc600078ec0ff */
[--C-:B------:R-:W-:Y:S01]  /*11a00*/  @!P2 IMAD.WIDE R70, R71, 0x2, R78.reuse ;  /* 0x000000024746a825 */ /* 0x100fe200078e024e */
[----:B--2---:R2:W-:Y:S03]  /*11a10*/  @!P3 ST.E.128 [R76.64], R64 ;  /* 0x000000404c00b985 */ /* 0x0045e6000c101d04 */
[--C-:B------:R-:W-:Y:S01]  /*11a20*/  @!P1 IMAD.WIDE R68, R69, 0x2, R78.reuse ;  /* 0x0000000245449825 */ /* 0x100fe200078e024e */
[----:B---3--:R2:W-:Y:S03]  /*11a30*/  @!P2 ST.E.128 [R70.64], R48 ;  /* 0x000000304600a985 */ /* 0x0085e6000c101d04 */
[----:B------:R-:W-:Y:S01]  /*11a40*/  @!P0 IMAD.WIDE R78, R3, 0x2, R78 ;  /* 0x00000002034e8825 */ /* 0x000fe200078e024e */
[----:B-1----:R2:W-:Y:S04]  /*11a50*/  @!P1 ST.E.128 [R68.64], R32 ;  /* 0x0000002044009985 */ /* 0x0025e8000c101d04 */
[----:B-----5:R2:W-:Y:S02]  /*11a60*/  @!P0 ST.E.128 [R78.64], R12 ;  /* 0x0000000c4e008985 */ /* 0x0205e4000c101d04 */
.L_x_142:
[----:B--234-:R-:W-:Y:S05]  /*11a70*/  BSYNC B0 ;  /* 0x0000000000007941 */ /* 0x01cfea0003800000 */
.L_x_141:
[----:B------:R-:W-:Y:S01]  /*11a80*/  IADD3 R3, R73, 0x20, RZ ;  /* 0x0000002049037810 */ /* 0x000fe20007ffe0ff */
[----:B------:R2:W3:Y:S01]  /*11a90*/  SHFL.IDX PT, R35, R74, 0x1, 0x181f ;  /* 0x00381f004a237f89 */ /* 0x0004e200000e0000 */
[----:B------:R-:W-:Y:S02]  /*11aa0*/  BSSY B0, `(.L_x_143) ;  /* 0x000001c000007945 */ /* 0x000fe40003800000 */
[----:B------:R-:W-:Y:S01]  /*11ab0*/  ISETP.GE.AND P0, PT, R3, R2, PT ;  /* 0x000000020300720c */ /* 0x000fe20003f06270 */
[----:B------:R2:W4:-:S12]  /*11ac0*/  SHFL.IDX PT, R34, R75, 0x1, 0x181f ;  /* 0x00381f004b227f89 */ /* 0x00051800000e0000 */
[----:B------:R-:W-:Y:S05]  /*11ad0*/  @P0 BRA `(.L_x_144) ;  /* 0x0000018000000947 */ /* 0x000fea0003800000 */
[C---:B-1----:R-:W-:Y:S02]  /*11ae0*/  IADD3 R32, R0.reuse, 0x40, RZ ;  /* 0x0000004000207810 */ /* 0x042fe40007ffe0ff */
        /* <DEDUP_REMOVED lines=23> */
.L_x_144:
[----:B------:R-:W-:Y:S05]  /*11c60*/  BSYNC B0 ;  /* 0x0000000000007941 */ /* 0x000fea0003800000 */
.L_x_143:
[----:B------:R-:W-:Y:S01]  /*11c70*/  IADD3 R3, R73, 0x40, RZ ;  /* 0x0000004049037810 */ /* 0x000fe20007ffe0ff */
[----:B-1----:R1:W2:Y:S01]  /*11c80*/  SHFL.IDX PT, R19, R74, 0x2, 0x181f ;  /* 0x00581f004a137f89 */ /* 0x0022a200000e0000 */
[----:B------:R-:W-:Y:S02]  /*11c90*/  BSSY B0, `(.L_x_145) ;  /* 0x000001c000007945 */ /* 0x000fe40003800000 */
[----:B------:R-:W-:Y:S01]  /*11ca0*/  ISETP.GE.AND P0, PT, R3, R2, PT ;  /* 0x000000020300720c */ /* 0x000fe20003f06270 */
[----:B------:R1:W4:-:S12]  /*11cb0*/  SHFL.IDX PT, R18, R75, 0x2, 0x181f ;  /* 0x00581f004b127f89 */ /* 0x00031800000e0000 */
        /* <DEDUP_REMOVED lines=12> */
[----:B--2-4-:R-:W-:Y:S01]  /*11d80*/  @!P3 IMAD.WIDE R16, R0, 0x2, R18 ;  /* 0x000000020010b825 */ /* 0x014fe200078e0212 */
        /* <DEDUP_REMOVED lines=12> */
.L_x_146:
[----:B------:R-:W-:Y:S05]  /*11e50*/  BSYNC B0 ;  /* 0x0000000000007941 */ /* 0x000fea0003800000 */
.L_x_145:
[----:B------:R-:W-:Y:S01]  /*11e60*/  IADD3 R73, R73, 0x60, RZ ;  /* 0x0000006049497810 */ /* 0x000fe20007ffe0ff */
[----:B--2---:R2:W1:Y:S03]  /*11e70*/  SHFL.IDX PT, R11, R74, 0x3, 0x181f ;  /* 0x00781f004a0b7f89 */ /* 0x00446600000e0000 */
[----:B------:R-:W-:Y:S01]  /*11e80*/  ISETP.GE.AND P0, PT, R73, R2, PT ;  /* 0x000000024900720c */ /* 0x000fe20003f06270 */
[----:B------:R2:W4:-:S12]  /*11e90*/  SHFL.IDX PT, R10, R75, 0x3, 0x181f ;  /* 0x00781f004b0a7f89 */ /* 0x00051800000e0000 */
[----:B------:R-:W-:Y:S05]  /*11ea0*/  @P0 EXIT ;  /* 0x000000000000094d */ /* 0x000fea0003800000 */
[C---:B------:R-:W-:Y:S02]  /*11eb0*/  IADD3 R9, R0.reuse, 0x40, RZ ;  /* 0x0000004000097810 */ /* 0x040fe40007ffe0ff */
[C---:B------:R-:W-:Y:S02]  /*11ec0*/  IADD3 R3, R0.reuse, 0x80, RZ ;  /* 0x0000008000037810 */ /* 0x040fe40007ffe0ff */
[----:B------:R-:W-:Y:S02]  /*11ed0*/  ISETP.GE.AND P1, PT, R9, c[0x0][0x3c8], PT ;  /* 0x0000f20009007a0c */ /* 0x000fe40003f26270 */
[----:B------:R-:W-:Y:S02]  /*11ee0*/  ISETP.GE.AND P0, PT, R3, c[0x0][0x3c8], PT ;  /* 0x0000f20003007a0c */ /* 0x000fe40003f06270 */
[C---:B------:R-:W-:Y:S02]  /*11ef0*/  ISETP.GE.AND P2, PT, R0.reuse, c[0x0][0x3c8], PT ;  /* 0x0000f20000007a0c */ /* 0x040fe40003f46270 */
[----:B------:R-:W-:-:S07]  /*11f00*/  IADD3 R15, R0, 0xc0, RZ ;  /* 0x000000c0000f7810 */ /* 0x000fce0007ffe0ff */
        /* <DEDUP_REMOVED lines=16> */
[----:B-1----:R-:W-:-:S05]  /*12010*/  LOP3.LUT R3, R0, 0xfffffff8, RZ, 0xc0, !PT ;  /* 0xfffffff800037812 */ /* 0x002fca00078ec0ff */
[----:B------:R-:W-:-:S05]  /*12020*/  IMAD.WIDE R10, R3, 0x2, R10 ;  /* 0x00000002030a7825 */ /* 0x000fca00078e020a */
[----:B------:R-:W-:Y:S01]  /*12030*/  ST.E.128 [R10.64], R4 ;  /* 0x000000040a007985 */ /* 0x000fe2000c101d04 */
[----:B------:R-:W-:Y:S05]  /*12040*/  EXIT ;  /* 0x000000000000794d */ /* 0x000fea0003800000 */
.L_x_139:
[----:B------:R-:W-:Y:S01]  /*12050*/  ISETP.NE.U32.AND P1, PT, RZ, c[0x0][0x508], PT ;  /* 0x00014200ff007a0c */ /* 0x000fe20003f25070 */
[----:B------:R-:W-:Y:S01]  /*12060*/  IMAD.MOV.U32 R9, RZ, RZ, 0x4 ;  /* 0x00000004ff097424 */ /* 0x000fe200078e00ff */
[----:B------:R-:W-:Y:S02]  /*12070*/  ISETP.NE.U32.AND P0, PT, RZ, c[0x0][0x500], PT ;  /* 0x00014000ff007a0c */ /* 0x000fe40003f05070 */
[----:B------:R-:W-:Y:S01]  /*12080*/  ISETP.NE.AND.EX P1, PT, RZ, c[0x0][0x50c], PT, P1 ;  /* 0x00014300ff007a0c */ /* 0x000fe20003f25310 */
[----:B------:R-:W-:Y:S01]  /*12090*/  IMAD.WIDE R6, R224, R9, c[0x0][0x500] ;  /* 0x00014000e0067625 */ /* 0x000fe200078e0209 */
[----:B------:R-:W-:-:S03]  /*120a0*/  ISETP.NE.AND.EX P0, PT, RZ, c[0x0][0x504], PT, P0 ;  /* 0x00014100ff007a0c */ /* 0x000fc60003f05300 */
[----:B------:R-:W-:-:S08]  /*120b0*/  IMAD.MOV.U32 R3, RZ, RZ, c[0x0][0x388] ;  /* 0x0000e200ff037624 */ /* 0x000fd000078e00ff */
        /* <DEDUP_REMOVED lines=8> */
[----:B-----5:R-:W2:Y:S04]  /*12140*/  LDG.E R3, [R6.64] ;  /* 0x0000000406037981 */ /* 0x020ea8000c1e1900 */
[----:B------:R-:W2:Y:S02]  /*12150*/  LDG.E R2, [R6.64+0x4] ;  /* 0x0000040406027981 */ /* 0x000ea4000c1e1900 */
[----:B--2---:R-:W-:-:S02]  /*12160*/  IADD3 R3, -R3, R2, RZ ;  /* 0x0000000203037210 */ /* 0x004fc40007ffe1ff */
.L_x_147:
        /* <DEDUP_REMOVED lines=12> */
[----:B------:R-:W-:Y:S01]  /*12230*/  MOV R4, c[0x0][0x4e8] ;  /* 0x00013a0000047a02 */ /* 0x000fe20000000f00 */
[----:B------:R-:W-:Y:S01]  /*12240*/  IMAD.MOV.U32 R12, RZ, RZ, R10 ;  /* 0x000000ffff0c7224 */ /* 0x000fe200078e000a */
[----:B------:R-:W-:Y:S02]  /*12250*/  MOV R13, R11 ;  /* 0x0000000b000d7202 */ /* 0x000fe40000000f00 */
[----:B------:R-:W-:Y:S01]  /*12260*/  ISETP.NE.AND P0, PT, R4, 0x1, PT ;  /* 0x000000010400780c */ /* 0x000fe20003f05270 */
[----:B------:R-:W-:Y:S01]  /*12270*/  IMAD R4, R0, c[0x0][0x490], RZ ;  /* 0x0001240000047a24 */ /* 0x000fe200078e02ff */
[----:B------:R-:W-:Y:S01]  /*12280*/  MOV R7, R8 ;  /* 0x0000000800077202 */ /* 0x000fe20000000f00 */
[----:B------:R-:W-:-:S04]  /*12290*/  IMAD.WIDE.U32 R12, R223, c[0x0][0x490], R12 ;  /* 0x00012400df0c7a25 */ /* 0x000fc800078e000c */
[----:B------:R-:W-:Y:S02]  /*122a0*/  IMAD R4, R223, c[0x0][0x494], R4 ;  /* 0x00012500df047a24 */ /* 0x000fe400078e0204 */
[----:B------:R-:W-:Y:S02]  /*122b0*/  IMAD.MOV.U32 R14, RZ, RZ, R12 ;  /* 0x000000ffff0e7224 */ /* 0x000fe400078e000c */
[----:B------:R-:W-:Y:S02]  /*122c0*/  IMAD.IADD R15, R4, 0x1, R13 ;  /* 0x00000001040f7824 */ /* 0x000fe400078e020d */
[----:B------:R-:W-:-:S04]  /*122d0*/  @P0 IMAD.HI.U32 R6, R8, c[0x0][0x4ec], RZ ;  /* 0x00013b0008060a27 */ /* 0x000fc800078e00ff */
[----:B------:R-:W-:Y:S01]  /*122e0*/  IMAD R13, R5, c[0x0][0x498], RZ ;  /* 0x00012600050d7a24 */ /* 0x000fe200078e02ff */
[----:B------:R-:W-:Y:S01]  /*122f0*/  @P0 SHF.R.U32.HI R7, RZ, c[0x0][0x4f0], R6 ;  /* 0x00013c00ff070a19 */ /* 0x000fe20000011606 */
[----:B------:R-:W-:-:S03]  /*12300*/  IMAD.WIDE.U32 R14, R224, c[0x0][0x498], R14 ;  /* 0x00012600e00e7a25 */ /* 0x000fc600078e000e */
[C---:B------:R-:W-:Y:S01]  /*12310*/  IADD3 R9, -R7.reuse, RZ, RZ ;  /* 0x000000ff07097210 */ /* 0x040fe20007ffe1ff */
[----:B------:R-:W-:Y:S01]  /*12320*/  IMAD R13, R224, c[0x0][0x49c], R13 ;  /* 0x00012700e00d7a24 */ /* 0x000fe200078e020d */
[----:B------:R-:W-:Y:S02]  /*12330*/  SHF.R.S32.HI R4, RZ, 0x1f, R7 ;  /* 0x0000001fff047819 */ /* 0x000fe40000011407 */
[----:B------:R-:W-:Y:S01]  /*12340*/  IADD3 R12, P0, R7, R14, RZ ;  /* 0x0000000e070c7210 */ /* 0x000fe20007f1e0ff */
[----:B------:R-:W-:-:S03]  /*12350*/  IMAD R9, R9, c[0x0][0x4e8], R8 ;  /* 0x00013a0009097a24 */ /* 0x000fc600078e0208 */
[----:B------:R-:W-:Y:S02]  /*12360*/  IADD3.X R13, R4, R15, R13, P0, !PT ;  /* 0x0000000f040d7210 */ /* 0x000fe400007fe40d */
[----:B------:R-:W-:Y:S02]  /*12370*/  SHF.R.S32.HI R6, RZ, 0x1f, R9 ;  /* 0x0000001fff067819 */ /* 0x000fe40000011409 */
[----:B------:R-:W-:Y:S01]  /*12380*/  MOV R4, 0xff800000 ;  /* 0xff80000000047802 */ /* 0x000fe20000000f00 */
[----:B------:R-:W-:-:S04]  /*12390*/  IMAD.WIDE.U32 R12, R9, c[0x0][0x488], R12 ;  /* 0x00012200090c7a25 */ /* 0x000fc800078e000c */
[----:B------:R-:W-:-:S04]  /*123a0*/  IMAD R6, R6, c[0x0][0x488], RZ ;  /* 0x0001220006067a24 */ /* 0x000fc800078e02ff */
[----:B------:R-:W-:Y:S01]  /*123b0*/  IMAD R7, R9, c[0x0][0x48c], R6 ;  /* 0x0001230009077a24 */ /* 0x000fe200078e0206 */
[----:B------:R-:W-:-:S04]  /*123c0*/  LEA R6, P0, R12, c[0x0][0x450], 0x2 ;  /* 0x000114000c067a11 */ /* 0x000fc800078010ff */
[----:B------:R-:W-:-:S04]  /*123d0*/  IADD3 R7, R13, R7, RZ ;  /* 0x000000070d077210 */ /* 0x000fc80007ffe0ff */
[----:B------:R-:W-:-:S05]  /*123e0*/  LEA.HI.X R7, R12, c[0x0][0x454], R7, 0x2, P0 ;  /* 0x000115000c077a11 */ /* 0x000fca00000f1407 */
[----:B------:R1:W-:Y:S02]  /*123f0*/  STG.E [R6.64], R4 ;  /* 0x0000000406007986 */ /* 0x0003e4000c101904 */
.L_x_149:
[----:B------:R-:W-:Y:S05]  /*12400*/  BSYNC B0 ;  /* 0x0000000000007941 */ /* 0x000fea0003800000 */
.L_x_148:
[----:B-1----:R-:W1:Y:S01]  /*12410*/  S2R R6, SR_CTAID.X ;  /* 0x0000000000067919 */ /* 0x002e620000002500 */
[----:B------:R-:W-:Y:S01]  /*12420*/  SHF.R.S32.HI R7, RZ, 0x1f, R2 ;  /* 0x0000001fff077819 */ /* 0x000fe20000011402 */
[----:B------:R-:W-:Y:S01]  /*12430*/  IMAD R9, R11, c[0x0][0x3a0], RZ ;  /* 0x0000e8000b097a24 */ /* 0x000fe200078e02ff */
[----:B------:R-:W-:Y:S01]  /*12440*/  BSSY B0, `(.L_x_150) ;  /* 0x0000045000007945 */ /* 0x000fe20003800000 */
[----:B------:R-:W-:Y:S01]  /*12450*/  IMAD R0, R0, c[0x0][0x3e8], RZ ;  /* 0x0000fa0000007a24 */ /* 0x000fe200078e02ff */
[-C--:B------:R-:W-:Y:S01]  /*12460*/  LEA.HI R8, R7, R2.reuse, RZ, 0x3 ;  /* 0x0000000207087211 */ /* 0x080fe200078f18ff */
[C---:B------:R-:W-:Y:S01]  /*12470*/  IMAD R4, R10.reuse, c[0x0][0x3a4], R9 ;  /* 0x0000e9000a047a24 */ /* 0x040fe200078e0209 */
[----:B------:R-:W-:Y:S01]  /*12480*/  MOV R7, c[0x0][0x4e8] ;  /* 0x00013a0000077a02 */ /* 0x000fe20000000f00 */
[----:B------:R-:W-:Y:S01]  /*12490*/  IMAD.WIDE.U32 R10, R10, c[0x0][0x3a0], RZ ;  /* 0x0000e8000a0a7a25 */ /* 0x000fe200078e00ff */
[----:B------:R-:W-:Y:S02]  /*124a0*/  LOP3.LUT R9, R8, 0xfffffff8, RZ, 0xc0, !PT ;  /* 0xfffffff808097812 */ /* 0x000fe400078ec0ff */
[----:B------:R-:W-:Y:S01]  /*124b0*/  ISETP.NE.AND P0, PT, R7, 0x1, PT ;  /* 0x000000010700780c */ /* 0x000fe20003f05270 */
[----:B------:R-:W-:Y:S01]  /*124c0*/  IMAD.IADD R13, R11, 0x1, R4 ;  /* 0x000000010b0d7824 */ /* 0x000fe200078e0204 */
[----:B------:R-:W-:Y:S01]  /*124d0*/  IADD3 R11, -R9, R2, RZ ;  /* 0x00000002090b7210 */ /* 0x000fe20007ffe1ff */
[----:B------:R-:W-:Y:S01]  /*124e0*/  IMAD.MOV.U32 R12, RZ, RZ, R10 ;  /* 0x000000ffff0c7224 */ /* 0x000fe200078e000a */
[----:B------:R-:W-:Y:S01]  /*124f0*/  SHF.R.S32.HI R8, RZ, 0x3, R8 ;  /* 0x00000003ff087819 */ /* 0x000fe20000011408 */
[----:B------:R-:W-:-:S02]  /*12500*/  IMAD R0, R223, c[0x0][0x3ec], R0 ;  /* 0x0000fb00df007a24 */ /* 0x000fc400078e0200 */
[----:B------:R-:W-:Y:S01]  /*12510*/  IMAD.WIDE.U32 R12, R223, c[0x0][0x3e8], R12 ;  /* 0x0000fa00df0c7a25 */ /* 0x000fe200078e000c */
[CC--:B------:R-:W-:Y:S02]  /*12520*/  LEA R7, R11.reuse, R8.reuse, 0x5 ;  /* 0x000000080b077211 */ /* 0x0c0fe400078e28ff */
[----:B------:R-:W-:Y:S01]  /*12530*/  SHF.L.U32 R11, R11, 0x3, RZ ;  /* 0x000000030b0b7819 */ /* 0x000fe200000006ff */
[----:B------:R-:W-:Y:S01]  /*12540*/  IMAD R5, R5, c[0x0][0x3f0], RZ ;  /* 0x0000fc0005057a24 */ /* 0x000fe200078e02ff */
[----:B------:R-:W-:Y:S01]  /*12550*/  IADD3 R13, R0, R13, RZ ;  /* 0x0000000d000d7210 */ /* 0x000fe20007ffe0ff */
[C---:B-1----:R-:W-:Y:S01]  /*12560*/  IMAD R7, R6.reuse, 0x80, R7 ;  /* 0x0000008006077824 */ /* 0x042fe200078e0207 */
[----:B------:R-:W-:Y:S01]  /*12570*/  LEA R6, R6, R8, 0x7 ;  /* 0x0000000806067211 */ /* 0x000fe200078e38ff */
[----:B------:R-:W-:Y:S01]  /*12580*/  IMAD R5, R224, c[0x0][0x3f4], R5 ;  /* 0x0000fd00e0057a24 */ /* 0x000fe200078e0205 */
[----:B------:R-:W-:Y:S01]  /*12590*/  IADD3 R10, R11, 0x40, RZ ;  /* 0x000000400b0a7810 */ /* 0x000fe20007ffe0ff */
[----:B------:R-:W-:Y:S01]  /*125a0*/  @P0 IMAD.HI.U32 R0, R7, c[0x0][0x4ec], RZ ;  /* 0x00013b0007000a27 */ /* 0x000fe200078e00ff */
[----:B------:R-:W-:-:S02]  /*125b0*/  MOV R2, R7 ;  /* 0x0000000700027202 */ /* 0x000fc40000000f00 */
[C---:B------:R-:W-:Y:S01]  /*125c0*/  IADD3 R9, R11.reuse, 0x80, RZ ;  /* 0x000000800b097810 */ /* 0x040fe20007ffe0ff */
[----:B------:R-:W-:Y:S01]  /*125d0*/  IMAD.WIDE.U32 R12, R224, c[0x0][0x3f0], R12 ;  /* 0x0000fc00e00c7a25 */ /* 0x000fe200078e000c */
[----:B------:R-:W-:Y:S02]  /*125e0*/  @P0 SHF.R.U32.HI R2, RZ, c[0x0][0x4f0], R0 ;  /* 0x00013c00ff020a19 */ /* 0x000fe40000011600 */
[----:B------:R-:W-:Y:S02]  /*125f0*/  IADD3 R8, R11, 0xc0, RZ ;  /* 0x000000c00b087810 */ /* 0x000fe40007ffe0ff */
[--C-:B------:R-:W-:Y:S01]  /*12600*/  SHF.R.S32.HI R4, RZ, 0x1f, R2.reuse ;  /* 0x0000001fff047819 */ /* 0x100fe20000011402 */
[----:B------:R-:W-:Y:S01]  /*12610*/  IMAD.MOV R0, RZ, RZ, -R2 ;  /* 0x000000ffff007224 */ /* 0x000fe200078e0a02 */
[----:B------:R-:W-:-:S03]  /*12620*/  IADD3 R13, R13, R5, RZ ;  /* 0x000000050d0d7210 */ /* 0x000fc60007ffe0ff */
[----:B------:R-:W-:Y:S02]  /*12630*/  IMAD R5, R4, c[0x0][0x3e0], RZ ;  /* 0x0000f80004057a24 */ /* 0x000fe400078e02ff */
[----:B------:R-:W-:Y:S02]  /*12640*/  IMAD R0, R0, c[0x0][0x4e8], R7 ;  /* 0x00013a0000007a24 */ /* 0x000fe400078e0207 */
[----:B------:R-:W-:-:S04]  /*12650*/  IMAD.WIDE.U32 R12, R2, c[0x0][0x3e0], R12 ;  /* 0x0000f800020c7a25 */ /* 0x000fc800078e000c */
[----:B------:R-:W-:Y:S01]  /*12660*/  IMAD R5, R2, c[0x0][0x3e4], R5 ;  /* 0x0000f90002057a24 */ /* 0x000fe200078e0205 */
[----:B------:R-:W-:Y:S01]  /*12670*/  SHF.R.S32.HI R2, RZ, 0x1f, R0 ;  /* 0x0000001fff027819 */ /* 0x000fe20000011400 */
[----:B-----5:R-:W-:-:S03]  /*12680*/  IMAD R7, R3, c[0x0][0x4e8], RZ ;  /* 0x00013a0003077a24 */ /* 0x020fc600078e02ff */
[----:B------:R-:W-:Y:S01]  /*12690*/  IADD3 R13, R13, R5, RZ ;  /* 0x000000050d0d7210 */ /* 0x000fe20007ffe0ff */
[----:B------:R-:W-:-:S04]  /*126a0*/  IMAD R5, R2, c[0x0][0x3d8], RZ ;  /* 0x0000f60002057a24 */ /* 0x000fc800078e02ff */
[C---:B------:R-:W-:Y:S02]  /*126b0*/  IMAD R5, R0.reuse, c[0x0][0x3dc], R5 ;  /* 0x0000f70000057a24 */ /* 0x040fe400078e0205 */
[----:B------:R-:W-:-:S04]  /*126c0*/  IMAD.WIDE.U32 R12, R0, c[0x0][0x3d8], R12 ;  /* 0x0000f600000c7a25 */ /* 0x000fc800078e000c */
[----:B------:R-:W-:Y:S01]  /*126d0*/  IMAD.IADD R5, R13, 0x1, R5 ;  /* 0x000000010d057824 */ /* 0x000fe200078e0205 */
[----:B------:R-:W-:-:S04]  /*126e0*/  LEA R2, P0, R12, c[0x0][0x380], 0x1 ;  /* 0x0000e0000c027a11 */ /* 0x000fc800078008ff */
[----:B------:R-:W-:Y:S01]  /*126f0*/  LEA.HI.X R0, R12, c[0x0][0x384], R5, 0x1, P0 ;  /* 0x0000e1000c007a11 */ /* 0x000fe200000f0c05 */
[----:B------:R1:W2:Y:S01]  /*12700*/  SHFL.IDX PT, R4, R2, RZ, 0x181f ;  /* 0x00181fff02047589 */ /* 0x0002a200000e0000 */
[----:B------:R-:W-:-:S03]  /*12710*/  ISETP.GE.AND P0, PT, R6, R7, PT ;  /* 0x000000070600720c */ /* 0x000fc60003f06270 */
[----:B------:R1:W3:Y:S10]  /*12720*/  SHFL.IDX PT, R5, R0, RZ, 0x181f ;  /* 0x00181fff00057589 */ /* 0x0002f400000e0000 */
[----:B------:R-:W-:Y:S05]  /*12730*/  @P0 BRA `(.L_x_151) ;  /* 0x0000015000000947 */ /* 0x000fea0003800000 */
[----:B------:R-:W-:Y:S02]  /*12740*/  ISETP.GE.AND P2, PT, R10, c[0x0][0x3c8], PT ;  /* 0x0000f2000a007a0c */ /* 0x000fe40003f46270 */
[----:B------:R-:W-:-:S02]  /*12750*/  ISETP.GE.AND P1, PT, R9, c[0x0][0x3c8], PT ;  /* 0x0000f20009007a0c */ /* 0x000fc40003f26270 */
        /* <DEDUP_REMOVED lines=19> */
.L_x_151:
[----:B------:R-:W-:Y:S05]  /*12890*/  BSYNC B0 ;  /* 0x0000000000007941 */ /* 0x000fea0003800000 */
.L_x_150:
[----:B--2---:R-:W-:Y:S01]  /*128a0*/  IADD3 R4, R6, 0x20, RZ ;  /* 0x0000002006047810 */ /* 0x004fe20007ffe0ff */
[----:B------:R2:W4:Y:S01]  /*128b0*/  SHFL.IDX PT, R13, R0, 0x1, 0x181f ;  /* 0x00381f00000d7f89 */ /* 0x00052200000e0000 */
[----:B------:R-:W-:Y:S02]  /*128c0*/  BSSY B0, `(.L_x_152) ;  /* 0x0000019000007945 */ /* 0x000fe40003800000 */
[----:B------:R-:W-:Y:S01]  /*128d0*/  ISETP.GE.AND P0, PT, R4, R7, PT ;  /* 0x000000070400720c */ /* 0x000fe20003f06270 */
[----:B------:R2:W1:-:S12]  /*128e0*/  SHFL.IDX PT, R12, R2, 0x1, 0x181f ;  /* 0x00381f00020c7f89 */ /* 0x00045800000e0000 */
[----:B------:R-:W-:Y:S05]  /*128f0*/  @P0 BRA `(.L_x_153) ;  /* 0x0000015000000947 */ /* 0x000fea0003800000 */
[----:B------:R-:W-:Y:S02]  /*12900*/  ISETP.GE.AND P2, PT, R10, c[0x0][0x3c8], PT ;  /* 0x0000f2000a007a0c */ /* 0x000fe40003f46270 */
[----:B------:R-:W-:Y:S02]  /*12910*/  ISETP.GE.AND P1, PT, R9, c[0x0][0x3c8], PT ;  /* 0x0000f20009007a0c */ /* 0x000fe40003f26270 */
[----:B------:R-:W-:Y:S02]  /*12920*/  ISETP.GE.AND P0, PT, R8, c[0x0][0x3c8], PT ;  /* 0x0000f20008007a0c */ /* 0x000fe40003f06270 */
[----:B------:R-:W-:-:S07]  /*12930*/  ISETP.GE.AND P3, PT, R11, c[0x0][0x3c8], PT ;  /* 0x0000f2000b007a0c */ /* 0x000fce0003f66270 */
[----:B---3--:R-:W-:Y:S02]  /*12940*/  @!P2 SHF.R.S32.HI R5, RZ, 0x1f, R10 ;  /* 0x0000001fff05a819 */ /* 0x008fe4000001140a */
        /* <DEDUP_REMOVED lines=16> */
.L_x_153:
[----:B------:R-:W-:Y:S05]  /*12a50*/  BSYNC B0 ;  /* 0x0000000000007941 */ /* 0x000fea0003800000 */
.L_x_152:
[----:B-1----:R-:W-:Y:S01]  /*12a60*/  IADD3 R4, R6, 0x40, RZ ;  /* 0x0000004006047810 */ /* 0x002fe20007ffe0ff */
[----:B----4-:R1:W4:Y:S01]  /*12a70*/  SHFL.IDX PT, R13, R0, 0x2, 0x181f ;  /* 0x00581f00000d7f89 */ /* 0x01032200000e0000 */
[----:B------:R-:W-:Y:S02]  /*12a80*/  BSSY B0, `(.L_x_154) ;  /* 0x0000019000007945 */ /* 0x000fe40003800000 */
[----:B------:R-:W-:Y:S01]  /*12a90*/  ISETP.GE.AND P0, PT, R4, R7, PT ;  /* 0x000000070400720c */ /* 0x000fe20003f06270 */
[----:B------:R1:W2:-:S12]  /*12aa0*/  SHFL.IDX PT, R12, R2, 0x2, 0x181f ;  /* 0x00581f00020c7f89 */ /* 0x00029800000e0000 */
        /* <DEDUP_REMOVED lines=9> */
[----:B--2-4-:R-:W-:Y:S01]  /*12b40*/  @!P3 IMAD.WIDE R14, R11, 0x2, R12 ;  /* 0x000000020b0eb825 */ /* 0x014fe200078e020c */
        /* <DEDUP_REMOVED lines=12> */
.L_x_155:
[----:B------:R-:W-:Y:S05]  /*12c10*/  BSYNC B0 ;  /* 0x0000000000007941 */ /* 0x000fea0003800000 */
.L_x_154:
[----:B------:R-:W-:Y:S01]  /*12c20*/  IADD3 R6, R6, 0x60, RZ ;  /* 0x0000006006067810 */ /* 0x000fe20007ffe0ff */
[----:B------:R1:W4:Y:S03]  /*12c30*/  SHFL.IDX PT, R3, R0, 0x3, 0x181f ;  /* 0x00781f0000037f89 */ /* 0x00032600000e0000 */
[----:B------:R-:W-:Y:S01]  /*12c40*/  ISETP.GE.AND P0, PT, R6, R7, PT ;  /* 0x000000070600720c */ /* 0x000fe20003f06270 */
[----:B-12---:R-:W1:-:S12]  /*12c50*/  SHFL.IDX PT, R2, R2, 0x3, 0x181f ;  /* 0x00781f0002027f89 */ /* 0x006e5800000e0000 */
[----:B------:R-:W-:Y:S05]  /*12c60*/  @P0 EXIT ;  /* 0x000000000000094d */ /* 0x000fea0003800000 */
[----:B------:R-:W-:Y:S02]  /*12c70*/  ISETP.GE.AND P1, PT, R10, c[0x0][0x3c8], PT ;  /* 0x0000f2000a007a0c */ /* 0x000fe40003f26270 */
[----:B------:R-:W-:Y:S02]  /*12c80*/  ISETP.GE.AND P0, PT, R9, c[0x0][0x3c8], PT ;  /* 0x0000f20009007a0c */ /* 0x000fe40003f06270 */
[----:B------:R-:W-:-:S09]  /*12c90*/  ISETP.GE.AND P2, PT, R11, c[0x0][0x3c8], PT ;  /* 0x0000f2000b007a0c */ /* 0x000fd20003f46270 */
[----:B---3--:R-:W-:Y:S02]  /*12ca0*/  @!P1 SHF.R.S32.HI R5, RZ, 0x1f, R10 ;  /* 0x0000001fff059819 */ /* 0x008fe4000001140a */
[----:B------:R-:W-:Y:S02]  /*12cb0*/  @!P0 SHF.R.S32.HI R0, RZ, 0x1f, R9 ;  /* 0x0000001fff008819 */ /* 0x000fe40000011409 */
[----:B------:R-:W-:Y:S01]  /*12cc0*/  @!P1 LEA.HI R5, R5, R10, RZ, 0x3 ;  /* 0x0000000a05059211 */ /* 0x000fe200078f18ff */
[--C-:B-1--4-:R-:W-:Y:S01]  /*12cd0*/  @!P2 IMAD.WIDE R10, R11, 0x2, R2.reuse ;  /* 0x000000020b0aa825 */ /* 0x112fe200078e0202 */
        /* <DEDUP_REMOVED lines=10> */
[----:B-1----:R-:W-:-:S04]  /*12d80*/  SHF.R.S32.HI R5, RZ, 0x1f, R8 ;  /* 0x0000001fff057819 */ /* 0x002fc80000011408 */
[----:B------:R-:W-:-:S04]  /*12d90*/  LEA.HI R5, R5, R8, RZ, 0x3 ;  /* 0x0000000805057211 */ /* 0x000fc800078f18ff */
[----:B------:R-:W-:-:S05]  /*12da0*/  LOP3.LUT R5, R5, 0xfffffff8, RZ, 0xc0, !PT ;  /* 0xfffffff805057812 */ /* 0x000fca00078ec0ff */
[----:B------:R-:W-:-:S05]  /*12db0*/  IMAD.WIDE R2, R5, 0x2, R2 ;  /* 0x0000000205027825 */ /* 0x000fca00078e0202 */
[----:B------:R-:W-:Y:S01]  /*12dc0*/  ST.E.128 [R2.64], RZ ;  /* 0x000000ff02007985 */ /* 0x000fe2000c101d04 */
[----:B------:R-:W-:Y:S05]  /*12dd0*/  EXIT ;  /* 0x000000000000794d */ /* 0x000fea0003800000 */
.L_x_156:
        /* <DEDUP_REMOVED lines=10> */
.L_x_1463:


//--------------------- .text._ZN7cutlass13device_kernelIN5flash19enable_sm80_to_sm89INS1_16FlashAttnFwdSm80INS1_25CollectiveMainloopFwdSm80ILi8ELi1ELb1EN4cute5tupleIJNS5_1CILi128EEENS7_ILi48EEENS7_ILi256EEEEEELi256ENS_6half_tEfNS_4arch4Sm80ELb0ELb1ELb0ELb0ELb0ELb0ELb1ELb0EEENS1_21CollectiveEpilogueFwdINS6_IJS8_SA_S9_EEENS6_IJNS7_ILi1EEESI_SI_EEESC_SE_Li256ELb0ELb1ELb0ELb0EEENS1_19SingleTileSchedulerILb0ELb0ELb1ELi128EEEEEEEEEvNT_6ParamsE --------------------------
	.section	.text._ZN7cutlass13device_kernelIN5flash19enable_sm80_to_sm89INS1_16FlashAttnFwdSm80INS1_25CollectiveMainloopFwdSm80ILi8ELi1ELb1EN4cute5tupleIJNS5_1CILi128EEENS7_ILi48EEENS7_ILi256EEEEEELi256ENS_6half_tEfNS_4arch4Sm80ELb0ELb1ELb0ELb0ELb0ELb0ELb1ELb0EEENS1_21CollectiveEpilogueFwdINS6_IJS8_SA_S9_EEENS6_IJNS7_ILi1EEESI_SI_EEESC_SE_Li256ELb0ELb1ELb0ELb0EEENS1_19SingleTileSchedulerILb0ELb0ELb1ELi128EEEEEEEEEvNT_6ParamsE,"ax",@progbits
	.sectioninfo	@"SHI_REGISTERS=255"
	.align	128
.text._ZN7cutlass13device_kernelIN5flash19enable_sm80_to_sm89INS1_16FlashAttnFwdSm80INS1_25CollectiveMainloopFwdSm80ILi8ELi1ELb1EN4cute5tupleIJNS5_1CILi128EEENS7_ILi48EEENS7_ILi256EEEEEELi256ENS_6half_tEfNS_4arch4Sm80ELb0ELb1ELb0ELb0ELb0ELb0ELb1ELb0EEENS1_21CollectiveEpilogueFwdINS6_IJS8_SA_S9_EEENS6_IJNS7_ILi1EEESI_SI_EEESC_SE_Li256ELb0ELb1ELb0ELb0EEENS1_19SingleTileSchedulerILb0ELb0ELb1ELi128EEEEEEEEEvNT_6ParamsE:
        .type           _ZN7cutlass13device_kernelIN5flash19enable_sm80_to_sm89INS1_16FlashAttnFwdSm80INS1_25CollectiveMainloopFwdSm80ILi8ELi1ELb1EN4cute5tupleIJNS5_1CILi128EEENS7_ILi48EEENS7_ILi256EEEEEELi256ENS_6half_tEfNS_4arch4Sm80ELb0ELb1ELb0ELb0ELb0ELb0ELb1ELb0EEENS1_21CollectiveEpilogueFwdINS6_IJS8_SA_S9_EEENS6_IJNS7_ILi1EEESI_SI_EEESC_SE_Li256ELb0ELb1ELb0ELb0EEENS1_19SingleTileSchedulerILb0ELb0ELb1ELi128EEEEEEEEEvNT_6ParamsE,@function
        .size           _ZN7cutlass13device_kernelIN5flash19enable_sm80_to_sm89INS1_16FlashAttnFwdSm80INS1_25CollectiveMainloopFwdSm80ILi8ELi1ELb1EN4cute5tupleIJNS5_1CILi128EEENS7_ILi48EEENS7_ILi256EEEEEELi256ENS_6half_tEfNS_4arch4Sm80ELb0ELb1ELb0ELb0ELb0ELb0ELb1ELb0EEENS1_21CollectiveEpilogueFwdINS6_IJS8_SA_S9_EEENS6_IJNS7_ILi1EEESI_SI_EEESC_SE_Li256ELb0ELb1ELb0ELb0EEENS1_19SingleTileSchedulerILb0ELb0ELb1ELi128EEEEEEEEEvNT_6ParamsE,(.L_x_1464 - _ZN7cutlass13device_kernelIN5flash19enable_sm80_to_sm89INS1_16FlashAttnFwdSm80INS1_25CollectiveMainloopFwdSm80ILi8ELi1ELb1EN4cute5tupleIJNS5_1CILi128EEENS7_ILi48EEENS7_ILi256EEEEEELi256ENS_6half_tEfNS_4arch4Sm80ELb0ELb1ELb0ELb0ELb0ELb0ELb1ELb0EEENS1_21CollectiveEpilogueFwdINS6_IJS8_SA_S9_EEENS6_IJNS7_ILi1EEESI_SI_EEESC_SE_Li256ELb0ELb1ELb0ELb0EEENS1_19SingleTileSchedulerILb0ELb0ELb1ELi128EEEEEEEEEvNT_6ParamsE)
        .other          _ZN7cutlass13device_kernelIN5flash19enable_sm80_to_sm89INS1_16FlashAttnFwdSm80INS1_25CollectiveMainloopFwdSm80ILi8ELi1ELb1EN4cute5tupleIJNS5_1CILi128EEENS7_ILi48EEENS7_ILi256EEEEEELi256ENS_6half_tEfNS_4arch4Sm80ELb0ELb1ELb0ELb0ELb0ELb0ELb1ELb0EEENS1_21CollectiveEpilogueFwdINS6_IJS8_SA_S9_EEENS6_IJNS7_ILi1EEESI_SI_EEESC_SE_Li256ELb0ELb1ELb0ELb0EEENS1_19SingleTileSchedulerILb0ELb0ELb1ELi128EEEEEEEEEvNT_6ParamsE,@"STO_CUDA_ENTRY STV_DEFAULT"
_ZN7cutlass13device_kernelIN5flash19enable_sm80_to_sm89INS1_16FlashAttnFwdSm80INS1_25CollectiveMainloopFwdSm80ILi8ELi1ELb1EN4cute5tupleIJNS5_1CILi128EEENS7_ILi48EEENS7_ILi256EEEEEELi256ENS_6half_tEfNS_4arch4Sm80ELb0ELb1ELb0ELb0ELb0ELb0ELb1ELb0EEENS1_21CollectiveEpilogueFwdINS6_IJS8_SA_S9_EEENS6_IJNS7_ILi1EEESI_SI_EEESC_SE_Li256ELb0ELb1ELb0ELb0EEENS1_19SingleTileSchedulerILb0ELb0ELb1ELi128EEEEEEEEEvNT_6ParamsE:
[----:B------:R-:W-:-:S03]  /*0000*/  MOV R1, c[0x0][0x28] ;  /* 0x00000a0000017a02 */ /* 0x000fc60000000f00 */
[----:B------:R-:W1:Y:S01]  /*0010*/  S2R R16, SR_CTAID.Z ;  /* 0x0000000000107919 */ /* 0x000e620000002700 */
[----:B------:R-:W-:Y:S02]  /*0020*/  IADD3 R1, R1, -0x98, RZ ;  /* 0xffffff6801017810 */ /* 0x000fe40007ffe0ff */
[----:B-1----:R-:W-:-:S13]  /*0030*/  ISETP.GE.AND P0, PT, R16, RZ, PT ;  /* 0x000000ff1000720c */ /* 0x002fda0003f06270 */
[----:B------:R-:W-:Y:S05]  /*0040*/  @!P0 EXIT ;  /* 0x000000000000894d */ /* 0x000fea0003800000 */
[----:B------:R-:W1:Y:S01]  /*0050*/  S2UR UR16, SR_CTAID.X ;  /* 0x00000000001079c3 */ /* 0x000e620000002500 */
[----:B------:R-:W-:Y:S01]  /*0060*/  ULDC UR6, c[0x0][0x2c4] ;  /* 0x0000b10000067ab9 */ /* 0x000fe20000000800 */
[----:B------:R-:W2:Y:S01]  /*0070*/  S2R R85, SR_TID.X ;  /* 0x0000000000557919 */ /* 0x000ea20000002100 */
[----:B------:R-:W-:Y:S02]  /*0080*/  UISETP.NE.AND UP0, UPT, UR6, 0x1, UPT ;  /* 0x000000010600788c */ /* 0x000fe4000bf05270 */
[----:B------:R-:W-:Y:S02]  /*0090*/  ULDC.64 UR4, c[0x0][0x2c8] ;  /* 0x0000b20000047ab9 */ /* 0x000fe40000000a00 */
[----:B------:R-:W-:Y:S02]  /*00a0*/  UMOV UR7, 0x1 ;  /* 0x0000000100077882 */ /* 0x000fe40000000000 */
[----:B------:R-:W-:Y:S02]  /*00b0*/  UP2UR UR18, UPR, URZ, 0x1 ;  /* 0x000000013f127883 */ /* 0x000fe40008000000 */
[----:B------:R-:W-:-:S02]  /*00c0*/  ULDC UR9, c[0x0][0x168] ;  /* 0x00005a0000097ab9 */ /* 0x000fc40000000800 */
[----:B------:R-:W-:Y:S02]  /*00d0*/  UIADD3 UR9, UR7, -UR9, URZ ;  /* 0x8000000907097290 */ /* 0x000fe4000fffe03f */
[----:B-1----:R-:W-:-:S04]  /*00e0*/  USHF.L.U32 UR16, UR16, 0x7, URZ ;  /* 0x0000000710107899 */ /* 0x002fc8000800063f */
[----:B------:R-:W-:Y:S02]  /*00f0*/  @UP0 UIADD3 UR10, UR16, 0x7f, URZ ;  /* 0x0000007f100a0890 */ /* 0x000fe4000fffe03f */
[----:B------:R-:W-:Y:S02]  /*0100*/  UIADD3 UR8, UR16, 0x7f, URZ ;  /* 0x0000007f10087890 */ /* 0x000fe4000fffe03f */
[----:B------:R-:W-:-:S04]  /*0110*/  UIMAD.WIDE.U32 UR10, UR10, UR4, URZ ;  /* 0x000000040a0a72a5 */ /* 0x000fc8000f8e003f */
[----:B------:R-:W-:-:S03]  /*0120*/  @UP0 USHF.R.U32.HI UR8, URZ, UR5, UR11 ;  /* 0x000000053f080299 */ /* 0x000fc6000801160b */
[----:B------:R-:W-:Y:S02]  /*0130*/  ULDC.64 UR4, c[0x0][0x328] ;  /* 0x0000ca0000047ab9 */ /* 0x000fe40000000a00 */
[----:B------:R-:W-:-:S03]  /*0140*/  UISETP.LE.AND UP0, UPT, UR7, UR5, UPT ;  /* 0x000000050700728c */ /* 0x000fc6000bf03270 */
[----:B------:R-:W-:Y:S02]  /*0150*/  ULDC UR5, c[0x0][0x1d0] ;  /* 0x0000740000057ab9 */ /* 0x000fe40000000800 */
[----:B------:R-:W-:Y:S01]  /*0160*/  UIADD3 UR5, UR8, UR5, UR9 ;  /* 0x0000000508057290 */ /* 0x000fe2000fffe009 */
[----:B------:R-:W-:Y:S01]  /*0170*/  PLOP3.LUT P0, PT, PT, PT, UP0, 0x40, 0x0 ;  /* 0x000000000000781c */ /* 0x000fe20003f0e808 */
[----:B------:R-:W-:Y:S02]  /*0180*/  UP2UR UR17, UPR, URZ, 0x1 ;  /* 0x000000013f117883 */ /* 0x000fe40008000000 */
[----:B------:R-:W-:-:S10]  /*0190*/  UIADD3 UR8, UR5, UR4, URZ ;  /* 0x0000000405087290 */ /* 0x000fd4000fffe03f */
[----:B------:R-:W-:Y:S05]  /*01a0*/  @P0 BRA `(.L_x_157) ;  /* 0x0000014000000947 */ /* 0x000fea0003800000 */
[----:B--2---:R-:W-:Y:S01]  /*01b0*/  ISETP.LT.AND P0, PT, RZ, UR5, PT ;  /* 0x00000005ff007c0c */ /* 0x004fe2000bf01270 */
[----:B------:R-:W-:-:S12]  /*01c0*/  UIADD3 UR9, UR5, -0x1, URZ ;  /* 0xffffffff05097890 */ /* 0x000fd8000fffe03f */
[----:B------:R-:W-:Y:S05]  /*01d0*/  @P0 BRA `(.L_x_158) ;  /* 0x0000008000000947 */ /* 0x000fea0003800000 */
[----:B------:R-:W-:Y:S02]  /*01e0*/  ULDC UR4, c[0x0][0x32c] ;  /* 0x0000cb0000047ab9 */ /* 0x000fe40000000800 */
[----:B------:R-:W-:Y:S02]  /*01f0*/  UISETP.NE.AND UP0, UPT, UR7, UR4, UPT ;  /* 0x000000040700728c */ /* 0x000fe4000bf05270 */
[----:B------:R-:W-:-:S03]  /*0200*/  UIADD3 UR9, -UR5, URZ, URZ ;  /* 0x0000003f05097290 */ /* 0x000fc6000fffe13f */
[----:B------:R-:W-:Y:S02]  /*0210*/  ULDC.64 UR4, c[0x0][0x330] ;  /* 0x0000cc0000047ab9 */ /* 0x000fe40000000a00 */
[----:B------:R-:W-:-:S04]  /*0220*/  UIMAD.WIDE.U32 UR10, UR9, UR4, URZ ;  /* 0x00000004090a72a5 */ /* 0x000fc8000f8e003f */
[----:B------:R-:W-:-:S04]  /*0230*/  @UP0 USHF.R.U32.HI UR9, URZ, UR5, UR11 ;  /* 0x000000053f090299 */ /* 0x000fc8000801160b */
[----:B------:R-:W-:Y:S01]  /*0240*/  ULOP3.LUT UR9, URZ, UR9, URZ, 0x33, !UPT ;  /* 0x000000093f097292 */ /* 0x000fe2000f8e333f */
[----:B------:R-:W-:Y:S05]  /*0250*/  BRA `(.L_x_159) ;  /* 0x0000005000007947 */ /* 0x000fea0003800000 */
.L_x_158:
[----:B------:R-:W-:Y:S02]  /*0260*/  ULDC UR4, c[0x0][0x32c] ;  /* 0x0000cb0000047ab9 */ /* 0x000fe40000000800 */
[----:B------:R-:W-:-:S03]  /*0270*/  UISETP.NE.AND UP0, UPT, UR7, UR4, UPT ;  /* 0x000000040700728c */ /* 0x000fc6000bf05270 */
[----:B------:R-:W-:Y:S02]  /*0280*/  ULDC.64 UR4, c[0x0][0x330] ;  /* 0x0000cc0000047ab9 */ /* 0x000fe40000000a00 */
[----:B------:R-:W-:-:S06]  /*0290*/  UIMAD.WIDE.U32 UR10, UR9, UR4, URZ ;  /* 0x00000004090a72a5 */ /* 0x000fcc000f8e003f */
[----:B------:R-:W-:Y:S02]  /*02a0*/  @UP0 USHF.R.U32.HI UR9, URZ, UR5, UR11 ;  /* 0x000000053f090299 */ /* 0x000fe4000801160b */
.L_x_159:
[----:B------:R-:W-:Y:S02]  /*02b0*/  ULDC UR4, c[0x0][0x32c] ;  /* 0x0000cb0000047ab9 */ /* 0x000fe40000000800 */
[----:B------:R-:W-:-:S04]  /*02c0*/  UIMAD UR4, UR9, UR4, UR4 ;  /* 0x00000004090472a4 */ /* 0x000fc8000f8e0204 */
[----:B------:R-:W-:-:S04]  /*02d0*/  UISETP.LT.AND UP0, UPT, UR8, UR4, UPT ;  /* 0x000000040800728c */ /* 0x000fc8000bf01270 */
[----:B------:R-:W-:Y:S02]  /*02e0*/  USEL UR8, UR8, UR4, UP0 ;  /* 0x0000000408087287 */ /* 0x000fe40008000000 */
.L_x_157:
[----:B--2---:R-:W-:Y:S02]  /*02f0*/  UMOV UR12, 0x2f ;  /* 0x0000002f000c7882 */ /* 0x004fe40000000000 */
[----:B------:R-:W-:Y:S02]  /*0300*/  ULDC UR15, c[0x0][0x1d0] ;  /* 0x00007400000f7ab9 */ /* 0x000fe40000000800 */
[----:B------:R-:W-:Y:S02]  /*0310*/  UISETP.NE.AND UP0, UPT, UR6, 0x1, UPT ;  /* 0x000000010600788c */ /* 0x000fe4000bf05270 */
[----:B------:R-:W-:Y:S02]  /*0320*/  UIADD3 UR12, UR12, UR15, URZ ;  /* 0x0000000f0c0c7290 */ /* 0x000fe4000fffe03f */
[----:B------:R-:W-:Y:S02]  /*0330*/  ULDC.64 UR4, c[0x0][0x2c8] ;  /* 0x0000b20000047ab9 */ /* 0x000fe40000000a00 */
[----:B------:R-:W-:-:S02]  /*0340*/  UIMAD.WIDE.U32 UR10, UR16, UR4, URZ ;  /* 0x00000004100a72a5 */ /* 0x000fc4000f8e003f */
[----:B------:R-:W-:Y:S02]  /*0350*/  UIMAD.WIDE UR12, UR12, 0x2aaaaaab, URZ ;  /* 0x2aaaaaab0c0c78a5 */ /* 0x000fe4000f8e023f */
[----:B------:R-:W-:Y:S02]  /*0360*/  UIADD3 UR8, UR8, 0x2f, URZ ;  /* 0x0000002f08087890 */ /* 0x000fe4000fffe03f */
[----:B------:R-:W-:Y:S02]  /*0370*/  UISETP.NE.AND UP1, UPT, UR17, URZ, UPT ;  /* 0x0000003f1100728c */ /* 0x000fe4000bf25270 */
[----:B------:R-:W-:Y:S02]  /*0380*/  UIMAD.WIDE UR8, UR8, 0x2aaaaaab, URZ ;  /* 0x2aaaaaab080878a5 */ /* 0x000fe4000f8e023f */
[----:B------:R-:W-:Y:S02]  /*0390*/  @UP0 UMOV UR7, UR11 ;  /* 0x0000000b00070c82 */ /* 0x000fe40008000000 */
[----:B------:R-:W-:Y:S01]  /*03a0*/  UMOV UR4, UR16 ;  /* 0x0000001000047c82 */ /* 0x000fe20008000000 */
[----:B------:R-:W-:Y:S01]  /*03b0*/  PLOP3.LUT P0, PT, PT, PT, UP1, 0x40, 0x0 ;  /* 0x000000000000781c */ /* 0x000fe20003f0e818 */
[----:B------:R-:W-:-:S02]  /*03c0*/  UMOV UR11, UR13 ;  /* 0x0000000d000b7c82 */ /* 0x000fc40008000000 */
[----:B------:R-:W-:Y:S02]  /*03d0*/  @UP0 USHF.R.U32.HI UR4, URZ, UR5, UR7 ;  /* 0x000000053f040299 */ /* 0x000fe40008011607 */
[----:B------:R-:W-:Y:S02]  /*03e0*/  USHF.R.U32.HI UR7, URZ, 0x1f, UR9 ;  /* 0x0000001f3f077899 */ /* 0x000fe40008011609 */
[----:B------:R-:W-:Y:S02]  /*03f0*/  USHF.R.U32.HI UR8, URZ, 0x1f, UR11 ;  /* 0x0000001f3f087899 */ /* 0x000fe4000801160b */
[----:B------:R-:W-:Y:S02]  /*0400*/  ULDC UR10, c[0x0][0x168] ;  /* 0x00005a00000a7ab9 */ /* 0x000fe40000000800 */
[----:B------:R-:W-:Y:S02]  /*0410*/  UIADD3 UR15, UR15, -UR10, URZ ;  /* 0x8000000a0f0f7290 */ /* 0x000fe4000fffe03f */
[----:B------:R-:W-:-:S02]  /*0420*/  ULEA.HI.SX32 UR9, UR9, UR7, 0x1d ;  /* 0x0000000709097291 */ /* 0x000fc4000f8fea3f */
[----:B------:R-:W-:Y:S02]  /*0430*/  ULEA.HI.SX32 UR8, UR11, UR8, 0x1d ;  /* 0x000000080b087291 */ /* 0x000fe4000f8fea3f */
[----:B------:R-:W-:Y:S02]  /*0440*/  UIADD3 UR4, UR15, UR4, URZ ;  /* 0x000000040f047290 */ /* 0x000fe4000fffe03f */
[----:B------:R-:W-:Y:S02]  /*0450*/  UISETP.LT.AND UP0, UPT, UR8, UR9, UPT ;  /* 0x000000090800728c */ /* 0x000fe4000bf01270 */
[----:B------:R-:W-:Y:S02]  /*0460*/  ULDC UR5, c[0x0][0x324] ;  /* 0x0000c90000057ab9 */ /* 0x000fe40000000800 */
[----:B------:R-:W-:Y:S02]  /*0470*/  UIADD3 UR7, UR4, -UR5, URZ ;  /* 0x8000000504077290 */ /* 0x000fe4000fffe03f */
[----:B------:R-:W-:Y:S01]  /*0480*/  USEL UR13, UR8, UR9, UP0 ;  /* 0x00000009080d7287 */ /* 0x000fe20008000000 */
[----:B------:R-:W-:Y:S05]  /*0490*/  @P0 BRA `(.L_x_160) ;  /* 0x0000015000000947 */ /* 0x000fea0003800000 */
[----:B------:R-:W-:Y:S02]  /*04a0*/  UMOV UR8, UR4 ;  /* 0x0000000400087c82 */ /* 0x000fe40008000000 */
[----:B------:R-:W-:-:S06]  /*04b0*/  UISETP.GT.AND UP0, UPT, UR8, -0x1, UPT ;  /* 0xffffffff0800788c */ /* 0x000fcc000bf04270 */
[----:B------:R-:W-:-:S13]  /*04c0*/  PLOP3.LUT P0, PT, PT, PT, UP0, 0x80, 0x0 ;  /* 0x000000000000781c */ /* 0x000fda0003f0f008 */
[----:B------:R-:W-:Y:S05]  /*04d0*/  @P0 BRA `(.L_x_161) ;  /* 0x0000008000000947 */ /* 0x000fea0003800000 */
[----:B------:R-:W-:Y:S02]  /*04e0*/  ULDC UR4, c[0x0][0x32c] ;  /* 0x0000cb0000047ab9 */ /* 0x000fe40000000800 */
[----:B------:R-:W-:Y:S02]  /*04f0*/  UISETP.NE.AND UP0, UPT, UR4, 0x1, UPT ;  /* 0x000000010400788c */ /* 0x000fe4000bf05270 */
[----:B------:R-:W-:Y:S02]  /*0500*/  ULOP3.LUT UR8, URZ, UR8, URZ, 0x33, !UPT ;  /* 0x000000083f087292 */ /* 0x000fe4000f8e333f */
[----:B------:R-:W-:Y:S02]  /*0510*/  ULDC.64 UR4, c[0x0][0x330] ;  /* 0x0000cc0000047ab9 */ /* 0x000fe40000000a00 */
[----:B------:R-:W-:-:S05]  /*0520*/  UIMAD.WIDE.U32 UR10, UR8, UR4, URZ ;  /* 0x00000004080a72a5 */ /* 0x000fca000f8e003f */
[----:B------:R-:W-:-:S04]  /*0530*/  @UP0 USHF.R.U32.HI UR8, URZ, UR5, UR11 ;  /* 0x000000053f080299 */ /* 0x000fc8000801160b */
[----:B------:R-:W-:Y:S01]  /*0540*/  ULOP3.LUT UR8, URZ, UR8, URZ, 0x33, !UPT ;  /* 0x000000083f087292 */ /* 0x000fe2000f8e333f */
[----:B------:R-:W-:Y:S05]  /*0550*/  BRA `(.L_x_162) ;  /* 0x0000005000007947 */ /* 0x000fea0003800000 */
.L_x_161:
[----:B------:R-:W-:Y:S02]  /*0560*/  ULDC UR4, c[0x0][0x32c] ;  /* 0x0000cb0000047ab9 */ /* 0x000fe40000000800 */
[----:B------:R-:W-:-:S03]  /*0570*/  UISETP.NE.AND UP0, UPT, UR4, 0x1, UPT ;  /* 0x000000010400788c */ /* 0x000fc6000bf05270 */
[----:B------:R-:W-:Y:S02]  /*0580*/  ULDC.64 UR4, c[0x0][0x330] ;  /* 0x0000cc0000047ab9 */ /* 0x000fe40000000a00 */
[----:B------:R-:W-:-:S06]  /*0590*/  UIMAD.WIDE.U32 UR10, UR8, UR4, URZ ;  /* 0x00000004080a72a5 */ /* 0x000fcc000f8e003f */
[----:B------:R-:W-:Y:S02]  /*05a0*/  @UP0 USHF.R.U32.HI UR8, URZ, UR5, UR11 ;  /* 0x000000053f080299 */ /* 0x000fe4000801160b */
.L_x_162:
[----:B------:R-:W-:Y:S02]  /*05b0*/  ULDC UR4, c[0x0][0x32c] ;  /* 0x0000cb0000047ab9 */ /* 0x000fe40000000800 */
[----:B------:R-:W-:-:S04]  /*05c0*/  UIMAD UR4, UR8, UR4, URZ ;  /* 0x00000004080472a4 */ /* 0x000fc8000f8e023f */
[----:B------:R-:W-:-:S04]  /*05d0*/  UISETP.LT.AND UP0, UPT, UR7, UR4, UPT ;  /* 0x000000040700728c */ /* 0x000fc8000bf01270 */
[----:B------:R-:W-:-:S04]  /*05e0*/  USEL UR7, UR7, UR4, !UP0 ;  /* 0x0000000407077287 */ /* 0x000fc8000c000000 */
.L_x_160:
[----:B------:R-:W-:Y:S01]  /*05f0*/  UIMAD.WIDE UR4, UR7, 0x2aaaaaab, URZ ;  /* 0x2aaaaaab070478a5 */ /* 0x000fe2000f8e023f */
[----:B------:R-:W-:Y:S01]  /*0600*/  PLOP3.LUT P2, PT, PT, PT, PT, 0x80, 0x0 ;  /* 0x000000000000781c */ /* 0x000fe20003f4f070 */
[----:B------:R-:W-:Y:S01]  /*0610*/  ULDC.64 UR24, c[0x0][0x118] ;  /* 0x0000460000187ab9 */ /* 0x000fe20000000a00 */
[----:B------:R-:W-:Y:S01]  /*0620*/  CS2R R130, SRZ ;  /* 0x0000000000827805 */ /* 0x000fe2000001ff00 */
[----:B------:R-:W-:Y:S01]  /*0630*/  USHF.R.U32.HI UR4, URZ, 0x1f, UR5 ;  /* 0x0000001f3f047899 */ /* 0x000fe20008011605 */
[----:B------:R-:W-:Y:S01]  /*0640*/  CS2R R22, SRZ ;  /* 0x0000000000167805 */ /* 0x000fe2000001ff00 */
[----:B------:R-:W-:Y:S01]  /*0650*/  IMAD.MOV.U32 R128, RZ, RZ, RZ ;  /* 0x000000ffff807224 */ /* 0x000fe200078e00ff */
[----:B------:R-:W-:Y:S01]  /*0660*/  CS2R R126, SRZ ;  /* 0x00000000007e7805 */ /* 0x000fe2000001ff00 */
[----:B------:R-:W-:Y:S01]  /*0670*/  ULEA.HI.SX32 UR4, UR5, UR4, 0x1d ;  /* 0x0000000405047291 */ /* 0x000fe2000f8fea3f */
[----:B------:R-:W-:Y:S01]  /*0680*/  IMAD.MOV.U32 R124, RZ, RZ, RZ ;  /* 0x000000ffff7c7224 */ /* 0x000fe200078e00ff */
[----:B------:R-:W-:Y:S01]  /*0690*/  CS2R R122, SRZ ;  /* 0x00000000007a7805 */ /* 0x000fe2000001ff00 */
[----:B------:R-:W-:Y:S01]  /*06a0*/  CS2R R24, SRZ ;  /* 0x0000000000187805 */ /* 0x000fe2000001ff00 */
[----:B------:R-:W-:Y:S01]  /*06b0*/  UISETP.LT.AND UP0, UPT, URZ, UR4, UPT ;  /* 0x000000043f00728c */ /* 0x000fe2000bf01270 */
[----:B------:R-:W-:Y:S01]  /*06c0*/  MOV R120, RZ ;  /* 0x000000ff00787202 */ /* 0x000fe20000000f00 */
[----:B------:R-:W-:Y:S01]  /*06d0*/  CS2R R118, SRZ ;  /* 0x0000000000767805 */ /* 0x000fe2000001ff00 */
[----:B------:R-:W-:Y:S01]  /*06e0*/  IMAD.MOV.U32 R116, RZ, RZ, RZ ;  /* 0x000000ffff747224 */ /* 0x000fe200078e00ff */
[----:B------:R-:W-:Y:S01]  /*06f0*/  USEL UR12, URZ, UR4, !UP0 ;  /* 0x000000043f0c7287 */ /* 0x000fe2000c000000 */
[----:B------:R-:W-:Y:S01]  /*0700*/  CS2R R114, SRZ ;  /* 0x0000000000727805 */ /* 0x000fe2000001ff00 */
[----:B------:R-:W-:Y:S01]  /*0710*/  CS2R R26, SRZ ;  /* 0x00000000001a7805 */ /* 0x000fe2000001ff00 */
[----:B------:R-:W-:Y:S01]  /*0720*/  MOV R112, RZ ;  /* 0x000000ff00707202 */ /* 0x000fe20000000f00 */
[----:B------:R-:W-:Y:S01]  /*0730*/  UISETP.GT.AND UP0, UPT, UR13, UR12, UPT ;  /* 0x0000000c0d00728c */ /* 0x000fe2000bf04270 */
[----:B------:R-:W-:Y:S01]  /*0740*/  CS2R R110, SRZ ;  /* 0x00000000006e7805 */ /* 0x000fe2000001ff00 */
[----:B------:R-:W-:Y:S01]  /*0750*/  IMAD.MOV.U32 R108, RZ, RZ, RZ ;  /* 0x000000ffff6c7224 */ /* 0x000fe200078e00ff */
[----:B------:R-:W-:Y:S01]  /*0760*/  CS2R R106, SRZ ;  /* 0x00000000006a7805 */ /* 0x000fe2000001ff00 */
[----:B------:R-:W-:Y:S01]  /*0770*/  CS2R R28, SRZ ;  /* 0x00000000001c7805 */ /* 0x000fe2000001ff00 */
[----:B------:R-:W-:Y:S01]  /*0780*/  MOV R104, RZ ;  /* 0x000000ff00687202 */ /* 0x000fe20000000f00 */
[----:B------:R-:W-:Y:S01]  /*0790*/  CS2R R102, SRZ ;  /* 0x0000000000667805 */ /* 0x000fe2000001ff00 */
[----:B------:R-:W-:Y:S01]  /*07a0*/  PLOP3.LUT P0, PT, PT, PT, UP0, 0x80, 0x0 ;  /* 0x000000000000781c */ /* 0x000fe20003f0f008 */
[----:B------:R-:W-:Y:S01]  /*07b0*/  IMAD.MOV.U32 R100, RZ, RZ, RZ ;  /* 0x000000ffff647224 */ /* 0x000fe200078e00ff */
        /* <DEDUP_REMOVED lines=53> */
[----:B------:R-:W-:Y:S01]  /*0b10*/  ISETP.NE.U32.AND P0, PT, RZ, c[0x0][0x340], PT ;  /* 0x0000d000ff007a0c */ /* 0x000fe20003f05070 */
[----:B------:R-:W2:Y:S01]  /*0b20*/  LDL.LU R89, [R1+0x1c] ;  /* 0x00001c0001597983 */ /* 0x000ea20000300800 */
[----:B------:R-:W-:-:S02]  /*0b30*/  UISETP.NE.AND UP0, UPT, UR18, URZ, UPT ;  /* 0x0000003f1200728c */ /* 0x000fc4000bf05270 */
[----:B------:R-:W-:-:S13]  /*0b40*/  ISETP.NE.AND.EX P3, PT, RZ, c[0x0][0x344], PT, P0 ;  /* 0x0000d100ff007a0c */ /* 0x000fda0003f65300 */
[----:B------:R-:W-:-:S04]  /*0b50*/  @P3 IMAD.MOV.U32 R0, RZ, RZ, 0x4 ;  /* 0x00000004ff003424 */ /* 0x000fc800078e00ff */
[----:B------:R-:W-:-:S05]  /*0b60*/  @P3 IMAD.WIDE R2, R16, R0, c[0x0][0x340] ;  /* 0x0000d00010023625 */ /* 0x000fca00078e0200 */
[----:B------:R1:W3:Y:S01]  /*0b70*/  @P3 LDG.E R10, [R2.64] ;  /* 0x00000018020a3981 */ /* 0x0002e2000c1e1900 */
[----:B------:R-:W-:Y:S01]  /*0b80*/  SHF.R.S32.HI R67, RZ, 0x1f, R85 ;  /* 0x0000001fff437819 */ /* 0x000fe20000011455 */
[----:B------:R-:W-:Y:S01]  /*0b90*/  ULDC UR4, c[0x0][0x168] ;  /* 0x00005a0000047ab9 */ /* 0x000fe20000000800 */
[----:B------:R-:W-:Y:S01]  /*0ba0*/  PLOP3.LUT P1, PT, PT, PT, UP0, 0x80, 0x0 ;  /* 0x000000000000781c */ /* 0x000fe20003f2f008 */
[----:B------:R-:W4:Y:S01]  /*0bb0*/  S2R R24, SR_CTAID.Y ;  /* 0x0000000000187919 */ /* 0x000f220000002600 */
[----:B------:R-:W-:Y:S01]  /*0bc0*/  PLOP3.LUT P0, PT, PT, PT, UP0, 0x80, 0x0 ;  /* 0x000000000000781c */ /* 0x000fe20003f0f008 */
[----:B------:R-:W-:Y:S01]  /*0bd0*/  UIMAD UR4, UR6, UR4, URZ ;  /* 0x00000004060472a4 */ /* 0x000fe2000f8e023f */
[----:B------:R-:W-:Y:S01]  /*0be0*/  SHF.R.S32.HI R8, RZ, 0x1f, R16 ;  /* 0x0000001fff087819 */ /* 0x000fe20000011410 */
[----:B------:R-:W-:Y:S01]  /*0bf0*/  UMOV UR14, 0x30 ;  /* 0x00000030000e7882 */ /* 0x000fe20000000000 */
[----:B------:R-:W-:Y:S01]  /*0c00*/  LEA.HI R66, R67, R85, RZ, 0x5 ;  /* 0x0000005543427211 */ /* 0x000fe200078f28ff */
[----:B------:R-:W-:-:S02]  /*0c10*/  UIMAD UR10, UR13, -0x30, UR14 ;  /* 0xffffffd00d0a78a4 */ /* 0x000fc4000f8e020e */
[----:B------:R-:W-:Y:S01]  /*0c20*/  ULDC UR9, c[0x0][0x1d0] ;  /* 0x0000740000097ab9 */ /* 0x000fe20000000800 */
[----:B------:R-:W-:Y:S01]  /*0c30*/  SHF.R.S32.HI R65, RZ, 0x5, R66 ;  /* 0x00000005ff417819 */ /* 0x000fe20000011442 */
[----:B------:R-:W-:Y:S02]  /*0c40*/  UIADD3 UR9, UR10, UR9, URZ ;  /* 0x000000090a097290 */ /* 0x000fe4000fffe03f */
[----:B------:R-:W-:Y:S01]  /*0c50*/  ULDC.64 UR6, c[0x0][0x1e0] ;  /* 0x0000780000067ab9 */ /* 0x000fe20000000a00 */
[----:B------:R-:W-:Y:S01]  /*0c60*/  IMAD.U32 R64, RZ, RZ, UR10 ;  /* 0x0000000aff407e24 */ /* 0x000fe2000f8e00ff */
[----:B------:R-:W-:Y:S02]  /*0c70*/  UISETP.LT.AND UP0, UPT, UR9, 0x30, UPT ;  /* 0x000000300900788c */ /* 0x000fe4000bf01270 */
[----:B------:R-:W-:Y:S02]  /*0c80*/  UIMAD.WIDE.U32 UR22, UR14, UR6, URZ ;  /* 0x000000060e1672a5 */ /* 0x000fe4000f8e003f */
[----:B------:R-:W-:-:S02]  /*0c90*/  USEL UR8, UR9, 0x30, UP0 ;  /* 0x0000003009087887 */ /* 0x000fc40008000000 */
[----:B------:R-:W-:Y:S01]  /*0ca0*/  UIMAD UR14, UR14, UR7, URZ ;  /* 0x000000070e0e72a4 */ /* 0x000fe2000f8e023f */
[----:B-1----:R-:W-:Y:S01]  /*0cb0*/  LEA.HI R2, R67, R85, RZ, 0x3 ;  /* 0x0000005543027211 */ /* 0x002fe200078f18ff */
[----:B------:R-:W-:Y:S01]  /*0cc0*/  UIADD3 UR11, UR13, -0x1, URZ ;  /* 0xffffffff0d0b7890 */ /* 0x000fe2000fffe03f */
[----:B----4-:R-:W-:Y:S01]  /*0cd0*/  SHF.R.S32.HI R25, RZ, 0x1f, R24 ;  /* 0x0000001fff197819 */ /* 0x010fe20000011418 */
[----:B------:R-:W-:Y:S01]  /*0ce0*/  IMAD.WIDE.U32 R6, R24, c[0x0][0x1b8], RZ ;  /* 0x00006e0018067a25 */ /* 0x000fe200078e00ff */
[----:B------:R-:W-:Y:S01]  /*0cf0*/  LOP3.LUT R0, R2, 0xfffffff8, RZ, 0xc0, !PT ;  /* 0xfffffff802007812 */ /* 0x000fe200078ec0ff */
[----:B------:R-:W-:Y:S01]  /*0d00*/  UIADD3 UR14, UR23, UR14, URZ ;  /* 0x0000000e170e7290 */ /* 0x000fe2000fffe03f */
[----:B------:R-:W-:Y:S01]  /*0d10*/  SHF.R.S32.HI R69, RZ, 0x3, R2 ;  /* 0x00000003ff457819 */ /* 0x000fe20000011402 */
[----:B------:R-:W-:Y:S01]  /*0d20*/  IMAD R2, R25, c[0x0][0x1b8], RZ ;  /* 0x00006e0019027a24 */ /* 0x000fe200078e02ff */
[----:B------:R-:W-:Y:S01]  /*0d30*/  UISETP.GT.AND UP0, UPT, UR11, UR12, UPT ;  /* 0x0000000c0b00728c */ /* 0x000fe2000bf04270 */
[----:B------:R-:W-:Y:S01]  /*0d40*/  IMAD.IADD R22, R85, 0x1, -R0 ;  /* 0x0000000155167824 */ /* 0x000fe200078e0a00 */
[----:B------:R-:W-:Y:S01]  /*0d50*/  IADD3 R15, R69, UR16, RZ ;  /* 0x00000010450f7c10 */ /* 0x000fe2000fffe0ff */
[----:B------:R-:W-:Y:S01]  /*0d60*/  IMAD R2, R24, c[0x0][0x1bc], R2 ;  /* 0x00006f0018027a24 */ /* 0x000fe200078e0202 */
[----:B------:R-:W-:Y:S01]  /*0d70*/  UIMAD UR19, UR14, UR11, URZ ;  /* 0x0000000b0e1372a4 */ /* 0x000fe2000f8e023f */
[----:B------:R-:W-:-:S02]  /*0d80*/  IMAD R0, R22, 0x20, R69 ;  /* 0x0000002016007824 */ /* 0x000fc400078e0245 */
[----:B------:R-:W-:Y:S02]  /*0d90*/  IMAD.IADD R3, R7, 0x1, R2 ;  /* 0x0000000107037824 */ /* 0x000fe400078e0202 */
[----:B------:R-:W-:Y:S01]  /*0da0*/  IMAD R7, R8, c[0x0][0x1c0], RZ ;  /* 0x0000700008077a24 */ /* 0x000fe200078e02ff */
[----:B------:R-:W-:Y:S01]  /*0db0*/  IADD3 R4, R0, UR16, RZ ;  /* 0x0000001000047c10 */ /* 0x000fe2000fffe0ff */
[----:B------:R-:W-:Y:S02]  /*0dc0*/  IMAD.MOV.U32 R2, RZ, RZ, R6 ;  /* 0x000000ffff027224 */ /* 0x000fe400078e0006 */
[----:B------:R-:W-:Y:S02]  /*0dd0*/  IMAD R6, R16, c[0x0][0x1c4], R7 ;  /* 0x0000710010067a24 */ /* 0x000fe400078e0207 */
[----:B------:R-:W-:-:S04]  /*0de0*/  @P1 IMAD.HI.U32 R5, R4, c[0x0][0x2c8], RZ ;  /* 0x0000b20004051a27 */ /* 0x000fc800078e00ff */
[----:B------:R-:W-:Y:S01]  /*0df0*/  IMAD.MOV.U32 R0, RZ, RZ, R4 ;  /* 0x000000ffff007224 */ /* 0x000fe200078e0004 */
[----:B------:R-:W-:Y:S01]  /*0e00*/  @P0 SHF.R.U32.HI R0, RZ, c[0x0][0x2cc], R5 ;  /* 0x0000b300ff000a19 */ /* 0x000fe20000011605 */
[----:B------:R-:W-:-:S03]  /*0e10*/  IMAD.WIDE.U32 R2, R16, c[0x0][0x1c0], R2 ;  /* 0x0000700010027a25 */ /* 0x000fc600078e0002 */
[--C-:B------:R-:W-:Y:S01]  /*0e20*/  SHF.R.S32.HI R7, RZ, 0x1f, R0.reuse ;  /* 0x0000001fff077819 */ /* 0x100fe20000011400 */
[----:B------:R-:W-:Y:S02]  /*0e30*/  IMAD.MOV R5, RZ, RZ, -R0 ;  /* 0x000000ffff057224 */ /* 0x000fe400078e0a00 */
[----:B------:R-:W-:Y:S02]  /*0e40*/  IMAD.IADD R3, R3, 0x1, R6 ;  /* 0x0000000103037824 */ /* 0x000fe400078e0206 */
[----:B------:R-:W-:Y:S02]  /*0e50*/  IMAD R5, R5, c[0x0][0x2c4], R4 ;  /* 0x0000b10005057a24 */ /* 0x000fe400078e0204 */
[----:B------:R-:W-:Y:S02]  /*0e60*/  IMAD R7, R7, c[0x0][0x1b0], RZ ;  /* 0x00006c0007077a24 */ /* 0x000fe400078e02ff */
[----:B------:R-:W-:Y:S01]  /*0e70*/  IMAD.WIDE.U32 R2, R0, c[0x0][0x1b0], R2 ;  /* 0x00006c0000027a25 */ /* 0x000fe200078e0002 */
[----:B------:R-:W-:-:S03]  /*0e80*/  SHF.R.S32.HI R4, RZ, 0x1f, R5 ;  /* 0x0000001fff047819 */ /* 0x000fc60000011405 */
[----:B------:R-:W-:Y:S01]  /*0e90*/  IMAD R0, R0, c[0x0][0x1b4], R7 ;  /* 0x00006d0000007a24 */ /* 0x000fe200078e0207 */
[----:B------:R-:W-:-:S03]  /*0ea0*/  LEA.HI R7, R67, R85, RZ, 0x6 ;  /* 0x0000005543077211 */ /* 0x000fc600078f30ff */
[----:B------:R-:W-:Y:S02]  /*0eb0*/  IMAD.IADD R3, R3, 0x1, R0 ;  /* 0x0000000103037824 */ /* 0x000fe400078e0200 */
[----:B------:R-:W-:Y:S02]  /*0ec0*/  IMAD R0, R4, c[0x0][0x1a8], RZ ;  /* 0x00006a0004007a24 */ /* 0x000fe400078e02ff */
[----:B------:R-:W-:-:S04]  /*0ed0*/  IMAD.WIDE.U32 R2, R5, c[0x0][0x1a8], R2 ;  /* 0x00006a0005027a25 */ /* 0x000fc800078e0002 */
[----:B------:R-:W-:Y:S01]  /*0ee0*/  IMAD R0, R5, c[0x0][0x1ac], R0 ;  /* 0x00006b0005007a24 */ /* 0x000fe200078e0200 */
[----:B------:R-:W-:Y:S01]  /*0ef0*/  BAR.SYNC.DEFER_BLOCKING 0x0 ;  /* 0x0000000000007b1d */ /* 0x000fe20000010000 */
[----:B------:R-:W-:Y:S01]  /*0f00*/  IMAD.SHL.U32 R4, R69, 0x40, RZ ;  /* 0x0000004045047824 */ /* 0x000fe200078e00ff */
[----:B------:R-:W-:Y:S01]  /*0f10*/  LEA R21, P0, R2, c[0x0][0x160], 0x1 ;  /* 0x0000580002157a11 */ /* 0x000fe200078008ff */
[----:B------:R-:W-:-:S03]  /*0f20*/  IMAD.IADD R0, R3, 0x1, R0 ;  /* 0x0000000103007824 */ /* 0x000fc600078e0200 */
[----:B------:R-:W-:Y:S02]  /*0f30*/  LOP3.LUT R3, R4, 0x1c0, RZ, 0xc0, !PT ;  /* 0x000001c004037812 */ /* 0x000fe400078ec0ff */
[----:B------:R-:W-:Y:S01]  /*0f40*/  LEA.HI.X R20, R2, c[0x0][0x164], R0, 0x1, P0 ;  /* 0x0000590002147a11 */ /* 0x000fe200000f0c00 */
[----:B------:R-:W1:Y:S01]  /*0f50*/  SHFL.IDX PT, R4, R21, RZ, 0x181f ;  /* 0x00181fff15047589 */ /* 0x000e6200000e0000 */
[----:B------:R-:W-:Y:S01]  /*0f60*/  IMAD.SHL.U32 R2, R22, 0x8, RZ ;  /* 0x0000000816027824 */ /* 0x000fe200078e00ff */
[----:B------:R-:W-:Y:S02]  /*0f70*/  SHF.R.U32.HI R0, RZ, 0x3, R3 ;  /* 0x00000003ff007819 */ /* 0x000fe40000011603 */
[----:B------:R-:W4:Y:S01]  /*0f80*/  SHFL.IDX PT, R5, R20, RZ, 0x181f ;  /* 0x00181fff14057589 */ /* 0x000f2200000e0000 */
[----:B------:R-:W-:Y:S02]  /*0f90*/  ISETP.GE.AND P0, PT, R15, UR4, PT ;  /* 0x000000040f007c0c */ /* 0x000fe4000bf06270 */
[----:B------:R-:W-:Y:S01]  /*0fa0*/  LOP3.LUT R6, R3, 0x38, R2, 0xf8, !PT ;  /* 0x0000003803067812 */ /* 0x000fe200078ef802 */
[----:B------:R-:W-:Y:S01]  /*0fb0*/  IMAD.SHL.U32 R3, R7, 0x8, RZ ;  /* 0x0000000807037824 */ /* 0x000fe200078e00ff */
[----:B------:R-:W-:-:S02]  /*0fc0*/  IADD3 R7, R15, 0x20, RZ ;  /* 0x000000200f077810 */ /* 0x000fc40007ffe0ff */
[----:B------:R-:W-:Y:S02]  /*0fd0*/  LOP3.LUT R0, R6, R0, RZ, 0x3c, !PT ;  /* 0x0000000006007212 */ /* 0x000fe400078e3cff */
[----:B------:R-:W-:Y:S02]  /*0fe0*/  IADD3 R6, R15, 0x40, RZ ;  /* 0x000000400f067810 */ /* 0x000fe40007ffe0ff */
[----:B------:R-:W-:Y:S02]  /*0ff0*/  LOP3.LUT R13, R0, 0xfffffe00, R3, 0xf8, !PT ;  /* 0xfffffe00000d7812 */ /* 0x000fe400078ef803 */
[C---:B------:R-:W-:Y:S02]  /*1000*/  IADD3 R0, R2.reuse, 0x40, RZ ;  /* 0x0000004002007810 */ /* 0x040fe40007ffe0ff */
[C---:B------:R-:W-:Y:S01]  /*1010*/  IADD3 R14, R2.reuse, 0x80, RZ ;  /* 0x00000080020e7810 */ /* 0x040fe20007ffe0ff */
[----:B------:R-:W-:Y:S01]  /*1020*/  IMAD.SHL.U32 R68, R13, 0x2, RZ ;  /* 0x000000020d447824 */ /* 0x000fe200078e00ff */
[----:B------:R-:W-:-:S02]  /*1030*/  IADD3 R23, R2, 0xc0, RZ ;  /* 0x000000c002177810 */ /* 0x000fc40007ffe0ff */
[----:B------:R-:W-:Y:S02]  /*1040*/  ISETP.GE.AND P2, PT, R7, UR4, PT ;  /* 0x0000000407007c0c */ /* 0x000fe4000bf46270 */
[----:B------:R-:W-:Y:S01]  /*1050*/  @!P0 SHF.R.S32.HI R12, RZ, 0x1f, R0 ;  /* 0x0000001fff0c8819 */ /* 0x000fe20000011400 */
[----:B------:R-:W-:Y:S01]  /*1060*/  STL [R1+0x4], R68 ;  /* 0x0000044401007387 */ /* 0x000fe20000100800 */
[----:B------:R-:W-:Y:S02]  /*1070*/  ISETP.GE.AND P1, PT, R6, UR4, PT ;  /* 0x0000000406007c0c */ /* 0x000fe4000bf26270 */
[----:B------:R-:W-:Y:S02]  /*1080*/  @!P0 SHF.R.S32.HI R7, RZ, 0x1f, R14 ;  /* 0x0000001fff078819 */ /* 0x000fe4000001140e */
[----:B------:R-:W-:Y:S02]  /*1090*/  @!P0 SHF.R.S32.HI R6, RZ, 0x1f, R23 ;  /* 0x0000001fff068819 */ /* 0x000fe40000011417 */
[----:B------:R-:W-:-:S02]  /*10a0*/  SHF.R.S32.HI R3, RZ, 0x1f, R2 ;  /* 0x0000001fff037819 */ /* 0x000fc40000011402 */
[----:B------:R-:W-:Y:S02]  /*10b0*/  ISETP.GE.AND P6, PT, R0, c[0x0][0x198], PT ;  /* 0x0000660000007a0c */ /* 0x000fe40003fc6270 */
[----:B------:R-:W-:Y:S02]  /*10c0*/  ISETP.GE.AND P5, PT, R14, c[0x0][0x198], PT ;  /* 0x000066000e007a0c */ /* 0x000fe40003fa6270 */
[----:B------:R-:W-:Y:S02]  /*10d0*/  IADD3 R15, R15, 0x60, RZ ;  /* 0x000000600f0f7810 */ /* 0x000fe40007ffe0ff */
[----:B--2---:R-:W-:Y:S02]  /*10e0*/  LOP3.LUT R89, R89, 0xfffffffe, RZ, 0xc0, !PT ;  /* 0xfffffffe59597812 */ /* 0x004fe400078ec0ff */
[----:B---3--:R-:W-:Y:S01]  /*10f0*/  @P3 SHF.R.S32.HI R11, RZ, 0x1f, R10 ;  /* 0x0000001fff0b3819 */ /* 0x008fe2000001140a */
[----:B------:R-:W-:Y:S01]  /*1100*/  @!P3 IMAD.MOV.U32 R10, RZ, RZ, R16 ;  /* 0x000000ffff0ab224 */ /* 0x000fe200078e0010 */
[----:B------:R-:W-:Y:S01]  /*1110*/  @!P0 LEA.HI R16, R12, R0, RZ, 0x3 ;  /* 0x000000000c108211 */ /* 0x000fe200078f18ff */
[----:B------:R-:W-:Y:S01]  /*1120*/  @!P3 IMAD.MOV.U32 R11, RZ, RZ, R8 ;  /* 0x000000ffff0bb224 */ /* 0x000fe200078e0008 */
[----:B-1----:R-:W-:-:S02]  /*1130*/  @!P0 LEA R8, P4, R2, R4, 0x1 ;  /* 0x0000000402088211 */ /* 0x002fc400078808ff */
[----:B------:R-:W-:Y:S02]  /*1140*/  @!P0 LEA.HI R12, R7, R14, RZ, 0x3 ;  /* 0x0000000e070c8211 */ /* 0x000fe400078f18ff */
[----:B------:R-:W-:Y:S02]  /*1150*/  ISETP.GE.AND P3, PT, R2, c[0x0][0x198], PT ;  /* 0x0000660002007a0c */ /* 0x000fe40003f66270 */
[----:B------:R-:W-:Y:S02]  /*1160*/  @!P0 LEA.HI R7, R6, R23, RZ, 0x3 ;  /* 0x0000001706078211 */ /* 0x000fe400078f18ff */
[----:B----4-:R-:W-:Y:S01]  /*1170*/  @!P0 LEA.HI.X R9, R2, R5, R3, 0x1, P4 ;  /* 0x0000000502098211 */ /* 0x010fe200020f0c03 */
[----:B------:R-:W1:Y:S01]  /*1180*/  SHFL.IDX PT, R6, R21, 0x1, 0x181f ;  /* 0x00381f0015067f89 */ /* 0x000e6200000e0000 */
[----:B------:R-:W-:Y:S02]  /*1190*/  ISETP.GE.AND P4, PT, R23, c[0x0][0x198], PT ;  /* 0x0000660017007a0c */ /* 0x000fe40003f86270 */
[----:B------:R-:W-:-:S02]  /*11a0*/  @!P0 LOP3.LUT R16, R16, 0xfffffff8, RZ, 0xc0, !PT ;  /* 0xfffffff810108812 */ /* 0x000fc400078ec0ff */
[----:B------:R-:W-:Y:S02]  /*11b0*/  @!P0 LOP3.LUT R12, R12, 0xfffffff8, RZ, 0xc0, !PT ;  /* 0xfffffff80c0c8812 */ /* 0x000fe400078ec0ff */
[----:B------:R-:W-:Y:S01]  /*11c0*/  @!P0 LOP3.LUT R18, R7, 0xfffffff8, RZ, 0xc0, !PT ;  /* 0xfffffff807128812 */ /* 0x000fe200078ec0ff */
[--C-:B------:R-:W-:Y:S01]  /*11d0*/  @!P0 IMAD.WIDE R16, R16, 0x2, R4.reuse ;  /* 0x0000000210108825 */ /* 0x100fe200078e0204 */
[----:B------:R-:W2:Y:S03]  /*11e0*/  SHFL.IDX PT, R7, R20, 0x1, 0x181f ;  /* 0x00381f0014077f89 */ /* 0x000ea600000e0000 */
[--C-:B------:R-:W-:Y:S01]  /*11f0*/  @!P0 IMAD.WIDE R12, R12, 0x2, R4.reuse ;  /* 0x000000020c0c8825 */ /* 0x100fe200078e0204 */
[----:B------:R3:W-:Y:S03]  /*1200*/  @!P0 LDGSTS.E.BYPASS.LTC128B.128 [R68+0x4080], [R8.64], !P3 ;  /* 0x0408000008448fae */ /* 0x0007e6000d901d58 */
[----:B------:R-:W-:Y:S01]  /*1210*/  @!P0 IMAD.WIDE R4, R18, 0x2, R4 ;  /* 0x0000000212048825 */ /* 0x000fe200078e0204 */
[----:B------:R4:W-:Y:S04]  /*1220*/  @!P0 LDGSTS.E.BYPASS.LTC128B.128 [R68+0x8080], [R16.64], !P6 ;  /* 0x0808000010448fae */ /* 0x0009e8000f101d58 */
[----:B------:R5:W-:Y:S04]  /*1230*/  @!P0 LDGSTS.E.BYPASS.LTC128B.128 [R68+0xc080], [R12.64], !P5 ;  /* 0x0c0800000c448fae */ /* 0x000be8000e901d58 */
[----:B------:R2:W-:Y:S01]  /*1240*/  @!P0 LDGSTS.E.BYPASS.LTC128B.128 [R68+0x10080], [R4.64], !P4 ;  /* 0x1008000004448fae */ /* 0x0005e2000e101d58 */
[----:B---3--:R-:W-:-:S04]  /*1250*/  @!P2 SHF.R.S32.HI R8, RZ, 0x1f, R0 ;  /* 0x0000001fff08a819 */ /* 0x008fc80000011400 */
[----:B------:R-:W-:-:S04]  /*1260*/  @!P2 LEA.HI R8, R8, R0, RZ, 0x3 ;  /* 0x000000000808a211 */ /* 0x000fc800078f18ff */
[----:B------:R-:W-:Y:S01]  /*1270*/  @!P2 LOP3.LUT R18, R8, 0xfffffff8, RZ, 0xc0, !PT ;  /* 0xfffffff80812a812 */ /* 0x000fe200078ec0ff */
[----:B-----5:R-:W-:Y:S01]  /*1280*/  SHFL.IDX PT, R13, R20, 0x3, 0x181f ;  /* 0x00781f00140d7f89 */ /* 0x020fe200000e0000 */
[----:B-1----:R-:W-:Y:S02]  /*1290*/  @!P2 LEA R8, P0, R2, R6, 0x1 ;  /* 0x000000060208a211 */ /* 0x002fe400078008ff */
[----:B--2---:R-:W-:Y:S01]  /*12a0*/  @!P2 SHF.R.S32.HI R5, RZ, 0x1f, R14 ;  /* 0x0000001fff05a819 */ /* 0x004fe2000001140e */
[----:B------:R-:W-:Y:S01]  /*12b0*/  @!P2 IMAD.WIDE R18, R18, 0x2, R6 ;  /* 0x000000021212a825 */ /* 0x000fe200078e0206 */
[----:B------:R-:W-:Y:S02]  /*12c0*/  @!P2 SHF.R.S32.HI R4, RZ, 0x1f, R23 ;  /* 0x0000001fff04a819 */ /* 0x000fe40000011417 */
[----:B----4-:R-:W-:Y:S02]  /*12d0*/  @!P2 LEA.HI R16, R5, R14, RZ, 0x3 ;  /* 0x0000000e0510a211 */ /* 0x010fe400078f18ff */
[----:B------:R-:W-:-:S02]  /*12e0*/  @!P2 LEA.HI R5, R4, R23, RZ, 0x3 ;  /* 0x000000170405a211 */ /* 0x000fc400078f18ff */
[----:B------:R-:W-:Y:S01]  /*12f0*/  SHFL.IDX PT, R4, R21, 0x2, 0x181f ;  /* 0x00581f0015047f89 */ /* 0x000fe200000e0000 */
[----:B------:R-:W-:Y:S02]  /*1300*/  @!P2 LOP3.LUT R16, R16, 0xfffffff8, RZ, 0xc0, !PT ;  /* 0xfffffff81010a812 */ /* 0x000fe400078ec0ff */
[----:B------:R-:W-:Y:S02]  /*1310*/  @!P2 LOP3.LUT R12, R5, 0xfffffff8, RZ, 0xc0, !PT ;  /* 0xfffffff8050ca812 */ /* 0x000fe400078ec0ff */
[----:B------:R-:W1:Y:S01]  /*1320*/  SHFL.IDX PT, R5, R20, 0x2, 0x181f ;  /* 0x00581f0014057f89 */ /* 0x000e6200000e0000 */
[----:B------:R-:W-:Y:S01]  /*1330*/  @!P2 LEA.HI.X R9, R2, R7, R3, 0x1, P0 ;  /* 0x000000070209a211 */ /* 0x000fe200000f0c03 */
[----:B------:R-:W-:Y:S01]  /*1340*/  @!P2 IMAD.WIDE R16, R16, 0x2, R6 ;  /* 0x000000021010a825 */ /* 0x000fe200078e0206 */
[----:B------:R-:W-:Y:S01]  /*1350*/  ISETP.GE.AND P0, PT, R15, UR4, PT ;  /* 0x000000040f007c0c */ /* 0x000fe2000bf06270 */
[----:B------:R-:W-:Y:S01]  /*1360*/  ULDC.64 UR4, c[0x0][0x208] ;  /* 0x0000820000047ab9 */ /* 0x000fe20000000a00 */
[----:B------:R-:W-:Y:S01]  /*1370*/  @!P1 SHF.R.S32.HI R15, RZ, 0x1f, R0 ;  /* 0x0000001fff0f9819 */ /* 0x000fe20000011400 */
[----:B------:R-:W-:Y:S01]  /*1380*/  @!P2 IMAD.WIDE R6, R12, 0x2, R6 ;  /* 0x000000020c06a825 */ /* 0x000fe200078e0206 */
[----:B------:R2:W-:Y:S01]  /*1390*/  @!P2 LDGSTS.E.BYPASS.LTC128B.128 [R68+0x5080], [R8.64], !P3 ;  /* 0x050800000844afae */ /* 0x0005e2000d901d58 */
[----:B------:R-:W-:Y:S01]  /*13a0*/  UIMAD.WIDE.U32 UR20, UR11, UR4, URZ ;  /* 0x000000040b1472a5 */ /* 0x000fe2000f8e003f */
[----:B------:R-:W-:-:S02]  /*13b0*/  @!P1 LEA.HI R15, R15, R0, RZ, 0x3 ;  /* 0x000000000f0f9211 */ /* 0x000fc400078f18ff */
[----:B------:R-:W3:Y:S04]  /*13c0*/  SHFL.IDX PT, R12, R21, 0x3, 0x181f ;  /* 0x00781f00150c7f89 */ /* 0x000ee800000e0000 */
[----:B------:R1:W-:Y:S04]  /*13d0*/  @!P2 LDGSTS.E.BYPASS.LTC128B.128 [R68+0x9080], [R18.64], !P6 ;  /* 0x090800001244afae */ /* 0x0003e8000f101d58 */
[----:B------:R4:W-:Y:S04]  /*13e0*/  @!P2 LDGSTS.E.BYPASS.LTC128B.128 [R68+0xd080], [R16.64], !P5 ;  /* 0x0d0800001044afae */ /* 0x0009e8000e901d58 */
[----:B------:R5:W-:Y:S01]  /*13f0*/  @!P2 LDGSTS.E.BYPASS.LTC128B.128 [R68+0x11080], [R6.64], !P4 ;  /* 0x110800000644afae */ /* 0x000be2000e101d58 */
[----:B--2---:R-:W-:-:S02]  /*1400*/  @!P1 SHF.R.S32.HI R9, RZ, 0x1f, R14 ;  /* 0x0000001fff099819 */ /* 0x004fc4000001140e */
[----:B------:R-:W-:Y:S02]  /*1410*/  @!P1 SHF.R.S32.HI R8, RZ, 0x1f, R23 ;  /* 0x0000001fff089819 */ /* 0x000fe40000011417 */
[----:B------:R-:W-:-:S04]  /*1420*/  @!P1 LEA.HI R9, R9, R14, RZ, 0x3 ;  /* 0x0000000e09099211 */ /* 0x000fc800078f18ff */
[----:B------:R-:W-:Y:S02]  /*1430*/  @!P1 LOP3.LUT R9, R9, 0xfffffff8, RZ, 0xc0, !PT ;  /* 0xfffffff809099812 */ /* 0x000fe400078ec0ff */
[----:B----4-:R-:W-:-:S03]  /*1440*/  @!P1 LOP3.LUT R16, R15, 0xfffffff8, RZ, 0xc0, !PT ;  /* 0xfffffff80f109812 */ /* 0x010fc600078ec0ff */
[----:B-1----:R-:W-:Y:S01]  /*1450*/  @!P1 IMAD.WIDE R18, R9, 0x2, R4 ;  /* 0x0000000209129825 */ /* 0x002fe200078e0204 */
[----:B------:R-:W-:Y:S02]  /*1460*/  SHF.R.S32.HI R15, RZ, 0x1f, R69 ;  /* 0x0000001fff0f7819 */ /* 0x000fe40000011445 */
[----:B-----5:R-:W-:Y:S01]  /*1470*/  @!P1 LEA.HI R7, R8, R23, RZ, 0x3 ;  /* 0x0000001708079211 */ /* 0x020fe200078f18ff */
[----:B------:R-:W-:Y:S01]  /*1480*/  @!P1 IMAD.WIDE R16, R16, 0x2, R4 ;  /* 0x0000000210109825 */ /* 0x000fe200078e0204 */
[C---:B------:R-:W-:Y:S02]  /*1490*/  @!P1 LEA R6, P2, R2.reuse, R4, 0x1 ;  /* 0x0000000402069211 */ /* 0x040fe400078408ff */
[----:B------:R-:W-:Y:S02]  /*14a0*/  @!P1 LOP3.LUT R8, R7, 0xfffffff8, RZ, 0xc0, !PT ;  /* 0xfffffff807089812 */ /* 0x000fe400078ec0ff */
[----:B------:R-:W-:-:S03]  /*14b0*/  @!P1 LEA.HI.X R7, R2, R5, R3, 0x1, P2 ;  /* 0x0000000502079211 */ /* 0x000fc600010f0c03 */
[----:B------:R-:W-:Y:S01]  /*14c0*/  @!P1 IMAD.WIDE R8, R8, 0x2, R4 ;  /* 0x0000000208089825 */ /* 0x000fe200078e0204 */
[C---:B---3--:R-:W-:Y:S01]  /*14d0*/  @!P0 LEA R4, P2, R2.reuse, R12, 0x1 ;  /* 0x0000000c02048211 */ /* 0x048fe200078408ff */
[----:B------:R1:W-:Y:S03]  /*14e0*/  @!P1 LDGSTS.E.BYPASS.LTC128B.128 [R68+0x6080], [R6.64], !P3 ;  /* 0x0608000006449fae */ /* 0x0003e6000d901d58 */
[----:B------:R-:W-:Y:S01]  /*14f0*/  @!P0 LEA.HI.X R5, R2, R13, R3, 0x1, P2 ;  /* 0x0000000d02058211 */ /* 0x000fe200010f0c03 */
[----:B------:R2:W-:Y:S01]  /*1500*/  @!P1 LDGSTS.E.BYPASS.LTC128B.128 [R68+0xa080], [R16.64], !P6 ;  /* 0x0a08000010449fae */ /* 0x0005e2000f101d58 */
[C---:B------:R-:W-:Y:S02]  /*1510*/  ISETP.GE.AND P2, PT, R0.reuse, c[0x0][0x198], PT ;  /* 0x0000660000007a0c */ /* 0x040fe40003f46270 */
[----:B------:R-:W-:Y:S01]  /*1520*/  ISETP.GE.AND P6, PT, R0, c[0x0][0x1d4], PT ;  /* 0x0000750000007a0c */ /* 0x000fe20003fc6270 */
[----:B------:R3:W-:Y:S01]  /*1530*/  @!P1 LDGSTS.E.BYPASS.LTC128B.128 [R68+0xe080], [R18.64], !P5 ;  /* 0x0e08000012449fae */ /* 0x0007e2000e901d58 */
[----:B------:R-:W-:-:S03]  /*1540*/  ISETP.GE.AND P5, PT, R14, c[0x0][0x1d4], PT ;  /* 0x000075000e007a0c */ /* 0x000fc60003fa6270 */
[----:B------:R4:W-:Y:S04]  /*1550*/  @!P1 LDGSTS.E.BYPASS.LTC128B.128 [R68+0x12080], [R8.64], !P4 ;  /* 0x1208000008449fae */ /* 0x0009e8000e101d58 */
[----:B------:R5:W-:Y:S01]  /*1560*/  @!P0 LDGSTS.E.BYPASS.LTC128B.128 [R68+0x7080], [R4.64], !P3 ;  /* 0x0708000004448fae */ /* 0x000be2000d901d58 */
[----:B------:R-:W-:Y:S02]  /*1570*/  ISETP.GE.AND P3, PT, R2, c[0x0][0x1d4], PT ;  /* 0x0000750002007a0c */ /* 0x000fe40003f66270 */
[----:B-1----:R-:W-:Y:S01]  /*1580*/  @!P0 SHF.R.S32.HI R6, RZ, 0x1f, R0 ;  /* 0x0000001fff068819 */ /* 0x002fe20000011400 */
[----:B------:R-:W-:-:S10]  /*1590*/  IMAD R7, R15, c[0x0][0x1e0], RZ ;  /* 0x000078000f077a24 */ /* 0x000fd400078e02ff */
[----:B------:R-:W-:Y:S01]  /*15a0*/  @P3 LOP3.LUT R89, R89, 0x1, RZ, 0xfc, !PT ;  /* 0x0000000159593812 */ /* 0x000fe200078efcff */
[----:B--2---:R-:W-:Y:S02]  /*15b0*/  IMAD R16, R25, c[0x0][0x210], RZ ;  /* 0x0000840019107a24 */ /* 0x004fe400078e02ff */
[----:B------:R-:W-:Y:S02]  /*15c0*/  IMAD R7, R69, c[0x0][0x1e4], R7 ;  /* 0x0000790045077a24 */ /* 0x000fe400078e0207 */
[----:B------:R-:W-:Y:S01]  /*15d0*/  IMAD R16, R24, c[0x0][0x214], R16 ;  /* 0x0000850018107a24 */ /* 0x000fe200078e0210 */
[----:B------:R-:W-:Y:S01]  /*15e0*/  STL [R1+0x1c], R89 ;  /* 0x00001c5901007387 */ /* 0x000fe20000100800 */
[----:B----4-:R-:W-:Y:S01]  /*15f0*/  @!P0 LEA.HI R9, R6, R0, RZ, 0x3 ;  /* 0x0000000006098211 */ /* 0x010fe200078f18ff */
[----:B------:R-:W-:Y:S01]  /*1600*/  IMAD R6, R15, c[0x0][0x208], RZ ;  /* 0x000082000f067a24 */ /* 0x000fe200078e02ff */
[----:B------:R-:W-:Y:S01]  /*1610*/  IADD3 R0, -R69, UR8, RZ ;  /* 0x0000000845007c10 */ /* 0x000fe2000fffe1ff */
[----:B------:R-:W-:Y:S01]  /*1620*/  IMAD R15, R25, c[0x0][0x1e8], RZ ;  /* 0x00007a00190f7a24 */ /* 0x000fe200078e02ff */
[----:B------:R-:W-:Y:S01]  /*1630*/  USHF.R.S32.HI UR8, URZ, 0x1f, UR11 ;  /* 0x0000001f3f087899 */ /* 0x000fe2000801140b */
[----:B-----5:R-:W-:Y:S01]  /*1640*/  IMAD.WIDE.U32 R4, R69, c[0x0][0x1e0], R2 ;  /* 0x0000780045047a25 */ /* 0x020fe200078e0002 */
[----:B------:R-:W-:-:S02]  /*1650*/  ISETP.GE.AND P1, PT, R0, 0x21, PT ;  /* 0x000000210000780c */ /* 0x000fc40003f26270 */
[----:B------:R-:W-:Y:S01]  /*1660*/  UIMAD UR19, UR8, UR22, UR19 ;  /* 0x00000016081372a4 */ /* 0x000fe2000f8e0213 */
[C---:B------:R-:W-:Y:S01]  /*1670*/  IMAD R8, R69.reuse, c[0x0][0x20c], R6 ;  /* 0x0000830045087a24 */ /* 0x040fe200078e0206 */
[----:B------:R-:W-:Y:S01]  /*1680*/  @!P0 SHF.R.S32.HI R6, RZ, 0x1f, R14 ;  /* 0x0000001fff068819 */ /* 0x000fe2000001140e */
[----:B------:R-:W-:Y:S01]  /*1690*/  IMAD.WIDE.U32 R2, R69, c[0x0][0x208], R2 ;  /* 0x0000820045027a25 */ /* 0x000fe200078e0002 */
[----:B------:R-:W-:Y:S02]  /*16a0*/  UIMAD UR4, UR8, UR4, URZ ;  /* 0x00000004080472a4 */ /* 0x000fe4000f8e023f */
[----:B------:R-:W-:Y:S01]  /*16b0*/  @!P0 LEA.HI R6, R6, R14, RZ, 0x3 ;  /* 0x0000000e06068211 */ /* 0x000fe200078f18ff */
[----:B------:R-:W-:Y:S01]  /*16c0*/  IMAD.IADD R3, R3, 0x1, R8 ;  /* 0x0000000103037824 */ /* 0x000fe200078e0208 */
[----:B------:R-:W-:Y:S01]  /*16d0*/  @!P0 LOP3.LUT R8, R9, 0xfffffff8, RZ, 0xc0, !PT ;  /* 0xfffffff809088812 */ /* 0x000fe200078ec0ff */
[----:B------:R-:W-:Y:S01]  /*16e0*/  IMAD.IADD R5, R5, 0x1, R7 ;  /* 0x0000000105057824 */ /* 0x000fe200078e0207 */
[----:B------:R-:W-:Y:S01]  /*16f0*/  @!P0 LOP3.LUT R6, R6, 0xfffffff8, RZ, 0xc0, !PT ;  /* 0xfffffff806068812 */ /* 0x000fe200078ec0ff */
[----:B------:R-:W-:Y:S01]  /*1700*/  IMAD R15, R24, c[0x0][0x1ec], R15 ;  /* 0x00007b00180f7a24 */ /* 0x000fe200078e020f */
[----:B------:R-:W-:Y:S01]  /*1710*/  USHF.L.U32 UR8, UR6, 0x5, URZ ;  /* 0x0000000506087899 */ /* 0x000fe2000800063f */
[----:B------:R-:W-:Y:S01]  /*1720*/  @!P0 IMAD.WIDE R8, R8, 0x2, R12 ;  /* 0x0000000208088825 */ /* 0x000fe200078e020c */
[----:B------:R-:W-:-:S03]  /*1730*/  UIMAD UR4, UR11, UR5, UR4 ;  /* 0x000000050b0472a4 */ /* 0x000fc6000f8e0204 */
[----:B------:R-:W-:Y:S01]  /*1740*/  @!P0 IMAD.WIDE R6, R6, 0x2, R12 ;  /* 0x0000000206068825 */ /* 0x000fe200078e020c */
[----:B------:R1:W-:Y:S01]  /*1750*/  @!P0 LDGSTS.E.BYPASS.LTC128B.128 [R68+0xb080], [R8.64], !P2 ;  /* 0x0b08000008448fae */ /* 0x0003e2000d101d58 */
[----:B------:R-:W-:Y:S01]  /*1760*/  ISETP.GE.AND P2, PT, R14, c[0x0][0x198], PT ;  /* 0x000066000e007a0c */ /* 0x000fe20003f46270 */
[----:B------:R-:W-:Y:S01]  /*1770*/  UMOV UR5, 0x5 ;  /* 0x0000000500057882 */ /* 0x000fe20000000000 */
[C---:B------:R-:W-:Y:S01]  /*1780*/  IMAD.WIDE.U32 R4, R24.reuse, c[0x0][0x1e8], R4 ;  /* 0x00007a0018047a25 */ /* 0x040fe200078e0004 */
[----:B------:R-:W-:Y:S02]  /*1790*/  USHF.L.U64.HI UR6, UR6, UR5, UR7 ;  /* 0x0000000506067299 */ /* 0x000fe40008010207 */
[----:B------:R-:W-:Y:S01]  /*17a0*/  UIADD3 UR4, UR21, UR4, URZ ;  /* 0x0000000415047290 */ /* 0x000fe2000fffe03f */
[----:B------:R-:W-:Y:S02]  /*17b0*/  IMAD.IADD R5, R5, 0x1, R15 ;  /* 0x0000000105057824 */ /* 0x000fe400078e020f */
[----:B------:R-:W-:Y:S01]  /*17c0*/  IMAD.WIDE.U32 R2, R24, c[0x0][0x210], R2 ;  /* 0x0000840018027a25 */ /* 0x000fe200078e0002 */
[----:B------:R-:W-:-:S03]  /*17d0*/  UIMAD UR4, UR4, 0x30, URZ ;  /* 0x00000030040478a4 */ /* 0x000fc6000f8e023f */
[----:B------:R-:W-:Y:S01]  /*17e0*/  IMAD.WIDE.U32 R72, R10, c[0x0][0x1f0], R4 ;  /* 0x00007c000a487a25 */ /* 0x000fe200078e0004 */
[----:B------:R2:W-:Y:S01]  /*17f0*/  @!P0 LDGSTS.E.BYPASS.LTC128B.128 [R68+0xf080], [R6.64], !P2 ;  /* 0x0f08000006448fae */ /* 0x0005e2000d101d58 */
[----:B------:R-:W-:Y:S02]  /*1800*/  ISETP.GE.AND P2, PT, R0, 0x1, PT ;  /* 0x000000010000780c */ /* 0x000fe40003f46270 */
[----:B------:R-:W-:Y:S01]  /*1810*/  IMAD.IADD R3, R3, 0x1, R16 ;  /* 0x0000000103037824 */ /* 0x000fe200078e0210 */
[----:B------:R-:W-:Y:S01]  /*1820*/  STL.64 [R1+0x30], R72 ;  /* 0x0000304801007387 */ /* 0x000fe20000100a00 */
[----:B------:R-:W-:Y:S02]  /*1830*/  IMAD.U32 R4, RZ, RZ, UR22 ;  /* 0x00000016ff047e24 */ /* 0x000fe4000f8e00ff */
[----:B------:R-:W-:Y:S02]  /*1840*/  IMAD.MOV.U32 R70, RZ, RZ, R72 ;  /* 0x000000ffff467224 */ /* 0x000fe400078e0048 */
[----:B------:R-:W-:-:S04]  /*1850*/  IMAD.WIDE.U32 R28, R10, c[0x0][0x218], R2 ;  /* 0x000086000a1c7a25 */ /* 0x000fc800078e0002 */
[----:B------:R-:W-:Y:S01]  /*1860*/  IMAD.MOV.U32 R26, RZ, RZ, R28 ;  /* 0x000000ffff1a7224 */ /* 0x000fe200078e001c */
[----:B-1----:R-:W-:Y:S01]  /*1870*/  LEA.HI R8, R67, R85, RZ, 0x4 ;  /* 0x0000005543087211 */ /* 0x002fe200078f20ff */
[----:B------:R-:W-:Y:S02]  /*1880*/  IMAD.U32 R5, RZ, RZ, UR23 ;  /* 0x00000017ff057e24 */ /* 0x000fe4000f8e00ff */
[----:B------:R-:W-:Y:S01]  /*1890*/  IMAD.U32 R5, RZ, RZ, UR21 ;  /* 0x00000015ff057e24 */ /* 0x000fe2000f8e00ff */
[----:B--2---:R-:W-:-:S04]  /*18a0*/  @!P0 SHF.R.S32.HI R6, RZ, 0x1f, R23 ;  /* 0x0000001fff068819 */ /* 0x004fc80000011417 */
[----:B------:R-:W-:Y:S01]  /*18b0*/  @!P0 LEA.HI R0, R6, R23, RZ, 0x3 ;  /* 0x0000001706008211 */ /* 0x000fe200078f18ff */
[----:B------:R-:W-:-:S03]  /*18c0*/  IMAD R6, R11, c[0x0][0x1f0], RZ ;  /* 0x00007c000b067a24 */ /* 0x000fc600078e02ff */
[----:B------:R-:W-:Y:S01]  /*18d0*/  @!P0 LOP3.LUT R0, R0, 0xfffffff8, RZ, 0xc0, !PT ;  /* 0xfffffff800008812 */ /* 0x000fe200078ec0ff */
[----:B------:R-:W-:-:S04]  /*18e0*/  IMAD R6, R10, c[0x0][0x1f4], R6 ;  /* 0x00007d000a067a24 */ /* 0x000fc800078e0206 */
[----:B------:R-:W-:-:S04]  /*18f0*/  @!P0 IMAD.WIDE R12, R0, 0x2, R12 ;  /* 0x00000002000c8825 */ /* 0x000fc800078e020c */
[----:B------:R-:W-:Y:S01]  /*1900*/  IMAD R0, R11, c[0x0][0x218], RZ ;  /* 0x000086000b007a24 */ /* 0x000fe200078e02ff */
[----:B------:R1:W-:Y:S01]  /*1910*/  @!P0 LDGSTS.E.BYPASS.LTC128B.128 [R68+0x13080], [R12.64], !P4 ;  /* 0x130800000c448fae */ /* 0x0003e2000e101d58 */
[----:B------:R-:W-:Y:S01]  /*1920*/  IMAD.IADD R71, R73, 0x1, R6 ;  /* 0x0000000149477824 */ /* 0x000fe200078e0206 */
[----:B------:R-:W-:Y:S01]  /*1930*/  ISETP.GE.AND P4, PT, R23, c[0x0][0x1d4], PT ;  /* 0x0000750017007a0c */ /* 0x000fe20003f86270 */
[----:B------:R-:W-:Y:S01]  /*1940*/  IMAD R0, R10, c[0x0][0x21c], R0 ;  /* 0x000087000a007a24 */ /* 0x000fe200078e0200 */
[----:B------:R-:W0:Y:S01]  /*1950*/  LDGDEPBAR ;  /* 0x00000000000079af */ /* 0x000e220000000000 */
[----:B------:R-:W-:-:S03]  /*1960*/  IMAD.WIDE.U32 R2, R4, UR11, R70 ;  /* 0x0000000b04027c25 */ /* 0x000fc6000f8e0046 */
[----:B------:R-:W-:Y:S01]  /*1970*/  STL.64 [R1+0x28], R70 ;  /* 0x0000284601007387 */ /* 0x000fe20000100a00 */
[----:B------:R-:W-:Y:S01]  /*1980*/  IMAD.IADD R27, R29, 0x1, R0 ;  /* 0x000000011d1b7824 */ /* 0x000fe200078e0200 */
[----:B------:R-:W-:Y:S01]  /*1990*/  IADD3 R0, R3, UR19, RZ ;  /* 0x0000001303007c10 */ /* 0x000fe2000fffe0ff */
[----:B------:R-:W-:Y:S01]  /*19a0*/  IMAD.U32 R4, RZ, RZ, UR20 ;  /* 0x00000014ff047e24 */ /* 0x000fe2000f8e00ff */
[----:B------:R-:W-:Y:S01]  /*19b0*/  @P2 LEA R6, P0, R2, c[0x0][0x1c8], 0x1 ;  /* 0x0000720002062a11 */ /* 0x000fe200078008ff */
[----:B------:R-:W-:Y:S01]  /*19c0*/  STL.64 [R1+0x40], R28 ;  /* 0x0000401c01007387 */ /* 0x000fe20000100a00 */
[----:B------:R-:W-:Y:S01]  /*19d0*/  SHF.R.S32.HI R3, RZ, 0x4, R8 ;  /* 0x00000004ff037819 */ /* 0x000fe20000011408 */
[----:B------:R-:W-:Y:S01]  /*19e0*/  IMAD.WIDE.U32 R4, R4, 0x30, R26 ;  /* 0x0000003004047825 */ /* 0x000fe200078e001a */
[C---:B------:R-:W-:Y:S01]  /*19f0*/  @P2 LEA.HI.X R7, R2.reuse, c[0x0][0x1cc], R0, 0x1, P0 ;  /* 0x0000730002072a11 */ /* 0x040fe200000f0c00 */
[----:B------:R-:W-:Y:S01]  /*1a00*/  STL.64 [R1+0x38], R26 ;  /* 0x0000381a01007387 */ /* 0x000fe20000100a00 */
[----:B------:R-:W-:-:S03]  /*1a10*/  @P1 IADD3 R2, P0, R2, UR8, RZ ;  /* 0x0000000802021c10 */ /* 0x000fc6000ff1e0ff */
[----:B------:R2:W-:Y:S01]  /*1a20*/  @P2 LDGSTS.E.BYPASS.LTC128B.128 [R68+0x14080], [R6.64], !P3 ;  /* 0x1408000006442fae */ /* 0x0005e2000d901d58 */
[----:B------:R-:W-:Y:S02]  /*1a30*/  @P1 IADD3.X R0, R0, UR6, RZ, P0, !PT ;  /* 0x0000000600001c10 */ /* 0x000fe400087fe4ff */
[----:B------:R-:W-:Y:S01]  /*1a40*/  ISETP.GT.AND P3, PT, R85, 0x7f, PT ;  /* 0x0000007f5500780c */ /* 0x000fe20003f64270 */
[----:B------:R2:W-:Y:S04]  /*1a50*/  @P2 LDGSTS.E.BYPASS.LTC128B.128 [R68+0x15880], [R6.64+0x80], !P6 ;  /* 0x1588008006442fae */ /* 0x0005e8000f101d58 */
[----:B------:R2:W-:Y:S04]  /*1a60*/  @P2 LDGSTS.E.BYPASS.LTC128B.128 [R68+0x17080], [R6.64+0x100], !P5 ;  /* 0x1708010006442fae */ /* 0x0005e8000e901d58 */
[----:B------:R2:W-:Y:S01]  /*1a70*/  @P2 LDGSTS.E.BYPASS.LTC128B.128 [R68+0x18880], [R6.64+0x180], !P4 ;  /* 0x1888018006442fae */ /* 0x0005e2000e101d58 */
[----:B------:R-:W-:-:S03]  /*1a80*/  LOP3.LUT P2, RZ, R89, 0x1, RZ, 0xc0, !PT ;  /* 0x0000000159ff7812 */ /* 0x000fc6000784c0ff */
[----:B------:R-:W-:Y:S02]  /*1a90*/  @!P3 IMAD.MOV.U32 R9, RZ, RZ, c[0x0][0x208] ;  /* 0x00008200ff09b624 */ /* 0x000fe400078e00ff */
[----:B------:R-:W-:Y:S01]  /*1aa0*/  @!P3 IMAD.MOV.U32 R11, RZ, RZ, c[0x0][0x20c] ;  /* 0x00008300ff0bb624 */ /* 0x000fe200078e00ff */
[----:B--2---:R-:W-:-:S04]  /*1ab0*/  @P1 LEA R6, P0, R2, c[0x0][0x1c8], 0x1 ;  /* 0x0000720002061a11 */ /* 0x004fc800078008ff */
[----:B------:R-:W-:Y:S02]  /*1ac0*/  @P1 LEA.HI.X R7, R2, c[0x0][0x1cc], R0, 0x1, P0 ;  /* 0x0000730002071a11 */ /* 0x000fe400000f0c00 */
[----:B------:R-:W-:Y:S02]  /*1ad0*/  IADD3 R0, R5, UR4, RZ ;  /* 0x0000000405007c10 */ /* 0x000fe4000fffe0ff */
[----:B-1----:R-:W-:Y:S01]  /*1ae0*/  LEA R12, P0, R4, c[0x0][0x1f8], 0x1 ;  /* 0x00007e00040c7a11 */ /* 0x002fe200078008ff */
[----:B------:R1:W-:Y:S01]  /*1af0*/  @P1 LDGSTS.E.BYPASS.LTC128B.128 [R68+0x15080], [R6.64], !P2 ;  /* 0x1508000006441fae */ /* 0x0003e2000d101d58 */
[----:B------:R-:W-:Y:S02]  /*1b00*/  LOP3.LUT R2, R8, 0xfffffff0, RZ, 0xc0, !PT ;  /* 0xfffffff008027812 */ /* 0x000fe400078ec0ff */
[----:B------:R-:W-:Y:S01]  /*1b10*/  LEA.HI.X R13, R4, c[0x0][0x1fc], R0, 0x1, P0 ;  /* 0x00007f00040d7a11 */ /* 0x000fe200000f0c00 */
[----:B------:R1:W-:Y:S01]  /*1b20*/  @P1 LDGSTS.E.BYPASS.LTC128B.128 [R68+0x16880], [R6.64+0x80], !P6 ;  /* 0x1688008006441fae */ /* 0x0003e2000f101d58 */
[----:B------:R-:W-:Y:S01]  /*1b30*/  LEA.HI R4, R8, R3, RZ, 0x1 ;  /* 0x0000000308047211 */ /* 0x000fe200078f08ff */
[----:B------:R-:W-:Y:S01]  /*1b40*/  IMAD.IADD R0, R85, 0x1, -R2 ;  /* 0x0000000155007824 */ /* 0x000fe200078e0a02 */
[----:B------:R-:W-:Y:S01]  /*1b50*/  @!P3 LEA R14, P0, R9, R12, 0x6 ;  /* 0x0000000c090eb211 */ /* 0x000fe200078030ff */
[----:B------:R-:W-:Y:S01]  /*1b60*/  IMAD.SHL.U32 R2, R22, 0x40, RZ ;  /* 0x0000004016027824 */ /* 0x000fe200078e00ff */
[----:B------:R-:W-:Y:S01]  /*1b70*/  LOP3.LUT R4, R4, 0xfffffffe, RZ, 0xc0, !PT ;  /* 0xfffffffe04047812 */ /* 0x000fe200078ec0ff */
[----:B------:R-:W-:Y:S01]  /*1b80*/  IMAD.SHL.U32 R8, R69, 0x8, RZ ;  /* 0x0000000845087824 */ /* 0x000fe200078e00ff */
[----:B------:R-:W-:Y:S01]  /*1b90*/  SHF.R.S32.HI R5, RZ, 0x1f, R0 ;  /* 0x0000001fff057819 */ /* 0x000fe20000011400 */
[----:B------:R1:W-:Y:S01]  /*1ba0*/  @P1 LDGSTS.E.BYPASS.LTC128B.128 [R68+0x18080], [R6.64+0x100], !P5 ;  /* 0x1808010006441fae */ /* 0x0003e2000e901d58 */
[----:B------:R-:W-:Y:S01]  /*1bb0*/  LOP3.LUT R2, R2, 0x1c0, RZ, 0xc0, !PT ;  /* 0x000001c002027812 */ /* 0x000fe200078ec0ff */
[----:B------:R-:W-:Y:S01]  /*1bc0*/  IMAD.IADD R3, R3, 0x1, -R4 ;  /* 0x0000000103037824 */ /* 0x000fe200078e0a04 */
[----:B------:R-:W-:Y:S01]  /*1bd0*/  LEA.HI R10, R5, R0, RZ, 0x3 ;  /* 0x00000000050a7211 */ /* 0x000fe200078f18ff */
[----:B------:R1:W-:Y:S01]  /*1be0*/  @P1 LDGSTS.E.BYPASS.LTC128B.128 [R68+0x19880], [R6.64+0x180], !P4 ;  /* 0x1988018006441fae */ /* 0x0003e2000e101d58 */
[----:B------:R-:W-:-:S02]  /*1bf0*/  LOP3.LUT R8, R2, 0x8, R8, 0xf8, !PT ;  /* 0x0000000802087812 */ /* 0x000fc400078ef808 */
[----:B------:R-:W-:Y:S01]  /*1c00*/  LOP3.LUT R5, R10, 0xfffffff8, RZ, 0xc0, !PT ;  /* 0xfffffff80a057812 */ /* 0x000fe200078ec0ff */
[----:B------:R-:W0:Y:S01]  /*1c10*/  LDGDEPBAR ;  /* 0x00000000000079af */ /* 0x000e220000000000 */
[----:B------:R-:W-:Y:S02]  /*1c20*/  SHF.R.U32.HI R2, RZ, 0x3, R2 ;  /* 0x00000003ff027819 */ /* 0x000fe40000011602 */
[----:B------:R-:W-:Y:S01]  /*1c30*/  @!P3 LEA.HI.X R15, R9, R13, R11, 0x6, P0 ;  /* 0x0000000d090fb211 */ /* 0x000fe200000f340b */
[----:B------:R-:W-:Y:S01]  /*1c40*/  IMAD.IADD R4, R0, 0x1, -R5 ;  /* 0x0000000100047824 */ /* 0x000fe200078e0a05 */
[----:B------:R-:W-:Y:S02]  /*1c50*/  LOP3.LUT R0, R8, R2, RZ, 0x3c, !PT ;  /* 0x0000000208007212 */ /* 0x000fe400078e3cff */
[----:B------:R-:W-:Y:S01]  /*1c60*/  LOP3.LUT P0, RZ, R22, 0x2, RZ, 0xc0, !PT ;  /* 0x0000000216ff7812 */ /* 0x000fe2000780c0ff */
[----:B------:R-:W-:Y:S01]  /*1c70*/  IMAD.SHL.U32 R2, R4, 0x40, RZ ;  /* 0x0000004004027824 */ /* 0x000fe200078e00ff */
[----:B------:R-:W-:Y:S01]  /*1c80*/  SEL R9, RZ, 0x1, P2 ;  /* 0x00000001ff097807 */ /* 0x000fe20001000000 */
[C---:B------:R-:W-:Y:S01]  /*1c90*/  IMAD R0, R3.reuse, 0x200, R0 ;  /* 0x0000020003007824 */ /* 0x040fe200078e0200 */
[----:B------:R-:W-:Y:S01]  /*1ca0*/  SEL R8, RZ, 0x2, P6 ;  /* 0x00000002ff087807 */ /* 0x000fe20003000000 */
[----:B------:R-:W-:Y:S01]  /*1cb0*/  IMAD.SHL.U32 R3, R3, 0x8, RZ ;  /* 0x0000000803037824 */ /* 0x000fe200078e00ff */
[----:B------:R-:W-:Y:S01]  /*1cc0*/  LOP3.LUT R2, R2, 0x1c0, RZ, 0xc0, !PT ;  /* 0x000001c002027812 */ /* 0x000fe200078ec0ff */
[----:B------:R-:W-:Y:S01]  /*1cd0*/  IMAD.SHL.U32 R135, R0, 0x2, RZ ;  /* 0x0000000200877824 */ /* 0x000fe200078e00ff */
[----:B------:R-:W-:-:S02]  /*1ce0*/  SEL R5, RZ, 0x4, P5 ;  /* 0x00000004ff057807 */ /* 0x000fc40002800000 */
[----:B------:R-:W-:Y:S02]  /*1cf0*/  LOP3.LUT R3, R2, 0x8, R3, 0xf8, !PT ;  /* 0x0000000802037812 */ /* 0x000fe400078ef803 */
[----:B------:R-:W-:Y:S02]  /*1d00*/  SHF.R.U32.HI R2, RZ, 0x3, R2 ;  /* 0x00000003ff027819 */ /* 0x000fe40000011602 */
[----:B------:R-:W-:Y:S02]  /*1d10*/  IADD3 R0, R135, 0x14080, RZ ;  /* 0x0001408087007810 */ /* 0x000fe40007ffe0ff */
[----:B------:R-:W-:Y:S01]  /*1d20*/  LOP3.LUT R2, R3, R2, RZ, 0x3c, !PT ;  /* 0x0000000203027212 */ /* 0x000fe200078e3cff */
[----:B------:R-:W-:Y:S01]  /*1d30*/  IMAD.SHL.U32 R3, R10, 0x40, RZ ;  /* 0x000000400a037824 */ /* 0x000fe200078e00ff */
[----:B------:R-:W-:-:S04]  /*1d40*/  DEPBAR.LE SB0, 0x1 ;  /* 0x000080400000791a */ /* 0x000fc80000000000 */
[----:B------:R-:W-:Y:S01]  /*1d50*/  LOP3.LUT R3, R2, 0xfffffe00, R3, 0xf8, !PT ;  /* 0xfffffe0002037812 */ /* 0x000fe200078ef803 */
[----:B------:R-:W-:Y:S01]  /*1d60*/  IMAD.MOV.U32 R2, RZ, RZ, 0x40 ;  /* 0x00000040ff027424 */ /* 0x000fe200078e00ff */
[----:B------:R-:W-:Y:S02]  /*1d70*/  IADD3 R242, R135, 0x140a0, RZ ;  /* 0x000140a087f27810 */ /* 0x000fe40007ffe0ff */
[----:B------:R-:W-:Y:S01]  /*1d80*/  @P0 IADD3 R242, R0, -0x20, RZ ;  /* 0xffffffe000f20810 */ /* 0x000fe20007ffe0ff */
[----:B------:R-:W-:Y:S01]  /*1d90*/  BAR.SYNC.DEFER_BLOCKING 0x0 ;  /* 0x0000000000007b1d */ /* 0x000fe20000010000 */
[----:B------:R-:W-:Y:S01]  /*1da0*/  IADD3 R5, R5, R8, R9 ;  /* 0x0000000805057210 */ /* 0x000fe20007ffe009 */
[----:B------:R-:W-:Y:S01]  /*1db0*/  IMAD R220, R65, 0x400, R3 ;  /* 0x0000040041dc7824 */ /* 0x000fe200078e0203 */
[----:B------:R-:W-:Y:S02]  /*1dc0*/  SEL R0, RZ, 0x8, P4 ;  /* 0x00000008ff007807 */ /* 0x000fe40002000000 */
[----:B------:R-:W-:-:S02]  /*1dd0*/  LOP3.LUT P1, RZ, R4, 0x4, RZ, 0xc0, !PT ;  /* 0x0000000404ff7812 */ /* 0x000fc4000782c0ff */
[----:B------:R-:W-:Y:S01]  /*1de0*/  LOP3.LUT P0, RZ, R4, 0x2, RZ, 0xc0, !PT ;  /* 0x0000000204ff7812 */ /* 0x000fe2000780c0ff */
[----:B------:R-:W-:Y:S01]  /*1df0*/  IMAD.MOV.U32 R4, RZ, RZ, 0x10 ;  /* 0x00000010ff047424 */ /* 0x000fe200078e00ff */
[----:B------:R-:W-:Y:S01]  /*1e00*/  LEA R228, R220, 0x4080, 0x1 ;  /* 0x00004080dce47811 */ /* 0x000fe200078e08ff */
[----:B-1----:R-:W-:Y:S01]  /*1e10*/  IMAD.IADD R6, R0, 0x1, R5 ;  /* 0x0000000100067824 */ /* 0x002fe200078e0205 */
[----:B------:R-:W-:Y:S01]  /*1e20*/  P2R R8, PR, RZ, 0x40 ;  /* 0x00000040ff087803 */ /* 0x000fe20000000000 */
[----:B------:R-:W-:Y:S01]  /*1e30*/  IMAD.MOV.U32 R0, RZ, RZ, 0x20 ;  /* 0x00000020ff007424 */ /* 0x000fe200078e00ff */
[----:B------:R-:W-:Y:S01]  /*1e40*/  SEL R4, R4, 0xfffffff0, !P0 ;  /* 0xfffffff004047807 */ /* 0x000fe20004000000 */
[----:B------:R-:W-:Y:S01]  /*1e50*/  IMAD.SHL.U32 R220, R220, 0x2, RZ ;  /* 0x00000002dcdc7824 */ /* 0x000fe200078e00ff */
[----:B------:R-:W-:Y:S02]  /*1e60*/  IADD3 R5, R64, c[0x0][0x1d0], -R69 ;  /* 0x0000740040057a10 */ /* 0x000fe40007ffe845 */
[----:B------:R-:W-:Y:S01]  /*1e70*/  SEL R0, R0, 0xffffffe0, !P1 ;  /* 0xffffffe000007807 */ /* 0x000fe20004800000 */
[----:B------:R-:W-:Y:S01]  /*1e80*/  IMAD R224, R4, 0x2, R228 ;  /* 0x0000000204e07824 */ /* 0x000fe200078e02e4 */
[----:B------:R-:W-:-:S02]  /*1e90*/  LOP3.LUT P6, RZ, R6, 0x1, RZ, 0xc0, !PT ;  /* 0x0000000106ff7812 */ /* 0x000fc400078cc0ff */
[----:B------:R-:W-:Y:S01]  /*1ea0*/  LOP3.LUT P2, RZ, R6, 0x2, RZ, 0xc0, !PT ;  /* 0x0000000206ff7812 */ /* 0x000fe2000784c0ff */
[C---:B------:R-:W-:Y:S01]  /*1eb0*/  IMAD R228, R0.reuse, 0x2, R228 ;  /* 0x0000000200e47824 */ /* 0x040fe200078e02e4 */
[----:B------:R-:W-:Y:S01]  /*1ec0*/  ISETP.LT.OR P0, PT, R5, 0x1, !P6 ;  /* 0x000000010500780c */ /* 0x000fe20007701670 */
[----:B------:R-:W-:Y:S01]  /*1ed0*/  IMAD R232, R0, 0x2, R224 ;  /* 0x0000000200e87824 */ /* 0x000fe200078e02e0 */
[----:B------:R-:W-:Y:S01]  /*1ee0*/  LDSM.16.M88.4 R160, [R220+0x4080] ;  /* 0x00408000dca0783b */ /* 0x000fe20000000200 */
[----:B------:R-:W-:Y:S02]  /*1ef0*/  LOP3.LUT P1, RZ, R6, 0x4, RZ, 0xc0, !PT ;  /* 0x0000000406ff7812 */ /* 0x000fe4000782c0ff */
[----:B------:R-:W-:Y:S01]  /*1f00*/  P2R R11, PR, RZ, 0x8 ;  /* 0x00000008ff0b7803 */ /* 0x000fe20000000000 */
[----:B------:R-:W-:Y:S01]  /*1f10*/  LDSM.16.M88.4 R188, [R220+0x8080] ;  /* 0x00808000dcbc783b */ /* 0x000fe20000000200 */
[C---:B------:R-:W-:Y:S02]  /*1f20*/  IADD3 R252, R242.reuse, 0x1000, RZ ;  /* 0x00001000f2fc7810 */ /* 0x040fe40007ffe0ff */
[C---:B------:R-:W-:Y:S01]  /*1f30*/  IADD3 R251, R242.reuse, 0x1800, RZ ;  /* 0x00001800f2fb7810 */ /* 0x040fe20007ffe0ff */
[----:B------:R-:W-:Y:S01]  /*1f40*/  LDSM.16.M88.4 R204, [R220+0xc080] ;  /* 0x00c08000dccc783b */ /* 0x000fe20000000200 */
[----:B------:R-:W-:-:S02]  /*1f50*/  IADD3 R250, R242, 0x2000, RZ ;  /* 0x00002000f2fa7810 */ /* 0x000fc40007ffe0ff */
[C---:B------:R-:W-:Y:S01]  /*1f60*/  IADD3 R249, R242.reuse, 0x2800, RZ ;  /* 0x00002800f2f97810 */ /* 0x040fe20007ffe0ff */
[----:B------:R-:W-:Y:S01]  /*1f70*/  LDSM.16.M88.4 R164, [R224] ;  /* 0x00000000e0a4783b */ /* 0x000fe20000000200 */
[C---:B------:R-:W-:Y:S02]  /*1f80*/  IADD3 R248, R242.reuse, 0x3000, RZ ;  /* 0x00003000f2f87810 */ /* 0x040fe40007ffe0ff */
[C---:B------:R-:W-:Y:S01]  /*1f90*/  IADD3 R247, R242.reuse, 0x3800, RZ ;  /* 0x00003800f2f77810 */ /* 0x040fe20007ffe0ff */
[----:B------:R-:W-:Y:S01]  /*1fa0*/  LDSM.16.M88.4 R192, [R224+0x4000] ;  /* 0x00400000e0c0783b */ /* 0x000fe20000000200 */
[C---:B------:R-:W-:Y:S02]  /*1fb0*/  IADD3 R246, R242.reuse, 0x4000, RZ ;  /* 0x00004000f2f67810 */ /* 0x040fe40007ffe0ff */
[C---:B------:R-:W-:Y:S01]  /*1fc0*/  IADD3 R245, R242.reuse, 0x4800, RZ ;  /* 0x00004800f2f57810 */ /* 0x040fe20007ffe0ff */
[----:B------:R-:W-:Y:S01]  /*1fd0*/  LDSM.16.M88.4 R208, [R224+0x8000] ;  /* 0x00800000e0d0783b */ /* 0x000fe20000000200 */
[----:B------:R-:W-:-:S02]  /*1fe0*/  IADD3 R244, R242, 0x5000, RZ ;  /* 0x00005000f2f47810 */ /* 0x000fc40007ffe0ff */
[----:B------:R-:W-:Y:S01]  /*1ff0*/  IADD3 R243, R242, 0x5800, RZ ;  /* 0x00005800f2f37810 */ /* 0x000fe20007ffe0ff */
        /* <DEDUP_REMOVED lines=13> */
[----:B---3--:R-:W-:Y:S04]  /*20d0*/  LDSM.16.M88.4 R16, [R135+0x14080] ;  /* 0x014080008710783b */ /* 0x008fe80000000200 */
[----:B------:R-:W1:Y:S04]  /*20e0*/  LDSM.16.M88.4 R24, [R135+0x14880] ;  /* 0x014880008718783b */ /* 0x000e680000000200 */
[----:B------:R-:W2:Y:S04]  /*20f0*/  LDSM.16.M88.4 R28, [R135+0x15080] ;  /* 0x01508000871c783b */ /* 0x000ea80000000200 */
[----:B------:R-:W-:Y:S04]  /*2100*/  LDSM.16.M88.4 R36, [R242] ;  /* 0x00000000f224783b */ /* 0x000fe80000000200 */
[----:B------:R-:W3:Y:S04]  /*2110*/  LDSM.16.M88.4 R44, [R242+0x800] ;  /* 0x00080000f22c783b */ /* 0x000ee80000000200 */
[----:B------:R-:W4:Y:S04]  /*2120*/  LDSM.16.M88.4 R52, [R242+0x1000] ;  /* 0x00100000f234783b */ /* 0x000f280000000200 */
[----:B------:R-:W-:Y:S01]  /*2130*/  @!PT LDS RZ, [RZ] ;  /* 0x00000000fffff984 */ /* 0x000fe20000000800 */
[----:B------:R-:W-:Y:S01]  /*2140*/  @!PT LDS RZ, [RZ] ;  /* 0x00000000fffff984 */ /* 0x000fe20000000800 */
[----:B------:R-:W-:Y:S01]  /*2150*/  @!PT LDS RZ, [RZ] ;  /* 0x00000000fffff984 */ /* 0x000fe20000000800 */
[----:B------:R5:W-:Y:S01]  /*2160*/  LDGSTS.E.BYPASS.LTC128B.128 [R68+0x4080], [R12.64], !P0 ;  /* 0x040800000c447fae */ /* 0x000be2000c101d58 */
[----:B------:R-:W-:-:S04]  /*2170*/  LOP3.LUT P0, RZ, R22, 0x4, RZ, 0xc0, !PT ;  /* 0x0000000416ff7812 */ /* 0x000fc8000780c0ff */
[----:B------:R-:W-:Y:S02]  /*2180*/  SEL R2, R2, 0xffffffc0, !P0 ;  /* 0xffffffc002027807 */ /* 0x000fe40004000000 */
[----:B------:R-:W-:-:S03]  /*2190*/  ISETP.LT.OR P0, PT, R5, 0x1, !P2 ;  /* 0x000000010500780c */ /* 0x000fc60005701670 */
[--C-:B------:R-:W-:Y:S02]  /*21a0*/  IMAD.IADD R241, R135, 0x1, R2.reuse ;  /* 0x0000000187f17824 */ /* 0x100fe400078e0202 */
[C---:B------:R-:W-:Y:S01]  /*21b0*/  IMAD.IADD R238, R242.reuse, 0x1, R2 ;  /* 0x00000001f2ee7824 */ /* 0x040fe200078e0202 */
[----:B------:R-:W-:-:S05]  /*21c0*/  IADD3 R2, R242, 0x800, RZ ;  /* 0x00000800f2027810 */ /* 0x000fca0007ffe0ff */
[----:B------:R-:W-:Y:S01]  /*21d0*/  STL [R1], R2 ;  /* 0x0000000201007387 */ /* 0x000fe20000100800 */
[----:B-1----:R-:W-:Y:S03]  /*21e0*/  HMMA.16816.F32 R20, R160, R24, RZ ;  /* 0x00000018a014723c */ /* 0x002fe600000018ff */
[----:B------:R5:W-:Y:S01]  /*21f0*/  LDGSTS.E.BYPASS.LTC128B.128 [R68+0x5880], [R12.64+0x80], !P0 ;  /* 0x058800800c447fae */ /* 0x000be2000c101d58 */
[----:B------:R-:W-:-:S04]  /*2200*/  ISETP.LT.OR P0, PT, R5, 0x1, !P1 ;  /* 0x000000010500780c */ /* 0x000fc80004f01670 */
[C---:B------:R-:W-:Y:S09]  /*2210*/  HMMA.16816.F32 R24, R160.reuse, R26, RZ ;  /* 0x0000001aa018723c */ /* 0x040ff200000018ff */
[----:B------:R5:W-:Y:S01]  /*2220*/  LDGSTS.E.BYPASS.LTC128B.128 [R68+0x7080], [R12.64+0x100], !P0 ;  /* 0x070801000c447fae */ /* 0x000be2000c101d58 */
[----:B------:R-:W-:Y:S01]  /*2230*/  LOP3.LUT P0, RZ, R6, 0x8, RZ, 0xc0, !PT ;  /* 0x0000000806ff7812 */ /* 0x000fe2000780c0ff */
[----:B--2---:R-:W-:Y:S03]  /*2240*/  HMMA.16816.F32 R32, R160, R28, RZ ;  /* 0x0000001ca020723c */ /* 0x004fe600000018ff */
[----:B------:R-:W-:-:S05]  /*2250*/  ISETP.LT.OR P3, PT, R5, 0x1, !P0 ;  /* 0x000000010500780c */ /* 0x000fca0004761670 */
[----:B------:R-:W-:Y:S08]  /*2260*/  HMMA.16816.F32 R40, R160, R30, RZ ;  /* 0x0000001ea028723c */ /* 0x000ff000000018ff */
[----:B------:R5:W-:Y:S01]  /*2270*/  LDGSTS.E.BYPASS.LTC128B.128 [R68+0x8880], [R12.64+0x180], !P3 ;  /* 0x088801800c447fae */ /* 0x000be2000d901d58 */
[----:B------:R-:W-:Y:S01]  /*2280*/  ISETP.NE.AND P3, PT, R11, RZ, PT ;  /* 0x000000ff0b00720c */ /* 0x000fe20003f65270 */
[C---:B---3--:R-:W-:Y:S08]  /*2290*/  HMMA.16816.F32 R20, R164.reuse, R44, R20 ;  /* 0x0000002ca414723c */ /* 0x048ff00000001814 */
[----:B------:R-:W-:Y:S04]  /*22a0*/  HMMA.16816.F32 R24, R164, R46, R24 ;  /* 0x0000002ea418723c */ /* 0x000fe80000001818 */
[----:B------:R-:W-:-:S02]  /*22b0*/  @!P3 ISETP.LT.OR P6, PT, R5, 0x21, !P6 ;  /* 0x000000210500b80c */ /* 0x000fc400077c1670 */
[C---:B------:R-:W-:Y:S02]  /*22c0*/  @!P3 ISETP.LT.OR P2, PT, R5.reuse, 0x21, !P2 ;  /* 0x000000210500b80c */ /* 0x040fe40005741670 */
[C---:B------:R-:W-:Y:S01]  /*22d0*/  @!P3 ISETP.LT.OR P1, PT, R5.reuse, 0x21, !P1 ;  /* 0x000000210500b80c */ /* 0x040fe20004f21670 */
[----:B----4-:R-:W-:Y:S01]  /*22e0*/  HMMA.16816.F32 R28, R164, R52, R32 ;  /* 0x00000034a41c723c */ /* 0x010fe20000001820 */
[----:B------:R-:W-:-:S07]  /*22f0*/  @!P3 ISETP.LT.OR P0, PT, R5, 0x21, !P0 ;  /* 0x000000210500b80c */ /* 0x000fce0004701670 */
[----:B------:R5:W-:Y:S01]  /*2300*/  @!P3 LDGSTS.E.BYPASS.LTC128B.128 [R68+0x5080], [R14.64], !P6 ;  /* 0x050800000e44bfae */ /* 0x000be2000f101d58 */
[----:B------:R-:W-:Y:S01]  /*2310*/  ISETP.NE.AND P6, PT, R8, RZ, PT ;  /* 0x000000ff0800720c */ /* 0x000fe20003fc5270 */
[----:B------:R-:W-:Y:S02]  /*2320*/  HMMA.16816.F32 R32, R164, R54, R40 ;  /* 0x00000036a420723c */ /* 0x000fe40000001828 */
[----:B------:R5:W-:Y:S04]  /*2330*/  @!P3 LDGSTS.E.BYPASS.LTC128B.128 [R68+0x6880], [R14.64+0x80], !P2 ;  /* 0x068800800e44bfae */ /* 0x000be8000d101d58 */
[----:B------:R5:W-:Y:S02]  /*2340*/  @!P3 LDGSTS.E.BYPASS.LTC128B.128 [R68+0x8080], [R14.64+0x100], !P1 ;  /* 0x080801000e44bfae */ /* 0x000be4000c901d58 */
[----:B------:R-:W-:Y:S02]  /*2350*/  HMMA.16816.F32 R8, R160, R16, RZ ;  /* 0x00000010a008723c */ /* 0x000fe400000018ff */
[----:B------:R5:W-:Y:S01]  /*2360*/  @!P3 LDGSTS.E.BYPASS.LTC128B.128 [R68+0x9880], [R14.64+0x180], !P0 ;  /* 0x098801800e44bfae */ /* 0x000be2000c101d58 */
[----:B------:R-:W-:-:S03]  /*2370*/  PLOP3.LUT P0, PT, PT, PT, UP0, 0x40, 0x0 ;  /* 0x000000000000781c */ /* 0x000fc60003f0e808 */
[----:B------:R-:W1:Y:S02]  /*2380*/  LDSM.16.M88.4 R48, [R241+0x14080] ;  /* 0x01408000f130783b */ /* 0x000e640000000200 */
[----:B------:R-:W-:Y:S02]  /*2390*/  HMMA.16816.F32 R16, R160, R18, RZ ;  /* 0x00000012a010723c */ /* 0x000fe400000018ff */
[----:B------:R-:W2:Y:S04]  /*23a0*/  LDSM.16.M88.4 R56, [R241+0x14880] ;  /* 0x01488000f138783b */ /* 0x000ea80000000200 */
[----:B------:R-:W3:Y:S04]  /*23b0*/  LDSM.16.M88.4 R60, [R241+0x15080] ;  /* 0x01508000f13c783b */ /* 0x000ee80000000200 */
[----:B------:R-:W-:Y:S04]  /*23c0*/  LDSM.16.M88.4 R40, [R238+0x800] ;  /* 0x00080000ee28783b */ /* 0x000fe80000000200 */
[----:B------:R-:W-:Y:S02]  /*23d0*/  LDSM.16.M88.4 R52, [R238+0x1000] ;  /* 0x00100000ee34783b */ /* 0x000fe40000000200 */
[C---:B------:R-:W-:Y:S02]  /*23e0*/  HMMA.16816.F32 R8, R164.reuse, R36, R8 ;  /* 0x00000024a408723c */ /* 0x040fe40000001808 */
[----:B------:R-:W-:Y:S04]  /*23f0*/  LDSM.16.M88.4 R44, [R135+0x16080] ;  /* 0x01608000872c783b */ /* 0x000fe80000000200 */
[----:B-----5:R-:W4:Y:S02]  /*2400*/  LDSM.16.M88.4 R12, [R238] ;  /* 0x00000000ee0c783b */ /* 0x020f240000000200 */
[----:B------:R-:W-:Y:S02]  /*2410*/  HMMA.16816.F32 R16, R164, R38, R16 ;  /* 0x00000026a410723c */ /* 0x000fe40000001810 */
[----:B------:R-:W5:Y:S04]  /*2420*/  LDSM.16.M88.4 R36, [R135+0x15880] ;  /* 0x015880008724783b */ /* 0x000f680000000200 */
[----:B------:R-:W0:Y:S10]  /*2430*/  LDGDEPBAR ;  /* 0x00000000000079af */ /* 0x000e340000000000 */
[C---:B-1----:R-:W-:Y:S08]  /*2440*/  HMMA.16816.F32 R8, R180.reuse, R48, R8 ;  /* 0x00000030b408723c */ /* 0x042ff00000001808 */
[C---:B------:R-:W-:Y:S01]  /*2450*/  HMMA.16816.F32 R16, R180.reuse, R50, R16 ;  /* 0x00000032b410723c */ /* 0x040fe20000001810 */
[----:B------:R-:W-:Y:S07]  /*2460*/  LDSM.16.M88.4 R48, [R242+0x2800] ;  /* 0x00280000f230783b */ /* 0x000fee0000000200 */
[C---:B--2---:R-:W-:Y:S08]  /*2470*/  HMMA.16816.F32 R20, R180.reuse, R56, R20 ;  /* 0x00000038b414723c */ /* 0x044ff00000001814 */
[C---:B------:R-:W-:Y:S01]  /*2480*/  HMMA.16816.F32 R24, R180.reuse, R58, R24 ;  /* 0x0000003ab418723c */ /* 0x040fe20000001818 */
[----:B------:R-:W1:Y:S07]  /*2490*/  LDSM.16.M88.4 R56, [R135+0x16880] ;  /* 0x016880008738783b */ /* 0x000e6e0000000200 */
[C---:B---3--:R-:W-:Y:S08]  /*24a0*/  HMMA.16816.F32 R28, R180.reuse, R60, R28 ;  /* 0x0000003cb41c723c */ /* 0x048ff0000000181c */
[----:B------:R-:W-:Y:S01]  /*24b0*/  HMMA.16816.F32 R32, R180, R62, R32 ;  /* 0x0000003eb420723c */ /* 0x000fe20000001820 */
[----:B------:R-:W-:Y:S07]  /*24c0*/  LDSM.16.M88.4 R60, [R135+0x19880] ;  /* 0x01988000873c783b */ /* 0x000fee0000000200 */
[C---:B----4-:R-:W-:Y:S08]  /*24d0*/  HMMA.16816.F32 R8, R184.reuse, R12, R8 ;  /* 0x0000000cb808723c */ /* 0x050ff00000001808 */
[C---:B------:R-:W-:Y:S01]  /*24e0*/  HMMA.16816.F32 R16, R184.reuse, R14, R16 ;  /* 0x0000000eb810723c */ /* 0x040fe20000001810 */
[----:B------:R-:W2:Y:S07]  /*24f0*/  LDSM.16.M88.4 R12, [R242+0x1800] ;  /* 0x00180000f20c783b */ /* 0x000eae0000000200 */
[C---:B------:R-:W-:Y:S08]  /*2500*/  HMMA.16816.F32 R20, R184.reuse, R40, R20 ;  /* 0x00000028b814723c */ /* 0x040ff00000001814 */
[C---:B------:R-:W-:Y:S01]  /*2510*/  HMMA.16816.F32 R24, R184.reuse, R42, R24 ;  /* 0x0000002ab818723c */ /* 0x040fe20000001818 */
[----:B------:R-:W3:Y:S07]  /*2520*/  LDSM.16.M88.4 R40, [R242+0x2000] ;  /* 0x00200000f228783b */ /* 0x000eee0000000200 */
[C---:B------:R-:W-:Y:S08]  /*2530*/  HMMA.16816.F32 R28, R184.reuse, R52, R28 ;  /* 0x00000034b81c723c */ /* 0x040ff0000000181c */
[----:B------:R-:W-:Y:S01]  /*2540*/  HMMA.16816.F32 R32, R184, R54, R32 ;  /* 0x00000036b820723c */ /* 0x000fe20000001820 */
[----:B------:R-:W-:Y:S07]  /*2550*/  LDSM.16.M88.4 R52, [R238+0x2800] ;  /* 0x00280000ee34783b */ /* 0x000fee0000000200 */
[C---:B-----5:R-:W-:Y:S08]  /*2560*/  HMMA.16816.F32 R8, R188.reuse, R36, R8 ;  /* 0x00000024bc08723c */ /* 0x060ff00000001808 */
[C---:B------:R-:W-:Y:S01]  /*2570*/  HMMA.16816.F32 R16, R188.reuse, R38, R16 ;  /* 0x00000026bc10723c */ /* 0x040fe20000001810 */
[----:B------:R-:W4:Y:S07]  /*2580*/  LDSM.16.M88.4 R36, [R241+0x15880] ;  /* 0x01588000f124783b */ /* 0x000f2e0000000200 */
[C---:B------:R-:W-:Y:S08]  /*2590*/  HMMA.16816.F32 R20, R188.reuse, R44, R20 ;  /* 0x0000002cbc14723c */ /* 0x040ff00000001814 */
[C---:B------:R-:W-:Y:S01]  /*25a0*/  HMMA.16816.F32 R24, R188.reuse, R46, R24 ;  /* 0x0000002ebc18723c */ /* 0x040fe20000001818 */
[----:B------:R-:W5:Y:S07]  /*25b0*/  LDSM.16.M88.4 R44, [R241+0x16080] ;  /* 0x01608000f12c783b */ /* 0x000f6e0000000200 */
        /* <DEDUP_REMOVED lines=15> */
[C---:B-----5:R-:W-:Y:S08]  /*26b0*/  HMMA.16816.F32 R20, R196.reuse, R44, R20 ;  /* 0x0000002cc414723c */ /* 0x060ff00000001814 */
[C---:B------:R-:W-:Y:S01]  /*26c0*/  HMMA.16816.F32 R24, R196.reuse, R46, R24 ;  /* 0x0000002ec418723c */ /* 0x040fe20000001818 */
[----:B------:R-:W-:Y:S07]  /*26d0*/  LDSM.16.M88.4 R44, [R242+0x3800] ;  /* 0x00380000f22c783b */ /* 0x000fee0000000200 */
        /* <DEDUP_REMOVED lines=14> */
[----:B------:R-:W-:Y:S07]  /*27c0*/  LDSM.16.M88.4 R36, [R238+0x3000] ;  /* 0x00300000ee24783b */ /* 0x000fee0000000200 */
[C---:B------:R-:W-:Y:S08]  /*27d0*/  HMMA.16816.F32 R20, R204.reuse, R48, R20 ;  /* 0x00000030cc14723c */ /* 0x040ff00000001814 */
[C---:B------:R-:W-:Y:S01]  /*27e0*/  HMMA.16816.F32 R24, R204.reuse, R50, R24 ;  /* 0x00000032cc18723c */ /* 0x040fe20000001818 */
[----:B------:R-:W4:Y:S07]  /*27f0*/  LDSM.16.M88.4 R48, [R241+0x17880] ;  /* 0x01788000f130783b */ /* 0x000f2e0000000200 */
[C---:B-1----:R-:W-:Y:S08]  /*2800*/  HMMA.16816.F32 R28, R204.reuse, R56, R28 ;  /* 0x00000038cc1c723c */ /* 0x042ff0000000181c */
[----:B------:R-:W-:Y:S01]  /*2810*/  HMMA.16816.F32 R32, R204, R58, R32 ;  /* 0x0000003acc20723c */ /* 0x000fe20000001820 */
[----:B------:R-:W1:Y:S07]  /*2820*/  LDSM.16.M88.4 R56, [R241+0x18080] ;  /* 0x01808000f138783b */ /* 0x000e6e0000000200 */
[C---:B--2---:R-:W-:Y:S08]  /*2830*/  HMMA.16816.F32 R8, R208.reuse, R12, R8 ;  /* 0x0000000cd008723c */ /* 0x044ff00000001808 */
[C---:B------:R-:W-:Y:S08]  /*2840*/  HMMA.16816.F32 R16, R208.reuse, R14, R16 ;  /* 0x0000000ed010723c */ /* 0x040ff00000001810 */
[C---:B------:R-:W-:Y:S08]  /*2850*/  HMMA.16816.F32 R20, R208.reuse, R44, R20 ;  /* 0x0000002cd014723c */ /* 0x040ff00000001814 */
[C---:B------:R-:W-:Y:S01]  /*2860*/  HMMA.16816.F32 R24, R208.reuse, R46, R24 ;  /* 0x0000002ed018723c */ /* 0x040fe20000001818 */
[----:B------:R-:W2:Y:S07]  /*2870*/  LDSM.16.M88.4 R44, [R238+0x3800] ;  /* 0x00380000ee2c783b */ /* 0x000eae0000000200 */
[C---:B---3--:R-:W-:Y:S08]  /*2880*/  HMMA.16816.F32 R28, R208.reuse, R52, R28 ;  /* 0x00000034d01c723c */ /* 0x048ff0000000181c */
[----:B------:R-:W-:Y:S01]  /*2890*/  HMMA.16816.F32 R32, R208, R54, R32 ;  /* 0x00000036d020723c */ /* 0x000fe20000001820 */
[----:B------:R-:W3:Y:S07]  /*28a0*/  LDSM.16.M88.4 R52, [R238+0x4000] ;  /* 0x00400000ee34783b */ /* 0x000eee0000000200 */
[C---:B------:R-:W-:Y:S08]  /*28b0*/  HMMA.16816.F32 R12, R212.reuse, R40, R8 ;  /* 0x00000028d40c723c */ /* 0x040ff00000001808 */
[C---:B------:R-:W-:Y:S01]  /*28c0*/  HMMA.16816.F32 R8, R212.reuse, R42, R16 ;  /* 0x0000002ad408723c */ /* 0x040fe20000001810 */
[----:B------:R-:W5:Y:S07]  /*28d0*/  LDSM.16.M88.4 R40, [R135+0x18880] ;  /* 0x018880008728783b */ /* 0x000f6e0000000200 */
[C---:B----4-:R-:W-:Y:S08]  /*28e0*/  HMMA.16816.F32 R20, R212.reuse, R48, R20 ;  /* 0x00000030d414723c */ /* 0x050ff00000001814 */
[C---:B------:R-:W-:Y:S01]  /*28f0*/  HMMA.16816.F32 R24, R212.reuse, R50, R24 ;  /* 0x00000032d418723c */ /* 0x040fe20000001818 */
[----:B------:R-:W4:Y:S07]  /*2900*/  LDSM.16.M88.4 R48, [R135+0x19080] ;  /* 0x019080008730783b */ /* 0x000f2e0000000200 */
[C---:B-1----:R-:W-:Y:S08]  /*2910*/  HMMA.16816.F32 R28, R212.reuse, R56, R28 ;  /* 0x00000038d41c723c */ /* 0x042ff0000000181c */
[----:B------:R-:W-:Y:S01]  /*2920*/  HMMA.16816.F32 R32, R212, R58, R32 ;  /* 0x0000003ad420723c */ /* 0x000fe20000001820 */
[----:B------:R-:W-:Y:S07]  /*2930*/  LDSM.16.M88.4 R56, [R242+0x5800] ;  /* 0x00580000f238783b */ /* 0x000fee0000000200 */
[C---:B------:R-:W-:Y:S08]  /*2940*/  HMMA.16816.F32 R16, R216.reuse, R36, R12 ;  /* 0x00000024d810723c */ /* 0x040ff0000000180c */
[C---:B------:R-:W-:Y:S01]  /*2950*/  HMMA.16816.F32 R12, R216.reuse, R38, R8 ;  /* 0x00000026d80c723c */ /* 0x040fe20000001808 */
[----:B------:R-:W1:Y:S07]  /*2960*/  LDSM.16.M88.4 R36, [R242+0x4800] ;  /* 0x00480000f224783b */ /* 0x000e6e0000000200 */
[C---:B--2---:R-:W-:Y:S08]  /*2970*/  HMMA.16816.F32 R8, R216.reuse, R44, R20 ;  /* 0x0000002cd808723c */ /* 0x044ff00000001814 */
[C---:B------:R-:W-:Y:S01]  /*2980*/  HMMA.16816.F32 R24, R216.reuse, R46, R24 ;  /* 0x0000002ed818723c */ /* 0x040fe20000001818 */
[----:B------:R-:W2:Y:S07]  /*2990*/  LDSM.16.M88.4 R44, [R242+0x5000] ;  /* 0x00500000f22c783b */ /* 0x000eae0000000200 */
[C---:B---3--:R-:W-:Y:S08]  /*29a0*/  HMMA.16816.F32 R28, R216.reuse, R52, R28 ;  /* 0x00000034d81c723c */ /* 0x048ff0000000181c */
[----:B------:R-:W-:Y:S01]  /*29b0*/  HMMA.16816.F32 R32, R216, R54, R32 ;  /* 0x00000036d820723c */ /* 0x000fe20000001820 */
[----:B------:R-:W-:Y:S07]  /*29c0*/  LDSM.16.M88.4 R52, [R241+0x19080] ;  /* 0x01908000f134783b */ /* 0x000fee0000000200 */
[C---:B-----5:R-:W-:Y:S08]  /*29d0*/  HMMA.16816.F32 R20, R220.reuse, R40, R16 ;  /* 0x00000028dc14723c */ /* 0x060ff00000001810 */
[C---:B------:R-:W-:Y:S01]  /*29e0*/  HMMA.16816.F32 R16, R220.reuse, R42, R12 ;  /* 0x0000002adc10723c */ /* 0x040fe2000000180c */
[----:B------:R-:W-:Y:S07]  /*29f0*/  LDSM.16.M88.4 R40, [R238+0x5000] ;  /* 0x00500000ee28783b */ /* 0x000fee0000000200 */
[C---:B----4-:R-:W-:Y:S08]  /*2a00*/  HMMA.16816.F32 R12, R220.reuse, R48, R8 ;  /* 0x00000030dc0c723c */ /* 0x050ff00000001808 */
[C---:B------:R-:W-:Y:S01]  /*2a10*/  HMMA.16816.F32 R8, R220.reuse, R50, R24 ;  /* 0x00000032dc08723c */ /* 0x040fe20000001818 */
[----:B------:R-:W3:Y:S07]  /*2a20*/  LDSM.16.M88.4 R48, [R241+0x18880] ;  /* 0x01888000f130783b */ /* 0x000eee0000000200 */
[C---:B------:R-:W-:Y:S08]  /*2a30*/  HMMA.16816.F32 R28, R220.reuse, R60, R28 ;  /* 0x0000003cdc1c723c */ /* 0x040ff0000000181c */
[----:B------:R-:W-:Y:S01]  /*2a40*/  HMMA.16816.F32 R32, R220, R62, R32 ;  /* 0x0000003edc20723c */ /* 0x000fe20000001820 */
[----:B------:R-:W4:Y:S07]  /*2a50*/  LDSM.16.M88.4 R60, [R241+0x19880] ;  /* 0x01988000f13c783b */ /* 0x000f2e0000000200 */
[C---:B-1----:R-:W-:Y:S08]  /*2a60*/  HMMA.16816.F32 R24, R224.reuse, R36, R20 ;  /* 0x00000024e018723c */ /* 0x042ff00000001814 */
[C---:B------:R-:W-:Y:S01]  /*2a70*/  HMMA.16816.F32 R20, R224.reuse, R38, R16 ;  /* 0x00000026e014723c */ /* 0x040fe20000001810 */
[----:B------:R-:W-:Y:S07]  /*2a80*/  LDSM.16.M88.4 R36, [R238+0x5800] ;  /* 0x00580000ee24783b */ /* 0x000fee0000000200 */
[C---:B--2---:R-:W-:Y:S08]  /*2a90*/  HMMA.16816.F32 R16, R224.reuse, R44, R12 ;  /* 0x0000002ce010723c */ /* 0x044ff0000000180c */
[----:B------:R-:W-:Y:S01]  /*2aa0*/  HMMA.16816.F32 R12, R224, R46, R8 ;  /* 0x0000002ee00c723c */ /* 0x000fe20000001808 */
[----:B------:R-:W1:Y:S01]  /*2ab0*/  LDSM.16.M88.4 R44, [R238+0x4800] ;  /* 0x00480000ee2c783b */ /* 0x000e620000000200 */
[----:B------:R-:W-:-:S06]  /*2ac0*/  DEPBAR.LE SB0, 0x0 ;  /* 0x000080000000791a */ /* 0x000fcc0000000000 */
[C---:B------:R-:W-:Y:S08]  /*2ad0*/  HMMA.16816.F32 R8, R224.reuse, R56, R28 ;  /* 0x00000038e008723c */ /* 0x040ff0000000181c */
[----:B------:R-:W-:Y:S08]  /*2ae0*/  HMMA.16816.F32 R32, R224, R58, R32 ;  /* 0x0000003ae020723c */ /* 0x000ff00000001820 */
[C---:B---3--:R-:W-:Y:S08]  /*2af0*/  HMMA.16816.F32 R28, R228.reuse, R48, R24 ;  /* 0x00000030e41c723c */ /* 0x048ff00000001818 */
[C---:B------:R-:W-:Y:S08]  /*2b00*/  HMMA.16816.F32 R24, R228.reuse, R50, R20 ;  /* 0x00000032e418723c */ /* 0x040ff00000001814 */
[C---:B------:R-:W-:Y:S08]  /*2b10*/  HMMA.16816.F32 R20, R228.reuse, R52, R16 ;  /* 0x00000034e414723c */ /* 0x040ff00000001810 */
[C---:B------:R-:W-:Y:S08]  /*2b20*/  HMMA.16816.F32 R16, R228.reuse, R54, R12 ;  /* 0x00000036e410723c */ /* 0x040ff0000000180c */
[C---:B----4-:R-:W-:Y:S08]  /*2b30*/  HMMA.16816.F32 R12, R228.reuse, R60, R8 ;  /* 0x0000003ce40c723c */ /* 0x050ff00000001808 */
[----:B------:R-:W-:Y:S08]  /*2b40*/  HMMA.16816.F32 R8, R228, R62, R32 ;  /* 0x0000003ee408723c */ /* 0x000ff00000001820 */
[C---:B-1----:R-:W-:Y:S08]  /*2b50*/  HMMA.16816.F32 R32, R232.reuse, R44, R28 ;  /* 0x0000002ce820723c */ /* 0x042ff0000000181c */
[C---:B------:R-:W-:Y:S08]  /*2b60*/  HMMA.16816.F32 R44, R232.reuse, R46, R24 ;  /* 0x0000002ee82c723c */ /* 0x040ff00000001818 */
[C---:B------:R-:W-:Y:S08]  /*2b70*/  HMMA.16816.F32 R28, R232.reuse, R40, R20 ;  /* 0x00000028e81c723c */ /* 0x040ff00000001814 */
[C---:B------:R-:W-:Y:S08]  /*2b80*/  HMMA.16816.F32 R24, R232.reuse, R36, R12 ;  /* 0x00000024e818723c */ /* 0x040ff0000000180c */
[C---:B------:R-:W-:Y:S08]  /*2b90*/  HMMA.16816.F32 R40, R232.reuse, R42, R16 ;  /* 0x0000002ae828723c */ /* 0x040ff00000001810 */
[----:B------:R-:W-:Y:S01]  /*2ba0*/  HMMA.16816.F32 R36, R232, R38, R8 ;  /* 0x00000026e824723c */ /* 0x000fe20000001808 */
[----:B------:R-:W-:Y:S06]  /*2bb0*/  BAR.SYNC.DEFER_BLOCKING 0x0 ;  /* 0x0000000000007b1d */ /* 0x000fec0000010000 */
[----:B------:R-:W-:Y:S05]  /*2bc0*/  @P0 BRA `(.L_x_164) ;  /* 0x000001f000000947 */ /* 0x000fea0003800000 */
[----:B------:R-:W-:Y:S01]  /*2bd0*/  IADD3 R2, -R69, 0x30, RZ ;  /* 0x0000003045027810 */ /* 0x000fe20007ffe1ff */
[----:B------:R-:W-:Y:S01]  /*2be0*/  UIADD3 UR5, UR13, -0x2, URZ ;  /* 0xfffffffe0d057890 */ /* 0x000fe2000fffe03f */
[----:B------:R-:W-:-:S02]  /*2bf0*/  IMAD.U32 R5, RZ, RZ, UR8 ;  /* 0x00000008ff057e24 */ /* 0x000fc4000f8e00ff */
[----:B------:R-:W-:Y:S01]  /*2c00*/  ISETP.GE.AND P0, PT, R2, 0x21, PT ;  /* 0x000000210200780c */ /* 0x000fe20003f06270 */
[----:B------:R-:W-:Y:S01]  /*2c10*/  USHF.R.S32.HI UR4, URZ, 0x1f, UR5 ;  /* 0x0000001f3f047899 */ /* 0x000fe20008011405 */
[----:B------:R-:W-:Y:S01]  /*2c20*/  IMAD.U32 R7, RZ, RZ, UR6 ;  /* 0x00000006ff077e24 */ /* 0x000fe2000f8e00ff */
[----:B------:R-:W-:Y:S02]  /*2c30*/  UIMAD UR14, UR14, UR5, URZ ;  /* 0x000000050e0e72a4 */ /* 0x000fe4000f8e023f */
[----:B------:R-:W-:Y:S02]  /*2c40*/  UIMAD.WIDE.U32 UR20, UR22, UR5, URZ ;  /* 0x00000005161472a5 */ /* 0x000fe4000f8e003f */
[----:B------:R-:W-:-:S04]  /*2c50*/  UIMAD UR4, UR4, UR22, UR14 ;  /* 0x00000016040472a4 */ /* 0x000fc8000f8e020e */
[----:B------:R-:W-:Y:S02]  /*2c60*/  UIADD3 UR4, UR21, UR4, URZ ;  /* 0x0000000415047290 */ /* 0x000fe4000fffe03f */
[----:B------:R-:W-:-:S04]  /*2c70*/  @P0 IADD3 R5, P2, P1, R72, UR20, R5 ;  /* 0x0000001448050c10 */ /* 0x000fc8000f95e005 */
[----:B------:R-:W-:Y:S02]  /*2c80*/  @P0 IADD3.X R7, R71, UR4, R7, P2, P1 ;  /* 0x0000000447070c10 */ /* 0x000fe400097e2407 */
[----:B------:R-:W-:-:S13]  /*2c90*/  ISETP.GE.AND P1, PT, R2, 0x1, PT ;  /* 0x000000010200780c */ /* 0x000fda0003f26270 */
[----:B------:R-:W-:-:S04]  /*2ca0*/  @P1 IADD3 R2, P2, R72, UR20, RZ ;  /* 0x0000001448021c10 */ /* 0x000fc8000ff5e0ff */
[----:B------:R-:W-:Y:S02]  /*2cb0*/  @P1 IADD3.X R6, R71, UR4, RZ, P2, !PT ;  /* 0x0000000447061c10 */ /* 0x000fe400097fe4ff */
[----:B------:R-:W-:-:S04]  /*2cc0*/  @P1 LEA R8, P2, R2, c[0x0][0x1c8], 0x1 ;  /* 0x0000720002081a11 */ /* 0x000fc800078408ff */
[----:B------:R-:W-:Y:S02]  /*2cd0*/  @P1 LEA.HI.X R9, R2, c[0x0][0x1cc], R6, 0x1, P2 ;  /* 0x0000730002091a11 */ /* 0x000fe400010f0c06 */
[----:B------:R-:W-:-:S04]  /*2ce0*/  @P0 LEA R6, P2, R5, c[0x0][0x1c8], 0x1 ;  /* 0x0000720005060a11 */ /* 0x000fc800078408ff */
[----:B------:R-:W-:Y:S02]  /*2cf0*/  @P0 LEA.HI.X R7, R5, c[0x0][0x1cc], R7, 0x1, P2 ;  /* 0x0000730005070a11 */ /* 0x000fe400010f0c07 */
[----:B------:R-:W-:-:S13]  /*2d00*/  LOP3.LUT P2, RZ, R89, 0x1, RZ, 0xc0, !PT ;  /* 0x0000000159ff7812 */ /* 0x000fda000784c0ff */
[----:B------:R-:W-:Y:S01]  /*2d10*/  @!PT LDS RZ, [RZ] ;  /* 0x00000000fffff984 */ /* 0x000fe20000000800 */
[----:B------:R-:W-:Y:S01]  /*2d20*/  @!PT LDS RZ, [RZ] ;  /* 0x00000000fffff984 */ /* 0x000fe20000000800 */
[----:B------:R-:W-:Y:S01]  /*2d30*/  @!PT LDS RZ, [RZ] ;  /* 0x00000000fffff984 */ /* 0x000fe20000000800 */
[----:B------:R1:W-:Y:S04]  /*2d40*/  @P1 LDGSTS.E.BYPASS.LTC128B.128 [R68+0x14080], [R8.64], !P2 ;  /* 0x1408000008441fae */ /* 0x0003e8000d101d58 */
[----:B------:R1:W-:Y:S04]  /*2d50*/  @P1 LDGSTS.E.BYPASS.LTC128B.128 [R68+0x15880], [R8.64+0x80], !P6 ;  /* 0x1588008008441fae */ /* 0x0003e8000f101d58 */
[----:B------:R1:W-:Y:S04]  /*2d60*/  @P1 LDGSTS.E.BYPASS.LTC128B.128 [R68+0x17080], [R8.64+0x100], !P5 ;  /* 0x1708010008441fae */ /* 0x0003e8000e901d58 */
[----:B------:R1:W-:Y:S04]  /*2d70*/  @P1 LDGSTS.E.BYPASS.LTC128B.128 [R68+0x18880], [R8.64+0x180], !P4 ;  /* 0x1888018008441fae */ /* 0x0003e8000e101d58 */
[----:B------:R1:W-:Y:S04]  /*2d80*/  @P0 LDGSTS.E.BYPASS.LTC128B.128 [R68+0x15080], [R6.64], !P2 ;  /* 0x1508000006440fae */ /* 0x0003e8000d101d58 */
[----:B------:R1:W-:Y:S04]  /*2d90*/  @P0 LDGSTS.E.BYPASS.LTC128B.128 [R68+0x16880], [R6.64+0x80], !P6 ;  /* 0x1688008006440fae */ /* 0x0003e8000f101d58 */
[----:B------:R1:W-:Y:S04]  /*2da0*/  @P0 LDGSTS.E.BYPASS.LTC128B.128 [R68+0x18080], [R6.64+0x100], !P5 ;  /* 0x1808010006440fae */ /* 0x0003e8000e901d58 */
[----:B------:R1:W-:Y:S02]  /*2db0*/  @P0 LDGSTS.E.BYPASS.LTC128B.128 [R68+0x19880], [R6.64+0x180], !P4 ;  /* 0x1988018006440fae */ /* 0x0003e4000e101d58 */
.L_x_164:
[----:B------:R-:W-:Y:S01]  /*2dc0*/  LOP3.LUT R2, R66, 0xffffffe0, RZ, 0xc0, !PT ;  /* 0xffffffe042027812 */ /* 0x000fe200078ec0ff */
[----:B------:R-:W-:Y:S01]  /*2dd0*/  UISETP.NE.AND UP1, UPT, UR18, URZ, UPT ;  /* 0x0000003f1200728c */ /* 0x000fe2000bf25270 */
[----:B------:R-:W-:Y:S01]  /*2de0*/  LEA.HI R5, R67, R85, RZ, 0x2 ;  /* 0x0000005543057211 */ /* 0x000fe200078f10ff */
[----:B------:R-:W-:Y:S01]  /*2df0*/  UISETP.NE.AND UP0, UPT, UR17, URZ, UPT ;  /* 0x0000003f1100728c */ /* 0x000fe2000bf05270 */
[----:B-1----:R-:W-:Y:S01]  /*2e00*/  SHF.R.S32.HI R7, RZ, 0x1f, R65 ;  /* 0x0000001fff077819 */ /* 0x002fe20000011441 */
[----:B------:R-:W-:Y:S01]  /*2e10*/  IMAD.IADD R2, R85, 0x1, -R2 ;  /* 0x0000000155027824 */ /* 0x000fe200078e0a02 */
[----:B------:R-:W-:Y:S01]  /*2e20*/  LOP3.LUT R5, R5, 0xfffffffc, RZ, 0xc0, !PT ;  /* 0xfffffffc05057812 */ /* 0x000fe200078ec0ff */
[----:B------:R-:W-:Y:S01]  /*2e30*/  ULDC UR7, c[0x0][0x324] ;  /* 0x0000c90000077ab9 */ /* 0x000fe20000000800 */
[----:B------:R-:W-:Y:S01]  /*2e40*/  LEA.HI R7, R7, R65, RZ, 0x3 ;  /* 0x0000004107077211 */ /* 0x000fe200078f18ff */
[----:B------:R-:W-:Y:S01]  /*2e50*/  ULOP3.LUT UR7, URZ, UR7, URZ, 0x33, !UPT ;  /* 0x000000073f077292 */ /* 0x000fe2000f8e333f */
[----:B------:R-:W-:Y:S01]  /*2e60*/  SHF.R.S32.HI R6, RZ, 0x1f, R2 ;  /* 0x0000001fff067819 */ /* 0x000fe20000011402 */
[----:B------:R-:W-:Y:S01]  /*2e70*/  IMAD.IADD R5, R85, 0x1, -R5 ;  /* 0x0000000155057824 */ /* 0x000fe200078e0a05 */
[----:B------:R-:W-:Y:S01]  /*2e80*/  LOP3.LUT R7, R7, 0xffffff8, RZ, 0xc0, !PT ;  /* 0x0ffffff807077812 */ /* 0x000fe200078ec0ff */
[----:B------:R-:W0:Y:S01]  /*2e90*/  LDGDEPBAR ;  /* 0x00000000000079af */ /* 0x000e220000000000 */
[----:B------:R-:W-:-:S02]  /*2ea0*/  LEA.HI R6, R6, R2, RZ, 0x2 ;  /* 0x0000000206067211 */ /* 0x000fc400078f10ff */
[----:B------:R-:W-:Y:S01]  /*2eb0*/  LEA.HI R8, R5, R5, RZ, 0x1 ;  /* 0x0000000505087211 */ /* 0x000fe200078f08ff */
[----:B------:R-:W-:Y:S01]  /*2ec0*/  IMAD.IADD R9, R65, 0x1, -R7 ;  /* 0x0000000141097824 */ /* 0x000fe200078e0a07 */
[----:B------:R-:W-:Y:S02]  /*2ed0*/  PLOP3.LUT P1, PT, PT, PT, UP1, 0x80, 0x0 ;  /* 0x000000000000781c */ /* 0x000fe40003f2f018 */
[----:B------:R-:W-:Y:S02]  /*2ee0*/  LEA.HI.SX32 R7, R6, UR16, 0x1e ;  /* 0x0000001006077c11 */ /* 0x000fe4000f8ff2ff */
[----:B------:R-:W-:Y:S02]  /*2ef0*/  LOP3.LUT R8, R8, 0x1ffffffe, RZ, 0xc0, !PT ;  /* 0x1ffffffe08087812 */ /* 0x000fe400078ec0ff */
[----:B------:R-:W-:Y:S01]  /*2f00*/  PLOP3.LUT P0, PT, PT, PT, UP1, 0x80, 0x0 ;  /* 0x000000000000781c */ /* 0x000fe20003f0f018 */
[----:B------:R-:W-:Y:S02]  /*2f10*/  IMAD R7, R9, 0x10, R7 ;  /* 0x0000001009077824 */ /* 0x000fe400078e0207 */
[----:B------:R-:W-:-:S04]  /*2f20*/  IMAD.IADD R5, R5, 0x1, -R8 ;  /* 0x0000000105057824 */ /* 0x000fc800078e0a08 */
[----:B------:R-:W-:-:S04]  /*2f30*/  IMAD R10, R5, 0x8, R7 ;  /* 0x00000008050a7824 */ /* 0x000fc800078e0207 */
[----:B------:R-:W-:Y:S01]  /*2f40*/  @P1 IMAD.HI.U32 R5, R10, c[0x0][0x2c8], RZ ;  /* 0x0000b2000a051a27 */ /* 0x000fe200078e00ff */
[----:B------:R1:W-:Y:S03]  /*2f50*/  STL [R1+0x78], R10 ;  /* 0x0000780a01007387 */ /* 0x0003e60000100800 */
[----:B------:R-:W-:Y:S01]  /*2f60*/  IMAD.MOV.U32 R7, RZ, RZ, R10 ;  /* 0x000000ffff077224 */ /* 0x000fe200078e000a */
[----:B------:R-:W-:Y:S02]  /*2f70*/  @P0 SHF.R.U32.HI R7, RZ, c[0x0][0x2cc], R5 ;  /* 0x0000b300ff070a19 */ /* 0x000fe40000011605 */
[----:B------:R-:W-:Y:S02]  /*2f80*/  LOP3.LUT R5, R6, 0x7ffffffc, RZ, 0xc0, !PT ;  /* 0x7ffffffc06057812 */ /* 0x000fe400078ec0ff */
[----:B------:R-:W-:Y:S01]  /*2f90*/  PLOP3.LUT P0, PT, PT, PT, UP0, 0x40, 0x0 ;  /* 0x000000000000781c */ /* 0x000fe20003f0e808 */
[----:B------:R-:W2:Y:S02]  /*2fa0*/  SHFL.IDX PT, R6, R7, RZ, 0x1c1f ;  /* 0x001c1fff07067589 */ /* 0x000ea400000e0000 */
[----:B------:R-:W-:-:S02]  /*2fb0*/  IMAD.IADD R5, R2, 0x1, -R5 ;  /* 0x0000000102057824 */ /* 0x000fc400078e0a05 */
[----:B------:R-:W-:Y:S02]  /*2fc0*/  IMAD.U32 R2, RZ, RZ, UR9 ;  /* 0x00000009ff027e24 */ /* 0x000fe4000f8e00ff */
[----:B------:R-:W-:-:S05]  /*2fd0*/  IMAD.SHL.U32 R11, R5, 0x2, RZ ;  /* 0x00000002050b7824 */ /* 0x000fca00078e00ff */
[C---:B------:R-:W-:Y:S01]  /*2fe0*/  IADD3 R2, -R11.reuse, 0x1, R2 ;  /* 0x000000010b027810 */ /* 0x040fe20007ffe102 */
[----:B------:R3:W-:Y:S01]  /*2ff0*/  STL [R1+0x74], R11 ;  /* 0x0000740b01007387 */ /* 0x0007e20000100800 */
[----:B------:R-:W-:Y:S02]  /*3000*/  IADD3 R9, -R11, c[0x0][0x1d0], R64 ;  /* 0x000074000b097a10 */ /* 0x000fe40007ffe140 */
[----:B------:R-:W-:-:S04]  /*3010*/  IADD3 R2, R2, -c[0x0][0x168], RZ ;  /* 0x80005a0002027a10 */ /* 0x000fc80007ffe0ff */
[C---:B------:R-:W-:Y:S02]  /*3020*/  IADD3 R8, R2.reuse, c[0x0][0x328], RZ ;  /* 0x0000ca0002087a10 */ /* 0x040fe40007ffe0ff */
[----:B-1----:R-:W-:-:S03]  /*3030*/  IADD3 R10, R2, UR7, RZ ;  /* 0x00000007020a7c10 */ /* 0x002fc6000fffe0ff */
[--C-:B--2---:R-:W-:Y:S02]  /*3040*/  IMAD.IADD R5, R8, 0x1, R6.reuse ;  /* 0x0000000108057824 */ /* 0x104fe400078e0206 */
[----:B------:R-:W-:-:S03]  /*3050*/  IMAD.IADD R2, R10, 0x1, R6 ;  /* 0x000000010a027824 */ /* 0x000fc600078e0206 */
[----:B------:R-:W-:Y:S02]  /*3060*/  IMNMX R5, R5, R9, PT ;  /* 0x0000000905057217 */ /* 0x000fe40003800200 */
[----:B---3--:R-:W-:Y:S01]  /*3070*/  IADD3 R11, -R11, UR10, RZ ;  /* 0x0000000a0b0b7c10 */ /* 0x008fe2000fffe1ff */
[----:B------:R-:W-:Y:S05]  /*3080*/  @P0 BRA `(.L_x_165) ;  /* 0x0000015000000947 */ /* 0x000fea0003800000 */
[----:B------:R-:W-:Y:S01]  /*3090*/  IADD3 R6, R6, c[0x0][0x1d0], RZ ;  /* 0x0000740006067a10 */ /* 0x000fe20007ffe0ff */
[----:B------:R-:W-:Y:S03]  /*30a0*/  BSSY B0, `(.L_x_166) ;  /* 0x000000f000007945 */ /* 0x000fe60003800000 */
[----:B------:R-:W-:-:S04]  /*30b0*/  IADD3 R6, R6, -c[0x0][0x168], RZ ;  /* 0x80005a0006067a10 */ /* 0x000fc80007ffe0ff */
[----:B------:R-:W-:-:S13]  /*30c0*/  ISETP.GT.AND P0, PT, R6, -0x1, PT ;  /* 0xffffffff0600780c */ /* 0x000fda0003f04270 */
[----:B------:R-:W-:Y:S05]  /*30d0*/  @P0 BRA `(.L_x_167) ;  /* 0x0000007000000947 */ /* 0x000fea0003800000 */
[----:B------:R-:W-:Y:S01]  /*30e0*/  IMAD.MOV.U32 R12, RZ, RZ, c[0x0][0x32c] ;  /* 0x0000cb00ff0c7624 */ /* 0x000fe200078e00ff */
[----:B------:R-:W-:-:S04]  /*30f0*/  LOP3.LUT R6, RZ, R6, RZ, 0x33, !PT ;  /* 0x00000006ff067212 */ /* 0x000fc800078e33ff */
[----:B------:R-:W-:-:S13]  /*3100*/  ISETP.NE.AND P0, PT, R12, 0x1, PT ;  /* 0x000000010c00780c */ /* 0x000fda0003f05270 */
[----:B------:R-:W-:-:S05]  /*3110*/  @P0 IMAD.HI.U32 R12, R6, c[0x0][0x330], RZ ;  /* 0x0000cc00060c0a27 */ /* 0x000fca00078e00ff */
[----:B------:R-:W-:-:S04]  /*3120*/  @P0 SHF.R.U32.HI R6, RZ, c[0x0][0x334], R12 ;  /* 0x0000cd00ff060a19 */ /* 0x000fc8000001160c */
[----:B------:R-:W-:Y:S01]  /*3130*/  LOP3.LUT R6, RZ, R6, RZ, 0x33, !PT ;  /* 0x00000006ff067212 */ /* 0x000fe200078e33ff */
[----:B------:R-:W-:Y:S05]  /*3140*/  BRA `(.L_x_168) ;  /* 0x0000004000007947 */ /* 0x000fea0003800000 */
.L_x_167:
[----:B------:R-:W-:-:S04]  /*3150*/  MOV R12, c[0x0][0x32c] ;  /* 0x0000cb00000c7a02 */ /* 0x000fc80000000f00 */
[----:B------:R-:W-:-:S13]  /*3160*/  ISETP.NE.AND P0, PT, R12, 0x1, PT ;  /* 0x000000010c00780c */ /* 0x000fda0003f05270 */
[----:B------:R-:W-:-:S05]  /*3170*/  @P0 IMAD.HI.U32 R12, R6, c[0x0][0x330], RZ ;  /* 0x0000cc00060c0a27 */ /* 0x000fca00078e00ff */
[----:B------:R-:W-:Y:S02]  /*3180*/  @P0 SHF.R.U32.HI R6, RZ, c[0x0][0x334], R12 ;  /* 0x0000cd00ff060a19 */ /* 0x000fe4000001160c */
.L_x_168:
[----:B------:R-:W-:Y:S05]  /*3190*/  BSYNC B0 ;  /* 0x0000000000007941 */ /* 0x000fea0003800000 */
.L_x_166:
[----:B------:R-:W-:-:S05]  /*31a0*/  IMAD R6, R6, c[0x0][0x32c], R11 ;  /* 0x0000cb0006067a24 */ /* 0x000fca00078e020b */
[----:B------:R-:W-:Y:S02]  /*31b0*/  IADD3 R12, R6, c[0x0][0x32c], RZ ;  /* 0x0000cb00060c7a10 */ /* 0x000fe40007ffe0ff */
[----:B------:R-:W-:Y:S02]  /*31c0*/  IMNMX R2, R2, R6, !PT ;  /* 0x0000000602027217 */ /* 0x000fe40007800200 */
[----:B------:R-:W-:Y:S02]  /*31d0*/  IMNMX R5, R5, R12, PT ;  /* 0x0000000c05057217 */ /* 0x000fe40003800200 */
.L_x_165:
[----:B------:R-:W-:Y:S01]  /*31e0*/  UISETP.GE.AND UP1, UPT, UR10, 0x1, UPT ;  /* 0x000000010a00788c */ /* 0x000fe2000bf26270 */
[----:B------:R-:W1:Y:S01]  /*31f0*/  SHFL.IDX PT, R6, R7, 0x1, 0x1c1f ;  /* 0x003c1f0007067f89 */ /* 0x000e6200000e0000 */
[----:B------:R-:W-:Y:S02]  /*3200*/  UISETP.GE.AND UP0, UPT, UR10, 0x2, UPT ;  /* 0x000000020a00788c */ /* 0x000fe4000bf06270 */
[----:B------:R-:W-:Y:S02]  /*3210*/  UP2UR UR14, UPR, URZ, 0x2 ;  /* 0x000000023f0e7883 */ /* 0x000fe40008000000 */
[----:B------:R-:W-:Y:S01]  /*3220*/  PLOP3.LUT P1, PT, PT, PT, UP1, 0x40, 0x0 ;  /* 0x000000000000781c */ /* 0x000fe20003f2e818 */
[----:B------:R-:W-:Y:S01]  /*3230*/  UP2UR UR11, UPR, URZ, 0x1 ;  /* 0x000000013f0b7883 */ /* 0x000fe20008000000 */
[----:B------:R-:W-:Y:S01]  /*3240*/  PLOP3.LUT P0, PT, PT, PT, UP0, 0x40, 0x0 ;  /* 0x000000000000781c */ /* 0x000fe20003f0e808 */
[----:B------:R-:W-:Y:S01]  /*3250*/  UISETP.GE.AND UP1, UPT, UR10, 0x9, UPT ;  /* 0x000000090a00788c */ /* 0x000fe2000bf26270 */
[C---:B------:R-:W-:Y:S01]  /*3260*/  ISETP.GT.AND P1, PT, R2.reuse, RZ, P1 ;  /* 0x000000ff0200720c */ /* 0x040fe20000f24270 */
[----:B------:R-:W-:Y:S01]  /*3270*/  UISETP.GE.AND UP0, UPT, UR10, 0xa, UPT ;  /* 0x0000000a0a00788c */ /* 0x000fe2000bf06270 */
[----:B------:R-:W-:Y:S01]  /*3280*/  ISETP.GT.AND P0, PT, R2, 0x1, P0 ;  /* 0x000000010200780c */ /* 0x000fe20000704270 */
[----:B------:R-:W-:Y:S01]  /*3290*/  UISETP.GE.AND UP6, UPT, UR10, 0x12, UPT ;  /* 0x000000120a00788c */ /* 0x000fe2000bfc6270 */
[C---:B------:R-:W-:Y:S01]  /*32a0*/  ISETP.LT.OR P1, PT, R5.reuse, 0x1, P1 ;  /* 0x000000010500780c */ /* 0x040fe20000f21670 */
[----:B------:R-:W-:Y:S01]  /*32b0*/  UP2UR UR5, UPR, URZ, 0x1 ;  /* 0x000000013f057883 */ /* 0x000fe20008000000 */
[----:B------:R-:W-:Y:S01]  /*32c0*/  ISETP.LT.OR P0, PT, R5, 0x2, P0 ;  /* 0x000000020500780c */ /* 0x000fe20000701670 */
[----:B------:R-:W-:Y:S01]  /*32d0*/  UISETP.GE.AND UP5, UPT, UR10, 0x19, UPT ;  /* 0x000000190a00788c */ /* 0x000fe2000bfa6270 */
[----:B------:R-:W-:Y:S01]  /*32e0*/  FSEL R14, R32, -INF , !P1 ;  /* 0xff800000200e7808 */ /* 0x000fe20004800000 */
[----:B------:R-:W-:Y:S01]  /*32f0*/  UISETP.GE.AND UP4, UPT, UR10, 0x1a, UPT ;  /* 0x0000001a0a00788c */ /* 0x000fe2000bf86270 */
[----:B------:R-:W-:Y:S01]  /*3300*/  PLOP3.LUT P1, PT, PT, PT, UP1, 0x40, 0x0 ;  /* 0x000000000000781c */ /* 0x000fe20003f2e818 */
[----:B------:R-:W-:Y:S01]  /*3310*/  UISETP.GE.AND UP3, UPT, UR10, 0x21, UPT ;  /* 0x000000210a00788c */ /* 0x000fe2000bf66270 */
[----:B------:R-:W-:Y:S01]  /*3320*/  FSEL R16, R33, -INF , !P0 ;  /* 0xff80000021107808 */ /* 0x000fe20004000000 */
[----:B------:R-:W-:Y:S01]  /*3330*/  UISETP.GE.AND UP2, UPT, UR10, 0x22, UPT ;  /* 0x000000220a00788c */ /* 0x000fe2000bf46270 */
[----:B------:R-:W-:Y:S01]  /*3340*/  PLOP3.LUT P0, PT, PT, PT, UP0, 0x40, 0x0 ;  /* 0x000000000000781c */ /* 0x000fe20003f0e808 */
[----:B------:R-:W-:Y:S01]  /*3350*/  UISETP.GE.AND UP0, UPT, UR10, 0x11, UPT ;  /* 0x000000110a00788c */ /* 0x000fe2000bf06270 */
[C---:B------:R-:W-:Y:S01]  /*3360*/  ISETP.GT.AND P1, PT, R2.reuse, 0x8, P1 ;  /* 0x000000080200780c */ /* 0x040fe20000f24270 */
[----:B------:R-:W-:Y:S01]  /*3370*/  UP2UR UR9, UPR, URZ, 0x2 ;  /* 0x000000023f097883 */ /* 0x000fe20008000000 */
[----:B------:R-:W-:Y:S01]  /*3380*/  ISETP.GT.AND P0, PT, R2, 0x9, P0 ;  /* 0x000000090200780c */ /* 0x000fe20000704270 */
[----:B------:R-:W-:Y:S01]  /*3390*/  UP2UR UR4, UPR, URZ, 0x1 ;  /* 0x000000013f047883 */ /* 0x000fe20008000000 */
[C---:B------:R-:W-:Y:S01]  /*33a0*/  ISETP.LT.OR P1, PT, R5.reuse, 0x9, P1 ;  /* 0x000000090500780c */ /* 0x040fe20000f21670 */
[----:B------:R-:W-:Y:S01]  /*33b0*/  UISETP.GE.AND UP1, UPT, UR10, 0x29, UPT ;  /* 0x000000290a00788c */ /* 0x000fe2000bf26270 */
[----:B------:R-:W-:Y:S01]  /*33c0*/  ISETP.LT.OR P0, PT, R5, 0xa, P0 ;  /* 0x0000000a0500780c */ /* 0x000fe20000701670 */
[----:B------:R-:W-:Y:S01]  /*33d0*/  UP2UR UR19, UPR, URZ, 0x40 ;  /* 0x000000403f137883 */ /* 0x000fe20008000000 */
[----:B------:R-:W-:-:S02]  /*33e0*/  FSEL R20, R44, -INF , !P1 ;  /* 0xff8000002c147808 */ /* 0x000fc40004800000 */
[----:B------:R-:W-:Y:S01]  /*33f0*/  PLOP3.LUT P1, PT, PT, PT, UP0, 0x40, 0x0 ;  /* 0x000000000000781c */ /* 0x000fe20003f2e808 */
[----:B------:R-:W-:Y:S01]  /*3400*/  UISETP.GE.AND UP0, UPT, UR10, 0x2a, UPT ;  /* 0x0000002a0a00788c */ /* 0x000fe2000bf06270 */
[----:B------:R-:W-:Y:S02]  /*3410*/  FSEL R19, R45, -INF , !P0 ;  /* 0xff8000002d137808 */ /* 0x000fe40004000000 */
[----:B------:R-:W-:Y:S01]  /*3420*/  PLOP3.LUT P0, PT, PT, PT, UP6, 0x40, 0x0 ;  /* 0x000000000000781c */ /* 0x000fe20003f0e868 */
[----:B------:R-:W-:Y:S01]  /*3430*/  UISETP.NE.AND UP6, UPT, UR17, URZ, UPT ;  /* 0x0000003f1100728c */ /* 0x000fe2000bfc5270 */
[C---:B------:R-:W-:Y:S02]  /*3440*/  ISETP.GT.AND P1, PT, R2.reuse, 0x10, P1 ;  /* 0x000000100200780c */ /* 0x040fe40000f24270 */
[----:B------:R-:W-:Y:S02]  /*3450*/  ISETP.GT.AND P0, PT, R2, 0x11, P0 ;  /* 0x000000110200780c */ /* 0x000fe40000704270 */
[----:B------:R-:W-:-:S02]  /*3460*/  ISETP.LT.OR P1, PT, R5, 0x11, P1 ;  /* 0x000000110500780c */ /* 0x000fc40000f21670 */
[----:B------:R-:W-:Y:S02]  /*3470*/  ISETP.LT.OR P0, PT, R5, 0x12, P0 ;  /* 0x000000120500780c */ /* 0x000fe40000701670 */
[----:B------:R-:W-:Y:S02]  /*3480*/  FSEL R18, R28, -INF , !P1 ;  /* 0xff8000001c127808 */ /* 0x000fe40004800000 */
[----:B------:R-:W-:Y:S02]  /*3490*/  PLOP3.LUT P1, PT, PT, PT, UP5, 0x40, 0x0 ;  /* 0x000000000000781c */ /* 0x000fe40003f2e858 */
[----:B------:R-:W-:Y:S02]  /*34a0*/  FSEL R17, R29, -INF , !P0 ;  /* 0xff8000001d117808 */ /* 0x000fe40004000000 */
[----:B------:R-:W-:Y:S02]  /*34b0*/  PLOP3.LUT P0, PT, PT, PT, UP4, 0x40, 0x0 ;  /* 0x000000000000781c */ /* 0x000fe40003f0e848 */
[----:B------:R-:W-:-:S02]  /*34c0*/  ISETP.GT.AND P1, PT, R2, 0x18, P1 ;  /* 0x000000180200780c */ /* 0x000fc40000f24270 */
[----:B------:R-:W-:Y:S02]  /*34d0*/  ISETP.GT.AND P0, PT, R2, 0x19, P0 ;  /* 0x000000190200780c */ /* 0x000fe40000704270 */
[C---:B------:R-:W-:Y:S02]  /*34e0*/  ISETP.LT.OR P1, PT, R5.reuse, 0x19, P1 ;  /* 0x000000190500780c */ /* 0x040fe40000f21670 */
[----:B------:R-:W-:Y:S02]  /*34f0*/  ISETP.LT.OR P0, PT, R5, 0x1a, P0 ;  /* 0x0000001a0500780c */ /* 0x000fe40000701670 */
[----:B------:R-:W-:Y:S02]  /*3500*/  FSEL R22, R40, -INF , !P1 ;  /* 0xff80000028167808 */ /* 0x000fe40004800000 */
[----:B------:R-:W-:Y:S02]  /*3510*/  PLOP3.LUT P1, PT, PT, PT, UP3, 0x40, 0x0 ;  /* 0x000000000000781c */ /* 0x000fe40003f2e838 */
[----:B------:R-:W-:-:S02]  /*3520*/  FSEL R21, R41, -INF , !P0 ;  /* 0xff80000029157808 */ /* 0x000fc40004000000 */
[----:B------:R-:W-:Y:S02]  /*3530*/  PLOP3.LUT P0, PT, PT, PT, UP2, 0x40, 0x0 ;  /* 0x000000000000781c */ /* 0x000fe40003f0e828 */
[C---:B------:R-:W-:Y:S02]  /*3540*/  ISETP.GT.AND P1, PT, R2.reuse, 0x20, P1 ;  /* 0x000000200200780c */ /* 0x040fe40000f24270 */
[----:B------:R-:W-:Y:S02]  /*3550*/  ISETP.GT.AND P0, PT, R2, 0x21, P0 ;  /* 0x000000210200780c */ /* 0x000fe40000704270 */
[C---:B------:R-:W-:Y:S02]  /*3560*/  ISETP.LT.OR P1, PT, R5.reuse, 0x21, P1 ;  /* 0x000000210500780c */ /* 0x040fe40000f21670 */
[----:B------:R-:W-:Y:S02]  /*3570*/  ISETP.LT.OR P0, PT, R5, 0x22, P0 ;  /* 0x000000220500780c */ /* 0x000fe40000701670 */
[----:B------:R-:W-:-:S02]  /*3580*/  FSEL R96, R24, -INF , !P1 ;  /* 0xff80000018607808 */ /* 0x000fc40004800000 */
[----:B------:R-:W-:Y:S02]  /*3590*/  PLOP3.LUT P1, PT, PT, PT, UP1, 0x40, 0x0 ;  /* 0x000000000000781c */ /* 0x000fe40003f2e818 */
[----:B------:R-:W-:Y:S02]  /*35a0*/  FSEL R95, R25, -INF , !P0 ;  /* 0xff800000195f7808 */ /* 0x000fe40004000000 */
[----:B------:R-:W-:Y:S02]  /*35b0*/  PLOP3.LUT P0, PT, PT, PT, UP0, 0x40, 0x0 ;  /* 0x000000000000781c */ /* 0x000fe40003f0e808 */
[C---:B------:R-:W-:Y:S02]  /*35c0*/  ISETP.GT.AND P1, PT, R2.reuse, 0x28, P1 ;  /* 0x000000280200780c */ /* 0x040fe40000f24270 */
[----:B------:R-:W-:Y:S01]  /*35d0*/  ISETP.GT.AND P0, PT, R2, 0x29, P0 ;  /* 0x000000290200780c */ /* 0x000fe20000704270 */
[----:B-1----:R-:W-:Y:S01]  /*35e0*/  IMAD.IADD R2, R10, 0x1, R6 ;  /* 0x000000010a027824 */ /* 0x002fe200078e0206 */
[----:B------:R-:W-:-:S02]  /*35f0*/  ISETP.LT.OR P2, PT, R5, 0x29, P1 ;  /* 0x000000290500780c */ /* 0x000fc40000f41670 */
[----:B------:R-:W-:Y:S01]  /*3600*/  ISETP.LT.OR P1, PT, R5, 0x2a, P0 ;  /* 0x0000002a0500780c */ /* 0x000fe20000721670 */
[----:B------:R-:W-:Y:S01]  /*3610*/  IMAD.IADD R5, R8, 0x1, R6 ;  /* 0x0000000108057824 */ /* 0x000fe200078e0206 */
[----:B------:R-:W-:Y:S01]  /*3620*/  PLOP3.LUT P0, PT, PT, PT, UP6, 0x40, 0x0 ;  /* 0x000000000000781c */ /* 0x000fe20003f0e868 */
[----:B------:R-:W-:Y:S01]  /*3630*/  UISETP.NE.AND UP6, UPT, UR19, URZ, UPT ;  /* 0x0000003f1300728c */ /* 0x000fe2000bfc5270 */
[----:B------:R-:W-:Y:S02]  /*3640*/  FSEL R94, R36, -INF , !P2 ;  /* 0xff800000245e7808 */ /* 0x000fe40005000000 */
[----:B------:R-:W-:Y:S02]  /*3650*/  IMNMX R5, R5, R9, PT ;  /* 0x0000000905057217 */ /* 0x000fe40003800200 */
[----:B------:R-:W-:-:S07]  /*3660*/  FSEL R93, R37, -INF , !P1 ;  /* 0xff800000255d7808 */ /* 0x000fce0004800000 */
        /* <DEDUP_REMOVED lines=13> */
.L_x_171:
[----:B------:R-:W-:-:S04]  /*3740*/  MOV R7, c[0x0][0x32c] ;  /* 0x0000cb0000077a02 */ /* 0x000fc80000000f00 */
[----:B------:R-:W-:-:S13]  /*3750*/  ISETP.NE.AND P0, PT, R7, 0x1, PT ;  /* 0x000000010700780c */ /* 0x000fda0003f05270 */
[----:B------:R-:W-:-:S05]  /*3760*/  @P0 IMAD.HI.U32 R7, R6, c[0x0][0x330], RZ ;  /* 0x0000cc0006070a27 */ /* 0x000fca00078e00ff */
[----:B------:R-:W-:Y:S02]  /*3770*/  @P0 SHF.R.U32.HI R6, RZ, c[0x0][0x334], R7 ;  /* 0x0000cd00ff060a19 */ /* 0x000fe40000011607 */
.L_x_172:
[----:B------:R-:W-:Y:S05]  /*3780*/  BSYNC B0 ;  /* 0x0000000000007941 */ /* 0x000fea0003800000 */
.L_x_170:
[----:B------:R-:W-:-:S05]  /*3790*/  IMAD R6, R6, c[0x0][0x32c], R11 ;  /* 0x0000cb0006067a24 */ /* 0x000fca00078e020b */
[----:B------:R-:W-:Y:S02]  /*37a0*/  IADD3 R7, R6, c[0x0][0x32c], RZ ;  /* 0x0000cb0006077a10 */ /* 0x000fe40007ffe0ff */
[----:B------:R-:W-:Y:S02]  /*37b0*/  IMNMX R2, R2, R6, !PT ;  /* 0x0000000602027217 */ /* 0x000fe40007800200 */
[----:B------:R-:W-:Y:S02]  /*37c0*/  IMNMX R5, R5, R7, PT ;  /* 0x0000000705057217 */ /* 0x000fe40003800200 */
.L_x_169:
[----:B------:R-:W-:Y:S01]  /*37d0*/  UP2UR UR10, UPR, URZ, 0x10 ;  /* 0x000000103f0a7883 */ /* 0x000fe20008000000 */
[----:B------:R-:W-:Y:S01]  /*37e0*/  FMNMX.FTZ R7, R14, R16, !PT ;  /* 0x000000100e077209 */ /* 0x000fe20007810000 */
[----:B------:R-:W-:Y:S01]  /*37f0*/  UISETP.NE.AND UP4, UPT, UR14, URZ, UPT ;  /* 0x0000003f0e00728c */ /* 0x000fe2000bf85270 */
[----:B------:R-:W-:Y:S01]  /*3800*/  IMAD.SHL.U32 R236, R3, 0x2, RZ ;  /* 0x0000000203ec7824 */ /* 0x000fe200078e00ff */
[----:B------:R-:W-:Y:S01]  /*3810*/  UP2UR UR14, UPR, URZ, 0x8 ;  /* 0x000000083f0e7883 */ /* 0x000fe20008000000 */
[----:B------:R-:W-:Y:S01]  /*3820*/  FMNMX.FTZ R7, R20, R7, !PT ;  /* 0x0000000714077209 */ /* 0x000fe20007810000 */
[----:B------:R-:W-:Y:S01]  /*3830*/  UISETP.NE.AND UP3, UPT, UR11, URZ, UPT ;  /* 0x0000003f0b00728c */ /* 0x000fe2000bf65270 */
[--C-:B------:R-:W-:Y:S01]  /*3840*/  IMAD R237, R4, 0x2, R236.reuse ;  /* 0x0000000204ed7824 */ /* 0x100fe200078e02ec */
[----:B------:R-:W-:Y:S01]  /*3850*/  PLOP3.LUT P0, PT, PT, PT, UP4, 0x40, 0x0 ;  /* 0x000000000000781c */ /* 0x000fe20003f0e848 */
[----:B------:R-:W-:Y:S01]  /*3860*/  UP2UR UR11, UPR, URZ, 0x4 ;  /* 0x000000043f0b7883 */ /* 0x000fe20008000000 */
[----:B------:R-:W-:Y:S01]  /*3870*/  FMNMX.FTZ R7, R19, R7, !PT ;  /* 0x0000000713077209 */ /* 0x000fe20007810000 */
[----:B------:R-:W-:Y:S01]  /*3880*/  UISETP.NE.AND UP2, UPT, UR9, URZ, UPT ;  /* 0x0000003f0900728c */ /* 0x000fe2000bf45270 */
[----:B------:R-:W-:Y:S01]  /*3890*/  ISETP.GT.AND P0, PT, R2, RZ, P0 ;  /* 0x000000ff0200720c */ /* 0x000fe20000704270 */
[----:B------:R-:W-:Y:S01]  /*38a0*/  UP2UR UR9, UPR, URZ, 0x2 ;  /* 0x000000023f097883 */ /* 0x000fe20008000000 */
[----:B------:R-:W-:Y:S01]  /*38b0*/  PLOP3.LUT P2, PT, PT, PT, UP3, 0x40, 0x0 ;  /* 0x000000000000781c */ /* 0x000fe20003f4e838 */
[----:B------:R-:W-:Y:S01]  /*38c0*/  UISETP.NE.AND UP1, UPT, UR5, URZ, UPT ;  /* 0x0000003f0500728c */ /* 0x000fe2000bf25270 */
[C---:B------:R-:W-:Y:S01]  /*38d0*/  ISETP.LT.OR P0, PT, R5.reuse, 0x1, P0 ;  /* 0x000000010500780c */ /* 0x040fe20000701670 */
[----:B------:R-:W-:Y:S01]  /*38e0*/  UP2UR UR5, UPR, URZ, 0x1 ;  /* 0x000000013f057883 */ /* 0x000fe20008000000 */
[----:B------:R-:W-:Y:S01]  /*38f0*/  PLOP3.LUT P1, PT, PT, PT, UP2, 0x40, 0x0 ;  /* 0x000000000000781c */ /* 0x000fe20003f2e828 */
[----:B------:R-:W-:Y:S01]  /*3900*/  UISETP.NE.AND UP0, UPT, UR4, URZ, UPT ;  /* 0x0000003f0400728c */ /* 0x000fe2000bf05270 */
[----:B------:R-:W-:Y:S01]  /*3910*/  FSEL R6, R34, -INF , !P0 ;  /* 0xff80000022067808 */ /* 0x000fe20004000000 */
[----:B------:R-:W-:Y:S01]  /*3920*/  UISETP.NE.AND UP4, UPT, UR10, URZ, UPT ;  /* 0x0000003f0a00728c */ /* 0x000fe2000bf85270 */
[----:B------:R-:W-:Y:S01]  /*3930*/  ISETP.GT.AND P0, PT, R2, 0x1, P2 ;  /* 0x000000010200780c */ /* 0x000fe20001704270 */
[----:B------:R-:W-:Y:S01]  /*3940*/  UISETP.NE.AND UP3, UPT, UR14, URZ, UPT ;  /* 0x0000003f0e00728c */ /* 0x000fe2000bf65270 */
[----:B------:R-:W-:Y:S01]  /*3950*/  PLOP3.LUT P2, PT, PT, PT, UP1, 0x40, 0x0 ;  /* 0x000000000000781c */ /* 0x000fe20003f4e818 */
[----:B------:R-:W-:Y:S01]  /*3960*/  UISETP.NE.AND UP2, UPT, UR11, URZ, UPT ;  /* 0x0000003f0b00728c */ /* 0x000fe2000bf45270 */
[----:B------:R-:W-:Y:S01]  /*3970*/  ISETP.LT.OR P0, PT, R5, 0x2, P0 ;  /* 0x000000020500780c */ /* 0x000fe20000701670 */
[----:B------:R-:W-:Y:S01]  /*3980*/  UISETP.NE.AND UP1, UPT, UR9, URZ, UPT ;  /* 0x0000003f0900728c */ /* 0x000fe2000bf25270 */
[----:B------:R-:W-:Y:S01]  /*3990*/  FMNMX.FTZ R7, R18, R7, !PT ;  /* 0x0000000712077209 */ /* 0x000fe20007810000 */
[----:B------:R-:W-:Y:S01]  /*39a0*/  IMAD R240, R0, 0x2, R236 ;  /* 0x0000000200f07824 */ /* 0x000fe200078e02ec */
[----:B------:R-:W-:Y:S01]  /*39b0*/  FSEL R11, R35, -INF , !P0 ;  /* 0xff800000230b7808 */ /* 0x000fe20004000000 */
[----:B------:R-:W-:Y:S01]  /*39c0*/  LDSM.16.MT88.4 R48, [R237+0x4880] ;  /* 0x00488000ed30783b */ /* 0x000fe20000004200 */
[----:B------:R-:W-:-:S02]  /*39d0*/  ISETP.GT.AND P0, PT, R2, 0x8, P1 ;  /* 0x000000080200780c */ /* 0x000fc40000f04270 */
[----:B------:R-:W-:Y:S01]  /*39e0*/  PLOP3.LUT P1, PT, PT, PT, UP0, 0x40, 0x0 ;  /* 0x000000000000781c */ /* 0x000fe20003f2e808 */
[----:B------:R-:W-:Y:S01]  /*39f0*/  UISETP.NE.AND UP0, UPT, UR5, URZ, UPT ;  /* 0x0000003f0500728c */ /* 0x000fe2000bf05270 */
[----:B------:R-:W-:Y:S01]  /*3a00*/  ISETP.LT.OR P0, PT, R5, 0x9, P0 ;  /* 0x000000090500780c */ /* 0x000fe20000701670 */
[----:B------:R-:W-:Y:S01]  /*3a10*/  LDSM.16.MT88.4 R68, [R240+0x5880] ;  /* 0x00588000f044783b */ /* 0x000fe20000004200 */
[----:B------:R-:W-:Y:S01]  /*3a20*/  FMNMX.FTZ R7, R17, R7, !PT ;  /* 0x0000000711077209 */ /* 0x000fe20007810000 */
[----:B------:R-:W-:Y:S01]  /*3a30*/  ULDC.64 UR4, c[0x0][0x2c8] ;  /* 0x0000b20000047ab9 */ /* 0x000fe20000000a00 */
[----:B------:R-:W-:Y:S01]  /*3a40*/  FSEL R10, R46, -INF , !P0 ;  /* 0xff8000002e0a7808 */ /* 0x000fe20004000000 */
[----:B------:R-:W-:Y:S01]  /*3a50*/  LDSM.16.MT88.4 R60, [R236+0x6080] ;  /* 0x00608000ec3c783b */ /* 0x000fe20000004200 */
[----:B------:R-:W-:Y:S02]  /*3a60*/  ISETP.GT.AND P0, PT, R2, 0x9, P2 ;  /* 0x000000090200780c */ /* 0x000fe40001704270 */
[----:B------:R-:W-:Y:S01]  /*3a70*/  FMNMX.FTZ R7, R22, R7, !PT ;  /* 0x0000000716077209 */ /* 0x000fe20007810000 */
[----:B------:R-:W-:Y:S01]  /*3a80*/  LDSM.16.MT88.4 R64, [R237+0x5880] ;  /* 0x00588000ed40783b */ /* 0x000fe20000004200 */
[----:B------:R-:W-:-:S02]  /*3a90*/  ISETP.LT.OR P0, PT, R5, 0xa, P0 ;  /* 0x0000000a0500780c */ /* 0x000fc40000701670 */
[----:B------:R-:W-:Y:S01]  /*3aa0*/  FMNMX.FTZ R7, R21, R7, !PT ;  /* 0x0000000715077209 */ /* 0x000fe20007810000 */
[----:B------:R-:W-:Y:S01]  /*3ab0*/  LDSM.16.MT88.4 R56, [R237+0x6080] ;  /* 0x00608000ed38783b */ /* 0x000fe20000004200 */
[----:B------:R-:W-:Y:S02]  /*3ac0*/  FSEL R9, R47, -INF , !P0 ;  /* 0xff8000002f097808 */ /* 0x000fe40004000000 */
[----:B------:R-:W-:Y:S01]  /*3ad0*/  ISETP.GT.AND P0, PT, R2, 0x10, P1 ;  /* 0x000000100200780c */ /* 0x000fe20000f04270 */
[----:B------:R-:W-:Y:S01]  /*3ae0*/  LDSM.16.MT88.4 R44, [R240+0x4080] ;  /* 0x00408000f02c783b */ /* 0x000fe20000004200 */
[----:B------:R-:W-:Y:S01]  /*3af0*/  PLOP3.LUT P2, PT, PT, PT, UP6, 0x40, 0x0 ;  /* 0x000000000000781c */ /* 0x000fe20003f4e868 */
[----:B------:R-:W-:Y:S01]  /*3b00*/  UISETP.NE.AND UP6, UPT, UR17, URZ, UPT ;  /* 0x0000003f1100728c */ /* 0x000fe2000bfc5270 */
[----:B------:R-:W-:Y:S01]  /*3b10*/  ISETP.LT.OR P0, PT, R5, 0x11, P0 ;  /* 0x000000110500780c */ /* 0x000fe20000701670 */
[----:B------:R-:W-:Y:S01]  /*3b20*/  STL [R1+0x90], R163 ;  /* 0x000090a301007387 */ /* 0x000fe20000100800 */
[----:B------:R-:W-:-:S02]  /*3b30*/  FMNMX.FTZ R7, R96, R7, !PT ;  /* 0x0000000760077209 */ /* 0x000fc40007810000 */
[----:B------:R-:W-:Y:S01]  /*3b40*/  FSEL R8, R30, -INF , !P0 ;  /* 0xff8000001e087808 */ /* 0x000fe20004000000 */
[----:B------:R-:W-:Y:S01]  /*3b50*/  STL [R1+0x8c], R162 ;  /* 0x00008ca201007387 */ /* 0x000fe20000100800 */
[----:B------:R-:W-:Y:S02]  /*3b60*/  ISETP.GT.AND P0, PT, R2, 0x11, P2 ;  /* 0x000000110200780c */ /* 0x000fe40001704270 */
[----:B------:R-:W-:Y:S01]  /*3b70*/  FMNMX.FTZ R7, R95, R7, !PT ;  /* 0x000000075f077209 */ /* 0x000fe20007810000 */
[----:B------:R-:W-:Y:S01]  /*3b80*/  STL [R1+0x88], R161 ;  /* 0x000088a101007387 */ /* 0x000fe20000100800 */
[----:B------:R-:W-:Y:S02]  /*3b90*/  ISETP.LT.OR P0, PT, R5, 0x12, P0 ;  /* 0x000000120500780c */ /* 0x000fe40000701670 */
[----:B------:R-:W-:Y:S01]  /*3ba0*/  PLOP3.LUT P1, PT, PT, PT, UP5, 0x40, 0x0 ;  /* 0x000000000000781c */ /* 0x000fe20003f2e858 */
[----:B------:R-:W-:Y:S01]  /*3bb0*/  STL [R1+0x84], R160 ;  /* 0x000084a001007387 */ /* 0x000fe20000100800 */
[----:B------:R-:W-:Y:S01]  /*3bc0*/  FMNMX.FTZ R133, R94, R7, !PT ;  /* 0x000000075e857209 */ /* 0x000fe20007810000 */
[----:B------:R-:W-:Y:S01]  /*3bd0*/  UISETP.NE.AND UP5, UPT, UR18, URZ, UPT ;  /* 0x0000003f1200728c */ /* 0x000fe2000bfa5270 */
[----:B------:R-:W-:Y:S01]  /*3be0*/  FSEL R7, R31, -INF , !P0 ;  /* 0xff8000001f077808 */ /* 0x000fe20004000000 */
[----:B------:R-:W-:Y:S01]  /*3bf0*/  STL [R1+0x80], R135 ;  /* 0x0000808701007387 */ /* 0x000fe20000100800 */
[----:B------:R-:W-:-:S02]  /*3c00*/  PLOP3.LUT P0, PT, PT, PT, UP4, 0x40, 0x0 ;  /* 0x000000000000781c */ /* 0x000fc40003f0e848 */
[----:B------:R-:W-:Y:S01]  /*3c10*/  ISETP.GT.AND P1, PT, R2, 0x18, P1 ;  /* 0x000000180200780c */ /* 0x000fe20000f24270 */
[----:B------:R-:W-:Y:S01]  /*3c20*/  LDSM.16.MT88.4 R28, [R237+0x4080] ;  /* 0x00408000ed1c783b */ /* 0x000fe20000004200 */
[----:B------:R-:W-:Y:S02]  /*3c30*/  FMNMX.FTZ R23, R6, R11, !PT ;  /* 0x0000000b06177209 */ /* 0x000fe40007810000 */
[----:B------:R-:W-:Y:S02]  /*3c40*/  ISETP.GT.AND P0, PT, R2, 0x19, P0 ;  /* 0x000000190200780c */ /* 0x000fe40000704270 */
[C---:B------:R-:W-:Y:S02]  /*3c50*/  ISETP.LT.OR P1, PT, R5.reuse, 0x19, P1 ;  /* 0x000000190500780c */ /* 0x040fe40000f21670 */
[----:B------:R-:W-:Y:S02]  /*3c60*/  FMNMX.FTZ R23, R10, R23, !PT ;  /* 0x000000170a177209 */ /* 0x000fe40007810000 */
[----:B------:R-:W-:-:S02]  /*3c70*/  ISETP.LT.OR P0, PT, R5, 0x1a, P0 ;  /* 0x0000001a0500780c */ /* 0x000fc40000701670 */
[----:B------:R-:W-:Y:S02]  /*3c80*/  FSEL R13, R42, -INF , !P1 ;  /* 0xff8000002a0d7808 */ /* 0x000fe40004800000 */
[----:B------:R-:W-:Y:S02]  /*3c90*/  PLOP3.LUT P1, PT, PT, PT, UP3, 0x40, 0x0 ;  /* 0x000000000000781c */ /* 0x000fe40003f2e838 */
[----:B------:R-:W-:Y:S02]  /*3ca0*/  FMNMX.FTZ R23, R9, R23, !PT ;  /* 0x0000001709177209 */ /* 0x000fe40007810000 */
[----:B------:R-:W-:Y:S02]  /*3cb0*/  FSEL R15, R43, -INF , !P0 ;  /* 0xff8000002b0f7808 */ /* 0x000fe40004000000 */
[----:B------:R-:W-:Y:S01]  /*3cc0*/  PLOP3.LUT P0, PT, PT, PT, UP2, 0x40, 0x0 ;  /* 0x000000000000781c */ /* 0x000fe20003f0e828 */
[----:B------:R-:W-:Y:S01]  /*3cd0*/  LDSM.16.MT88.4 R40, [R240+0x4880] ;  /* 0x00488000f028783b */ /* 0x000fe20000004200 */
[----:B------:R-:W-:-:S02]  /*3ce0*/  ISETP.GT.AND P1, PT, R2, 0x20, P1 ;  /* 0x000000200200780c */ /* 0x000fc40000f24270 */
[----:B------:R-:W-:Y:S02]  /*3cf0*/  FMNMX.FTZ R23, R8, R23, !PT ;  /* 0x0000001708177209 */ /* 0x000fe40007810000 */
[----:B------:R-:W-:Y:S02]  /*3d00*/  ISETP.GT.AND P0, PT, R2, 0x21, P0 ;  /* 0x000000210200780c */ /* 0x000fe40000704270 */
[----:B------:R-:W-:Y:S02]  /*3d10*/  ISETP.LT.OR P1, PT, R5, 0x21, P1 ;  /* 0x000000210500780c */ /* 0x000fe40000f21670 */
[----:B------:R-:W-:Y:S02]  /*3d20*/  FMNMX.FTZ R23, R7, R23, !PT ;  /* 0x0000001707177209 */ /* 0x000fe40007810000 */
[----:B------:R-:W-:Y:S02]  /*3d30*/  ISETP.LT.OR P0, PT, R5, 0x22, P0 ;  /* 0x000000220500780c */ /* 0x000fe40000701670 */
[----:B------:R-:W-:-:S02]  /*3d40*/  FSEL R91, R26, -INF , !P1 ;  /* 0xff8000001a5b7808 */ /* 0x000fc40004800000 */
[----:B------:R-:W-:Y:S02]  /*3d50*/  PLOP3.LUT P1, PT, PT, PT, UP1, 0x40, 0x0 ;  /* 0x000000000000781c */ /* 0x000fe40003f2e818 */
[----:B------:R-:W-:Y:S02]  /*3d60*/  FMNMX.FTZ R23, R13, R23, !PT ;  /* 0x000000170d177209 */ /* 0x000fe40007810000 */
[----:B------:R-:W-:Y:S02]  /*3d70*/  FSEL R92, R27, -INF , !P0 ;  /* 0xff8000001b5c7808 */ /* 0x000fe40004000000 */
[----:B------:R-:W-:Y:S01]  /*3d80*/  PLOP3.LUT P0, PT, PT, PT, UP0, 0x40, 0x0 ;  /* 0x000000000000781c */ /* 0x000fe20003f0e808 */
[----:B------:R-:W-:Y:S01]  /*3d90*/  LDSM.16.MT88.4 R24, [R236+0x4880] ;  /* 0x00488000ec18783b */ /* 0x000fe20000004200 */
[----:B------:R-:W-:Y:S02]  /*3da0*/  ISETP.GT.AND P1, PT, R2, 0x28, P1 ;  /* 0x000000280200780c */ /* 0x000fe40000f24270 */
[----:B------:R-:W-:-:S02]  /*3db0*/  FMNMX.FTZ R132, R15, R23, !PT ;  /* 0x000000170f847209 */ /* 0x000fc40007810000 */
[----:B------:R-:W-:Y:S02]  /*3dc0*/  ISETP.GT.AND P0, PT, R2, 0x29, P0 ;  /* 0x000000290200780c */ /* 0x000fe40000704270 */
[----:B------:R-:W-:Y:S02]  /*3dd0*/  ISETP.LT.OR P1, PT, R5, 0x29, P1 ;  /* 0x000000290500780c */ /* 0x000fe40000f21670 */
[----:B------:R-:W-:Y:S02]  /*3de0*/  FMNMX.FTZ R132, R91, R132, !PT ;  /* 0x000000845b847209 */ /* 0x000fe40007810000 */
[----:B------:R-:W-:Y:S02]  /*3df0*/  FMNMX.FTZ R133, R93, R133, !PT ;  /* 0x000000855d857209 */ /* 0x000fe40007810000 */
[----:B------:R-:W-:Y:S02]  /*3e00*/  ISETP.LT.OR P0, PT, R5, 0x2a, P0 ;  /* 0x0000002a0500780c */ /* 0x000fe40000701670 */
[----:B------:R-:W-:Y:S01]  /*3e10*/  FSEL R90, R38, -INF , !P1 ;  /* 0xff800000265a7808 */ /* 0x000fe20004800000 */
[----:B------:R-:W1:Y:S01]  /*3e20*/  SHFL.BFLY PT, R12, R133, 0x2, 0x1f ;  /* 0x0c401f00850c7f89 */ /* 0x000e6200000e0000 */
[----:B------:R-:W-:-:S02]  /*3e30*/  FMNMX.FTZ R132, R92, R132, !PT ;  /* 0x000000845c847209 */ /* 0x000fc40007810000 */
[----:B------:R-:W-:Y:S02]  /*3e40*/  FSEL R89, R39, -INF , !P0 ;  /* 0xff80000027597808 */ /* 0x000fe40004000000 */
[----:B------:R-:W-:Y:S02]  /*3e50*/  FMNMX.FTZ R132, R90, R132, !PT ;  /* 0x000000845a847209 */ /* 0x000fe40007810000 */
[----:B------:R-:W-:Y:S02]  /*3e60*/  LEA R239, R0, R237, 0x1 ;  /* 0x000000ed00ef7211 */ /* 0x000fe400078e08ff */
[----:B------:R-:W-:-:S03]  /*3e70*/  FMNMX.FTZ R132, R89, R132, !PT ;  /* 0x0000008459847209 */ /* 0x000fc60007810000 */
[----:B------:R-:W-:Y:S04]  /*3e80*/  LDSM.16.MT88.4 R32, [R239+0x4080] ;  /* 0x00408000ef20783b */ /* 0x000fe80000004200 */
[----:B------:R-:W2:Y:S04]  /*3e90*/  SHFL.BFLY PT, R2, R132, 0x2, 0x1f ;  /* 0x0c401f0084027f89 */ /* 0x000ea800000e0000 */
[----:B------:R-:W-:Y:S01]  /*3ea0*/  LDSM.16.MT88.4 R72, [R239+0x4880] ;  /* 0x00488000ef48783b */ /* 0x000fe20000004200 */
[----:B-1----:R-:W-:-:S03]  /*3eb0*/  FMNMX.FTZ R133, R133, R12, !PT ;  /* 0x0000000c85857209 */ /* 0x002fc60007810000 */
[----:B------:R-:W-:Y:S04]  /*3ec0*/  LDSM.16.MT88.4 R76, [R239+0x5880] ;  /* 0x00588000ef4c783b */ /* 0x000fe80000004200 */
[----:B------:R-:W1:Y:S04]  /*3ed0*/  SHFL.BFLY PT, R12, R133, 0x1, 0x1f ;  /* 0x0c201f00850c7f89 */ /* 0x000e6800000e0000 */
[----:B------:R-:W-:Y:S01]  /*3ee0*/  LDSM.16.MT88.4 R80, [R239+0x6080] ;  /* 0x00608000ef50783b */ /* 0x000fe20000004200 */
[----:B--2---:R-:W-:-:S05]  /*3ef0*/  FMNMX.FTZ R132, R132, R2, !PT ;  /* 0x0000000284847209 */ /* 0x004fca0007810000 */
[----:B------:R-:W2:Y:S01]  /*3f00*/  SHFL.BFLY PT, R2, R132, 0x1, 0x1f ;  /* 0x0c201f0084027f89 */ /* 0x000ea200000e0000 */
[----:B-1----:R-:W-:-:S04]  /*3f10*/  FMNMX.FTZ R133, R133, R12, !PT ;  /* 0x0000000c85857209 */ /* 0x002fc80007810000 */
[C---:B------:R-:W-:Y:S01]  /*3f20*/  FSETP.NEU.FTZ.AND P0, PT, R133.reuse, -INF , PT ;  /* 0xff8000008500780b */ /* 0x040fe20003f1d000 */
[----:B------:R-:W-:-:S05]  /*3f30*/  FMUL.FTZ R12, R133, c[0x0][0x2d0] ;  /* 0x0000b400850c7a20 */ /* 0x000fca0000410000 */
[----:B------:R-:W-:-:S05]  /*3f40*/  FSEL R12, R12, RZ, P0 ;  /* 0x000000ff0c0c7208 */ /* 0x000fca0000000000 */
[--C-:B------:R-:W-:Y:S01]  /*3f50*/  FFMA.FTZ R14, R14, c[0x0][0x2d0], -R12.reuse ;  /* 0x0000b4000e0e7a23 */ /* 0x100fe2000001080c */
[----:B--2---:R-:W-:Y:S01]  /*3f60*/  FMNMX.FTZ R132, R132, R2, !PT ;  /* 0x0000000284847209 */ /* 0x004fe20007810000 */
[--C-:B------:R-:W-:Y:S02]  /*3f70*/  FFMA.FTZ R16, R16, c[0x0][0x2d0], -R12.reuse ;  /* 0x0000b40010107a23 */ /* 0x100fe4000001080c */
[--C-:B------:R-:W-:Y:S01]  /*3f80*/  FFMA.FTZ R19, R19, c[0x0][0x2d0], -R12.reuse ;  /* 0x0000b40013137a23 */ /* 0x100fe2000001080c */
[C---:B------:R-:W-:Y:S01]  /*3f90*/  FSETP.NEU.FTZ.AND P0, PT, R132.reuse, -INF , PT ;  /* 0xff8000008400780b */ /* 0x040fe20003f1d000 */
[----:B------:R-:W-:Y:S01]  /*3fa0*/  FMUL.FTZ R2, R132, c[0x0][0x2d0] ;  /* 0x0000b40084027a20 */ /* 0x000fe20000410000 */
[----:B------:R-:W-:Y:S01]  /*3fb0*/  MUFU.EX2 R97, R14 ;  /* 0x0000000e00617308 */ /* 0x000fe20000000800 */
[--C-:B------:R-:W-:Y:S02]  /*3fc0*/  FFMA.FTZ R18, R18, c[0x0][0x2d0], -R12.reuse ;  /* 0x0000b40012127a23 */ /* 0x100fe4000001080c */
[--C-:B------:R-:W-:Y:S01]  /*3fd0*/  FFMA.FTZ R17, R17, c[0x0][0x2d0], -R12.reuse ;  /* 0x0000b40011117a23 */ /* 0x100fe2000001080c */
[----:B------:R-:W-:Y:S01]  /*3fe0*/  FSEL R2, R2, RZ, P0 ;  /* 0x000000ff02027208 */ /* 0x000fe20000000000 */
[----:B------:R-:W-:-:S02]  /*3ff0*/  FFMA.FTZ R20, R20, c[0x0][0x2d0], -R12 ;  /* 0x0000b40014147a23 */ /* 0x000fc4000001080c */
[----:B------:R-:W-:Y:S01]  /*4000*/  FFMA.FTZ R22, R22, c[0x0][0x2d0], -R12 ;  /* 0x0000b40016167a23 */ /* 0x000fe2000001080c */
[----:B------:R-:W-:Y:S01]  /*4010*/  MUFU.EX2 R14, R16 ;  /* 0x00000010000e7308 */ /* 0x000fe20000000800 */
[--C-:B------:R-:W-:Y:S02]  /*4020*/  FFMA.FTZ R3, R11, c[0x0][0x2d0], -R2.reuse ;  /* 0x0000b4000b037a23 */ /* 0x100fe40000010802 */
[----:B------:R-:W-:Y:S02]  /*4030*/  FFMA.FTZ R6, R6, c[0x0][0x2d0], -R2 ;  /* 0x0000b40006067a23 */ /* 0x000fe40000010802 */
[----:B------:R-:W-:-:S03]  /*4040*/  FFMA.FTZ R21, R21, c[0x0][0x2d0], -R12 ;  /* 0x0000b40015157a23 */ /* 0x000fc6000001080c */
[----:B------:R-:W-:Y:S08]  /*4050*/  MUFU.EX2 R99, R19 ;  /* 0x0000001300637308 */ /* 0x000ff00000000800 */
[----:B------:R-:W-:Y:S08]  /*4060*/  MUFU.EX2 R128, R18 ;  /* 0x0000001200807308 */ /* 0x000ff00000000800 */
[----:B------:R1:W2:Y:S08]  /*4070*/  MUFU.EX2 R130, R17 ;  /* 0x0000001100827308 */ /* 0x0002b00000000800 */
[----:B------:R3:W-:Y:S01]  /*4080*/  MUFU.EX2 R84, R3 ;  /* 0x0000000300547308 */ /* 0x0007e20000000800 */
[----:B-1----:R-:W1:Y:S07]  /*4090*/  LDSM.16.MT88.4 R16, [R236+0x4080] ;  /* 0x00408000ec10783b */ /* 0x002e6e0000004200 */
[----:B------:R-:W4:Y:S01]  /*40a0*/  MUFU.EX2 R98, R20 ;  /* 0x0000001400627308 */ /* 0x000f220000000800 */
[----:B--2---:R-:W-:Y:S01]  /*40b0*/  F2FP.PACK_AB R4, R130, R128 ;  /* 0x000000808204723e */ /* 0x004fe200000000ff */
[----:B---3--:R-:W-:-:S06]  /*40c0*/  FFMA.FTZ R3, R10, c[0x0][0x2d0], -R2 ;  /* 0x0000b4000a037a23 */ /* 0x008fcc0000010802 */
[----:B------:R-:W2:Y:S08]  /*40d0*/  MUFU.EX2 R86, R6 ;  /* 0x0000000600567308 */ /* 0x000eb00000000800 */
[----:B------:R3:W-:Y:S01]  /*40e0*/  MUFU.EX2 R85, R3 ;  /* 0x0000000300557308 */ /* 0x0007e20000000800 */
[----:B----4-:R-:W-:-:S07]  /*40f0*/  F2FP.PACK_AB R10, R99, R98 ;  /* 0x00000062630a723e */ /* 0x010fce00000000ff */
[----:B------:R-:W-:Y:S01]  /*4100*/  MUFU.EX2 R129, R22 ;  /* 0x0000001600817308 */ /* 0x000fe20000000800 */
[----:B---3--:R-:W-:Y:S01]  /*4110*/  FFMA.FTZ R3, R9, c[0x0][0x2d0], -R2 ;  /* 0x0000b40009037a23 */ /* 0x008fe20000010802 */
[----:B--2---:R-:W-:-:S06]  /*4120*/  F2FP.PACK_AB R9, R84, R86 ;  /* 0x000000565409723e */ /* 0x004fcc00000000ff */
[----:B------:R-:W2:Y:S08]  /*4130*/  MUFU.EX2 R120, R21 ;  /* 0x0000001500787308 */ /* 0x000eb00000000800 */
[----:B------:R3:W4:Y:S01]  /*4140*/  MUFU.EX2 R88, R3 ;  /* 0x0000000300587308 */ /* 0x0007220000000800 */
[----:B--2---:R-:W-:Y:S01]  /*4150*/  F2FP.PACK_AB R6, R120, R129 ;  /* 0x000000817806723e */ /* 0x004fe200000000ff */
[----:B---3--:R-:W-:Y:S01]  /*4160*/  FFMA.FTZ R3, R8, c[0x0][0x2d0], -R2 ;  /* 0x0000b40008037a23 */ /* 0x008fe20000010802 */
[----:B------:R-:W-:-:S02]  /*4170*/  F2FP.PACK_AB R8, R14, R97 ;  /* 0x000000610e08723e */ /* 0x000fc400000000ff */
[----:B----4-:R-:W-:-:S03]  /*4180*/  F2FP.PACK_AB R11, R88, R85 ;  /* 0x00000055580b723e */ /* 0x010fc600000000ff */
[----:B------:R2:W-:Y:S04]  /*4190*/  MUFU.EX2 R87, R3 ;  /* 0x0000000300577308 */ /* 0x0005e80000000800 */
[C---:B-1----:R-:W-:Y:S08]  /*41a0*/  HMMA.16816.F32 R20, R8.reuse, R16, RZ ;  /* 0x000000100814723c */ /* 0x042ff000000018ff */
[----:B------:R-:W-:Y:S01]  /*41b0*/  HMMA.16816.F32 R16, R8, R18, RZ ;  /* 0x000000120810723c */ /* 0x000fe200000018ff */
[----:B--2---:R-:W-:-:S04]  /*41c0*/  FFMA.FTZ R3, R7, c[0x0][0x2d0], -R2 ;  /* 0x0000b40007037a23 */ /* 0x004fc80000010802 */
[----:B------:R1:W2:Y:S03]  /*41d0*/  MUFU.EX2 R103, R3 ;  /* 0x0000000300677308 */ /* 0x0002a60000000800 */
[----:B------:R-:W-:Y:S01]  /*41e0*/  HMMA.16816.F32 R36, R8, R28, RZ ;  /* 0x0000001c0824723c */ /* 0x000fe200000018ff */
[----:B-1----:R-:W-:Y:S01]  /*41f0*/  FFMA.FTZ R3, R13, c[0x0][0x2d0], -R2 ;  /* 0x0000b4000d037a23 */ /* 0x002fe20000010802 */
[----:B--2---:R-:W-:-:S03]  /*4200*/  F2FP.PACK_AB R5, R103, R87 ;  /* 0x000000576705723e */ /* 0x004fc600000000ff */
[----:B------:R1:W-:Y:S02]  /*4210*/  MUFU.EX2 R105, R3 ;  /* 0x0000000300697308 */ /* 0x0003e40000000800 */
[----:B-1----:R-:W-:-:S06]  /*4220*/  FFMA.FTZ R3, R15, c[0x0][0x2d0], -R2 ;  /* 0x0000b4000f037a23 */ /* 0x002fcc0000010802 */
[----:B------:R-:W1:Y:S02]  /*4230*/  MUFU.EX2 R134, R3 ;  /* 0x0000000300867308 */ /* 0x000e640000000800 */
[----:B-1----:R-:W-:-:S07]  /*4240*/  F2FP.PACK_AB R7, R134, R105 ;  /* 0x000000698607723e */ /* 0x002fce00000000ff */
[C---:B------:R-:W-:Y:S08]  /*4250*/  HMMA.16816.F32 R156, R4.reuse, R24, R20 ;  /* 0x00000018049c723c */ /* 0x040ff00000001814 */
[----:B------:R-:W-:Y:S08]  /*4260*/  HMMA.16816.F32 R52, R4, R26, R16 ;  /* 0x0000001a0434723c */ /* 0x000ff00000001810 */
[C---:B------:R-:W-:Y:S01]  /*4270*/  HMMA.16816.F32 R24, R8.reuse, R30, RZ ;  /* 0x0000001e0818723c */ /* 0x040fe200000018ff */
[----:B------:R-:W1:Y:S07]  /*4280*/  LDSM.16.MT88.4 R28, [R236+0x5880] ;  /* 0x00588000ec1c783b */ /* 0x000e6e0000004200 */
[C---:B------:R-:W-:Y:S08]  /*4290*/  HMMA.16816.F32 R20, R8.reuse, R44, RZ ;  /* 0x0000002c0814723c */ /* 0x040ff000000018ff */
[----:B------:R-:W-:Y:S01]  /*42a0*/  HMMA.16816.F32 R16, R8, R46, RZ ;  /* 0x0000002e0810723c */ /* 0x000fe200000018ff */
[----:B------:R-:W-:Y:S01]  /*42b0*/  IMAD.MOV.U32 R104, RZ, RZ, R52 ;  /* 0x000000ffff687224 */ /* 0x000fe200078e0034 */
[----:B------:R-:W-:Y:S01]  /*42c0*/  MOV R169, R53 ;  /* 0x0000003500a97202 */ /* 0x000fe20000000f00 */
[----:B------:R-:W-:-:S02]  /*42d0*/  IMAD.MOV.U32 R100, RZ, RZ, R55 ;  /* 0x000000ffff647224 */ /* 0x000fc400078e0037 */
[----:B------:R-:W-:Y:S02]  /*42e0*/  IMAD.MOV.U32 R168, RZ, RZ, R54 ;  /* 0x000000ffffa87224 */ /* 0x000fe400078e0036 */
[----:B------:R-:W2:Y:S01]  /*42f0*/  LDSM.16.MT88.4 R52, [R240+0x6080] ;  /* 0x00608000f034783b */ /* 0x000ea20000004200 */
[C---:B------:R-:W-:Y:S08]  /*4300*/  HMMA.16816.F32 R148, R4.reuse, R48, R36 ;  /* 0x000000300494723c */ /* 0x040ff00000001824 */
[C---:B------:R-:W-:Y:S08]  /*4310*/  HMMA.16816.F32 R140, R4.reuse, R40, R20 ;  /* 0x00000028048c723c */ /* 0x040ff00000001814 */
[C---:B------:R-:W-:Y:S08]  /*4320*/  HMMA.16816.F32 R108, R4.reuse, R42, R16 ;  /* 0x0000002a046c723c */ /* 0x040ff00000001810 */
[----:B------:R-:W-:Y:S08]  /*4330*/  HMMA.16816.F32 R136, R4, R50, R24 ;  /* 0x000000320488723c */ /* 0x000ff00000001818 */
[C---:B-1----:R-:W-:Y:S08]  /*4340*/  HMMA.16816.F32 R40, R8.reuse, R28, RZ ;  /* 0x0000001c0828723c */ /* 0x042ff000000018ff */
[----:B------:R-:W-:Y:S01]  /*4350*/  HMMA.16816.F32 R48, R8, R32, RZ ;  /* 0x000000200830723c */ /* 0x000fe200000018ff */
[----:B------:R-:W-:Y:S01]  /*4360*/  IMAD.MOV.U32 R154, RZ, RZ, R108 ;  /* 0x000000ffff9a7224 */ /* 0x000fe200078e006c */
[----:B------:R-:W-:Y:S01]  /*4370*/  MOV R153, R109 ;  /* 0x0000006d00997202 */ /* 0x000fe20000000f00 */
[----:B------:R-:W-:-:S02]  /*4380*/  IMAD.MOV.U32 R152, RZ, RZ, R110 ;  /* 0x000000ffff987224 */ /* 0x000fc400078e006e */
[----:B------:R-:W-:-:S03]  /*4390*/  IMAD.MOV.U32 R147, RZ, RZ, R111 ;  /* 0x000000ffff937224 */ /* 0x000fc600078e006f */
[C---:B------:R-:W-:Y:S08]  /*43a0*/  HMMA.16816.F32 R24, R8.reuse, R68, RZ ;  /* 0x000000440818723c */ /* 0x040ff000000018ff */
[----:B------:R-:W-:Y:S08]  /*43b0*/  HMMA.16816.F32 R44, R8, R34, RZ ;  /* 0x00000022082c723c */ /* 0x000ff000000018ff */
[----:B------:R-:W-:Y:S08]  /*43c0*/  HMMA.16816.F32 R40, R4, R60, R40 ;  /* 0x0000003c0428723c */ /* 0x000ff00000001828 */
[----:B------:R-:W-:Y:S08]  /*43d0*/  HMMA.16816.F32 R36, R8, R30, RZ ;  /* 0x0000001e0824723c */ /* 0x000ff000000018ff */
[----:B------:R-:W-:Y:S08]  /*43e0*/  HMMA.16816.F32 R48, R4, R72, R48 ;  /* 0x000000480430723c */ /* 0x000ff00000001830 */
[----:B------:R-:W-:Y:S01]  /*43f0*/  HMMA.16816.F32 R16, R8, R76, RZ ;  /* 0x0000004c0810723c */ /* 0x000fe200000018ff */
[----:B------:R-:W-:Y:S01]  /*4400*/  IMAD.MOV.U32 R146, RZ, RZ, R40 ;  /* 0x000000ffff927224 */ /* 0x000fe200078e0028 */
[----:B------:R-:W-:Y:S01]  /*4410*/  MOV R145, R41 ;  /* 0x0000002900917202 */ /* 0x000fe20000000f00 */
[----:B------:R-:W-:-:S02]  /*4420*/  IMAD.MOV.U32 R144, RZ, RZ, R42 ;  /* 0x000000ffff907224 */ /* 0x000fc400078e002a */
[----:B------:R-:W-:-:S03]  /*4430*/  IMAD.MOV.U32 R131, RZ, RZ, R43 ;  /* 0x000000ffff837224 */ /* 0x000fc600078e002b */
[C---:B------:R-:W-:Y:S08]  /*4440*/  HMMA.16816.F32 R32, R8.reuse, R64, RZ ;  /* 0x000000400820723c */ /* 0x040ff000000018ff */
[----:B------:R-:W-:Y:S01]  /*4450*/  HMMA.16816.F32 R28, R8, R66, RZ ;  /* 0x00000042081c723c */ /* 0x000fe200000018ff */
[----:B------:R-:W1:Y:S01]  /*4460*/  LDSM.16.MT88.4 R64, [R236+0x7080] ;  /* 0x00708000ec40783b */ /* 0x000e620000004200 */
[----:B------:R-:W-:Y:S01]  /*4470*/  MOV R161, R48 ;  /* 0x0000003000a17202 */ /* 0x000fe20000000f00 */
[----:B------:R-:W-:Y:S01]  /*4480*/  IMAD.MOV.U32 R160, RZ, RZ, R49 ;  /* 0x000000ffffa07224 */ /* 0x000fe200078e0031 */
[----:B------:R-:W-:Y:S01]  /*4490*/  MOV R155, R51 ;  /* 0x00000033009b7202 */ /* 0x000fe20000000f00 */
[----:B------:R-:W-:-:S02]  /*44a0*/  IMAD.MOV.U32 R135, RZ, RZ, R50 ;  /* 0x000000ffff877224 */ /* 0x000fc400078e0032 */
[----:B------:R-:W3:Y:S01]  /*44b0*/  LDSM.16.MT88.4 R48, [R237+0x7080] ;  /* 0x00708000ed30783b */ /* 0x000ee20000004200 */
[C---:B--2---:R-:W-:Y:S08]  /*44c0*/  HMMA.16816.F32 R24, R4.reuse, R52, R24 ;  /* 0x000000340418723c */ /* 0x044ff00000001818 */
[C---:B------:R-:W-:Y:S08]  /*44d0*/  HMMA.16816.F32 R44, R4.reuse, R74, R44 ;  /* 0x0000004a042c723c */ /* 0x040ff0000000182c */
[----:B------:R-:W-:Y:S01]  /*44e0*/  HMMA.16816.F32 R40, R4, R62, R36 ;  /* 0x0000003e0428723c */ /* 0x000fe20000001824 */
[----:B------:R-:W-:Y:S07]  /*44f0*/  LDSM.16.MT88.4 R60, [R236+0x8880] ;  /* 0x00888000ec3c783b */ /* 0x000fee0000004200 */
[----:B------:R-:W-:Y:S01]  /*4500*/  HMMA.16816.F32 R20, R8, R70, RZ ;  /* 0x000000460814723c */ /* 0x000fe200000018ff */
[----:B------:R-:W-:Y:S01]  /*4510*/  IMAD.MOV.U32 R119, RZ, RZ, R25 ;  /* 0x000000ffff777224 */ /* 0x000fe200078e0019 */
[----:B------:R-:W-:Y:S01]  /*4520*/  MOV R118, R26 ;  /* 0x0000001a00767202 */ /* 0x000fe20000000f00 */
[----:B------:R-:W-:-:S02]  /*4530*/  IMAD.MOV.U32 R117, RZ, RZ, R27 ;  /* 0x000000ffff757224 */ /* 0x000fc400078e001b */
[----:B------:R-:W-:Y:S02]  /*4540*/  IMAD.MOV.U32 R116, RZ, RZ, R24 ;  /* 0x000000ffff747224 */ /* 0x000fe400078e0018 */
[----:B------:R-:W2:Y:S01]  /*4550*/  LDSM.16.MT88.4 R24, [R236+0x7880] ;  /* 0x00788000ec18783b */ /* 0x000ea20000004200 */
[C---:B------:R-:W-:Y:S01]  /*4560*/  HMMA.16816.F32 R16, R4.reuse, R80, R16 ;  /* 0x000000500410723c */ /* 0x040fe20000001810 */
[----:B------:R-:W-:Y:S01]  /*4570*/  IMAD.MOV.U32 R102, RZ, RZ, R45 ;  /* 0x000000ffff667224 */ /* 0x000fe200078e002d */
[----:B------:R-:W-:Y:S01]  /*4580*/  MOV R163, R46 ;  /* 0x0000002e00a37202 */ /* 0x000fe20000000f00 */
[----:B------:R-:W-:Y:S02]  /*4590*/  IMAD.MOV.U32 R101, RZ, RZ, R44 ;  /* 0x000000ffff657224 */ /* 0x000fe400078e002c */
[----:B------:R-:W-:Y:S02]  /*45a0*/  IMAD.MOV.U32 R162, RZ, RZ, R47 ;  /* 0x000000ffffa27224 */ /* 0x000fe400078e002f */
[----:B------:R-:W4:Y:S01]  /*45b0*/  LDSM.16.MT88.4 R44, [R240+0x7080] ;  /* 0x00708000f02c783b */ /* 0x000f220000004200 */
[----:B------:R-:W-:Y:S01]  /*45c0*/  HMMA.16816.F32 R32, R4, R56, R32 ;  /* 0x000000380420723c */ /* 0x000fe20000001820 */
[----:B------:R-:W-:Y:S01]  /*45d0*/  MOV R36, R41 ;  /* 0x0000002900247202 */ /* 0x000fe20000000f00 */
[----:B------:R-:W-:Y:S01]  /*45e0*/  IMAD.MOV.U32 R127, RZ, RZ, R42 ;  /* 0x000000ffff7f7224 */ /* 0x000fe200078e002a */
[----:B------:R-:W-:Y:S01]  /*45f0*/  MOV R125, R40 ;  /* 0x00000028007d7202 */ /* 0x000fe20000000f00 */
[----:B------:R-:W-:-:S02]  /*4600*/  IMAD.MOV.U32 R126, RZ, RZ, R43 ;  /* 0x000000ffff7e7224 */ /* 0x000fc400078e002b */
[----:B------:R-:W2:Y:S02]  /*4610*/  LDSM.16.MT88.4 R40, [R237+0x7880] ;  /* 0x00788000ed28783b */ /* 0x000ea40000004200 */
[C---:B------:R-:W-:Y:S02]  /*4620*/  HMMA.16816.F32 R20, R4.reuse, R54, R20 ;  /* 0x000000360414723c */ /* 0x040fe40000001814 */
[----:B------:R-:W2:Y:S06]  /*4630*/  LDSM.16.MT88.4 R52, [R239+0x7080] ;  /* 0x00708000ef34783b */ /* 0x000eac0000004200 */
[----:B------:R-:W-:Y:S01]  /*4640*/  IMAD.MOV.U32 R15, RZ, RZ, R17 ;  /* 0x000000ffff0f7224 */ /* 0x000fe200078e0011 */
[----:B------:R-:W-:Y:S01]  /*4650*/  MOV R3, R19 ;  /* 0x0000001300037202 */ /* 0x000fe20000000f00 */
[----:B------:R-:W-:Y:S01]  /*4660*/  IMAD.MOV.U32 R13, RZ, RZ, R18 ;  /* 0x000000ffff0d7224 */ /* 0x000fe200078e0012 */
[----:B------:R-:W-:Y:S01]  /*4670*/  HMMA.16816.F32 R72, R4, R58, R28 ;  /* 0x0000003a0448723c */ /* 0x000fe2000000181c */
[----:B------:R-:W-:Y:S01]  /*4680*/  IMAD.MOV.U32 R0, RZ, RZ, R16 ;  /* 0x000000ffff007224 */ /* 0x000fe200078e0010 */
[----:B------:R-:W4:Y:S03]  /*4690*/  LDSM.16.MT88.4 R56, [R240+0x7880] ;  /* 0x00788000f038783b */ /* 0x000f260000004200 */
[----:B------:R-:W-:Y:S01]  /*46a0*/  IMAD.MOV.U32 R124, RZ, RZ, R33 ;  /* 0x000000ffff7c7224 */ /* 0x000fe200078e0021 */
[----:B------:R-:W-:Y:S01]  /*46b0*/  MOV R122, R35 ;  /* 0x00000023007a7202 */ /* 0x000fe20000000f00 */
[----:B------:R-:W-:Y:S01]  /*46c0*/  IMAD.MOV.U32 R123, RZ, RZ, R34 ;  /* 0x000000ffff7b7224 */ /* 0x000fe200078e0022 */
[----:B-1----:R-:W-:Y:S01]  /*46d0*/  HMMA.16816.F32 R16, R8, R64, RZ ;  /* 0x000000400810723c */ /* 0x002fe200000018ff */
[----:B------:R-:W-:-:S04]  /*46e0*/  IMAD.MOV.U32 R121, RZ, RZ, R32 ;  /* 0x000000ffff797224 */ /* 0x000fc800078e0020 */
[----:B------:R-:W-:Y:S01]  /*46f0*/  MOV R111, R23 ;  /* 0x00000017006f7202 */ /* 0x000fe20000000f00 */
[----:B------:R-:W-:Y:S01]  /*4700*/  IMAD.MOV.U32 R110, RZ, RZ, R21 ;  /* 0x000000ffff6e7224 */ /* 0x000fe200078e0015 */
[----:B------:R-:W-:Y:S01]  /*4710*/  MOV R108, R20 ;  /* 0x00000014006c7202 */ /* 0x000fe20000000f00 */
[----:B---3--:R-:W-:Y:S01]  /*4720*/  HMMA.16816.F32 R32, R8, R48, RZ ;  /* 0x000000300820723c */ /* 0x008fe200000018ff */
[----:B------:R-:W-:Y:S02]  /*4730*/  IMAD.MOV.U32 R65, RZ, RZ, R36 ;  /* 0x000000ffff417224 */ /* 0x000fe400078e0024 */
[----:B------:R-:W-:-:S05]  /*4740*/  IMAD.MOV.U32 R109, RZ, RZ, R22 ;  /* 0x000000ffff6d7224 */ /* 0x000fca00078e0016 */
[C---:B------:R-:W-:Y:S01]  /*4750*/  HMMA.16816.F32 R28, R8.reuse, R50, RZ ;  /* 0x00000032081c723c */ /* 0x040fe200000018ff */
[----:B------:R-:W1:Y:S07]  /*4760*/  LDSM.16.MT88.4 R48, [R239+0x7880] ;  /* 0x00788000ef30783b */ /* 0x000e6e0000004200 */
[----:B------:R-:W-:Y:S08]  /*4770*/  HMMA.16816.F32 R36, R8, R66, RZ ;  /* 0x000000420824723c */ /* 0x000ff000000018ff */
[----:B--2---:R-:W-:Y:S08]  /*4780*/  HMMA.16816.F32 R68, R4, R24, R16 ;  /* 0x000000180444723c */ /* 0x004ff00000001810 */
[C---:B----4-:R-:W-:Y:S07]  /*4790*/  HMMA.16816.F32 R16, R8.reuse, R44, RZ ;  /* 0x0000002c0810723c */ /* 0x050fee00000018ff */
[----:B------:R-:W-:Y:S01]  /*47a0*/  MOV R45, R105 ;  /* 0x00000069002d7202 */ /* 0x000fe20000000f00 */
[----:B------:R-:W-:Y:S08]  /*47b0*/  HMMA.16816.F32 R20, R8, R78, RZ ;  /* 0x0000004e0814723c */ /* 0x000ff000000018ff */
[C---:B------:R-:W-:Y:S08]  /*47c0*/  HMMA.16816.F32 R76, R4.reuse, R40, R32 ;  /* 0x00000028044c723c */ /* 0x040ff00000001820 */
[----:B------:R-:W-:Y:S01]  /*47d0*/  HMMA.16816.F32 R172, R4, R42, R28 ;  /* 0x0000002a04ac723c */ /* 0x000fe2000000181c */
[----:B------:R-:W-:Y:S07]  /*47e0*/  LDSM.16.MT88.4 R40, [R237+0x8880] ;  /* 0x00888000ed28783b */ /* 0x000fee0000004200 */
[C---:B------:R-:W-:Y:S07]  /*47f0*/  HMMA.16816.F32 R32, R8.reuse, R46, RZ ;  /* 0x0000002e0820723c */ /* 0x040fee00000018ff */
[----:B------:R-:W-:Y:S01]  /*4800*/  MOV R46, R123 ;  /* 0x0000007b002e7202 */ /* 0x000fe20000000f00 */
[----:B------:R-:W-:Y:S01]  /*4810*/  HMMA.16816.F32 R28, R8, R52, RZ ;  /* 0x00000034081c723c */ /* 0x000fe200000018ff */
[----:B------:R-:W-:-:S06]  /*4820*/  IMAD.MOV.U32 R47, RZ, RZ, R122 ;  /* 0x000000ffff2f7224 */ /* 0x000fcc00078e007a */
[----:B------:R-:W-:Y:S01]  /*4830*/  IMAD.MOV.U32 R53, RZ, RZ, R119 ;  /* 0x000000ffff357224 */ /* 0x000fe200078e0077 */
[----:B------:R-:W-:Y:S01]  /*4840*/  HMMA.16816.F32 R176, R4, R26, R36 ;  /* 0x0000001a04b0723c */ /* 0x000fe20000001824 */
[----:B------:R-:W2:Y:S01]  /*4850*/  LDSM.16.MT88.4 R36, [R236+0x9080] ;  /* 0x00908000ec24783b */ /* 0x000ea20000004200 */
[----:B------:R-:W-:-:S06]  /*4860*/  IMAD.MOV.U32 R52, RZ, RZ, R116 ;  /* 0x000000ffff347224 */ /* 0x000fcc00078e0074 */
[----:B------:R-:W-:Y:S07]  /*4870*/  HMMA.16816.F32 R24, R8, R54, RZ ;  /* 0x000000360818723c */ /* 0x000fee00000018ff */
[----:B------:R-:W-:Y:S01]  /*4880*/  IMAD.MOV.U32 R54, RZ, RZ, R118 ;  /* 0x000000ffff367224 */ /* 0x000fe200078e0076 */
[----:B------:R-:W-:Y:S01]  /*4890*/  HMMA.16816.F32 R16, R4, R56, R16 ;  /* 0x000000380410723c */ /* 0x000fe20000001810 */
[----:B------:R-:W-:-:S06]  /*48a0*/  MOV R55, R117 ;  /* 0x0000007500377202 */ /* 0x000fcc0000000f00 */
[----:B------:R-:W-:Y:S01]  /*48b0*/  IMAD.MOV.U32 R56, RZ, RZ, R104 ;  /* 0x000000ffff387224 */ /* 0x000fe200078e0068 */
[----:B------:R-:W-:Y:S01]  /*48c0*/  HMMA.16816.F32 R80, R4, R82, R20 ;  /* 0x000000520450723c */ /* 0x000fe20000001814 */
[----:B------:R-:W-:-:S07]  /*48d0*/  MOV R57, R103 ;  /* 0x0000006700397202 */ /* 0x000fce0000000f00 */
[----:B------:R-:W-:Y:S07]  /*48e0*/  HMMA.16816.F32 R20, R8, R60, RZ ;  /* 0x0000003c0814723c */ /* 0x000fee00000018ff */
[----:B------:R-:W-:Y:S01]  /*48f0*/  MOV R60, R0 ;  /* 0x00000000003c7202 */ /* 0x000fe20000000f00 */
[----:B------:R-:W-:Y:S01]  /*4900*/  HMMA.16816.F32 R112, R4, R58, R32 ;  /* 0x0000003a0470723c */ /* 0x000fe20000001820 */
[----:B------:R-:W-:Y:S01]  /*4910*/  IMAD.MOV.U32 R44, RZ, RZ, R16 ;  /* 0x000000ffff2c7224 */ /* 0x000fe200078e0010 */
[----:B------:R-:W-:Y:S01]  /*4920*/  MOV R66, R18 ;  /* 0x0000001200427202 */ /* 0x000fe20000000f00 */
[----:B------:R-:W-:Y:S01]  /*4930*/  IMAD.MOV.U32 R67, RZ, RZ, R17 ;  /* 0x000000ffff437224 */ /* 0x000fe200078e0011 */
[----:B------:R-:W-:Y:S01]  /*4940*/  MOV R61, R15 ;  /* 0x0000000f003d7202 */ /* 0x000fe20000000f00 */
[----:B------:R-:W-:-:S02]  /*4950*/  IMAD.MOV.U32 R64, RZ, RZ, R19 ;  /* 0x000000ffff407224 */ /* 0x000fc400078e0013 */
[----:B------:R-:W-:Y:S01]  /*4960*/  IMAD.MOV.U32 R32, RZ, RZ, R102 ;  /* 0x000000ffff207224 */ /* 0x000fe200078e0066 */
[----:B-1----:R-:W-:Y:S01]  /*4970*/  HMMA.16816.F32 R104, R4, R48, R28 ;  /* 0x000000300468723c */ /* 0x002fe2000000181c */
[----:B------:R-:W-:Y:S01]  /*4980*/  LDSM.16.MT88.4 R28, [R240+0x8880] ;  /* 0x00888000f01c783b */ /* 0x000fe20000004200 */
[----:B------:R-:W-:Y:S01]  /*4990*/  IMAD.MOV.U32 R33, RZ, RZ, R57 ;  /* 0x000000ffff217224 */ /* 0x000fe200078e0039 */
[----:B------:R-:W-:Y:S01]  /*49a0*/  MOV R35, R44 ;  /* 0x0000002c00237202 */ /* 0x000fe20000000f00 */
[----:B------:R-:W-:Y:S01]  /*49b0*/  IMAD.MOV.U32 R57, RZ, RZ, R65 ;  /* 0x000000ffff397224 */ /* 0x000fe200078e0041 */
[----:B------:R-:W-:Y:S01]  /*49c0*/  MOV R65, R120 ;  /* 0x0000007800417202 */ /* 0x000fe20000000f00 */
[----:B------:R-:W-:Y:S01]  /*49d0*/  IMAD.MOV.U32 R44, RZ, RZ, R121 ;  /* 0x000000ffff2c7224 */ /* 0x000fe200078e0079 */
[----:B------:R-:W-:Y:S01]  /*49e0*/  MOV R48, R100 ;  /* 0x0000006400307202 */ /* 0x000fe20000000f00 */
[----:B------:R-:W-:Y:S01]  /*49f0*/  IMAD.MOV.U32 R49, RZ, RZ, R101 ;  /* 0x000000ffff317224 */ /* 0x000fe200078e0065 */
[----:B------:R-:W-:Y:S01]  /*4a00*/  HMMA.16816.F32 R16, R8, R62, RZ ;  /* 0x0000003e0810723c */ /* 0x000fe200000018ff */
[----:B------:R-:W-:Y:S01]  /*4a10*/  IMAD.MOV.U32 R34, RZ, RZ, R45 ;  /* 0x000000ffff227224 */ /* 0x000fe200078e002d */
[----:B------:R-:W-:Y:S01]  /*4a20*/  MOV R59, R126 ;  /* 0x0000007e003b7202 */ /* 0x000fe20000000f00 */
[----:B------:R-:W-:-:S02]  /*4a30*/  IMAD.MOV.U32 R58, RZ, RZ, R127 ;  /* 0x000000ffff3a7224 */ /* 0x000fc400078e007f */
[----:B------:R-:W-:Y:S02]  /*4a40*/  IMAD.MOV.U32 R45, RZ, RZ, R124 ;  /* 0x000000ffff2d7224 */ /* 0x000fe400078e007c */
[----:B------:R-:W-:Y:S01]  /*4a50*/  FADD.FTZ R0, R97, R14 ;  /* 0x0000000e61007221 */ /* 0x000fe20000010000 */
[----:B------:R-:W-:Y:S01]  /*4a60*/  HMMA.16816.F32 R100, R4, R50, R24 ;  /* 0x000000320464723c */ /* 0x000fe20000001818 */
[----:B------:R-:W1:Y:S01]  /*4a70*/  LDSM.16.MT88.4 R24, [R237+0x9080] ;  /* 0x00908000ed18783b */ /* 0x000e620000004200 */
[----:B------:R-:W-:Y:S02]  /*4a80*/  IMAD.MOV.U32 R62, RZ, RZ, R13 ;  /* 0x000000ffff3e7224 */ /* 0x000fe400078e000d */
[----:B------:R-:W-:Y:S02]  /*4a90*/  FADD.FTZ R13, R98, R0 ;  /* 0x00000000620d7221 */ /* 0x000fe40000010000 */
[----:B------:R-:W-:Y:S02]  /*4aa0*/  IMAD.MOV.U32 R63, RZ, RZ, R3 ;  /* 0x000000ffff3f7224 */ /* 0x000fe400078e0003 */
[----:B------:R-:W-:-:S02]  /*4ab0*/  IMAD.MOV.U32 R50, RZ, RZ, R169 ;  /* 0x000000ffff327224 */ /* 0x000fc400078e00a9 */
[----:B------:R-:W-:Y:S02]  /*4ac0*/  IMAD.MOV.U32 R51, RZ, RZ, R168 ;  /* 0x000000ffff337224 */ /* 0x000fe400078e00a8 */
[----:B--2---:R-:W-:Y:S01]  /*4ad0*/  HMMA.16816.F32 R168, R4, R36, R20 ;  /* 0x0000002404a8723c */ /* 0x004fe20000001814 */
[--C-:B------:R-:W-:Y:S02]  /*4ae0*/  FFMA.FTZ R3, R94, c[0x0][0x2d0], -R12.reuse ;  /* 0x0000b4005e037a23 */ /* 0x100fe4000001080c */
[----:B------:R-:W-:Y:S02]  /*4af0*/  FFMA.FTZ R0, R93, c[0x0][0x2d0], -R12 ;  /* 0x0000b4005d007a23 */ /* 0x000fe4000001080c */
[----:B------:R-:W-:Y:S01]  /*4b00*/  IMAD.MOV.U32 R97, RZ, RZ, R50 ;  /* 0x000000ffff617224 */ /* 0x000fe200078e0032 */
[----:B------:R-:W-:Y:S01]  /*4b10*/  MOV R50, R163 ;  /* 0x000000a300327202 */ /* 0x000fe20000000f00 */
[----:B------:R-:W-:Y:S01]  /*4b20*/  IMAD.MOV.U32 R36, RZ, RZ, R111 ;  /* 0x000000ffff247224 */ /* 0x000fe200078e006f */
[----:B------:R-:W-:Y:S01]  /*4b30*/  HMMA.16816.F32 R20, R8, R40, RZ ;  /* 0x000000280814723c */ /* 0x000fe200000018ff */
[----:B------:R-:W-:Y:S01]  /*4b40*/  MOV R37, R56 ;  /* 0x0000003800257202 */ /* 0x000fe20000000f00 */
[----:B------:R-:W-:Y:S01]  /*4b50*/  IMAD.MOV.U32 R56, RZ, RZ, R125 ;  /* 0x000000ffff387224 */ /* 0x000fe200078e007d */
[----:B------:R2:W3:Y:S01]  /*4b60*/  MUFU.EX2 R40, R0 ;  /* 0x0000000000287308 */ /* 0x0004e20000000800 */
[----:B------:R-:W-:Y:S01]  /*4b70*/  IMAD.MOV.U32 R98, RZ, RZ, R51 ;  /* 0x000000ffff627224 */ /* 0x000fe200078e0033 */
[----:B------:R4:W5:Y:S02]  /*4b80*/  LDL.LU R163, [R1+0x90] ;  /* 0x0000900001a37983 */ /* 0x0009640000300800 */
[----:B------:R-:W-:Y:S01]  /*4b90*/  IMAD.MOV.U32 R41, RZ, RZ, R108 ;  /* 0x000000ffff297224 */ /* 0x000fe200078e006c */
[----:B------:R-:W-:Y:S07]  /*4ba0*/  HMMA.16816.F32 R120, R4, R38, R16 ;  /* 0x000000260478723c */ /* 0x000fee0000001810 */
[----:B------:R-:W-:Y:S01]  /*4bb0*/  MOV R38, R110 ;  /* 0x0000006e00267202 */ /* 0x000fe20000000f00 */
[----:B------:R-:W-:Y:S01]  /*4bc0*/  HMMA.16816.F32 R16, R8, R42, RZ ;  /* 0x0000002a0810723c */ /* 0x000fe200000018ff */
[----:B------:R-:W-:-:S02]  /*4bd0*/  IMAD.MOV.U32 R39, RZ, RZ, R109 ;  /* 0x000000ffff277224 */ /* 0x000fc400078e006d */
[----:B------:R-:W-:Y:S01]  /*4be0*/  MOV R93, R38 ;  /* 0x00000026005d7202 */ /* 0x000fe20000000f00 */
[----:B--2---:R-:W-:-:S04]  /*4bf0*/  FFMA.FTZ R0, R91, c[0x0][0x2d0], -R2 ;  /* 0x0000b4005b007a23 */ /* 0x004fc80000010802 */
[C---:B-1----:R-:W-:Y:S01]  /*4c00*/  HMMA.16816.F32 R108, R4.reuse, R24, R20 ;  /* 0x00000018046c723c */ /* 0x042fe20000001814 */
[----:B------:R-:W1:Y:S11]  /*4c10*/  LDSM.16.MT88.4 R20, [R240+0x9080] ;  /* 0x00908000f014783b */ /* 0x000e760000004200 */
[----:B------:R-:W-:Y:S04]  /*4c20*/  @!UPT UIADD3 URZ, URZ, URZ, URZ ;  /* 0x0000003f3f3ff290 */ /* 0x000fe8000fffe03f */
[----:B------:R-:W-:Y:S01]  /*4c30*/  HMMA.16816.F32 R116, R4, R26, R16 ;  /* 0x0000001a0474723c */ /* 0x000fe20000001810 */
[----:B------:R-:W-:Y:S02]  /*4c40*/  IMAD.MOV.U32 R43, RZ, RZ, R155 ;  /* 0x000000ffff2b7224 */ /* 0x000fe400078e009b */
[----:B------:R-:W-:-:S05]  /*4c50*/  IMAD.MOV.U32 R94, RZ, RZ, R39 ;  /* 0x000000ffff5e7224 */ /* 0x000fca00078e0027 */
[----:B------:R-:W-:Y:S11]  /*4c60*/  HMMA.16816.F32 R16, R8, R28, RZ ;  /* 0x0000001c0810723c */ /* 0x000ff600000018ff */
[----:B------:R-:W-:Y:S11]  /*4c70*/  @!UPT UIADD3 URZ, URZ, URZ, URZ ;  /* 0x0000003f3f3ff290 */ /* 0x000ff6000fffe03f */
[----:B------:R-:W-:Y:S02]  /*4c80*/  @!UPT UIADD3 URZ, URZ, URZ, URZ ;  /* 0x0000003f3f3ff290 */ /* 0x000fe4000fffe03f */
[----:B-1----:R-:W-:Y:S07]  /*4c90*/  HMMA.16816.F32 R124, R4, R20, R16 ;  /* 0x00000014047c723c */ /* 0x002fee0000001810 */
[--C-:B------:R-:W-:Y:S01]  /*4ca0*/  FFMA.FTZ R21, R96, c[0x0][0x2d0], -R12.reuse ;  /* 0x0000b40060157a23 */ /* 0x100fe2000001080c */
[----:B------:R-:W-:Y:S01]  /*4cb0*/  HMMA.16816.F32 R16, R8, R30, RZ ;  /* 0x0000001e0810723c */ /* 0x000fe200000018ff */
[----:B------:R-:W-:Y:S01]  /*4cc0*/  FFMA.FTZ R20, R95, c[0x0][0x2d0], -R12 ;  /* 0x0000b4005f147a23 */ /* 0x000fe2000001080c */
[----:B------:R-:W-:Y:S01]  /*4cd0*/  MOV R96, R37 ;  /* 0x0000002500607202 */ /* 0x000fe20000000f00 */
[----:B------:R-:W-:Y:S01]  /*4ce0*/  IMAD.MOV.U32 R95, RZ, RZ, R36 ;  /* 0x000000ffff5f7224 */ /* 0x000fe200078e0024 */
[----:B------:R-:W-:Y:S01]  /*4cf0*/  MOV R38, R144 ;  /* 0x0000009000267202 */ /* 0x000fe20000000f00 */
[----:B------:R-:W-:Y:S01]  /*4d00*/  IMAD.MOV.U32 R29, RZ, RZ, R153 ;  /* 0x000000ffff1d7224 */ /* 0x000fe200078e0099 */
[----:B------:R-:W-:Y:S01]  /*4d10*/  MOV R28, R154 ;  /* 0x0000009a001c7202 */ /* 0x000fe20000000f00 */
[----:B------:R-:W-:Y:S11]  /*4d20*/  MUFU.EX2 R21, R21 ;  /* 0x0000001500157308 */ /* 0x000ff60000000800 */
[----:B------:R-:W-:Y:S06]  /*4d30*/  @!UPT UIADD3 URZ, URZ, URZ, URZ ;  /* 0x0000003f3f3ff290 */ /* 0x000fec000fffe03f */
[----:B------:R-:W-:Y:S01]  /*4d40*/  HMMA.16816.F32 R24, R4, R22, R16 ;  /* 0x000000160418723c */ /* 0x000fe20000001810 */
[----:B------:R-:W-:Y:S01]  /*4d50*/  MOV R31, R147 ;  /* 0x00000093001f7202 */ /* 0x000fe20000000f00 */
[----:B------:R-:W-:Y:S01]  /*4d60*/  IMAD.MOV.U32 R36, RZ, RZ, R146 ;  /* 0x000000ffff247224 */ /* 0x000fe200078e0092 */
[----:B------:R1:W-:Y:S04]  /*4d70*/  MUFU.EX2 R23, R3 ;  /* 0x0000000300177308 */ /* 0x0003e80000000800 */
[----:B------:R-:W-:Y:S01]  /*4d80*/  FADD.FTZ R22, R99, R13 ;  /* 0x0000000d63167221 */ /* 0x000fe20000010000 */
[----:B------:R-:W-:Y:S01]  /*4d90*/  MOV R99, R48 ;  /* 0x0000003000637202 */ /* 0x000fe20000000f00 */
[----:B------:R-:W2:Y:S01]  /*4da0*/  LDSM.16.MT88.4 R12, [R239+0x8880] ;  /* 0x00888000ef0c783b */ /* 0x000ea20000004200 */
[----:B------:R-:W-:Y:S01]  /*4db0*/  IMAD.MOV.U32 R37, RZ, RZ, R145 ;  /* 0x000000ffff257224 */ /* 0x000fe200078e0091 */
[----:B------:R-:W2:Y:S01]  /*4dc0*/  MUFU.EX2 R20, R20 ;  /* 0x0000001400147308 */ /* 0x000ea20000000800 */
[----:B------:R-:W-:Y:S01]  /*4dd0*/  IMAD.MOV.U32 R30, RZ, RZ, R152 ;  /* 0x000000ffff1e7224 */ /* 0x000fe200078e0098 */
[----:B------:R-:W-:Y:S01]  /*4de0*/  LDSM.16.MT88.4 R144, [R237+0x5080] ;  /* 0x00508000ed90783b */ /* 0x000fe20000004200 */
[----:B------:R-:W-:-:S02]  /*4df0*/  IMAD.MOV.U32 R39, RZ, RZ, R131 ;  /* 0x000000ffff277224 */ /* 0x000fc400078e0083 */
[----:B------:R-:W-:Y:S01]  /*4e00*/  IMAD.MOV.U32 R48, RZ, RZ, R49 ;  /* 0x000000ffff307224 */ /* 0x000fe200078e0031 */
[----:B------:R-:W-:Y:S01]  /*4e10*/  LDSM.16.MT88.4 R152, [R236+0x5080] ;  /* 0x00508000ec98783b */ /* 0x000fe20000004200 */
[----:B------:R-:W-:Y:S02]  /*4e20*/  IMAD.MOV.U32 R49, RZ, RZ, R32 ;  /* 0x000000ffff317224 */ /* 0x000fe400078e0020 */
[----:B-1----:R-:W-:Y:S01]  /*4e30*/  FFMA.FTZ R3, R90, c[0x0][0x2d0], -R2 ;  /* 0x0000b4005a037a23 */ /* 0x002fe20000010802 */
[C---:B--2---:R-:W-:Y:S08]  /*4e40*/  HMMA.16816.F32 R16, R8.reuse, R12, RZ ;  /* 0x0000000c0810723c */ /* 0x044ff000000018ff */
[----:B------:R-:W-:Y:S01]  /*4e50*/  HMMA.16816.F32 R8, R8, R14, RZ ;  /* 0x0000000e0808723c */ /* 0x000fe200000018ff */
[----:B------:R-:W1:Y:S11]  /*4e60*/  LDSM.16.MT88.4 R12, [R239+0x9080] ;  /* 0x00908000ef0c783b */ /* 0x000e760000004200 */
[----:B------:R-:W-:Y:S04]  /*4e70*/  @!UPT UIADD3 URZ, URZ, URZ, URZ ;  /* 0x0000003f3f3ff290 */ /* 0x000fe8000fffe03f */
[C---:B-1----:R-:W-:Y:S08]  /*4e80*/  HMMA.16816.F32 R16, R4.reuse, R12, R16 ;  /* 0x0000000c0410723c */ /* 0x042ff00000001810 */
[----:B------:R-:W-:Y:S01]  /*4e90*/  HMMA.16816.F32 R12, R4, R14, R8 ;  /* 0x0000000e040c723c */ /* 0x000fe20000001808 */
[----:B------:R1:W-:Y:S06]  /*4ea0*/  MUFU.EX2 R7, R0 ;  /* 0x0000000000077308 */ /* 0x0003ec0000000800 */
[----:B------:R-:W-:-:S02]  /*4eb0*/  FADD.FTZ R4, R128, R22 ;  /* 0x0000001680047221 */ /* 0x000fc40000010000 */
[----:B------:R-:W-:Y:S01]  /*4ec0*/  MUFU.EX2 R5, R3 ;  /* 0x0000000300057308 */ /* 0x000fe20000000800 */
[----:B---3--:R-:W-:Y:S02]  /*4ed0*/  IMAD.MOV.U32 R22, RZ, RZ, R40 ;  /* 0x000000ffff167224 */ /* 0x008fe400078e0028 */
[--C-:B-1----:R-:W-:Y:S02]  /*4ee0*/  FFMA.FTZ R0, R92, c[0x0][0x2d0], -R2.reuse ;  /* 0x0000b4005c007a23 */ /* 0x102fe40000010802 */
[----:B------:R-:W-:-:S03]  /*4ef0*/  FFMA.FTZ R2, R89, c[0x0][0x2d0], -R2 ;  /* 0x0000b40059027a23 */ /* 0x000fc60000010802 */
[----:B------:R1:W-:Y:S01]  /*4f00*/  MUFU.EX2 R6, R0 ;  /* 0x0000000000067308 */ /* 0x0003e20000000800 */
[----:B------:R-:W-:Y:S01]  /*4f10*/  F2FP.PACK_AB R128, R20, R21 ;  /* 0x000000151480723e */ /* 0x000fe200000000ff */
[----:B------:R-:W-:Y:S02]  /*4f20*/  IMAD.MOV.U32 R8, RZ, RZ, R35 ;  /* 0x000000ffff087224 */ /* 0x000fe400078e0023 */
[----:B------:R-:W-:-:S04]  /*4f30*/  IMAD.MOV.U32 R92, RZ, RZ, R41 ;  /* 0x000000ffff5c7224 */ /* 0x000fc800078e0029 */
[----:B------:R2:W3:Y:S01]  /*4f40*/  MUFU.EX2 R3, R2 ;  /* 0x0000000200037308 */ /* 0x0004e20000000800 */
[----:B------:R-:W-:Y:S02]  /*4f50*/  IMAD.MOV.U32 R40, RZ, RZ, R161 ;  /* 0x000000ffff287224 */ /* 0x000fe400078e00a1 */
[----:B------:R-:W-:Y:S02]  /*4f60*/  IMAD.MOV.U32 R42, RZ, RZ, R135 ;  /* 0x000000ffff2a7224 */ /* 0x000fe400078e0087 */
[----:B------:R-:W-:Y:S01]  /*4f70*/  IMAD.MOV.U32 R51, RZ, RZ, R162 ;  /* 0x000000ffff337224 */ /* 0x000fe200078e00a2 */
[----:B------:R-:W-:Y:S01]  /*4f80*/  MOV R41, R160 ;  /* 0x000000a000297202 */ /* 0x000fe20000000f00 */
[----:B------:R-:W-:Y:S01]  /*4f90*/  IMAD.MOV.U32 R9, RZ, RZ, R67 ;  /* 0x000000ffff097224 */ /* 0x000fe200078e0043 */
[----:B------:R-:W-:Y:S01]  /*4fa0*/  MOV R10, R66 ;  /* 0x00000042000a7202 */ /* 0x000fe20000000f00 */
[----:B-1----:R-:W-:Y:S01]  /*4fb0*/  FADD.FTZ R0, R86, R84 ;  /* 0x0000005456007221 */ /* 0x002fe20000010000 */
[----:B------:R4:W5:Y:S01]  /*4fc0*/  LDL.LU R162, [R1+0x8c] ;  /* 0x00008c0001a27983 */ /* 0x0009620000300800 */
[----:B--2---:R-:W-:Y:S01]  /*4fd0*/  FADD.FTZ R2, R130, R4 ;  /* 0x0000000482027221 */ /* 0x004fe20000010000 */
[----:B------:R-:W-:-:S02]  /*4fe0*/  F2FP.PACK_AB R130, R22, R23 ;  /* 0x000000171682723e */ /* 0x000fc400000000ff */
[----:B---3--:R-:W-:Y:S01]  /*4ff0*/  F2FP.PACK_AB R131, R3, R5 ;  /* 0x000000050383723e */ /* 0x008fe200000000ff */
[----:B------:R-:W-:Y:S01]  /*5000*/  FADD.FTZ R4, R129, R2 ;  /* 0x0000000281047221 */ /* 0x000fe20000010000 */
[----:B------:R-:W-:Y:S01]  /*5010*/  F2FP.PACK_AB R129, R6, R7 ;  /* 0x000000070681723e */ /* 0x000fe200000000ff */
[----:B------:R-:W-:Y:S01]  /*5020*/  FADD.FTZ R0, R85, R0 ;  /* 0x0000000055007221 */ /* 0x000fe20000010000 */
[----:B------:R4:W5:Y:S05]  /*5030*/  LDL.LU R161, [R1+0x88] ;  /* 0x0000880001a17983 */ /* 0x00096a0000300800 */
[C---:B------:R-:W-:Y:S08]  /*5040*/  HMMA.16816.F32 R148, R128.reuse, R144, R148 ;  /* 0x000000908094723c */ /* 0x040ff00000001894 */
[C---:B------:R-:W-:Y:S01]  /*5050*/  HMMA.16816.F32 R156, R128.reuse, R152, R156 ;  /* 0x00000098809c723c */ /* 0x040fe2000000189c */
[----:B------:R-:W-:Y:S01]  /*5060*/  FADD.FTZ R0, R88, R0 ;  /* 0x0000000058007221 */ /* 0x000fe20000010000 */
[----:B------:R4:W5:Y:S06]  /*5070*/  LDL.LU R160, [R1+0x84] ;  /* 0x0000840001a07983 */ /* 0x00096c0000300800 */
[C---:B------:R-:W-:Y:S01]  /*5080*/  HMMA.16816.F32 R144, R128.reuse, R146, R136 ;  /* 0x000000928090723c */ /* 0x040fe20000001888 */
[----:B------:R-:W1:Y:S07]  /*5090*/  LDSM.16.MT88.4 R136, [R240+0x5080] ;  /* 0x00508000f088783b */ /* 0x000e6e0000004200 */
[----:B------:R-:W-:Y:S01]  /*50a0*/  HMMA.16816.F32 R152, R128, R154, R96 ;  /* 0x0000009a8098723c */ /* 0x000fe20000001860 */
[----:B------:R-:W-:Y:S01]  /*50b0*/  FADD.FTZ R2, R87, R0 ;  /* 0x0000000057027221 */ /* 0x000fe20000010000 */
[----:B------:R-:W-:Y:S01]  /*50c0*/  LDSM.16.MT88.4 R88, [R240+0x8080] ;  /* 0x00808000f058783b */ /* 0x000fe20000004200 */
[----:B------:R-:W-:Y:S01]  /*50d0*/  IMAD.MOV.U32 R11, RZ, RZ, R64 ;  /* 0x000000ffff0b7224 */ /* 0x000fe200078e0040 */
[----:B------:R-:W-:-:S02]  /*50e0*/  UIMAD.WIDE.U32 UR10, UR16, UR4, URZ ;  /* 0x00000004100a72a5 */ /* 0x000fc4000f8e003f */
[----:B------:R4:W5:Y:S01]  /*50f0*/  LDL.LU R135, [R1+0x80] ;  /* 0x0000800001877983 */ /* 0x0009620000300800 */
[----:B------:R-:W-:Y:S01]  /*5100*/  IMAD.MOV.U32 R98, RZ, RZ, R33 ;  /* 0x000000ffff627224 */ /* 0x000fe200078e0021 */
[----:B------:R-:W-:Y:S02]  /*5110*/  MOV R97, R34 ;  /* 0x0000002200617202 */ /* 0x000fe40000000f00 */
[----:B------:R-:W2:Y:S01]  /*5120*/  LDSM.16.MT88.4 R32, [R239+0x5080] ;  /* 0x00508000ef20783b */ /* 0x000ea20000004200 */
[C---:B-1----:R-:W-:Y:S08]  /*5130*/  HMMA.16816.F32 R140, R128.reuse, R136, R140 ;  /* 0x00000088808c723c */ /* 0x042ff0000000188c */
[C---:B------:R-:W-:Y:S08]  /*5140*/  HMMA.16816.F32 R136, R128.reuse, R138, R28 ;  /* 0x0000008a8088723c */ /* 0x040ff0000000181c */
[C---:B--2---:R-:W-:Y:S01]  /*5150*/  HMMA.16816.F32 R28, R128.reuse, R32, R40 ;  /* 0x00000020801c723c */ /* 0x044fe20000001828 */
[----:B------:R-:W-:Y:S07]  /*5160*/  LDSM.16.MT88.4 R40, [R236+0x6880] ;  /* 0x00688000ec28783b */ /* 0x000fee0000004200 */
[C---:B------:R-:W-:Y:S01]  /*5170*/  HMMA.16816.F32 R32, R128.reuse, R34, R48 ;  /* 0x000000228020723c */ /* 0x040fe20000001830 */
[----:B------:R-:W1:Y:S07]  /*5180*/  LDSM.16.MT88.4 R48, [R237+0x6880] ;  /* 0x00688000ed30783b */ /* 0x000e6e0000004200 */
[C---:B-1----:R-:W-:Y:S08]  /*5190*/  HMMA.16816.F32 R44, R128.reuse, R48, R44 ;  /* 0x00000030802c723c */ /* 0x042ff0000000182c */
[C---:B------:R-:W-:Y:S01]  /*51a0*/  HMMA.16816.F32 R48, R128.reuse, R50, R72 ;  /* 0x000000328030723c */ /* 0x040fe20000001848 */
[----:B------:R-:W1:Y:S07]  /*51b0*/  LDSM.16.MT88.4 R72, [R236+0x8080] ;  /* 0x00808000ec48783b */ /* 0x000e6e0000004200 */
[C---:B------:R-:W-:Y:S08]  /*51c0*/  HMMA.16816.F32 R36, R128.reuse, R40, R36 ;  /* 0x000000288024723c */ /* 0x040ff00000001824 */
[C---:B------:R-:W-:Y:S01]  /*51d0*/  HMMA.16816.F32 R40, R128.reuse, R42, R56 ;  /* 0x0000002a8028723c */ /* 0x040fe20000001838 */
[----:B------:R-:W2:Y:S07]  /*51e0*/  LDSM.16.MT88.4 R56, [R240+0x6880] ;  /* 0x00688000f038783b */ /* 0x000eae0000004200 */
[C---:B-1----:R-:W-:Y:S08]  /*51f0*/  HMMA.16816.F32 R68, R128.reuse, R72, R68 ;  /* 0x000000488044723c */ /* 0x042ff00000001844 */
[----:B------:R-:W-:Y:S07]  /*5200*/  HMMA.16816.F32 R72, R128, R74, R176 ;  /* 0x0000004a8048723c */ /* 0x000fee00000018b0 */
[----:B------:R-:W-:Y:S01]  /*5210*/  MOV R178, R98 ;  /* 0x0000006200b27202 */ /* 0x000fe20000000f00 */
[----:B------:R-:W-:-:S02]  /*5220*/  IMAD.MOV.U32 R179, RZ, RZ, R97 ;  /* 0x000000ffffb37224 */ /* 0x000fc400078e0061 */
[----:B------:R-:W1:Y:S01]  /*5230*/  LDSM.16.MT88.4 R96, [R239+0x8080] ;  /* 0x00808000ef60783b */ /* 0x000e620000004200 */
[C---:B--2---:R-:W-:Y:S01]  /*5240*/  HMMA.16816.F32 R52, R128.reuse, R56, R52 ;  /* 0x000000388034723c */ /* 0x044fe20000001834 */
[----:B------:R-:W-:Y:S02]  /*5250*/  IMAD.MOV.U32 R0, RZ, RZ, R65 ;  /* 0x000000ffff007224 */ /* 0x000fe400078e0041 */
[----:B------:R-:W2:Y:S05]  /*5260*/  LDSM.16.MT88.4 R64, [R239+0x6880] ;  /* 0x00688000ef40783b */ /* 0x000eaa0000004200 */
[C---:B------:R-:W-:Y:S08]  /*5270*/  HMMA.16816.F32 R56, R128.reuse, R58, R92 ;  /* 0x0000003a8038723c */ /* 0x040ff0000000185c */
[----:B-1----:R-:W-:Y:S01]  /*5280*/  HMMA.16816.F32 R92, R128, R96, R104 ;  /* 0x00000060805c723c */ /* 0x002fe20000001868 */
[----:B------:R-:W1:Y:S01]  /*5290*/  LDSM.16.MT88.4 R104, [R236+0x9880] ;  /* 0x00988000ec68783b */ /* 0x000e620000004200 */
[----:B------:R-:W-:-:S02]  /*52a0*/  FADD.FTZ R0, R0, R4 ;  /* 0x0000000400007221 */ /* 0x000fc40000010000 */
[----:B------:R-:W-:Y:S02]  /*52b0*/  FADD.FTZ R2, R178, R2 ;  /* 0x00000002b2027221 */ /* 0x000fe40000010000 */
[----:B------:R-:W-:Y:S02]  /*52c0*/  FADD.FTZ R4, R21, R0 ;  /* 0x0000000015047221 */ /* 0x000fe40000010000 */
[C---:B------:R-:W-:Y:S01]  /*52d0*/  HMMA.16816.F32 R84, R128.reuse, R88, R8 ;  /* 0x000000588054723c */ /* 0x040fe20000001808 */
[----:B------:R-:W-:Y:S01]  /*52e0*/  FADD.FTZ R0, R179, R2 ;  /* 0x00000002b3007221 */ /* 0x000fe20000010000 */
[----:B------:R-:W-:Y:S06]  /*52f0*/  LDSM.16.MT88.4 R8, [R239+0x9880] ;  /* 0x00988000ef08783b */ /* 0x000fec0000004200 */
[----:B------:R-:W-:Y:S01]  /*5300*/  HMMA.16816.F32 R88, R128, R90, R112 ;  /* 0x0000005a8058723c */ /* 0x000fe20000001870 */
[----:B------:R-:W3:Y:S01]  /*5310*/  LDSM.16.MT88.4 R112, [R237+0x9880] ;  /* 0x00988000ed70783b */ /* 0x000ee20000004200 */
[----:B------:R-:W-:-:S06]  /*5320*/  FADD.FTZ R0, R134, R0 ;  /* 0x0000000086007221 */ /* 0x000fcc0000010000 */
[C---:B------:R-:W-:Y:S08]  /*5330*/  HMMA.16816.F32 R96, R128.reuse, R98, R100 ;  /* 0x000000628060723c */ /* 0x040ff00000001864 */
[C---:B--2---:R-:W-:Y:S08]  /*5340*/  HMMA.16816.F32 R60, R128.reuse, R64, R60 ;  /* 0x00000040803c723c */ /* 0x044ff0000000183c */
[C---:B------:R-:W-:Y:S01]  /*5350*/  HMMA.16816.F32 R64, R128.reuse, R66, R80 ;  /* 0x000000428040723c */ /* 0x040fe20000001850 */
[----:B------:R-:W2:Y:S07]  /*5360*/  LDSM.16.MT88.4 R80, [R237+0x8080] ;  /* 0x00808000ed50783b */ /* 0x000eae0000004200 */
[C---:B-1----:R-:W-:Y:S08]  /*5370*/  HMMA.16816.F32 R100, R128.reuse, R104, R168 ;  /* 0x000000688064723c */ /* 0x042ff000000018a8 */
[----:B------:R-:W-:Y:S01]  /*5380*/  HMMA.16816.F32 R104, R128, R106, R120 ;  /* 0x0000006a8068723c */ /* 0x000fe20000001878 */
[----:B------:R-:W1:Y:S01]  /*5390*/  LDSM.16.MT88.4 R120, [R240+0x9880] ;  /* 0x00988000f078783b */ /* 0x000e620000004200 */
[----:B------:R-:W-:-:S02]  /*53a0*/  FADD.FTZ R7, R7, R0 ;  /* 0x0000000007077221 */ /* 0x000fc40000010000 */
[----:B------:R-:W-:Y:S02]  /*53b0*/  FADD.FTZ R2, R20, R4 ;  /* 0x0000000414027221 */ /* 0x000fe40000010000 */
[----:B------:R-:W-:Y:S02]  /*53c0*/  FADD.FTZ R6, R6, R7 ;  /* 0x0000000706067221 */ /* 0x000fe40000010000 */
[----:B------:R-:W-:Y:S02]  /*53d0*/  FADD.FTZ R0, R23, R2 ;  /* 0x0000000217007221 */ /* 0x000fe40000010000 */
[----:B------:R-:W-:Y:S02]  /*53e0*/  FADD.FTZ R5, R5, R6 ;  /* 0x0000000605057221 */ /* 0x000fe40000010000 */
[----:B------:R-:W-:Y:S02]  /*53f0*/  FADD.FTZ R2, R22, R0 ;  /* 0x0000000016027221 */ /* 0x000fe40000010000 */
[----:B------:R-:W-:-:S05]  /*5400*/  FADD.FTZ R0, R3, R5 ;  /* 0x0000000503007221 */ /* 0x000fca0000010000 */
[----:B------:R4:W-:Y:S04]  /*5410*/  STL [R1+0x18], R0 ;  /* 0x0000180001007387 */ /* 0x0009e80000100800 */
[----:B------:R4:W-:Y:S01]  /*5420*/  STL [R1+0x14], R2 ;  /* 0x0000140201007387 */ /* 0x0009e20000100800 */
[----:B------:R-:W-:Y:S01]  /*5430*/  PLOP3.LUT P0, PT, PT, PT, UP6, 0x40, 0x0 ;  /* 0x000000000000781c */ /* 0x000fe20003f0e868 */
[----:B------:R-:W-:Y:S02]  /*5440*/  @UP5 UMOV UR9, UR11 ;  /* 0x0000000b00095c82 */ /* 0x000fe40008000000 */
[----:B------:R-:W-:Y:S01]  /*5450*/  @UP5 USHF.R.U32.HI UR16, URZ, UR5, UR9 ;  /* 0x000000053f105299 */ /* 0x000fe20008011609 */
[----:B---3--:R-:W-:Y:S01]  /*5460*/  HMMA.16816.F32 R108, R128, R112, R108 ;  /* 0x00000070806c723c */ /* 0x008fe2000000186c */
[----:B------:R-:W-:-:S02]  /*5470*/  ULDC UR10, c[0x0][0x328] ;  /* 0x0000ca00000a7ab9 */ /* 0x000fc40000000800 */
[----:B------:R-:W-:Y:S02]  /*5480*/  UIADD3 UR15, UR15, UR16, URZ ;  /* 0x000000100f0f7290 */ /* 0x000fe4000fffe03f */
[----:B------:R-:W-:-:S03]  /*5490*/  UIADD3 UR13, UR13, -0x2, URZ ;  /* 0xfffffffe0d0d7890 */ /* 0x000fc6000fffe03f */
[----:B------:R-:W-:Y:S01]  /*54a0*/  HMMA.16816.F32 R112, R128, R114, R116 ;  /* 0x000000728070723c */ /* 0x000fe20000001874 */
[----:B------:R-:W-:-:S07]  /*54b0*/  UIADD3 UR10, UR15, UR10, URZ ;  /* 0x0000000a0f0a7290 */ /* 0x000fce000fffe03f */
[C---:B--2---:R-:W-:Y:S08]  /*54c0*/  HMMA.16816.F32 R76, R128.reuse, R80, R76 ;  /* 0x00000050804c723c */ /* 0x044ff0000000184c */
[C---:B-1----:R-:W-:Y:S08]  /*54d0*/  HMMA.16816.F32 R116, R128.reuse, R120, R124 ;  /* 0x000000788074723c */ /* 0x042ff0000000187c */
[C---:B------:R-:W-:Y:S08]  /*54e0*/  HMMA.16816.F32 R80, R128.reuse, R82, R172 ;  /* 0x000000528050723c */ /* 0x040ff000000018ac */
[C---:B------:R-:W-:Y:S08]  /*54f0*/  HMMA.16816.F32 R120, R128.reuse, R122, R24 ;  /* 0x0000007a8078723c */ /* 0x040ff00000001818 */
[C---:B------:R-:W-:Y:S08]  /*5500*/  HMMA.16816.F32 R124, R128.reuse, R8, R16 ;  /* 0x00000008807c723c */ /* 0x040ff00000001810 */
[----:B------:R-:W-:Y:S01]  /*5510*/  HMMA.16816.F32 R128, R128, R10, R12 ;  /* 0x0000000a8080723c */ /* 0x000fe2000000180c */
[----:B------:R-:W-:Y:S07]  /*5520*/  @P0 BRA `(.L_x_173) ;  /* 0x0000013000000947 */ /* 0x000fee0003800000 */
[----:B----4-:R-:W-:Y:S01]  /*5530*/  ISETP.LT.AND P0, PT, RZ, UR15, PT ;  /* 0x0000000fff007c0c */ /* 0x010fe2000bf01270 */
[----:B------:R-:W-:-:S02]  /*5540*/  UIADD3 UR11, UR15, -0x1, URZ ;  /* 0xffffffff0f0b7890 */ /* 0x000fc4000fffe03f */
[----:B------:R-:W-:-:S10]  /*5550*/  ULDC UR9, c[0x0][0x32c] ;  /* 0x0000cb0000097ab9 */ /* 0x000fd40000000800 */
[----:B------:R-:W-:Y:S05]  /*5560*/  @P0 BRA `(.L_x_174) ;  /* 0x0000007000000947 */ /* 0x000fea0003800000 */
[----:B------:R-:W-:Y:S02]  /*5570*/  UISETP.NE.AND UP0, UPT, UR9, 0x1, UPT ;  /* 0x000000010900788c */ /* 0x000fe4000bf05270 */
[----:B------:R-:W-:Y:S02]  /*5580*/  UIADD3 UR11, -UR15, URZ, URZ ;  /* 0x0000003f0f0b7290 */ /* 0x000fe4000fffe13f */
[----:B------:R-:W-:Y:S02]  /*5590*/  ULDC.64 UR4, c[0x0][0x330] ;  /* 0x0000cc0000047ab9 */ /* 0x000fe40000000a00 */
[----:B------:R-:W-:-:S05]  /*55a0*/  UIMAD.WIDE.U32 UR14, UR11, UR4, URZ ;  /* 0x000000040b0e72a5 */ /* 0x000fca000f8e003f */
[----:B------:R-:W-:-:S04]  /*55b0*/  @UP0 USHF.R.U32.HI UR11, URZ, UR5, UR15 ;  /* 0x000000053f0b0299 */ /* 0x000fc8000801160f */
[----:B------:R-:W-:Y:S01]  /*55c0*/  ULOP3.LUT UR11, URZ, UR11, URZ, 0x33, !UPT ;  /* 0x0000000b3f0b7292 */ /* 0x000fe2000f8e333f */
[----:B------:R-:W-:Y:S05]  /*55d0*/  BRA `(.L_x_175) ;  /* 0x0000004000007947 */ /* 0x000fea0003800000 */
.L_x_174:
[----:B------:R-:W-:Y:S02]  /*55e0*/  UISETP.NE.AND UP0, UPT, UR9, 0x1, UPT ;  /* 0x000000010900788c */ /* 0x000fe4000bf05270 */
[----:B------:R-:W-:Y:S02]  /*55f0*/  ULDC.64 UR4, c[0x0][0x330] ;  /* 0x0000cc0000047ab9 */ /* 0x000fe40000000a00 */
[----:B------:R-:W-:-:S07]  /*5600*/  UIMAD.WIDE.U32 UR14, UR11, UR4, URZ ;  /* 0x000000040b0e72a5 */ /* 0x000fce000f8e003f */
[----:B------:R-:W-:Y:S02]  /*5610*/  @UP0 USHF.R.U32.HI UR11, URZ, UR5, UR15 ;  /* 0x000000053f0b0299 */ /* 0x000fe4000801160f */
.L_x_175:
[----:B------:R-:W-:Y:S02]  /*5620*/  ULDC UR4, c[0x0][0x32c] ;  /* 0x0000cb0000047ab9 */ /* 0x000fe40000000800 */
[----:B------:R-:W-:-:S04]  /*5630*/  UIMAD UR4, UR11, UR9, UR4 ;  /* 0x000000090b0472a4 */ /* 0x000fc8000f8e0204 */
[----:B------:R-:W-:-:S04]  /*5640*/  UISETP.LT.AND UP0, UPT, UR10, UR4, UPT ;  /* 0x000000040a00728c */ /* 0x000fc8000bf01270 */
[----:B------:R-:W-:-:S04]  /*5650*/  USEL UR10, UR10, UR4, UP0 ;  /* 0x000000040a0a7287 */ /* 0x000fc80008000000 */
.L_x_173:
[----:B----4-:R-:W-:-:S04]  /*5660*/  UIMAD.WIDE UR4, UR10, 0x2aaaaaab, URZ ;  /* 0x2aaaaaab0a0478a5 */ /* 0x010fc8000f8e023f */
[----:B------:R-:W-:-:S04]  /*5670*/  USHF.R.U32.HI UR4, URZ, 0x1f, UR5 ;  /* 0x0000001f3f047899 */ /* 0x000fc80008011605 */
[----:B------:R-:W-:-:S04]  /*5680*/  ULEA.HI.SX32 UR4, UR5, UR4, 0x1d ;  /* 0x0000000405047291 */ /* 0x000fc8000f8fea3f */
[----:B------:R-:W-:-:S04]  /*5690*/  UISETP.LT.AND UP0, UPT, UR12, UR4, UPT ;  /* 0x000000040c00728c */ /* 0x000fc8000bf01270 */
[----:B------:R-:W-:-:S04]  /*56a0*/  USEL UR9, UR12, UR4, !UP0 ;  /* 0x000000040c097287 */ /* 0x000fc8000c000000 */
[----:B------:R-:W-:-:S06]  /*56b0*/  UISETP.GE.AND UP0, UPT, UR13, UR9, UPT ;  /* 0x000000090d00728c */ /* 0x000fcc000bf06270 */
[----:B------:R-:W-:-:S13]  /*56c0*/  PLOP3.LUT P0, PT, PT, PT, UP0, 0x40, 0x0 ;  /* 0x000000000000781c */ /* 0x000fda0003f0e808 */
[----:B------:R-:W-:Y:S05]  /*56d0*/  @P0 BRA `(.L_x_176) ;  /* 0x00003c9000000947 */ /* 0x000fea0003800000 */
[----:B------:R-:W2:Y:S04]  /*56e0*/  LDL.64 R8, [R1+0x40] ;  /* 0x0000400001087983 */ /* 0x000ea80000100a00 */
[----:B------:R-:W3:Y:S04]  /*56f0*/  LDL.64 R6, [R1+0x38] ;  /* 0x0000380001067983 */ /* 0x000ee80000100a00 */
[----:B------:R-:W4:Y:S04]  /*5700*/  LDL.64 R2, [R1+0x30] ;  /* 0x0000300001027983 */ /* 0x000f280000100a00 */
[----:B------:R-:W4:Y:S01]  /*5710*/  LDL.64 R4, [R1+0x28] ;  /* 0x0000280001047983 */ /* 0x000f220000100a00 */
[----:B------:R-:W-:-:S02]  /*5720*/  MOV R134, R132 ;  /* 0x0000008400867202 */ /* 0x000fc40000000f00 */
[C---:B--2---:R-:W-:Y:S02]  /*5730*/  IADD3 R0, P0, R8.reuse, 0x40, RZ ;  /* 0x0000004008007810 */ /* 0x044fe40007f1e0ff */
[----:B------:R-:W-:-:S03]  /*5740*/  IADD3 R11, P1, R8, 0x80, RZ ;  /* 0x00000080080b7810 */ /* 0x000fc60007f3e0ff */
[--C-:B---3--:R-:W-:Y:S01]  /*5750*/  IMAD.X R10, RZ, RZ, R7.reuse, P0 ;  /* 0x000000ffff0a7224 */ /* 0x108fe200000e0607 */
[----:B------:R1:W-:Y:S01]  /*5760*/  STL [R1+0x68], R0 ;  /* 0x0000680001007387 */ /* 0x0003e20000100800 */
[----:B------:R-:W-:-:S03]  /*5770*/  IMAD.X R9, RZ, RZ, R7, P1 ;  /* 0x000000ffff097224 */ /* 0x000fc600008e0607 */
[----:B------:R-:W-:Y:S04]  /*5780*/  STL [R1+0x60], R11 ;  /* 0x0000600b01007387 */ /* 0x000fe80000100800 */
[----:B------:R-:W-:Y:S01]  /*5790*/  STL [R1+0x64], R10 ;  /* 0x0000640a01007387 */ /* 0x000fe20000100800 */
[----:B-1----:R-:W-:Y:S02]  /*57a0*/  IADD3 R0, P0, R8, 0xc0, RZ ;  /* 0x000000c008007810 */ /* 0x002fe40007f1e0ff */
[----:B----4-:R-:W-:-:S03]  /*57b0*/  IADD3 R8, P2, R2, 0x40, RZ ;  /* 0x0000004002087810 */ /* 0x010fc60007f5e0ff */
[----:B------:R1:W-:Y:S02]  /*57c0*/  STL [R1+0x58], R0 ;  /* 0x0000580001007387 */ /* 0x0003e40000100800 */
[----:B------:R-:W-:Y:S02]  /*57d0*/  IMAD.X R6, RZ, RZ, R5, P2 ;  /* 0x000000ffff067224 */ /* 0x000fe400010e0605 */
[----:B------:R-:W-:Y:S04]  /*57e0*/  STL [R1+0x5c], R9 ;  /* 0x00005c0901007387 */ /* 0x000fe80000100800 */
[----:B------:R-:W-:Y:S01]  /*57f0*/  STL [R1+0x50], R8 ;  /* 0x0000500801007387 */ /* 0x000fe20000100800 */
[----:B-1----:R-:W-:Y:S01]  /*5800*/  IMAD.X R0, RZ, RZ, R7, P0 ;  /* 0x000000ffff007224 */ /* 0x002fe200000e0607 */
[----:B------:R-:W-:-:S04]  /*5810*/  IADD3 R7, P1, R2, 0x80, RZ ;  /* 0x0000008002077810 */ /* 0x000fc80007f3e0ff */
[----:B------:R1:W-:Y:S01]  /*5820*/  STL [R1+0x54], R0 ;  /* 0x0000540001007387 */ /* 0x0003e20000100800 */
[----:B------:R-:W-:-:S03]  /*5830*/  IMAD.X R3, RZ, RZ, R5, P1 ;  /* 0x000000ffff037224 */ /* 0x000fc600008e0605 */
[----:B------:R-:W-:Y:S04]  /*5840*/  STL [R1+0x48], R7 ;  /* 0x0000480701007387 */ /* 0x000fe80000100800 */
[----:B------:R-:W-:Y:S01]  /*5850*/  STL [R1+0x4c], R6 ;  /* 0x00004c0601007387 */ /* 0x000fe20000100800 */
[----:B-1----:R-:W-:-:S05]  /*5860*/  IADD3 R0, P0, R2, 0xc0, RZ ;  /* 0x000000c002007810 */ /* 0x002fca0007f1e0ff */
[----:B------:R1:W-:Y:S04]  /*5870*/  STL [R1+0x10], R0 ;  /* 0x0000100001007387 */ /* 0x0003e80000100800 */
[----:B------:R2:W-:Y:S01]  /*5880*/  STL [R1+0x20], R3 ;  /* 0x0000200301007387 */ /* 0x0005e20000100800 */
[----:B-1----:R-:W-:-:S05]  /*5890*/  IADD3.X R0, RZ, R5, RZ, P0, !PT ;  /* 0x00000005ff007210 */ /* 0x002fca00007fe4ff */
[----:B------:R2:W-:Y:S01]  /*58a0*/  STL [R1+0xc], R0 ;  /* 0x00000c0001007387 */ /* 0x0005e20000100800 */
[----:B------:R-:W-:-:S03]  /*58b0*/  IMAD.MOV.U32 R2, RZ, RZ, R133 ;  /* 0x000000ffff027224 */ /* 0x000fc600078e0085 */
.L_x_187:
[----:B-12---:R-:W2:Y:S01]  /*58c0*/  LDL R0, [R1] ;  /* 0x0000000001007983 */ /* 0x006ea20000100800 */
[----:B------:R-:W-:Y:S04]  /*58d0*/  DEPBAR.LE SB0, 0x0 ;  /* 0x000080000000791a */ /* 0x000fe80000000000 */
[----:B------:R-:W-:Y:S01]  /*58e0*/  BAR.SYNC.DEFER_BLOCKING 0x0 ;  /* 0x0000000000007b1d */ /* 0x000fe20000010000 */
[----:B------:R-:W-:Y:S06]  /*58f0*/  UISETP.GT.AND UP0, UPT, UR12, UR13, UPT ;  /* 0x0000000d0c00728c */ /* 0x000fec000bf04270 */
[----:B------:R-:W-:Y:S01]  /*5900*/  PLOP3.LUT P0, PT, PT, PT, UP0, 0x80, 0x0 ;  /* 0x000000000000781c */ /* 0x000fe20003f0f008 */
[----:B-----5:R1:W3:Y:S04]  /*5910*/  LDSM.16.M88.4 R8, [R135+0x14080] ;  /* 0x014080008708783b */ /* 0x0202e80000000200 */
[----:B------:R1:W4:Y:S04]  /*5920*/  LDSM.16.M88.4 R16, [R135+0x14880] ;  /* 0x014880008710783b */ /* 0x0003280000000200 */
[----:B------:R1:W1:Y:S04]  /*5930*/  LDSM.16.M88.4 R24, [R135+0x15080] ;  /* 0x015080008718783b */ /* 0x0002680000000200 */
[----:B------:R1:W1:Y:S04]  /*5940*/  LDSM.16.M88.4 R168, [R242] ;  /* 0x00000000f2a8783b */ /* 0x0002680000000200 */
[----:B------:R1:W1:Y:S04]  /*5950*/  LDSM.16.M88.4 R176, [R252] ;  /* 0x00000000fcb0783b */ /* 0x0002680000000200 */
[----:B--2---:R2:W1:Y:S01]  /*5960*/  LDSM.16.M88.4 R172, [R0] ;  /* 0x0000000000ac783b */ /* 0x0044620000000200 */
[----:B------:R-:W-:-:S05]  /*5970*/  @P0 BRA `(.L_x_177) ;  /* 0x0000043000000947 */ /* 0x000fca0003800000 */
[----:B--234-:R-:W2:Y:S01]  /*5980*/  LDL R0, [R1+0x1c] ;  /* 0x00001c0001007983 */ /* 0x01cea20000100800 */
[----:B------:R-:W-:Y:S02]  /*5990*/  ULDC.64 UR4, c[0x0][0x208] ;  /* 0x0000820000047ab9 */ /* 0x000fe40000000a00 */
[----:B------:R-:W-:Y:S01]  /*59a0*/  UIMAD.WIDE.U32 UR14, UR13, UR4, URZ ;  /* 0x000000040d0e72a5 */ /* 0x000fe2000f8e003f */
[----:B------:R-:W3:Y:S01]  /*59b0*/  LDL.64 R6, [R1+0x40] ;  /* 0x0000400001067983 */ /* 0x000ee20000100a00 */
[----:B------:R-:W-:Y:S03]  /*59c0*/  USHF.R.S32.HI UR10, URZ, 0x1f, UR13 ;  /* 0x0000001f3f0a7899 */ /* 0x000fe6000801140d */
[----:B------:R-:W4:Y:S01]  /*59d0*/  LDL.64 R132, [R1+0x38] ;  /* 0x0000380001847983 */ /* 0x000f220000100a00 */
[----:B------:R-:W-:Y:S03]  /*59e0*/  UIMAD UR10, UR10, UR4, URZ ;  /* 0x000000040a0a72a4 */ /* 0x000fe6000f8e023f */
[----:B------:R-:W5:Y:S01]  /*59f0*/  LDL R12, [R1+0x4] ;  /* 0x00000400010c7983 */ /* 0x000f620000100800 */
[----:B------:R-:W-:Y:S03]  /*5a00*/  UIMAD UR10, UR13, UR5, UR10 ;  /* 0x000000050d0a72a4 */ /* 0x000fe6000f8e020a */
[----:B------:R-:W5:Y:S01]  /*5a10*/  LDL R22, [R1+0x68] ;  /* 0x0000680001167983 */ /* 0x000f620000100800 */
[----:B------:R-:W-:Y:S02]  /*5a20*/  UIADD3 UR4, UR15, UR10, URZ ;  /* 0x0000000a0f047290 */ /* 0x000fe4000fffe03f */
[----:B------:R-:W-:Y:S01]  /*5a30*/  UIMAD.WIDE.U32 UR10, UR14, 0x30, URZ ;  /* 0x000000300e0a78a5 */ /* 0x000fe2000f8e003f */
[----:B------:R-:W5:Y:S01]  /*5a40*/  LDL R21, [R1+0x64] ;  /* 0x0000640001157983 */ /* 0x000f620000100800 */
[----:B------:R-:W-:Y:S03]  /*5a50*/  UIMAD UR4, UR4, 0x30, URZ ;  /* 0x00000030040478a4 */ /* 0x000fe6000f8e023f */
[----:B------:R-:W5:Y:S01]  /*5a60*/  LDL R20, [R1+0x60] ;  /* 0x0000600001147983 */ /* 0x000f620000100800 */
[----:B------:R-:W-:Y:S03]  /*5a70*/  UIADD3 UR4, UR11, UR4, URZ ;  /* 0x000000040b047290 */ /* 0x000fe6000fffe03f */
[----:B------:R-:W5:Y:S04]  /*5a80*/  LDL R15, [R1+0x5c] ;  /* 0x00005c00010f7983 */ /* 0x000f680000100800 */
[----:B------:R-:W5:Y:S04]  /*5a90*/  LDL R14, [R1+0x58] ;  /* 0x00005800010e7983 */ /* 0x000f680000100800 */
[----:B------:R-:W5:Y:S01]  /*5aa0*/  LDL R13, [R1+0x54] ;  /* 0x00005400010d7983 */ /* 0x000f620000100800 */
[----:B--2---:R-:W-:Y:S02]  /*5ab0*/  LOP3.LUT P2, RZ, R0, 0x1, RZ, 0xc0, !PT ;  /* 0x0000000100ff7812 */ /* 0x004fe4000784c0ff */
[----:B---3--:R-:W-:Y:S04]  /*5ac0*/  IADD3 R0, P1, R6, UR10, RZ ;  /* 0x0000000a06007c10 */ /* 0x008fe8000ff3e0ff */
[C---:B------:R-:W-:Y:S02]  /*5ad0*/  LEA R4, P0, R0.reuse, c[0x0][0x1f8], 0x1 ;  /* 0x00007e0000047a11 */ /* 0x040fe400078008ff */
[----:B----4-:R-:W-:Y:S04]  /*5ae0*/  IADD3.X R3, R133, UR4, RZ, P1, !PT ;  /* 0x0000000485037c10 */ /* 0x010fe80008ffe4ff */
[----:B------:R-:W-:Y:S02]  /*5af0*/  LEA.HI.X R5, R0, c[0x0][0x1fc], R3, 0x1, P0 ;  /* 0x00007f0000057a11 */ /* 0x000fe400000f0c03 */
[----:B-----5:R-:W-:Y:S03]  /*5b00*/  IADD3 R0, P1, R22, UR10, RZ ;  /* 0x0000000a16007c10 */ /* 0x020fe6000ff3e0ff */
[----:B------:R-:W-:Y:S01]  /*5b10*/  @!PT LDS RZ, [RZ] ;  /* 0x00000000fffff984 */ /* 0x000fe20000000800 */
[----:B------:R-:W-:Y:S01]  /*5b20*/  @!PT LDS RZ, [RZ] ;  /* 0x00000000fffff984 */ /* 0x000fe20000000800 */
[----:B------:R-:W-:Y:S01]  /*5b30*/  @!PT LDS RZ, [RZ] ;  /* 0x00000000fffff984 */ /* 0x000fe20000000800 */
[----:B------:R2:W-:Y:S01]  /*5b40*/  LDGSTS.E.BYPASS.LTC128B.128 [R12+0x4080], [R4.64], !P2 ;  /* 0x04080000040c7fae */ /* 0x0005e2000d101d58 */
[----:B------:R-:W-:Y:S02]  /*5b50*/  IADD3.X R3, R21, UR4, RZ, P1, !PT ;  /* 0x0000000415037c10 */ /* 0x000fe40008ffe4ff */
[C---:B--2---:R-:W-:Y:S04]  /*5b60*/  LEA R4, P0, R0.reuse, c[0x0][0x1f8], 0x1 ;  /* 0x00007e0000047a11 */ /* 0x044fe800078008ff */
[----:B------:R-:W-:Y:S02]  /*5b70*/  LEA.HI.X R5, R0, c[0x0][0x1fc], R3, 0x1, P0 ;  /* 0x00007f0000057a11 */ /* 0x000fe400000f0c03 */
[----:B------:R-:W-:Y:S03]  /*5b80*/  IADD3 R0, P1, R20, UR10, RZ ;  /* 0x0000000a14007c10 */ /* 0x000fe6000ff3e0ff */
        /* <DEDUP_REMOVED lines=8> */
[----:B------:R-:W-:Y:S01]  /*5c10*/  LEA.HI.X R5, R0, c[0x0][0x1fc], R3, 0x1, P0 ;  /* 0x00007f0000057a11 */ /* 0x000fe200000f0c03 */
[----:B------:R-:W-:Y:S04]  /*5c20*/  @!P3 IMAD.MOV.U32 R0, RZ, RZ, c[0x0][0x208] ;  /* 0x00008200ff00b624 */ /* 0x000fe800078e00ff */
[----:B------:R2:W-:Y:S01]  /*5c30*/  LDGSTS.E.BYPASS.LTC128B.128 [R12+0x8880], [R4.64], !P4 ;  /* 0x08880000040c7fae */ /* 0x0005e2000e101d58 */
[C---:B------:R-:W-:Y:S01]  /*5c40*/  @!P3 LEA R3, P0, R0.reuse, UR10, 0x5 ;  /* 0x0000000a0003bc11 */ /* 0x040fe2000f8028ff */
[----:B--2---:R-:W-:Y:S05]  /*5c50*/  @!P3 IMAD.MOV.U32 R4, RZ, RZ, c[0x0][0x20c] ;  /* 0x00008300ff04b624 */ /* 0x004fea00078e00ff */
[----:B------:R-:W-:Y:S02]  /*5c60*/  @!P3 LEA.HI.X R0, R0, UR4, R4, 0x5, P0 ;  /* 0x000000040000bc11 */ /* 0x000fe400080f2c04 */
[C---:B------:R-:W-:Y:S04]  /*5c70*/  @!P3 IADD3 R4, P1, R3.reuse, R6, RZ ;  /* 0x000000060304b210 */ /* 0x040fe80007f3e0ff */
[----:B------:R-:W-:Y:S01]  /*5c80*/  @!P3 LEA R6, P0, R4, c[0x0][0x1f8], 0x1 ;  /* 0x00007e000406ba11 */ /* 0x000fe200078008ff */
[----:B------:R-:W-:Y:S05]  /*5c90*/  @!P3 IMAD.X R5, R0, 0x1, R133, P1 ;  /* 0x000000010005b824 */ /* 0x000fea00008e0685 */
[----:B------:R-:W-:Y:S02]  /*5ca0*/  @!P3 LEA.HI.X R7, R4, c[0x0][0x1fc], R5, 0x1, P0 ;  /* 0x00007f000407ba11 */ /* 0x000fe400000f0c05 */
[----:B------:R-:W-:Y:S03]  /*5cb0*/  @!P3 IADD3 R5, P1, R3, R22, RZ ;  /* 0x000000160305b210 */ /* 0x000fe60007f3e0ff */
[----:B------:R2:W-:Y:S01]  /*5cc0*/  @!P3 LDGSTS.E.BYPASS.LTC128B.128 [R12+0x5080], [R6.64], !P2 ;  /* 0x05080000060cbfae */ /* 0x0005e2000d101d58 */
[C---:B------:R-:W-:Y:S01]  /*5cd0*/  @!P3 LEA R4, P0, R5.reuse, c[0x0][0x1f8], 0x1 ;  /* 0x00007e000504ba11 */ /* 0x040fe200078008ff */
[C---:B--2---:R-:W-:Y:S05]  /*5ce0*/  @!P3 IMAD.X R6, R0.reuse, 0x1, R21, P1 ;  /* 0x000000010006b824 */ /* 0x044fea00008e0615 */
[----:B------:R-:W-:Y:S05]  /*5cf0*/  @!P3 LEA.HI.X R5, R5, c[0x0][0x1fc], R6, 0x1, P0 ;  /* 0x00007f000505ba11 */ /* 0x000fea00000f0c06 */
[----:B------:R2:W-:Y:S02]  /*5d00*/  @!P3 LDGSTS.E.BYPASS.LTC128B.128 [R12+0x6880], [R4.64], !P6 ;  /* 0x06880000040cbfae */ /* 0x0005e4000f101d58 */
[----:B--2---:R-:W-:Y:S04]  /*5d10*/  @!P3 IADD3 R5, P1, R3, R20, RZ ;  /* 0x000000140305b210 */ /* 0x004fe80007f3e0ff */
[----:B------:R-:W-:Y:S01]  /*5d20*/  @!P3 LEA R4, P0, R5, c[0x0][0x1f8], 0x1 ;  /* 0x00007e000504ba11 */ /* 0x000fe200078008ff */
[C---:B------:R-:W-:Y:S01]  /*5d30*/  @!P3 IMAD.X R6, R0.reuse, 0x1, R15, P1 ;  /* 0x000000010006b824 */ /* 0x040fe200008e060f */
[----:B------:R-:W-:Y:S04]  /*5d40*/  @!P3 IADD3 R3, P1, R3, R14, RZ ;  /* 0x0000000e0303b210 */ /* 0x000fe80007f3e0ff */
[----:B------:R-:W-:Y:S01]  /*5d50*/  @!P3 LEA.HI.X R5, R5, c[0x0][0x1fc], R6, 0x1, P0 ;  /* 0x00007f000505ba11 */ /* 0x000fe200000f0c06 */
[----:B------:R-:W-:Y:S04]  /*5d60*/  @!P3 IMAD.X R0, R0, 0x1, R13, P1 ;  /* 0x000000010000b824 */ /* 0x000fe800008e060d */
[----:B------:R2:W-:Y:S02]  /*5d70*/  @!P3 LDGSTS.E.BYPASS.LTC128B.128 [R12+0x8080], [R4.64], !P5 ;  /* 0x08080000040cbfae */ /* 0x0005e4000e901d58 */
[C---:B--2---:R-:W-:Y:S04]  /*5d80*/  @!P3 LEA R4, P0, R3.reuse, c[0x0][0x1f8], 0x1 ;  /* 0x00007e000304ba11 */ /* 0x044fe800078008ff */
[----:B------:R-:W-:Y:S05]  /*5d90*/  @!P3 LEA.HI.X R5, R3, c[0x0][0x1fc], R0, 0x1, P0 ;  /* 0x00007f000305ba11 */ /* 0x000fea00000f0c00 */
[----:B------:R2:W-:Y:S04]  /*5da0*/  @!P3 LDGSTS.E.BYPASS.LTC128B.128 [R12+0x9880], [R4.64], !P4 ;  /* 0x09880000040cbfae */ /* 0x0005e8000e101d58 */
.L_x_177:
[C---:B--234-:R-:W-:Y:S01]  /*5db0*/  HMMA.16816.F32 R4, R160.reuse, R8, RZ ;  /* 0x00000008a004723c */ /* 0x05cfe200000018ff */
[----:B------:R-:W0:Y:S01]  /*5dc0*/  LDGDEPBAR ;  /* 0x00000000000079af */ /* 0x000e220000000000 */
[----:B------:R-:W-:Y:S06]  /*5dd0*/  UISETP.GT.AND UP0, UPT, UR13, UR12, UPT ;  /* 0x0000000c0d00728c */ /* 0x000fec000bf04270 */
[C---:B------:R-:W-:Y:S01]  /*5de0*/  HMMA.16816.F32 R8, R160.reuse, R10, RZ ;  /* 0x0000000aa008723c */ /* 0x040fe200000018ff */
[----:B------:R-:W-:Y:S07]  /*5df0*/  PLOP3.LUT P0, PT, PT, PT, UP0, 0x40, 0x0 ;  /* 0x000000000000781c */ /* 0x000fee0003f0e808 */
[C---:B------:R-:W-:Y:S08]  /*5e00*/  HMMA.16816.F32 R12, R160.reuse, R16, RZ ;  /* 0x00000010a00c723c */ /* 0x040ff000000018ff */
[C---:B------:R-:W-:Y:S08]  /*5e10*/  HMMA.16816.F32 R16, R160.reuse, R18, RZ ;  /* 0x00000012a010723c */ /* 0x040ff000000018ff */
[C---:B-1----:R-:W-:Y:S08]  /*5e20*/  HMMA.16816.F32 R20, R160.reuse, R24, RZ ;  /* 0x00000018a014723c */ /* 0x042ff000000018ff */
[----:B------:R-:W-:Y:S08]  /*5e30*/  HMMA.16816.F32 R24, R160, R26, RZ ;  /* 0x0000001aa018723c */ /* 0x000ff000000018ff */
[C---:B------:R-:W-:Y:S08]  /*5e40*/  HMMA.16816.F32 R4, R164.reuse, R168, R4 ;  /* 0x000000a8a404723c */ /* 0x040ff00000001804 */
[C---:B------:R-:W-:Y:S01]  /*5e50*/  HMMA.16816.F32 R8, R164.reuse, R170, R8 ;  /* 0x000000aaa408723c */ /* 0x040fe20000001808 */
[----:B------:R-:W1:Y:S07]  /*5e60*/  LDSM.16.M88.4 R168, [R241+0x14080] ;  /* 0x01408000f1a8783b */ /* 0x000e6e0000000200 */
[C---:B------:R-:W-:Y:S08]  /*5e70*/  HMMA.16816.F32 R12, R164.reuse, R172, R12 ;  /* 0x000000aca40c723c */ /* 0x040ff0000000180c */
[C---:B------:R-:W-:Y:S01]  /*5e80*/  HMMA.16816.F32 R16, R164.reuse, R174, R16 ;  /* 0x000000aea410723c */ /* 0x040fe20000001810 */
[----:B------:R-:W2:Y:S07]  /*5e90*/  LDSM.16.M88.4 R172, [R241+0x14880] ;  /* 0x01488000f1ac783b */ /* 0x000eae0000000200 */
[C---:B------:R-:W-:Y:S08]  /*5ea0*/  HMMA.16816.F32 R20, R164.reuse, R176, R20 ;  /* 0x000000b0a414723c */ /* 0x040ff00000001814 */
[----:B------:R-:W-:Y:S08]  /*5eb0*/  HMMA.16816.F32 R24, R164, R178, R24 ;  /* 0x000000b2a418723c */ /* 0x000ff00000001818 */
[C---:B-1----:R-:W-:Y:S08]  /*5ec0*/  HMMA.16816.F32 R4, R180.reuse, R168, R4 ;  /* 0x000000a8b404723c */ /* 0x042ff00000001804 */
[C---:B------:R-:W-:Y:S01]  /*5ed0*/  HMMA.16816.F32 R8, R180.reuse, R170, R8 ;  /* 0x000000aab408723c */ /* 0x040fe20000001808 */
[----:B------:R-:W1:Y:S07]  /*5ee0*/  LDSM.16.M88.4 R168, [R241+0x15080] ;  /* 0x01508000f1a8783b */ /* 0x000e6e0000000200 */
[C---:B--2---:R-:W-:Y:S08]  /*5ef0*/  HMMA.16816.F32 R12, R180.reuse, R172, R12 ;  /* 0x000000acb40c723c */ /* 0x044ff0000000180c */
[C---:B------:R-:W-:Y:S01]  /*5f00*/  HMMA.16816.F32 R16, R180.reuse, R174, R16 ;  /* 0x000000aeb410723c */ /* 0x040fe20000001810 */
[----:B------:R-:W2:Y:S07]  /*5f10*/  LDSM.16.M88.4 R172, [R238] ;  /* 0x00000000eeac783b */ /* 0x000eae0000000200 */
[C---:B-1----:R-:W-:Y:S08]  /*5f20*/  HMMA.16816.F32 R20, R180.reuse, R168, R20 ;  /* 0x000000a8b414723c */ /* 0x042ff00000001814 */
[----:B------:R-:W-:Y:S01]  /*5f30*/  HMMA.16816.F32 R24, R180, R170, R24 ;  /* 0x000000aab418723c */ /* 0x000fe20000001818 */
[----:B------:R-:W1:Y:S07]  /*5f40*/  LDSM.16.M88.4 R168, [R238+0x800] ;  /* 0x00080000eea8783b */ /* 0x000e6e0000000200 */
[C---:B--2---:R-:W-:Y:S08]  /*5f50*/  HMMA.16816.F32 R4, R184.reuse, R172, R4 ;  /* 0x000000acb804723c */ /* 0x044ff00000001804 */
[C---:B------:R-:W-:Y:S01]  /*5f60*/  HMMA.16816.F32 R8, R184.reuse, R174, R8 ;  /* 0x000000aeb808723c */ /* 0x040fe20000001808 */
[----:B------:R-:W2:Y:S07]  /*5f70*/  LDSM.16.M88.4 R172, [R238+0x1000] ;  /* 0x00100000eeac783b */ /* 0x000eae0000000200 */
[C---:B-1----:R-:W-:Y:S08]  /*5f80*/  HMMA.16816.F32 R12, R184.reuse, R168, R12 ;  /* 0x000000a8b80c723c */ /* 0x042ff0000000180c */
[C---:B------:R-:W-:Y:S01]  /*5f90*/  HMMA.16816.F32 R16, R184.reuse, R170, R16 ;  /* 0x000000aab810723c */ /* 0x040fe20000001810 */
[----:B------:R-:W1:Y:S07]  /*5fa0*/  LDSM.16.M88.4 R168, [R135+0x15880] ;  /* 0x0158800087a8783b */ /* 0x000e6e0000000200 */
[C---:B--2---:R-:W-:Y:S08]  /*5fb0*/  HMMA.16816.F32 R20, R184.reuse, R172, R20 ;  /* 0x000000acb814723c */ /* 0x044ff00000001814 */
[----:B------:R-:W-:Y:S01]  /*5fc0*/  HMMA.16816.F32 R24, R184, R174, R24 ;  /* 0x000000aeb818723c */ /* 0x000fe20000001818 */
[----:B------:R-:W2:Y:S07]  /*5fd0*/  LDSM.16.M88.4 R172, [R135+0x16080] ;  /* 0x0160800087ac783b */ /* 0x000eae0000000200 */
        /* <DEDUP_REMOVED lines=8> */
[----:B------:R-:W1:Y:S07]  /*6060*/  LDSM.16.M88.4 R168, [R250] ;  /* 0x00000000faa8783b */ /* 0x000e6e0000000200 */
[C---:B--2---:R-:W-:Y:S08]  /*6070*/  HMMA.16816.F32 R4, R192.reuse, R172, R4 ;  /* 0x000000acc004723c */ /* 0x044ff00000001804 */
[C---:B------:R-:W-:Y:S01]  /*6080*/  HMMA.16816.F32 R8, R192.reuse, R174, R8 ;  /* 0x000000aec008723c */ /* 0x040fe20000001808 */
[----:B------:R-:W2:Y:S07]  /*6090*/  LDSM.16.M88.4 R172, [R249] ;  /* 0x00000000f9ac783b */ /* 0x000eae0000000200 */
        /* <DEDUP_REMOVED lines=11> */
[----:B------:R-:W2:Y:S07]  /*6150*/  LDSM.16.M88.4 R172, [R238+0x1800] ;  /* 0x00180000eeac783b */ /* 0x000eae0000000200 */
        /* <DEDUP_REMOVED lines=77> */
[----:B------:R-:W2:Y:S01]  /*6630*/  LDSM.16.M88.4 R172, [R238+0x5800] ;  /* 0x00580000eeac783b */ /* 0x000ea20000000200 */
[----:B------:R-:W-:Y:S06]  /*6640*/  DEPBAR.LE SB0, 0x0 ;  /* 0x000080000000791a */ /* 0x000fec0000000000 */
[----:B------:R-:W-:Y:S01]  /*6650*/  BAR.SYNC.DEFER_BLOCKING 0x0 ;  /* 0x0000000000007b1d */ /* 0x000fe20000010000 */
[C---:B-1----:R-:W-:Y:S08]  /*6660*/  HMMA.16816.F32 R12, R232.reuse, R168, R12 ;  /* 0x000000a8e80c723c */ /* 0x042ff0000000180c */
[C---:B------:R-:W-:Y:S08]  /*6670*/  HMMA.16816.F32 R16, R232.reuse, R170, R16 ;  /* 0x000000aae810723c */ /* 0x040ff00000001810 */
[C---:B--2---:R-:W-:Y:S08]  /*6680*/  HMMA.16816.F32 R20, R232.reuse, R172, R20 ;  /* 0x000000ace814723c */ /* 0x044ff00000001814 */
[----:B------:R-:W-:Y:S01]  /*6690*/  HMMA.16816.F32 R24, R232, R174, R24 ;  /* 0x000000aee818723c */ /* 0x000fe20000001818 */
[----:B------:R-:W-:-:S07]  /*66a0*/  @P0 BRA `(.L_x_178) ;  /* 0x000004e000000947 */ /* 0x000fce0003800000 */
[----:B------:R-:W2:Y:S01]  /*66b0*/  LDL.64 R174, [R1+0x30] ;  /* 0x0000300001ae7983 */ /* 0x000ea20000100a00 */
[----:B------:R-:W-:Y:S02]  /*66c0*/  UIADD3 UR11, UR13, -0x1, URZ ;  /* 0xffffffff0d0b7890 */ /* 0x000fe4000fffe03f */
[----:B------:R-:W-:Y:S01]  /*66d0*/  ULDC.64 UR4, c[0x0][0x1e0] ;  /* 0x0000780000047ab9 */ /* 0x000fe20000000a00 */
[----:B------:R-:W3:Y:S01]  /*66e0*/  LDL.64 R178, [R1+0x28] ;  /* 0x0000280001b27983 */ /* 0x000ee20000100a00 */
[----:B------:R-:W-:Y:S02]  /*66f0*/  USHF.R.S32.HI UR10, URZ, 0x1f, UR11 ;  /* 0x0000001f3f0a7899 */ /* 0x000fe4000801140b */
[----:B------:R-:W-:Y:S01]  /*6700*/  UIMAD.WIDE.U32 UR14, UR11, UR4, URZ ;  /* 0x000000040b0e72a5 */ /* 0x000fe2000f8e003f */
[----:B------:R-:W4:Y:S01]  /*6710*/  LDL R176, [R1+0x1c] ;  /* 0x00001c0001b07983 */ /* 0x000f220000100800 */
        /* <DEDUP_REMOVED lines=12> */
[----:B------:R-:W5:Y:S04]  /*67e0*/  LDL R168, [R1+0xc] ;  /* 0x00000c0001a87983 */ /* 0x000f680000100800 */
[----:B------:R-:W1:Y:S04]  /*67f0*/  S2R R0, SR_TID.X ;  /* 0x0000000000007919 */ /* 0x000e680000002100 */
[----:B------:R-:W1:Y:S02]  /*6800*/  S2R R3, SR_TID.X ;  /* 0x0000000000037919 */ /* 0x000e640000002100 */
[----:B-1----:R-:W-:Y:S04]  /*6810*/  SHF.R.S32.HI R0, RZ, 0x1f, R0 ;  /* 0x0000001fff007819 */ /* 0x002fe80000011400 */
[----:B------:R-:W-:Y:S04]  /*6820*/  LEA.HI R0, R0, R3, RZ, 0x3 ;  /* 0x0000000300007211 */ /* 0x000fe800078f18ff */
[----:B------:R-:W-:Y:S04]  /*6830*/  SHF.R.S32.HI R0, RZ, 0x3, R0 ;  /* 0x00000003ff007819 */ /* 0x000fe80000011400 */
[----:B------:R-:W-:Y:S04]  /*6840*/  IADD3 R0, -R0, 0x30, RZ ;  /* 0x0000003000007810 */ /* 0x000fe80007ffe1ff */
[C---:B------:R-:W-:Y:S02]  /*6850*/  ISETP.GE.AND P1, PT, R0.reuse, 0x1, PT ;  /* 0x000000010000780c */ /* 0x040fe40003f26270 */
[----:B------:R-:W-:Y:S11]  /*6860*/  ISETP.GE.AND P0, PT, R0, 0x21, PT ;  /* 0x000000210000780c */ /* 0x000ff60003f06270 */
[----:B------:R-:W-:Y:S02]  /*6870*/  @!UPT UIADD3 URZ, URZ, URZ, URZ ;  /* 0x0000003f3f3ff290 */ /* 0x000fe4000fffe03f */
[----:B------:R-:W-:Y:S01]  /*6880*/  VOTEU.ANY UP0, P0 ;  /* 0x00000000003f7886 */ /* 0x000fe20000000100 */
[----:B--2---:R-:W-:Y:S04]  /*6890*/  @P1 IADD3 R0, P2, R174, UR14, RZ ;  /* 0x0000000eae001c10 */ /* 0x004fe8000ff5e0ff */
[----:B---3--:R-:W-:Y:S02]  /*68a0*/  @P1 IADD3.X R3, R179, UR4, RZ, P2, !PT ;  /* 0x00000004b3031c10 */ /* 0x008fe400097fe4ff */
[C---:B------:R-:W-:Y:S04]  /*68b0*/  @P1 LEA R132, P2, R0.reuse, c[0x0][0x1c8], 0x1 ;  /* 0x0000720000841a11 */ /* 0x040fe800078408ff */
[----:B------:R-:W-:Y:S02]  /*68c0*/  @P1 LEA.HI.X R133, R0, c[0x0][0x1cc], R3, 0x1, P2 ;  /* 0x0000730000851a11 */ /* 0x000fe400010f0c03 */
[----:B----4-:R-:W-:Y:S11]  /*68d0*/  LOP3.LUT P2, RZ, R176, 0x1, RZ, 0xc0, !PT ;  /* 0x00000001b0ff7812 */ /* 0x010ff6000784c0ff */
[----:B------:R-:W-:Y:S02]  /*68e0*/  @!UPT UIADD3 URZ, URZ, URZ, URZ ;  /* 0x0000003f3f3ff290 */ /* 0x000fe4000fffe03f */
[----:B------:R-:W-:Y:S01]  /*68f0*/  @!PT LDS RZ, [RZ] ;  /* 0x00000000fffff984 */ /* 0x000fe20000000800 */
[----:B------:R-:W-:Y:S01]  /*6900*/  @!PT LDS RZ, [RZ] ;  /* 0x00000000fffff984 */ /* 0x000fe20000000800 */
[----:B------:R-:W-:Y:S01]  /*6910*/  @!PT LDS RZ, [RZ] ;  /* 0x00000000fffff984 */ /* 0x000fe20000000800 */
[----:B-----5:R1:W-:Y:S01]  /*6920*/  @P1 LDGSTS.E.BYPASS.LTC128B.128 [R177+0x14080], [R132.64], !P2 ;  /* 0x1408000084b11fae */ /* 0x0203e2000d101d58 */
[----:B------:R-:W-:Y:S04]  /*6930*/  @P1 IADD3 R0, P2, R173, UR14, RZ ;  /* 0x0000000ead001c10 */ /* 0x000fe8000ff5e0ff */
[----:B------:R-:W-:Y:S02]  /*6940*/  @P1 IADD3.X R3, R172, UR4, RZ, P2, !PT ;  /* 0x00000004ac031c10 */ /* 0x000fe400097fe4ff */
[C---:B-1----:R-:W-:Y:S04]  /*6950*/  @P1 LEA R132, P2, R0.reuse, c[0x0][0x1c8], 0x1 ;  /* 0x0000720000841a11 */ /* 0x042fe800078408ff */
[----:B------:R-:W-:Y:S02]  /*6960*/  @P1 LEA.HI.X R133, R0, c[0x0][0x1cc], R3, 0x1, P2 ;  /* 0x0000730000851a11 */ /* 0x000fe400010f0c03 */
[----:B------:R-:W-:Y:S03]  /*6970*/  @P1 IADD3 R0, P2, R171, UR14, RZ ;  /* 0x0000000eab001c10 */ /* 0x000fe6000ff5e0ff */
[----:B------:R1:W-:Y:S01]  /*6980*/  @P1 LDGSTS.E.BYPASS.LTC128B.128 [R177+0x15880], [R132.64], !P6 ;  /* 0x1588000084b11fae */ /* 0x0003e2000f101d58 */
[----:B------:R-:W-:Y:S02]  /*6990*/  @P1 IADD3.X R3, R170, UR4, RZ, P2, !PT ;  /* 0x00000004aa031c10 */ /* 0x000fe400097fe4ff */
[C---:B-1----:R-:W-:Y:S04]  /*69a0*/  @P1 LEA R132, P2, R0.reuse, c[0x0][0x1c8], 0x1 ;  /* 0x0000720000841a11 */ /* 0x042fe800078408ff */
[----:B------:R-:W-:Y:S02]  /*69b0*/  @P1 LEA.HI.X R133, R0, c[0x0][0x1cc], R3, 0x1, P2 ;  /* 0x0000730000851a11 */ /* 0x000fe400010f0c03 */
[----:B------:R-:W-:Y:S01]  /*69c0*/  @P1 IADD3 R0, P2, R169, UR14, RZ ;  /* 0x0000000ea9001c10 */ /* 0x000fe2000ff5e0ff */
[----:B------:R-:W-:Y:S02]  /*69d0*/  @UP0 UIADD3 UR14, UP1, UR8, UR14, URZ ;  /* 0x0000000e080e0290 */ /* 0x000fe4000ff3e03f */
[----:B------:R1:W-:Y:S01]  /*69e0*/  @P1 LDGSTS.E.BYPASS.LTC128B.128 [R177+0x17080], [R132.64], !P5 ;  /* 0x1708000084b11fae */ /* 0x0003e2000e901d58 */
[----:B------:R-:W-:Y:S01]  /*69f0*/  @P1 IADD3.X R3, R168, UR4, RZ, P2, !PT ;  /* 0x00000004a8031c10 */ /* 0x000fe200097fe4ff */
[----:B------:R-:W-:Y:S01]  /*6a00*/  @UP0 UIADD3.X UR4, UR6, UR4, URZ, UP1, !UPT ;  /* 0x0000000406040290 */ /* 0x000fe20008ffe43f */
[C---:B-1----:R-:W-:Y:S04]  /*6a10*/  @P1 LEA R132, P2, R0.reuse, c[0x0][0x1c8], 0x1 ;  /* 0x0000720000841a11 */ /* 0x042fe800078408ff */
[----:B------:R-:W-:Y:S02]  /*6a20*/  @P1 LEA.HI.X R133, R0, c[0x0][0x1cc], R3, 0x1, P2 ;  /* 0x0000730000851a11 */ /* 0x000fe400010f0c03 */
[----:B------:R-:W-:Y:S03]  /*6a30*/  LOP3.LUT P2, RZ, R176, 0x1, RZ, 0xc0, !PT ;  /* 0x00000001b0ff7812 */ /* 0x000fe6000784c0ff */
[----:B------:R1:W-:Y:S01]  /*6a40*/  @P1 LDGSTS.E.BYPASS.LTC128B.128 [R177+0x18880], [R132.64], !P4 ;  /* 0x1888000084b11fae */ /* 0x0003e2000e101d58 */
        /* <DEDUP_REMOVED lines=18> */
[----:B------:R-:W-:Y:S05]  /*6b70*/  @P0 LEA.HI.X R133, R0, c[0x0][0x1cc], R3, 0x1, P1 ;  /* 0x0000730000850a11 */ /* 0x000fea00008f0c03 */
[----:B------:R1:W-:Y:S04]  /*6b80*/  @P0 LDGSTS.E.BYPASS.LTC128B.128 [R177+0x19880], [R132.64], !P4 ;  /* 0x1988000084b10fae */ /* 0x0003e8000e101d58 */
.L_x_178:
[----:B------:R-:W2:Y:S01]  /*6b90*/  LDL R3, [R1+0x78] ;  /* 0x0000780001037983 */ /* 0x000ea20000100800 */
[----:B------:R-:W-:Y:S02]  /*6ba0*/  UISETP.NE.AND UP1, UPT, UR18, URZ, UPT ;  /* 0x0000003f1200728c */ /* 0x000fe4000bf25270 */
[----:B------:R-:W-:Y:S01]  /*6bb0*/  UIMAD UR4, UR13, -0x30, URZ ;  /* 0xffffffd00d0478a4 */ /* 0x000fe2000f8e023f */
[----:B------:R-:W3:Y:S01]  /*6bc0*/  LDL R171, [R1+0x74] ;  /* 0x0000740001ab7983 */ /* 0x000ee20000100800 */
[----:B------:R-:W-:Y:S02]  /*6bd0*/  UISETP.NE.AND UP0, UPT, UR17, URZ, UPT ;  /* 0x0000003f1100728c */ /* 0x000fe4000bf05270 */
[----:B------:R-:W-:Y:S01]  /*6be0*/  PLOP3.LUT P1, PT, PT, PT, UP1, 0x80, 0x0 ;  /* 0x000000000000781c */ /* 0x000fe20003f2f018 */
[----:B------:R-:W0:Y:S01]  /*6bf0*/  LDGDEPBAR ;  /* 0x00000000000079af */ /* 0x000e220000000000 */
[----:B------:R-:W-:Y:S11]  /*6c00*/  PLOP3.LUT P0, PT, PT, PT, UP1, 0x80, 0x0 ;  /* 0x000000000000781c */ /* 0x000ff60003f0f018 */
[----:B--2---:R-:W-:Y:S04]  /*6c10*/  @P1 IMAD.HI.U32 R0, R3, c[0x0][0x2c8], RZ ;  /* 0x0000b20003001a27 */ /* 0x004fe800078e00ff */
[----:B-1----:R-:W-:Y:S01]  /*6c20*/  IMAD.MOV.U32 R133, RZ, RZ, R3 ;  /* 0x000000ffff857224 */ /* 0x002fe200078e0003 */
[----:B------:R-:W-:Y:S01]  /*6c30*/  @P0 SHF.R.U32.HI R133, RZ, c[0x0][0x2cc], R0 ;  /* 0x0000b300ff850a19 */ /* 0x000fe20000011600 */
[----:B------:R-:W-:Y:S01]  /*6c40*/  IMAD.U32 R0, RZ, RZ, UR4 ;  /* 0x00000004ff007e24 */ /* 0x000fe2000f8e00ff */
[----:B------:R-:W-:Y:S03]  /*6c50*/  PLOP3.LUT P0, PT, PT, PT, UP0, 0x40, 0x0 ;  /* 0x000000000000781c */ /* 0x000fe60003f0e808 */
[----:B------:R-:W1:Y:S01]  /*6c60*/  SHFL.IDX PT, R132, R133, RZ, 0x1c1f ;  /* 0x001c1fff85847589 */ /* 0x000e6200000e0000 */
[----:B---3--:R-:W-:Y:S04]  /*6c70*/  IADD3 R0, -R171, 0x1, R0 ;  /* 0x00000001ab007810 */ /* 0x008fe80007ffe100 */
[----:B------:R-:W-:Y:S04]  /*6c80*/  IADD3 R0, R0, c[0x0][0x1d0], RZ ;  /* 0x0000740000007a10 */ /* 0x000fe80007ffe0ff */
[----:B------:R-:W-:Y:S04]  /*6c90*/  IADD3 R0, R0, -c[0x0][0x168], RZ ;  /* 0x80005a0000007a10 */ /* 0x000fe80007ffe0ff */
[C---:B------:R-:W-:Y:S02]  /*6ca0*/  IADD3 R169, R0.reuse, c[0x0][0x328], RZ ;  /* 0x0000ca0000a97a10 */ /* 0x040fe40007ffe0ff */
[----:B------:R-:W-:Y:S03]  /*6cb0*/  IADD3 R168, R0, UR7, RZ ;  /* 0x0000000700a87c10 */ /* 0x000fe6000fffe0ff */
[----:B-1----:R-:W-:Y:S02]  /*6cc0*/  IMAD.IADD R3, R169, 0x1, R132 ;  /* 0x00000001a9037824 */ /* 0x002fe400078e0284 */
[----:B------:R-:W-:Y:S01]  /*6cd0*/  IMAD.IADD R0, R132, 0x1, R168 ;  /* 0x0000000184007824 */ /* 0x000fe200078e02a8 */
[----:B------:R-:W-:-:S05]  /*6ce0*/  @P0 BRA `(.L_x_179) ;  /* 0x0000019000000947 */ /* 0x000fca0003800000 */
[----:B------:R-:W-:Y:S01]  /*6cf0*/  IADD3 R132, R132, c[0x0][0x1d0], RZ ;  /* 0x0000740084847a10 */ /* 0x000fe20007ffe0ff */
[----:B------:R-:W-:Y:S03]  /*6d00*/  BSSY B0, `(.L_x_180) ;  /* 0x0000012000007945 */ /* 0x000fe60003800000 */
[----:B------:R-:W-:Y:S04]  /*6d10*/  IADD3 R132, R132, -c[0x0][0x168], RZ ;  /* 0x80005a0084847a10 */ /* 0x000fe80007ffe0ff */
[----:B------:R-:W-:Y:S11]  /*6d20*/  ISETP.GT.AND P0, PT, R132, -0x1, PT ;  /* 0xffffffff8400780c */ /* 0x000ff60003f04270 */
[----:B------:R-:W-:Y:S02]  /*6d30*/  @!UPT UIADD3 URZ, URZ, URZ, URZ ;  /* 0x0000003f3f3ff290 */ /* 0x000fe4000fffe03f */
[----:B------:R-:W-:-:S05]  /*6d40*/  @P0 BRA `(.L_x_181) ;  /* 0x0000008000000947 */ /* 0x000fca0003800000 */
[----:B------:R-:W-:Y:S01]  /*6d50*/  LOP3.LUT R132, RZ, R132, RZ, 0x33, !PT ;  /* 0x00000084ff847212 */ /* 0x000fe200078e33ff */
[----:B------:R-:W-:Y:S05]  /*6d60*/  IMAD.MOV.U32 R170, RZ, RZ, c[0x0][0x32c] ;  /* 0x0000cb00ffaa7624 */ /* 0x000fea00078e00ff */
[----:B------:R-:W-:Y:S11]  /*6d70*/  ISETP.NE.AND P0, PT, R170, 0x1, PT ;  /* 0x00000001aa00780c */ /* 0x000ff60003f05270 */
[----:B------:R-:W-:Y:S02]  /*6d80*/  @!UPT UIADD3 URZ, URZ, URZ, URZ ;  /* 0x0000003f3f3ff290 */ /* 0x000fe4000fffe03f */
[----:B------:R-:W-:Y:S05]  /*6d90*/  @P0 IMAD.HI.U32 R170, R132, c[0x0][0x330], RZ ;  /* 0x0000cc0084aa0a27 */ /* 0x000fea00078e00ff */
[----:B------:R-:W-:Y:S04]  /*6da0*/  @P0 SHF.R.U32.HI R132, RZ, c[0x0][0x334], R170 ;  /* 0x0000cd00ff840a19 */ /* 0x000fe800000116aa */
[----:B------:R-:W-:Y:S01]  /*6db0*/  LOP3.LUT R132, RZ, R132, RZ, 0x33, !PT ;  /* 0x00000084ff847212 */ /* 0x000fe200078e33ff */
[----:B------:R-:W-:-:S05]  /*6dc0*/  BRA `(.L_x_182) ;  /* 0x0000005000007947 */ /* 0x000fca0003800000 */
.L_x_181:
[----:B------:R-:W-:Y:S04]  /*6dd0*/  MOV R170, c[0x0][0x32c] ;  /* 0x0000cb0000aa7a02 */ /* 0x000fe80000000f00 */
[----:B------:R-:W-:Y:S11]  /*6de0*/  ISETP.NE.AND P0, PT, R170, 0x1, PT ;  /* 0x00000001aa00780c */ /* 0x000ff60003f05270 */
[----:B------:R-:W-:Y:S02]  /*6df0*/  @!UPT UIADD3 URZ, URZ, URZ, URZ ;  /* 0x0000003f3f3ff290 */ /* 0x000fe4000fffe03f */
[----:B------:R-:W-:Y:S05]  /*6e00*/  @P0 IMAD.HI.U32 R170, R132, c[0x0][0x330], RZ ;  /* 0x0000cc0084aa0a27 */ /* 0x000fea00078e00ff */
[----:B------:R-:W-:Y:S02]  /*6e10*/  @P0 SHF.R.U32.HI R132, RZ, c[0x0][0x334], R170 ;  /* 0x0000cd00ff840a19 */ /* 0x000fe400000116aa */
.L_x_182:
[----:B------:R-:W-:Y:S05]  /*6e20*/  BSYNC B0 ;  /* 0x0000000000007941 */ /* 0x000fea0003800000 */
.L_x_180:
[----:B------:R-:W-:Y:S05]  /*6e30*/  IADD3 R170, -R171, UR4, RZ ;  /* 0x00000004abaa7c10 */ /* 0x000fea000fffe1ff */
[----:B------:R-:W-:Y:S05]  /*6e40*/  IMAD R132, R132, c[0x0][0x32c], R170 ;  /* 0x0000cb0084847a24 */ /* 0x000fea00078e02aa */
[----:B------:R-:W-:Y:S02]  /*6e50*/  IMNMX R0, R0, R132, !PT ;  /* 0x0000008400007217 */ /* 0x000fe40007800200 */
[----:B------:R-:W-:Y:S04]  /*6e60*/  IADD3 R132, R132, c[0x0][0x32c], RZ ;  /* 0x0000cb0084847a10 */ /* 0x000fe80007ffe0ff */
[----:B------:R-:W-:Y:S02]  /*6e70*/  IMNMX R3, R3, R132, PT ;  /* 0x0000008403037217 */ /* 0x000fe40003800200 */
.L_x_179:
[----:B------:R-:W-:Y:S02]  /*6e80*/  UISETP.GE.AND UP1, UPT, UR4, 0x1, UPT ;  /* 0x000000010400788c */ /* 0x000fe4000bf26270 */
        /* <DEDUP_REMOVED lines=29> */
[----:B------:R-:W1:Y:S01]  /*7060*/  SHFL.IDX PT, R5, R133, 0x1, 0x1c1f ;  /* 0x003c1f0085057f89 */ /* 0x000e6200000e0000 */
[----:B------:R-:W-:Y:S01]  /*7070*/  FSEL R8, R8, -INF , !P1 ;  /* 0xff80000008087808 */ /* 0x000fe20004800000 */
[----:B------:R-:W-:Y:S01]  /*7080*/  UP2UR UR16, UPR, URZ, 0x40 ;  /* 0x000000403f107883 */ /* 0x000fe20008000000 */
[----:B------:R-:W-:Y:S01]  /*7090*/  PLOP3.LUT P1, PT, PT, PT, UP0, 0x40, 0x0 ;  /* 0x000000000000781c */ /* 0x000fe20003f2e808 */
[----:B------:R-:W-:Y:S01]  /*70a0*/  UISETP.GE.AND UP0, UPT, UR4, 0x2a, UPT ;  /* 0x0000002a0400788c */ /* 0x000fe2000bf06270 */
[----:B------:R-:W-:Y:S02]  /*70b0*/  FSEL R9, R9, -INF , !P0 ;  /* 0xff80000009097808 */ /* 0x000fe40004000000 */
[----:B------:R-:W-:Y:S01]  /*70c0*/  PLOP3.LUT P0, PT, PT, PT, UP6, 0x40, 0x0 ;  /* 0x000000000000781c */ /* 0x000fe20003f0e868 */
[----:B------:R-:W-:Y:S01]  /*70d0*/  UISETP.NE.AND UP6, UPT, UR17, URZ, UPT ;  /* 0x0000003f1100728c */ /* 0x000fe2000bfc5270 */
[C---:B------:R-:W-:Y:S02]  /*70e0*/  ISETP.GT.AND P1, PT, R0.reuse, 0x10, P1 ;  /* 0x000000100000780c */ /* 0x040fe40000f24270 */
[----:B------:R-:W-:Y:S02]  /*70f0*/  ISETP.GT.AND P0, PT, R0, 0x11, P0 ;  /* 0x000000110000780c */ /* 0x000fe40000704270 */
[C---:B------:R-:W-:Y:S02]  /*7100*/  ISETP.LT.OR P1, PT, R3.reuse, 0x11, P1 ;  /* 0x000000110300780c */ /* 0x040fe40000f21670 */
[----:B------:R-:W-:Y:S02]  /*7110*/  ISETP.LT.OR P0, PT, R3, 0x12, P0 ;  /* 0x000000120300780c */ /* 0x000fe40000701670 */
[----:B------:R-:W-:Y:S02]  /*7120*/  FSEL R12, R12, -INF , !P1 ;  /* 0xff8000000c0c7808 */ /* 0x000fe40004800000 */
[----:B------:R-:W-:Y:S02]  /*7130*/  PLOP3.LUT P1, PT, PT, PT, UP5, 0x40, 0x0 ;  /* 0x000000000000781c */ /* 0x000fe40003f2e858 */
[----:B------:R-:W-:Y:S02]  /*7140*/  FSEL R13, R13, -INF , !P0 ;  /* 0xff8000000d0d7808 */ /* 0x000fe40004000000 */
[----:B------:R-:W-:Y:S01]  /*7150*/  PLOP3.LUT P0, PT, PT, PT, UP4, 0x40, 0x0 ;  /* 0x000000000000781c */ /* 0x000fe20003f0e848 */
[--C-:B-1----:R-:W-:Y:S01]  /*7160*/  IMAD.IADD R4, R169, 0x1, R5.reuse ;  /* 0x00000001a9047824 */ /* 0x102fe200078e0205 */
[C---:B------:R-:W-:Y:S02]  /*7170*/  ISETP.GT.AND P1, PT, R0.reuse, 0x18, P1 ;  /* 0x000000180000780c */ /* 0x040fe40000f24270 */
[----:B------:R-:W-:Y:S02]  /*7180*/  ISETP.GT.AND P0, PT, R0, 0x19, P0 ;  /* 0x000000190000780c */ /* 0x000fe40000704270 */
[C---:B------:R-:W-:Y:S02]  /*7190*/  ISETP.LT.OR P1, PT, R3.reuse, 0x19, P1 ;  /* 0x000000190300780c */ /* 0x040fe40000f21670 */
[----:B------:R-:W-:Y:S02]  /*71a0*/  ISETP.LT.OR P0, PT, R3, 0x1a, P0 ;  /* 0x0000001a0300780c */ /* 0x000fe40000701670 */
[----:B------:R-:W-:Y:S02]  /*71b0*/  FSEL R16, R16, -INF , !P1 ;  /* 0xff80000010107808 */ /* 0x000fe40004800000 */
[----:B------:R-:W-:Y:S02]  /*71c0*/  PLOP3.LUT P1, PT, PT, PT, UP3, 0x40, 0x0 ;  /* 0x000000000000781c */ /* 0x000fe40003f2e838 */
[----:B------:R-:W-:Y:S02]  /*71d0*/  FSEL R17, R17, -INF , !P0 ;  /* 0xff80000011117808 */ /* 0x000fe40004000000 */
[----:B------:R-:W-:Y:S02]  /*71e0*/  PLOP3.LUT P0, PT, PT, PT, UP2, 0x40, 0x0 ;  /* 0x000000000000781c */ /* 0x000fe40003f0e828 */
        /* <DEDUP_REMOVED lines=11> */
[----:B------:R-:W-:Y:S01]  /*72a0*/  ISETP.LT.OR P1, PT, R3, 0x2a, P0 ;  /* 0x0000002a0300780c */ /* 0x000fe20000721670 */
[----:B------:R-:W-:Y:S01]  /*72b0*/  IMAD.IADD R3, R168, 0x1, R5 ;  /* 0x00000001a8037824 */ /* 0x000fe200078e0205 */
[----:B------:R-:W-:Y:S01]  /*72c0*/  PLOP3.LUT P0, PT, PT, PT, UP6, 0x40, 0x0 ;  /* 0x000000000000781c */ /* 0x000fe20003f0e868 */
[----:B------:R-:W-:Y:S01]  /*72d0*/  UISETP.NE.AND UP6, UPT, UR16, URZ, UPT ;  /* 0x0000003f1000728c */ /* 0x000fe2000bfc5270 */
[----:B------:R-:W-:Y:S02]  /*72e0*/  FSEL R24, R24, -INF , !P2 ;  /* 0xff80000018187808 */ /* 0x000fe40005000000 */
[----:B------:R-:W-:Y:S09]  /*72f0*/  FSEL R25, R25, -INF , !P1 ;  /* 0xff80000019197808 */ /* 0x000ff20004800000 */
        /* <DEDUP_REMOVED lines=15> */
.L_x_185:
[----:B------:R-:W-:Y:S04]  /*73f0*/  MOV R5, c[0x0][0x32c] ;  /* 0x0000cb0000057a02 */ /* 0x000fe80000000f00 */
[----:B------:R-:W-:Y:S11]  /*7400*/  ISETP.NE.AND P0, PT, R5, 0x1, PT ;  /* 0x000000010500780c */ /* 0x000ff60003f05270 */
[----:B------:R-:W-:Y:S02]  /*7410*/  @!UPT UIADD3 URZ, URZ, URZ, URZ ;  /* 0x0000003f3f3ff290 */ /* 0x000fe4000fffe03f */
[----:B------:R-:W-:Y:S05]  /*7420*/  @P0 IMAD.HI.U32 R5, R0, c[0x0][0x330], RZ ;  /* 0x0000cc0000050a27 */ /* 0x000fea00078e00ff */
[----:B------:R-:W-:Y:S02]  /*7430*/  @P0 SHF.R.U32.HI R0, RZ, c[0x0][0x334], R5 ;  /* 0x0000cd00ff000a19 */ /* 0x000fe40000011605 */
.L_x_186:
[----:B------:R-:W-:Y:S05]  /*7440*/  BSYNC B0 ;  /* 0x0000000000007941 */ /* 0x000fea0003800000 */
.L_x_184:
[----:B------:R-:W-:Y:S05]  /*7450*/  IADD3 R5, -R171, UR4, RZ ;  /* 0x00000004ab057c10 */ /* 0x000fea000fffe1ff */
[----:B------:R-:W-:Y:S05]  /*7460*/  IMAD R0, R0, c[0x0][0x32c], R5 ;  /* 0x0000cb0000007a24 */ /* 0x000fea00078e0205 */
[----:B------:R-:W-:Y:S02]  /*7470*/  IMNMX R3, R3, R0, !PT ;  /* 0x0000000003037217 */ /* 0x000fe40007800200 */
[----:B------:R-:W-:Y:S04]  /*7480*/  IADD3 R0, R0, c[0x0][0x32c], RZ ;  /* 0x0000cb0000007a10 */ /* 0x000fe80007ffe0ff */
[----:B------:R-:W-:Y:S02]  /*7490*/  IMNMX R4, R4, R0, PT ;  /* 0x0000000004047217 */ /* 0x000fe40003800200 */
.L_x_183:
[----:B------:R-:W-:Y:S01]  /*74a0*/  FMNMX.FTZ R133, R132, R2, !PT ;  /* 0x0000000284857209 */ /* 0x000fe20007810000 */
[----:B------:R-:W-:Y:S02]  /*74b0*/  UP2UR UR4, UPR, URZ, 0x10 ;  /* 0x000000103f047883 */ /* 0x000fe40008000000 */
[----:B------:R-:W-:Y:S01]  /*74c0*/  UISETP.NE.AND UP4, UPT, UR15, URZ, UPT ;  /* 0x0000003f0f00728c */ /* 0x000fe2000bf85270 */
[----:B------:R-:W-:Y:S01]  /*74d0*/  FMNMX.FTZ R133, R170, R133, !PT ;  /* 0x00000085aa857209 */ /* 0x000fe20007810000 */
[----:B------:R-:W-:Y:S02]  /*74e0*/  UP2UR UR15, UPR, URZ, 0x8 ;  /* 0x000000083f0f7883 */ /* 0x000fe40008000000 */
[----:B------:R-:W-:Y:S01]  /*74f0*/  UISETP.NE.AND UP3, UPT, UR14, URZ, UPT ;  /* 0x0000003f0e00728c */ /* 0x000fe2000bf65270 */
[----:B------:R-:W-:Y:S01]  /*7500*/  FMNMX.FTZ R133, R8, R133, !PT ;  /* 0x0000008508857209 */ /* 0x000fe20007810000 */
[----:B------:R-:W-:Y:S02]  /*7510*/  UP2UR UR14, UPR, URZ, 0x4 ;  /* 0x000000043f0e7883 */ /* 0x000fe40008000000 */
[----:B------:R-:W-:Y:S01]  /*7520*/  UISETP.NE.AND UP2, UPT, UR11, URZ, UPT ;  /* 0x0000003f0b00728c */ /* 0x000fe2000bf45270 */
[----:B------:R-:W-:Y:S01]  /*7530*/  FMNMX.FTZ R133, R9, R133, !PT ;  /* 0x0000008509857209 */ /* 0x000fe20007810000 */
[----:B------:R-:W-:Y:S01]  /*7540*/  UP2UR UR11, UPR, URZ, 0x2 ;  /* 0x000000023f0b7883 */ /* 0x000fe20008000000 */
[----:B------:R-:W-:Y:S01]  /*7550*/  PLOP3.LUT P2, PT, PT, PT, UP3, 0x40, 0x0 ;  /* 0x000000000000781c */ /* 0x000fe20003f4e838 */
[----:B------:R-:W-:Y:S01]  /*7560*/  UISETP.NE.AND UP1, UPT, UR10, URZ, UPT ;  /* 0x0000003f0a00728c */ /* 0x000fe2000bf25270 */
[----:B------:R-:W-:Y:S01]  /*7570*/  FMNMX.FTZ R133, R12, R133, !PT ;  /* 0x000000850c857209 */ /* 0x000fe20007810000 */
[----:B------:R-:W-:Y:S01]  /*7580*/  UP2UR UR10, UPR, URZ, 0x1 ;  /* 0x000000013f0a7883 */ /* 0x000fe20008000000 */
[----:B------:R-:W-:Y:S01]  /*7590*/  PLOP3.LUT P1, PT, PT, PT, UP2, 0x40, 0x0 ;  /* 0x000000000000781c */ /* 0x000fe20003f2e828 */
[----:B------:R-:W-:Y:S01]  /*75a0*/  UISETP.NE.AND UP0, UPT, UR5, URZ, UPT ;  /* 0x0000003f0500728c */ /* 0x000fe2000bf05270 */
[----:B------:R-:W-:Y:S01]  /*75b0*/  FMNMX.FTZ R133, R13, R133, !PT ;  /* 0x000000850d857209 */ /* 0x000fe20007810000 */
[----:B------:R-:W-:Y:S02]  /*75c0*/  UISETP.NE.AND UP3, UPT, UR15, URZ, UPT ;  /* 0x0000003f0f00728c */ /* 0x000fe4000bf65270 */
[----:B------:R-:W-:Y:S01]  /*75d0*/  UISETP.NE.AND UP2, UPT, UR14, URZ, UPT ;  /* 0x0000003f0e00728c */ /* 0x000fe2000bf45270 */
[----:B------:R-:W-:Y:S04]  /*75e0*/  FMNMX.FTZ R133, R16, R133, !PT ;  /* 0x0000008510857209 */ /* 0x000fe80007810000 */
[----:B------:R-:W-:Y:S04]  /*75f0*/  FMNMX.FTZ R133, R17, R133, !PT ;  /* 0x0000008511857209 */ /* 0x000fe80007810000 */
[----:B------:R-:W-:Y:S04]  /*7600*/  FMNMX.FTZ R133, R20, R133, !PT ;  /* 0x0000008514857209 */ /* 0x000fe80007810000 */
[----:B------:R-:W-:Y:S04]  /*7610*/  FMNMX.FTZ R133, R21, R133, !PT ;  /* 0x0000008515857209 */ /* 0x000fe80007810000 */
[----:B------:R-:W-:Y:S04]  /*7620*/  FMNMX.FTZ R133, R24, R133, !PT ;  /* 0x0000008518857209 */ /* 0x000fe80007810000 */
[----:B------:R-:W-:Y:S05]  /*7630*/  FMNMX.FTZ R133, R25, R133, !PT ;  /* 0x0000008519857209 */ /* 0x000fea0007810000 */
[----:B------:R-:W1:Y:S02]  /*7640*/  SHFL.BFLY PT, R0, R133, 0x2, 0x1f ;  /* 0x0c401f0085007f89 */ /* 0x000e6400000e0000 */
[----:B-1----:R-:W-:Y:S06]  /*7650*/  FMNMX.FTZ R133, R133, R0, !PT ;  /* 0x0000000085857209 */ /* 0x002fec0007810000 */
[----:B------:R-:W1:Y:S02]  /*7660*/  SHFL.BFLY PT, R0, R133, 0x1, 0x1f ;  /* 0x0c201f0085007f89 */ /* 0x000e6400000e0000 */
[----:B-1----:R-:W-:Y:S04]  /*7670*/  FMNMX.FTZ R133, R133, R0, !PT ;  /* 0x0000000085857209 */ /* 0x002fe80007810000 */
[C---:B------:R-:W-:Y:S04]  /*7680*/  FSETP.NEU.FTZ.AND P0, PT, R133.reuse, -INF , PT ;  /* 0xff8000008500780b */ /* 0x040fe80003f1d000 */
[C---:B------:R-:W-:Y:S05]  /*7690*/  FSEL R0, R133.reuse, RZ, P0 ;  /* 0x000000ff85007208 */ /* 0x040fea0000000000 */
[----:B------:R-:W-:Y:S02]  /*76a0*/  FADD.FTZ R0, -R0, R2 ;  /* 0x0000000200007221 */ /* 0x000fe40000010100 */
[----:B------:R-:W-:Y:S02]  /*76b0*/  FMUL.FTZ R2, R133, c[0x0][0x2d0] ;  /* 0x0000b40085027a20 */ /* 0x000fe40000410000 */
[----:B------:R-:W-:Y:S03]  /*76c0*/  FMUL.FTZ R0, R0, c[0x0][0x2d0] ;  /* 0x0000b40000007a20 */ /* 0x000fe60000410000 */
[----:B------:R-:W-:Y:S02]  /*76d0*/  FSEL R2, R2, RZ, P0 ;  /* 0x000000ff02027208 */ /* 0x000fe40000000000 */
[----:B------:R-:W-:Y:S01]  /*76e0*/  PLOP3.LUT P0, PT, PT, PT, UP4, 0x40, 0x0 ;  /* 0x000000000000781c */ /* 0x000fe20003f0e848 */
[----:B------:R-:W-:Y:S02]  /*76f0*/  UISETP.NE.AND UP4, UPT, UR4, URZ, UPT ;  /* 0x0000003f0400728c */ /* 0x000fe4000bf85270 */
[--C-:B------:R-:W-:Y:S01]  /*7700*/  FFMA.FTZ R5, R12, c[0x0][0x2d0], -R2.reuse ;  /* 0x0000b4000c057a23 */ /* 0x100fe20000010802 */
[----:B------:R-:W-:Y:S01]  /*7710*/  ISETP.GT.AND P0, PT, R3, RZ, P0 ;  /* 0x000000ff0300720c */ /* 0x000fe20000704270 */
[----:B------:R-:W2:Y:S01]  /*7720*/  LDL.LU R12, [R1+0x14] ;  /* 0x00001400010c7983 */ /* 0x000ea20000300800 */
[--C-:B------:R-:W-:Y:S02]  /*7730*/  FFMA.FTZ R132, R132, c[0x0][0x2d0], -R2.reuse ;  /* 0x0000b40084847a23 */ /* 0x100fe40000010802 */
[----:B------:R-:W-:Y:S01]  /*7740*/  ISETP.LT.OR P0, PT, R4, 0x1, P0 ;  /* 0x000000010400780c */ /* 0x000fe20000701670 */
[--C-:B------:R-:W-:Y:S02]  /*7750*/  FFMA.FTZ R21, R21, c[0x0][0x2d0], -R2.reuse ;  /* 0x0000b40015157a23 */ /* 0x100fe40000010802 */
[--C-:B------:R-:W-:Y:S01]  /*7760*/  FFMA.FTZ R24, R24, c[0x0][0x2d0], -R2.reuse ;  /* 0x0000b40018187a23 */ /* 0x100fe20000010802 */
[----:B------:R-:W-:Y:S01]  /*7770*/  FSEL R6, R6, -INF , !P0 ;  /* 0xff80000006067808 */ /* 0x000fe20004000000 */
[--C-:B------:R-:W-:Y:S01]  /*7780*/  FFMA.FTZ R25, R25, c[0x0][0x2d0], -R2.reuse ;  /* 0x0000b40019197a23 */ /* 0x100fe20000010802 */
[----:B------:R-:W-:Y:S01]  /*7790*/  ISETP.GT.AND P0, PT, R3, 0x1, P2 ;  /* 0x000000010300780c */ /* 0x000fe20001704270 */
[--C-:B------:R-:W-:Y:S01]  /*77a0*/  FFMA.FTZ R170, R170, c[0x0][0x2d0], -R2.reuse ;  /* 0x0000b400aaaa7a23 */ /* 0x100fe20000010802 */
[----:B------:R-:W-:Y:S01]  /*77b0*/  PLOP3.LUT P2, PT, PT, PT, UP1, 0x40, 0x0 ;  /* 0x000000000000781c */ /* 0x000fe20003f4e818 */
[--C-:B------:R-:W-:Y:S01]  /*77c0*/  FFMA.FTZ R8, R8, c[0x0][0x2d0], -R2.reuse ;  /* 0x0000b40008087a23 */ /* 0x100fe20000010802 */
[----:B------:R-:W-:Y:S01]  /*77d0*/  ISETP.LT.OR P0, PT, R4, 0x2, P0 ;  /* 0x000000020400780c */ /* 0x000fe20000701670 */
[--C-:B------:R-:W-:Y:S01]  /*77e0*/  FFMA.FTZ R9, R9, c[0x0][0x2d0], -R2.reuse ;  /* 0x0000b40009097a23 */ /* 0x100fe20000010802 */
[----:B------:R-:W-:Y:S01]  /*77f0*/  MUFU.EX2 R132, R132 ;  /* 0x0000008400847308 */ /* 0x000fe20000000800 */
[--C-:B------:R-:W-:Y:S01]  /*7800*/  FFMA.FTZ R176, R13, c[0x0][0x2d0], -R2.reuse ;  /* 0x0000b4000db07a23 */ /* 0x100fe20000010802 */
[----:B------:R-:W-:Y:S01]  /*7810*/  FSEL R7, R7, -INF , !P0 ;  /* 0xff80000007077808 */ /* 0x000fe20004000000 */
[--C-:B------:R-:W-:Y:S01]  /*7820*/  FFMA.FTZ R179, R16, c[0x0][0x2d0], -R2.reuse ;  /* 0x0000b40010b37a23 */ /* 0x100fe20000010802 */
[----:B------:R-:W-:Y:S01]  /*7830*/  ISETP.GT.AND P0, PT, R3, 0x8, P1 ;  /* 0x000000080300780c */ /* 0x000fe20000f04270 */
[--C-:B------:R-:W-:Y:S01]  /*7840*/  FFMA.FTZ R17, R17, c[0x0][0x2d0], -R2.reuse ;  /* 0x0000b40011117a23 */ /* 0x100fe20000010802 */
[----:B------:R-:W-:Y:S01]  /*7850*/  PLOP3.LUT P1, PT, PT, PT, UP0, 0x40, 0x0 ;  /* 0x000000000000781c */ /* 0x000fe20003f2e808 */
[----:B------:R-:W-:Y:S01]  /*7860*/  FFMA.FTZ R169, R20, c[0x0][0x2d0], -R2 ;  /* 0x0000b40014a97a23 */ /* 0x000fe20000010802 */
[----:B------:R-:W-:Y:S01]  /*7870*/  ISETP.LT.OR P0, PT, R4, 0x9, P0 ;  /* 0x000000090400780c */ /* 0x000fe20000701670 */
[----:B------:R-:W-:Y:S01]  /*7880*/  UISETP.NE.AND UP1, UPT, UR11, URZ, UPT ;  /* 0x0000003f0b00728c */ /* 0x000fe2000bf25270 */
[----:B------:R-:W1:Y:S01]  /*7890*/  MUFU.EX2 R2, R0 ;  /* 0x0000000000027308 */ /* 0x000e620000000800 */
[----:B------:R-:W-:Y:S01]  /*78a0*/  UISETP.NE.AND UP0, UPT, UR10, URZ, UPT ;  /* 0x0000003f0a00728c */ /* 0x000fe2000bf05270 */
[----:B------:R-:W-:Y:S02]  /*78b0*/  FSEL R10, R10, -INF , !P0 ;  /* 0xff8000000a0a7808 */ /* 0x000fe40004000000 */
[----:B------:R-:W-:Y:S02]  /*78c0*/  ISETP.GT.AND P0, PT, R3, 0x9, P2 ;  /* 0x000000090300780c */ /* 0x000fe40001704270 */
[----:B------:R-:W-:Y:S02]  /*78d0*/  PLOP3.LUT P2, PT, PT, PT, UP6, 0x40, 0x0 ;  /* 0x000000000000781c */ /* 0x000fe40003f4e868 */
[C---:B------:R-:W-:Y:S02]  /*78e0*/  ISETP.LT.OR P0, PT, R4.reuse, 0xa, P0 ;  /* 0x0000000a0400780c */ /* 0x040fe40000701670 */
[----:B------:R-:W-:Y:S02]  /*78f0*/  MUFU.EX2 R168, R170 ;  /* 0x000000aa00a87308 */ /* 0x000fe40000000800 */
[----:B------:R-:W-:Y:S02]  /*7900*/  FSEL R171, R11, -INF , !P0 ;  /* 0xff8000000bab7808 */ /* 0x000fe40004000000 */
[C---:B------:R-:W-:Y:S02]  /*7910*/  ISETP.GT.AND P0, PT, R3.reuse, 0x10, P1 ;  /* 0x000000100300780c */ /* 0x040fe40000f04270 */
[----:B------:R-:W-:Y:S02]  /*7920*/  PLOP3.LUT P1, PT, PT, PT, UP5, 0x40, 0x0 ;  /* 0x000000000000781c */ /* 0x000fe40003f2e858 */
[----:B------:R-:W-:Y:S02]  /*7930*/  ISETP.LT.OR P0, PT, R4, 0x11, P0 ;  /* 0x000000110400780c */ /* 0x000fe40000701670 */
[C---:B------:R-:W-:Y:S01]  /*7940*/  ISETP.GT.AND P1, PT, R3.reuse, 0x18, P1 ;  /* 0x000000180300780c */ /* 0x040fe20000f24270 */
[----:B------:R-:W-:Y:S01]  /*7950*/  MUFU.EX2 R8, R8 ;  /* 0x0000000800087308 */ /* 0x000fe20000000800 */
[----:B------:R-:W-:Y:S02]  /*7960*/  FSEL R173, R14, -INF , !P0 ;  /* 0xff8000000ead7808 */ /* 0x000fe40004000000 */
[----:B------:R-:W-:Y:S01]  /*7970*/  ISETP.GT.AND P0, PT, R3, 0x11, P2 ;  /* 0x000000110300780c */ /* 0x000fe20001704270 */
[----:B-1----:R-:W-:Y:S01]  /*7980*/  FMUL.FTZ R16, R2, R144 ;  /* 0x0000009002107220 */ /* 0x002fe20000410000 */
[----:B------:R-:W-:Y:S01]  /*7990*/  ISETP.LT.OR P1, PT, R4, 0x19, P1 ;  /* 0x000000190400780c */ /* 0x000fe20000f21670 */
[----:B------:R-:W-:Y:S01]  /*79a0*/  FMUL.FTZ R13, R2, R149 ;  /* 0x00000095020d7220 */ /* 0x000fe20000410000 */
[----:B------:R-:W-:Y:S01]  /*79b0*/  ISETP.LT.OR P0, PT, R4, 0x12, P0 ;  /* 0x000000120400780c */ /* 0x000fe20000701670 */
[----:B------:R-:W-:Y:S01]  /*79c0*/  FMUL.FTZ R20, R2, R140 ;  /* 0x0000008c02147220 */ /* 0x000fe20000410000 */
[----:B------:R-:W-:Y:S01]  /*79d0*/  FSEL R174, R18, -INF , !P1 ;  /* 0xff80000012ae7808 */ /* 0x000fe20004800000 */
[----:B------:R-:W1:Y:S01]  /*79e0*/  MUFU.EX2 R9, R9 ;  /* 0x0000000900097308 */ /* 0x000e620000000800 */
[----:B------:R-:W-:Y:S01]  /*79f0*/  FSEL R172, R15, -INF , !P0 ;  /* 0xff8000000fac7808 */ /* 0x000fe20004000000 */
[C---:B------:R-:W-:Y:S01]  /*7a00*/  FMUL.FTZ R28, R2.reuse, R28 ;  /* 0x0000001c021c7220 */ /* 0x040fe20000410000 */
[----:B------:R-:W-:Y:S01]  /*7a10*/  PLOP3.LUT P0, PT, PT, PT, UP4, 0x40, 0x0 ;  /* 0x000000000000781c */ /* 0x000fe20003f0e848 */
[C---:B------:R-:W-:Y:S01]  /*7a20*/  FMUL.FTZ R29, R2.reuse, R29 ;  /* 0x0000001d021d7220 */ /* 0x040fe20000410000 */
[----:B------:R-:W-:Y:S01]  /*7a30*/  PLOP3.LUT P1, PT, PT, PT, UP3, 0x40, 0x0 ;  /* 0x000000000000781c */ /* 0x000fe20003f2e838 */
[C---:B------:R-:W-:Y:S01]  /*7a40*/  FMUL.FTZ R32, R2.reuse, R32 ;  /* 0x0000002002207220 */ /* 0x040fe20000410000 */
[C---:B------:R-:W-:Y:S01]  /*7a50*/  ISETP.GT.AND P0, PT, R3.reuse, 0x19, P0 ;  /* 0x000000190300780c */ /* 0x040fe20000704270 */
[C---:B------:R-:W-:Y:S01]  /*7a60*/  FMUL.FTZ R33, R2.reuse, R33 ;  /* 0x0000002102217220 */ /* 0x040fe20000410000 */
[----:B------:R-:W-:Y:S01]  /*7a70*/  ISETP.GT.AND P1, PT, R3, 0x20, P1 ;  /* 0x000000200300780c */ /* 0x000fe20000f24270 */
[----:B------:R-:W-:Y:S01]  /*7a80*/  FMUL.FTZ R36, R2, R36 ;  /* 0x0000002402247220 */ /* 0x000fe20000410000 */
[----:B------:R-:W-:Y:S01]  /*7a90*/  ISETP.LT.OR P0, PT, R4, 0x1a, P0 ;  /* 0x0000001a0400780c */ /* 0x000fe20000701670 */
[----:B------:R-:W-:Y:S01]  /*7aa0*/  FMUL.FTZ R37, R2, R37 ;  /* 0x0000002502257220 */ /* 0x000fe20000410000 */
[----:B------:R-:W-:Y:S01]  /*7ab0*/  ISETP.LT.OR P1, PT, R4, 0x21, P1 ;  /* 0x000000210400780c */ /* 0x000fe20000f21670 */
[C---:B------:R-:W-:Y:S01]  /*7ac0*/  FMUL.FTZ R40, R2.reuse, R40 ;  /* 0x0000002802287220 */ /* 0x040fe20000410000 */
[----:B------:R-:W-:Y:S01]  /*7ad0*/  FSEL R175, R19, -INF , !P0 ;  /* 0xff80000013af7808 */ /* 0x000fe20004000000 */
[C---:B------:R-:W-:Y:S01]  /*7ae0*/  FMUL.FTZ R41, R2.reuse, R41 ;  /* 0x0000002902297220 */ /* 0x040fe20000410000 */
[----:B------:R-:W-:Y:S01]  /*7af0*/  PLOP3.LUT P0, PT, PT, PT, UP2, 0x40, 0x0 ;  /* 0x000000000000781c */ /* 0x000fe20003f0e828 */
[----:B------:R-:W-:Y:S01]  /*7b00*/  FMUL.FTZ R44, R2, R44 ;  /* 0x0000002c022c7220 */ /* 0x000fe20000410000 */
[----:B------:R-:W-:Y:S01]  /*7b10*/  FSEL R177, R22, -INF , !P1 ;  /* 0xff80000016b17808 */ /* 0x000fe20004800000 */
[C---:B------:R-:W-:Y:S01]  /*7b20*/  FMUL.FTZ R45, R2.reuse, R45 ;  /* 0x0000002d022d7220 */ /* 0x040fe20000410000 */
[C---:B------:R-:W-:Y:S01]  /*7b30*/  ISETP.GT.AND P0, PT, R3.reuse, 0x21, P0 ;  /* 0x000000210300780c */ /* 0x040fe20000704270 */
[C---:B------:R-:W-:Y:S01]  /*7b40*/  FMUL.FTZ R48, R2.reuse, R48 ;  /* 0x0000003002307220 */ /* 0x040fe20000410000 */
[----:B------:R-:W-:Y:S01]  /*7b50*/  PLOP3.LUT P1, PT, PT, PT, UP1, 0x40, 0x0 ;  /* 0x000000000000781c */ /* 0x000fe20003f2e818 */
[----:B------:R-:W-:Y:S01]  /*7b60*/  FMUL.FTZ R49, R2, R49 ;  /* 0x0000003102317220 */ /* 0x000fe20000410000 */
[----:B------:R-:W-:Y:S01]  /*7b70*/  ISETP.LT.OR P0, PT, R4, 0x22, P0 ;  /* 0x000000220400780c */ /* 0x000fe20000701670 */
[C---:B------:R-:W-:Y:S01]  /*7b80*/  FMUL.FTZ R52, R2.reuse, R52 ;  /* 0x0000003402347220 */ /* 0x040fe20000410000 */
[----:B------:R-:W-:Y:S01]  /*7b90*/  ISETP.GT.AND P1, PT, R3, 0x28, P1 ;  /* 0x000000280300780c */ /* 0x000fe20000f24270 */
[C---:B------:R-:W-:Y:S01]  /*7ba0*/  FMUL.FTZ R53, R2.reuse, R53 ;  /* 0x0000003502357220 */ /* 0x040fe20000410000 */
[----:B------:R-:W-:Y:S01]  /*7bb0*/  FSEL R178, R23, -INF , !P0 ;  /* 0xff80000017b27808 */ /* 0x000fe20004000000 */
[C---:B------:R-:W-:Y:S01]  /*7bc0*/  FMUL.FTZ R56, R2.reuse, R56 ;  /* 0x0000003802387220 */ /* 0x040fe20000410000 */
[----:B------:R-:W-:Y:S01]  /*7bd0*/  PLOP3.LUT P0, PT, PT, PT, UP0, 0x40, 0x0 ;  /* 0x000000000000781c */ /* 0x000fe20003f0e808 */
[----:B------:R-:W-:Y:S01]  /*7be0*/  FMUL.FTZ R57, R2, R57 ;  /* 0x0000003902397220 */ /* 0x000fe20000410000 */
[----:B------:R-:W-:Y:S01]  /*7bf0*/  ISETP.LT.OR P1, PT, R4, 0x29, P1 ;  /* 0x000000290400780c */ /* 0x000fe20000f21670 */
[C---:B------:R-:W-:Y:S01]  /*7c00*/  FMUL.FTZ R60, R2.reuse, R60 ;  /* 0x0000003c023c7220 */ /* 0x040fe20000410000 */
[----:B------:R-:W-:Y:S01]  /*7c10*/  ISETP.GT.AND P0, PT, R3, 0x29, P0 ;  /* 0x000000290300780c */ /* 0x000fe20000704270 */
[C---:B------:R-:W-:Y:S01]  /*7c20*/  FMUL.FTZ R61, R2.reuse, R61 ;  /* 0x0000003d023d7220 */ /* 0x040fe20000410000 */
[----:B------:R-:W-:Y:S01]  /*7c30*/  MOV R15, R176 ;  /* 0x000000b0000f7202 */ /* 0x000fe20000000f00 */
[----:B------:R-:W-:Y:S01]  /*7c40*/  FMUL.FTZ R64, R2, R64 ;  /* 0x0000004002407220 */ /* 0x000fe20000410000 */
[----:B------:R-:W-:Y:S01]  /*7c50*/  ISETP.LT.OR P0, PT, R4, 0x2a, P0 ;  /* 0x0000002a0400780c */ /* 0x000fe20000701670 */
[----:B------:R-:W-:Y:S01]  /*7c60*/  FMUL.FTZ R65, R2, R65 ;  /* 0x0000004102417220 */ /* 0x000fe20000410000 */
[----:B------:R-:W-:Y:S01]  /*7c70*/  FSEL R176, R26, -INF , !P1 ;  /* 0xff8000001ab07808 */ /* 0x000fe20004800000 */
[C---:B------:R-:W-:Y:S01]  /*7c80*/  FMUL.FTZ R68, R2.reuse, R68 ;  /* 0x0000004402447220 */ /* 0x040fe20000410000 */
[----:B-1----:R-:W-:Y:S01]  /*7c90*/  F2FP.PACK_AB R170, R9, R8 ;  /* 0x0000000809aa723e */ /* 0x002fe200000000ff */
[C---:B------:R-:W-:Y:S01]  /*7ca0*/  FMUL.FTZ R69, R2.reuse, R69 ;  /* 0x0000004502457220 */ /* 0x040fe20000410000 */
[----:B------:R-:W-:Y:S01]  /*7cb0*/  MOV R14, R179 ;  /* 0x000000b3000e7202 */ /* 0x000fe20000000f00 */
        /* <DEDUP_REMOVED lines=13> */
[----:B------:R-:W-:Y:S01]  /*7d90*/  MUFU.EX2 R145, R145 ;  /* 0x0000009100917308 */ /* 0x000fe20000000800 */
[C---:B------:R-:W-:Y:S01]  /*7da0*/  FMUL.FTZ R80, R2.reuse, R80 ;  /* 0x0000005002507220 */ /* 0x040fe20000410000 */
[----:B------:R-:W-:Y:S01]  /*7db0*/  UISETP.GT.AND UP0, UPT, UR13, UR9, UPT ;  /* 0x000000090d00728c */ /* 0x000fe2000bf04270 */
[C---:B------:R-:W-:Y:S01]  /*7dc0*/  FMUL.FTZ R81, R2.reuse, R81 ;  /* 0x0000005102517220 */ /* 0x040fe20000410000 */
[----:B------:R-:W-:Y:S01]  /*7dd0*/  UIADD3 UR13, UR13, -0x1, URZ ;  /* 0xffffffff0d0d7890 */ /* 0x000fe2000fffe03f */
[C---:B------:R-:W-:Y:S02]  /*7de0*/  FMUL.FTZ R84, R2.reuse, R84 ;  /* 0x0000005402547220 */ /* 0x040fe40000410000 */
[C---:B------:R-:W-:Y:S02]  /*7df0*/  FMUL.FTZ R85, R2.reuse, R85 ;  /* 0x0000005502557220 */ /* 0x040fe40000410000 */
[C---:B------:R-:W-:Y:S01]  /*7e00*/  FMUL.FTZ R88, R2.reuse, R88 ;  /* 0x0000005802587220 */ /* 0x040fe20000410000 */
[----:B------:R-:W-:Y:S01]  /*7e10*/  MUFU.EX2 R157, R157 ;  /* 0x0000009d009d7308 */ /* 0x000fe20000000800 */
[C---:B------:R-:W-:Y:S02]  /*7e20*/  FMUL.FTZ R89, R2.reuse, R89 ;  /* 0x0000005902597220 */ /* 0x040fe40000410000 */
        /* <DEDUP_REMOVED lines=20> */
[C---:B--2---:R-:W-:Y:S02]  /*7f70*/  FFMA.FTZ R0, R2.reuse, R12, R132 ;  /* 0x0000000c02007223 */ /* 0x044fe40000010084 */
[----:B------:R-:W-:Y:S01]  /*7f80*/  FMUL.FTZ R12, R2, R148 ;  /* 0x00000094020c7220 */ /* 0x000fe20000410000 */
[----:B------:R-:W-:Y:S01]  /*7f90*/  MOV R148, R169 ;  /* 0x000000a900947202 */ /* 0x000fe20000000f00 */
[----:B------:R-:W-:Y:S01]  /*7fa0*/  FADD.FTZ R4, R168, R0 ;  /* 0x00000000a8047221 */ /* 0x000fe20000010000 */
[----:B------:R-:W-:Y:S02]  /*7fb0*/  FMNMX.FTZ R0, R6, R134, !PT ;  /* 0x0000008606007209 */ /* 0x000fe40007810000 */
[----:B------:R-:W-:Y:S02]  /*7fc0*/  F2FP.PACK_AB R168, R168, R132 ;  /* 0x00000084a8a8723e */ /* 0x000fe400000000ff */
[----:B------:R-:W-:Y:S02]  /*7fd0*/  FMNMX.FTZ R0, R7, R0, !PT ;  /* 0x0000000007007209 */ /* 0x000fe40007810000 */
[----:B------:R-:W-:Y:S02]  /*7fe0*/  FSEL R132, R27, -INF , !P0 ;  /* 0xff8000001b847808 */ /* 0x000fe40004000000 */
[----:B------:R-:W-:Y:S04]  /*7ff0*/  FMNMX.FTZ R0, R10, R0, !PT ;  /* 0x000000000a007209 */ /* 0x000fe80007810000 */
        /* <DEDUP_REMOVED lines=12> */
[----:B-1----:R-:W-:Y:S01]  /*80c0*/  FMNMX.FTZ R3, R0, R3, !PT ;  /* 0x0000000300037209 */ /* 0x002fe20007810000 */
[----:B------:R-:W-:Y:S02]  /*80d0*/  FADD.FTZ R0, R8, R4 ;  /* 0x0000000408007221 */ /* 0x000fe40000010000 */
[C---:B------:R-:W-:Y:S01]  /*80e0*/  FMUL.FTZ R8, R2.reuse, R152 ;  /* 0x0000009802087220 */ /* 0x040fe20000410000 */
[----:B------:R-:W-:Y:S01]  /*80f0*/  MOV R152, R21 ;  /* 0x0000001500987202 */ /* 0x000fe20000000f00 */
[C---:B------:R-:W-:Y:S01]  /*8100*/  FMUL.FTZ R21, R2.reuse, R141 ;  /* 0x0000008d02157220 */ /* 0x040fe20000410000 */
[----:B------:R-:W-:Y:S01]  /*8110*/  FSETP.NEU.FTZ.AND P0, PT, R3, -INF , PT ;  /* 0xff8000000300780b */ /* 0x000fe20003f1d000 */
[----:B------:R-:W2:Y:S01]  /*8120*/  LDL.LU R141, [R1+0x18] ;  /* 0x00001800018d7983 */ /* 0x000ea20000300800 */
[----:B------:R-:W-:Y:S02]  /*8130*/  FADD.FTZ R179, R9, R0 ;  /* 0x0000000009b37221 */ /* 0x000fe40000010000 */
[C---:B------:R-:W-:Y:S01]  /*8140*/  FSEL R0, R3.reuse, RZ, P0 ;  /* 0x000000ff03007208 */ /* 0x040fe20000000000 */
[C---:B------:R-:W-:Y:S01]  /*8150*/  FMUL.FTZ R9, R2.reuse, R153 ;  /* 0x0000009902097220 */ /* 0x040fe20000410000 */
[----:B------:R-:W-:Y:S01]  /*8160*/  MOV R153, R24 ;  /* 0x0000001800997202 */ /* 0x000fe20000000f00 */
[----:B------:R-:W-:Y:S01]  /*8170*/  FMUL.FTZ R24, R2, R136 ;  /* 0x0000008802187220 */ /* 0x000fe20000410000 */
[----:B------:R-:W-:Y:S01]  /*8180*/  MUFU.EX2 R152, R152 ;  /* 0x0000009800987308 */ /* 0x000fe20000000800 */
[----:B------:R-:W-:Y:S02]  /*8190*/  FADD.FTZ R0, -R0, R134 ;  /* 0x0000008600007221 */ /* 0x000fe40000010100 */
[----:B------:R-:W-:Y:S02]  /*81a0*/  FMUL.FTZ R134, R3, c[0x0][0x2d0] ;  /* 0x0000b40003867a20 */ /* 0x000fe40000410000 */
[----:B------:R-:W-:Y:S02]  /*81b0*/  FMUL.FTZ R0, R0, c[0x0][0x2d0] ;  /* 0x0000b40000007a20 */ /* 0x000fe40000410000 */
[----:B------:R-:W-:Y:S01]  /*81c0*/  FMUL.FTZ R4, R2, R156 ;  /* 0x0000009c02047220 */ /* 0x000fe20000410000 */
[----:B------:R-:W-:Y:S02]  /*81d0*/  FSEL R134, R134, RZ, P0 ;  /* 0x000000ff86867208 */ /* 0x000fe40000000000 */
[----:B------:R-:W-:Y:S01]  /*81e0*/  MOV R156, R14 ;  /* 0x0000000e009c7202 */ /* 0x000fe20000000f00 */
[----:B------:R-:W1:Y:S01]  /*81f0*/  MUFU.EX2 R0, R0 ;  /* 0x0000000000007308 */ /* 0x000e620000000800 */
[----:B------:R-:W-:Y:S01]  /*8200*/  PLOP3.LUT P0, PT, PT, PT, UP0, 0x80, 0x0 ;  /* 0x000000000000781c */ /* 0x000fe20003f0f008 */
[--C-:B------:R-:W-:Y:S02]  /*8210*/  FFMA.FTZ R169, R6, c[0x0][0x2d0], -R134.reuse ;  /* 0x0000b40006a97a23 */ /* 0x100fe40000010886 */
[--C-:B------:R-:W-:Y:S02]  /*8220*/  FFMA.FTZ R7, R7, c[0x0][0x2d0], -R134.reuse ;  /* 0x0000b40007077a23 */ /* 0x100fe40000010886 */
[--C-:B------:R-:W-:Y:S04]  /*8230*/  FFMA.FTZ R2, R10, c[0x0][0x2d0], -R134.reuse ;  /* 0x0000b4000a027a23 */ /* 0x100fe80000010886 */
[----:B------:R-:W2:Y:S10]  /*8240*/  MUFU.EX2 R169, R169 ;  /* 0x000000a900a97308 */ /* 0x000eb40000000800 */
[----:B------:R3:W4:Y:S01]  /*8250*/  MUFU.EX2 R144, R7 ;  /* 0x0000000700907308 */ /* 0x0007220000000800 */
[C---:B-1----:R-:W-:Y:S02]  /*8260*/  FMUL.FTZ R26, R0.reuse, R138 ;  /* 0x0000008a001a7220 */ /* 0x042fe40000410000 */
[C---:B------:R-:W-:Y:S02]  /*8270*/  FMUL.FTZ R27, R0.reuse, R139 ;  /* 0x0000008b001b7220 */ /* 0x040fe40000410000 */
[----:B------:R-:W1:Y:S01]  /*8280*/  LDSM.16.MT88.4 R136, [R236+0x4080] ;  /* 0x00408000ec88783b */ /* 0x000e620000004200 */
[C---:B------:R-:W-:Y:S04]  /*8290*/  FMUL.FTZ R11, R0.reuse, R155 ;  /* 0x0000009b000b7220 */ /* 0x040fe80000410000 */
[----:B------:R-:W-:Y:S01]  /*82a0*/  MUFU.EX2 R156, R156 ;  /* 0x0000009c009c7308 */ /* 0x000fe20000000800 */
[C---:B------:R-:W-:Y:S02]  /*82b0*/  FMUL.FTZ R22, R0.reuse, R142 ;  /* 0x0000008e00167220 */ /* 0x040fe40000410000 */
[C---:B------:R-:W-:Y:S02]  /*82c0*/  FMUL.FTZ R23, R0.reuse, R143 ;  /* 0x0000008f00177220 */ /* 0x040fe40000410000 */
[C---:B------:R-:W-:Y:S01]  /*82d0*/  FMUL.FTZ R6, R0.reuse, R158 ;  /* 0x0000009e00067220 */ /* 0x040fe20000410000 */
[----:B------:R-:W-:Y:S01]  /*82e0*/  MOV R158, R149 ;  /* 0x00000095009e7202 */ /* 0x000fe20000000f00 */
[C---:B------:R-:W-:Y:S02]  /*82f0*/  FMUL.FTZ R10, R0.reuse, R154 ;  /* 0x0000009a000a7220 */ /* 0x040fe40000410000 */
[C---:B------:R-:W-:Y:S01]  /*8300*/  FMUL.FTZ R14, R0.reuse, R150 ;  /* 0x00000096000e7220 */ /* 0x040fe20000410000 */
[----:B------:R-:W-:Y:S01]  /*8310*/  MUFU.EX2 R153, R153 ;  /* 0x0000009900997308 */ /* 0x000fe20000000800 */
[C---:B------:R-:W-:Y:S02]  /*8320*/  FMUL.FTZ R15, R0.reuse, R151 ;  /* 0x00000097000f7220 */ /* 0x040fe40000410000 */
[C---:B------:R-:W-:Y:S02]  /*8330*/  FMUL.FTZ R18, R0.reuse, R146 ;  /* 0x0000009200127220 */ /* 0x040fe40000410000 */
[C---:B---3--:R-:W-:Y:S01]  /*8340*/  FMUL.FTZ R7, R0.reuse, R159 ;  /* 0x0000009f00077220 */ /* 0x048fe20000410000 */
[----:B------:R-:W-:Y:S01]  /*8350*/  MOV R159, R148 ;  /* 0x00000094009f7202 */ /* 0x000fe20000000f00 */
[C---:B------:R-:W-:Y:S02]  /*8360*/  FMUL.FTZ R19, R0.reuse, R147 ;  /* 0x0000009300137220 */ /* 0x040fe40000410000 */
[C---:B------:R-:W-:Y:S01]  /*8370*/  FMUL.FTZ R30, R0.reuse, R30 ;  /* 0x0000001e001e7220 */ /* 0x040fe20000410000 */
[----:B------:R-:W-:Y:S01]  /*8380*/  MUFU.EX2 R147, R2 ;  /* 0x0000000200937308 */ /* 0x000fe20000000800 */
[C---:B------:R-:W-:Y:S02]  /*8390*/  FMUL.FTZ R31, R0.reuse, R31 ;  /* 0x0000001f001f7220 */ /* 0x040fe40000410000 */
[C---:B------:R-:W-:Y:S02]  /*83a0*/  FMUL.FTZ R34, R0.reuse, R34 ;  /* 0x0000002200227220 */ /* 0x040fe40000410000 */
[C---:B------:R-:W-:Y:S02]  /*83b0*/  FMUL.FTZ R35, R0.reuse, R35 ;  /* 0x0000002300237220 */ /* 0x040fe40000410000 */
[C---:B------:R-:W-:Y:S02]  /*83c0*/  FMUL.FTZ R38, R0.reuse, R38 ;  /* 0x0000002600267220 */ /* 0x040fe40000410000 */
[C---:B------:R-:W-:Y:S01]  /*83d0*/  FMUL.FTZ R39, R0.reuse, R39 ;  /* 0x0000002700277220 */ /* 0x040fe20000410000 */
[----:B------:R3:W-:Y:S01]  /*83e0*/  MUFU.EX2 R2, R140 ;  /* 0x0000008c00027308 */ /* 0x0007e20000000800 */
[C---:B------:R-:W-:Y:S02]  /*83f0*/  FMUL.FTZ R42, R0.reuse, R42 ;  /* 0x0000002a002a7220 */ /* 0x040fe40000410000 */
[C---:B------:R-:W-:Y:S02]  /*8400*/  FMUL.FTZ R43, R0.reuse, R43 ;  /* 0x0000002b002b7220 */ /* 0x040fe40000410000 */
        /* <DEDUP_REMOVED lines=45> */
[----:B--2---:R-:W-:Y:S01]  /*86e0*/  FFMA.FTZ R151, R0, R141, R169 ;  /* 0x0000008d00977223 */ /* 0x004fe200000100a9 */
[C---:B----4-:R-:W-:Y:S01]  /*86f0*/  F2FP.PACK_AB R169, R144.reuse, R169 ;  /* 0x000000a990a9723e */ /* 0x050fe200000000ff */
[--C-:B------:R-:W-:Y:S01]  /*8700*/  FFMA.FTZ R0, R171, c[0x0][0x2d0], -R134.reuse ;  /* 0x0000b400ab007a23 */ /* 0x100fe20000010886 */
[----:B---3--:R-:W-:Y:S01]  /*8710*/  LDSM.16.MT88.4 R140, [R236+0x4880] ;  /* 0x00488000ec8c783b */ /* 0x008fe20000004200 */
[----:B------:R-:W-:Y:S02]  /*8720*/  FADD.FTZ R144, R144, R151 ;  /* 0x0000009790907221 */ /* 0x000fe40000010000 */
[----:B------:R-:W2:Y:S02]  /*8730*/  MUFU.EX2 R146, R0 ;  /* 0x0000000000927308 */ /* 0x000ea40000000800 */
[----:B--2---:R-:W-:Y:S01]  /*8740*/  F2FP.PACK_AB R171, R146, R147 ;  /* 0x0000009392ab723e */ /* 0x004fe200000000ff */
[--C-:B------:R-:W-:Y:S07]  /*8750*/  FFMA.FTZ R0, R173, c[0x0][0x2d0], -R134.reuse ;  /* 0x0000b400ad007a23 */ /* 0x100fee0000010886 */
[----:B------:R2:W-:Y:S01]  /*8760*/  MUFU.EX2 R149, R0 ;  /* 0x0000000000957308 */ /* 0x0005e20000000800 */
[C---:B-1----:R-:W-:Y:S08]  /*8770*/  HMMA.16816.F32 R4, R168.reuse, R136, R4 ;  /* 0x00000088a804723c */ /* 0x042ff00000001804 */
[C---:B------:R-:W-:Y:S01]  /*8780*/  HMMA.16816.F32 R8, R168.reuse, R138, R8 ;  /* 0x0000008aa808723c */ /* 0x040fe20000001808 */
[----:B------:R-:W1:Y:S03]  /*8790*/  LDSM.16.MT88.4 R136, [R237+0x4080] ;  /* 0x00408000ed88783b */ /* 0x000e660000004200 */
[--C-:B--2---:R-:W-:Y:S04]  /*87a0*/  FFMA.FTZ R0, R172, c[0x0][0x2d0], -R134.reuse ;  /* 0x0000b400ac007a23 */ /* 0x104fe80000010886 */
[----:B------:R2:W3:Y:S01]  /*87b0*/  MUFU.EX2 R150, R0 ;  /* 0x0000000000967308 */ /* 0x0004e20000000800 */
[C---:B-1----:R-:W-:Y:S03]  /*87c0*/  HMMA.16816.F32 R12, R168.reuse, R136, R12 ;  /* 0x00000088a80c723c */ /* 0x042fe6000000180c */
[--C-:B--2---:R-:W-:Y:S06]  /*87d0*/  FFMA.FTZ R0, R174, c[0x0][0x2d0], -R134.reuse ;  /* 0x0000b400ae007a23 */ /* 0x104fec0000010886 */
[----:B------:R1:W-:Y:S01]  /*87e0*/  MUFU.EX2 R148, R0 ;  /* 0x0000000000947308 */ /* 0x0003e20000000800 */
[C---:B------:R-:W-:Y:S01]  /*87f0*/  HMMA.16816.F32 R16, R168.reuse, R138, R16 ;  /* 0x0000008aa810723c */ /* 0x040fe20000001810 */
[----:B------:R-:W2:Y:S02]  /*8800*/  LDSM.16.MT88.4 R136, [R240+0x4080] ;  /* 0x00408000f088783b */ /* 0x000ea40000004200 */
[----:B-1----:R-:W-:Y:S06]  /*8810*/  FFMA.FTZ R0, R175, c[0x0][0x2d0], -R134 ;  /* 0x0000b400af007a23 */ /* 0x002fec0000010886 */
[----:B------:R1:W4:Y:S01]  /*8820*/  MUFU.EX2 R174, R0 ;  /* 0x0000000000ae7308 */ /* 0x0003220000000800 */
[C---:B--2---:R-:W-:Y:S08]  /*8830*/  HMMA.16816.F32 R20, R168.reuse, R136, R20 ;  /* 0x00000088a814723c */ /* 0x044ff00000001814 */
[C---:B------:R-:W-:Y:S01]  /*8840*/  HMMA.16816.F32 R24, R168.reuse, R138, R24 ;  /* 0x0000008aa818723c */ /* 0x040fe20000001818 */
[----:B------:R-:W2:Y:S03]  /*8850*/  LDSM.16.MT88.4 R136, [R239+0x4080] ;  /* 0x00408000ef88783b */ /* 0x000ea60000004200 */
[----:B-1----:R-:W-:Y:S02]  /*8860*/  FADD.FTZ R0, R2, R179 ;  /* 0x000000b302007221 */ /* 0x002fe40000010000 */
[----:B------:R-:W1:Y:S02]  /*8870*/  MUFU.EX2 R179, R159 ;  /* 0x0000009f00b37308 */ /* 0x000e640000000800 */
[----:B------:R-:W-:Y:S04]  /*8880*/  FADD.FTZ R151, R145, R0 ;  /* 0x0000000091977221 */ /* 0x000fe80000010000 */
[----:B------:R-:W-:Y:S01]  /*8890*/  FADD.FTZ R0, R147, R144 ;  /* 0x0000009093007221 */ /* 0x000fe20000010000 */
[C---:B--2---:R-:W-:Y:S08]  /*88a0*/  HMMA.16816.F32 R28, R168.reuse, R136, R28 ;  /* 0x00000088a81c723c */ /* 0x044ff0000000181c */
[C---:B------:R-:W-:Y:S01]  /*88b0*/  HMMA.16816.F32 R32, R168.reuse, R138, R32 ;  /* 0x0000008aa820723c */ /* 0x040fe20000001820 */
[----:B------:R-:W2:Y:S07]  /*88c0*/  LDSM.16.MT88.4 R136, [R236+0x5880] ;  /* 0x00588000ec88783b */ /* 0x000eae0000004200 */
        /* <DEDUP_REMOVED lines=33> */
[C---:B--2---:R-:W-:Y:S07]  /*8ae0*/  HMMA.16816.F32 R124, R168.reuse, R136, R124 ;  /* 0x00000088a87c723c */ /* 0x044fee000000187c */
[----:B------:R-:W-:Y:S01]  /*8af0*/  F2FP.PACK_AB R136, R145, R2 ;  /* 0x000000029188723e */ /* 0x000fe200000000ff */
[----:B------:R-:W-:Y:S04]  /*8b00*/  HMMA.16816.F32 R128, R168, R138, R128 ;  /* 0x0000008aa880723c */ /* 0x000fe80000001880 */
[----:B---3--:R-:W-:Y:S01]  /*8b10*/  F2FP.PACK_AB R137, R150, R149 ;  /* 0x000000959689723e */ /* 0x008fe200000000ff */
[----:B------:R-:W-:Y:S02]  /*8b20*/  FADD.FTZ R2, R146, R0 ;  /* 0x0000000092027221 */ /* 0x000fe40000010000 */
[----:B------:R-:W-:Y:S01]  /*8b30*/  F2FP.PACK_AB R138, R157, R156 ;  /* 0x0000009c9d8a723e */ /* 0x000fe200000000ff */
[----:B------:R-:W-:Y:S01]  /*8b40*/  LDSM.16.MT88.4 R144, [R239+0x9080] ;  /* 0x00908000ef90783b */ /* 0x000fe20000004200 */
[----:B----4-:R-:W-:Y:S03]  /*8b50*/  F2FP.PACK_AB R139, R174, R148 ;  /* 0x00000094ae8b723e */ /* 0x010fe600000000ff */
[----:B------:R-:W-:Y:S01]  /*8b60*/  FFMA.FTZ R0, R177, c[0x0][0x2d0], -R134 ;  /* 0x0000b400b1007a23 */ /* 0x000fe20000010886 */
[----:B------:R-:W-:Y:S01]  /*8b70*/  MOV R177, R154 ;  /* 0x0000009a00b17202 */ /* 0x000fe20000000f00 */
[----:B------:R-:W-:Y:S02]  /*8b80*/  FADD.FTZ R2, R149, R2 ;  /* 0x0000000295027221 */ /* 0x000fe40000010000 */
[C---:B------:R-:W-:Y:S01]  /*8b90*/  HMMA.16816.F32 R4, R136.reuse, R140, R4 ;  /* 0x0000008c8804723c */ /* 0x040fe20000001804 */
[----:B------:R2:W-:Y:S04]  /*8ba0*/  MUFU.EX2 R172, R0 ;  /* 0x0000000000ac7308 */ /* 0x0005e80000000800 */
[----:B------:R-:W-:Y:S03]  /*8bb0*/  FADD.FTZ R2, R150, R2 ;  /* 0x0000000296027221 */ /* 0x000fe60000010000 */
[C---:B------:R-:W-:Y:S01]  /*8bc0*/  HMMA.16816.F32 R8, R136.reuse, R142, R8 ;  /* 0x0000008e8808723c */ /* 0x040fe20000001808 */
[----:B------:R-:W3:Y:S03]  /*8bd0*/  LDSM.16.MT88.4 R140, [R237+0x4880] ;  /* 0x00488000ed8c783b */ /* 0x000ee60000004200 */
[--C-:B--2---:R-:W-:Y:S01]  /*8be0*/  FFMA.FTZ R0, R178, c[0x0][0x2d0], -R134.reuse ;  /* 0x0000b400b2007a23 */ /* 0x104fe20000010886 */
[----:B------:R-:W-:Y:S03]  /*8bf0*/  MOV R178, R153 ;  /* 0x0000009900b27202 */ /* 0x000fe60000000f00 */
[----:B------:R2:W4:Y:S01]  /*8c00*/  MUFU.EX2 R173, R0 ;  /* 0x0000000000ad7308 */ /* 0x0005220000000800 */
[----:B------:R-:W-:Y:S01]  /*8c10*/  F2FP.PACK_AB R170, R177, R178 ;  /* 0x000000b2b1aa723e */ /* 0x000fe200000000ff */
[C---:B---3--:R-:W-:Y:S03]  /*8c20*/  HMMA.16816.F32 R12, R136.reuse, R140, R12 ;  /* 0x0000008c880c723c */ /* 0x048fe6000000180c */
[--C-:B--2---:R-:W-:Y:S01]  /*8c30*/  FFMA.FTZ R0, R176, c[0x0][0x2d0], -R134.reuse ;  /* 0x0000b400b0007a23 */ /* 0x104fe20000010886 */
[----:B------:R-:W-:Y:S01]  /*8c40*/  MOV R176, R152 ;  /* 0x0000009800b07202 */ /* 0x000fe20000000f00 */
[----:B------:R-:W-:Y:S01]  /*8c50*/  FFMA.FTZ R134, R132, c[0x0][0x2d0], -R134 ;  /* 0x0000b40084867a23 */ /* 0x000fe20000010886 */
[----:B------:R-:W-:Y:S02]  /*8c60*/  LDSM.16.MT88.4 R152, [R236+0x5080] ;  /* 0x00508000ec98783b */ /* 0x000fe40000004200 */
[C---:B------:R-:W-:Y:S01]  /*8c70*/  HMMA.16816.F32 R16, R136.reuse, R142, R16 ;  /* 0x0000008e8810723c */ /* 0x040fe20000001810 */
[----:B------:R2:W-:Y:S03]  /*8c80*/  MUFU.EX2 R132, R0 ;  /* 0x0000000000847308 */ /* 0x0005e60000000800 */
[----:B-1----:R-:W-:Y:S02]  /*8c90*/  F2FP.PACK_AB R168, R176, R179 ;  /* 0x000000b3b0a8723e */ /* 0x002fe400000000ff */
[----:B----4-:R-:W-:Y:S01]  /*8ca0*/  F2FP.PACK_AB R169, R173, R172 ;  /* 0x000000acada9723e */ /* 0x010fe200000000ff */
[----:B------:R-:W1:Y:S04]  /*8cb0*/  LDSM.16.MT88.4 R140, [R240+0x4880] ;  /* 0x00488000f08c783b */ /* 0x000e680000004200 */
[----:B------:R-:W3:Y:S01]  /*8cc0*/  MUFU.EX2 R134, R134 ;  /* 0x0000008600867308 */ /* 0x000ee20000000800 */
[----:B--2---:R-:W-:Y:S04]  /*8cd0*/  FADD.FTZ R0, R156, R151 ;  /* 0x000000979c007221 */ /* 0x004fe80000010000 */
[----:B------:R-:W-:Y:S02]  /*8ce0*/  FADD.FTZ R175, R157, R0 ;  /* 0x000000009daf7221 */ /* 0x000fe40000010000 */
[----:B------:R-:W-:Y:S02]  /*8cf0*/  FADD.FTZ R0, R148, R2 ;  /* 0x0000000294007221 */ /* 0x000fe40000010000 */
[----:B------:R-:W-:Y:S01]  /*8d00*/  FADD.FTZ R2, R179, R175 ;  /* 0x000000afb3027221 */ /* 0x000fe20000010000 */
[----:B---3--:R-:W-:Y:S01]  /*8d10*/  F2FP.PACK_AB R171, R134, R132 ;  /* 0x0000008486ab723e */ /* 0x008fe200000000ff */
[----:B------:R-:W-:Y:S02]  /*8d20*/  FADD.FTZ R0, R174, R0 ;  /* 0x00000000ae007221 */ /* 0x000fe40000010000 */
[----:B------:R-:W-:Y:S02]  /*8d30*/  FADD.FTZ R2, R176, R2 ;  /* 0x00000002b0027221 */ /* 0x000fe40000010000 */
[----:B------:R-:W-:Y:S02]  /*8d40*/  FADD.FTZ R0, R172, R0 ;  /* 0x00000000ac007221 */ /* 0x000fe40000010000 */
[----:B------:R-:W-:Y:S02]  /*8d50*/  FADD.FTZ R2, R178, R2 ;  /* 0x00000002b2027221 */ /* 0x000fe40000010000 */
[----:B------:R-:W-:Y:S01]  /*8d60*/  FADD.FTZ R0, R173, R0 ;  /* 0x00000000ad007221 */ /* 0x000fe20000010000 */
[C---:B-1----:R-:W-:Y:S03]  /*8d70*/  HMMA.16816.F32 R20, R136.reuse, R140, R20 ;  /* 0x0000008c8814723c */ /* 0x042fe60000001814 */
[----:B------:R-:W-:Y:S01]  /*8d80*/  FADD.FTZ R0, R132, R0 ;  /* 0x0000000084007221 */ /* 0x000fe20000010000 */
[-C--:B------:R-:W-:Y:S03]  /*8d90*/  MOV R132, R3.reuse ;  /* 0x0000000300847202 */ /* 0x080fe60000000f00 */
[----:B------:R-:W-:Y:S01]  /*8da0*/  FADD.FTZ R0, R134, R0 ;  /* 0x0000000086007221 */ /* 0x000fe20000010000 */
[C---:B------:R-:W-:Y:S01]  /*8db0*/  HMMA.16816.F32 R24, R136.reuse, R142, R24 ;  /* 0x0000008e8818723c */ /* 0x040fe20000001818 */
[----:B------:R-:W1:Y:S03]  /*8dc0*/  LDSM.16.MT88.4 R140, [R239+0x4880] ;  /* 0x00488000ef8c783b */ /* 0x000e660000004200 */
[----:B------:R-:W-:Y:S04]  /*8dd0*/  MOV R134, R3 ;  /* 0x0000000300867202 */ /* 0x000fe80000000f00 */
        /* <DEDUP_REMOVED lines=34> */
[C---:B------:R-:W-:Y:S08]  /*9000*/  HMMA.16816.F32 R120, R136.reuse, R142, R120 ;  /* 0x0000008e8878723c */ /* 0x040ff00000001878 */
[C---:B------:R-:W-:Y:S08]  /*9010*/  HMMA.16816.F32 R124, R136.reuse, R144, R124 ;  /* 0x00000090887c723c */ /* 0x040ff0000000187c */
[----:B------:R-:W-:Y:S01]  /*9020*/  HMMA.16816.F32 R128, R136, R146, R128 ;  /* 0x000000928880723c */ /* 0x000fe20000001880 */
[----:B------:R-:W1:Y:S07]  /*9030*/  LDSM.16.MT88.4 R144, [R237+0x5080] ;  /* 0x00508000ed90783b */ /* 0x000e6e0000004200 */
[C---:B------:R-:W-:Y:S01]  /*9040*/  HMMA.16816.F32 R156, R168.reuse, R152, R4 ;  /* 0x00000098a89c723c */ /* 0x040fe20000001804 */
[----:B------:R-:W2:Y:S07]  /*9050*/  LDSM.16.MT88.4 R136, [R240+0x5080] ;  /* 0x00508000f088783b */ /* 0x000eae0000004200 */
[C---:B------:R-:W-:Y:S01]  /*9060*/  HMMA.16816.F32 R152, R168.reuse, R154, R8 ;  /* 0x0000009aa898723c */ /* 0x040fe20000001808 */
[----:B------:R-:W3:Y:S08]  /*9070*/  LDSM.16.MT88.4 R4, [R239+0x5080] ;  /* 0x00508000ef04783b */ /* 0x000ef00000004200 */
[----:B------:R-:W4:Y:S01]  /*9080*/  LDSM.16.MT88.4 R8, [R236+0x6880] ;  /* 0x00688000ec08783b */ /* 0x000f220000004200 */
[C---:B-1----:R-:W-:Y:S07]  /*9090*/  HMMA.16816.F32 R148, R168.reuse, R144, R12 ;  /* 0x00000090a894723c */ /* 0x042fee000000180c */
[----:B------:R-:W1:Y:S01]  /*90a0*/  LDSM.16.MT88.4 R12, [R237+0x6880] ;  /* 0x00688000ed0c783b */ /* 0x000e620000004200 */
[C---:B------:R-:W-:Y:S08]  /*90b0*/  HMMA.16816.F32 R144, R168.reuse, R146, R16 ;  /* 0x00000092a890723c */ /* 0x040ff00000001810 */
[C---:B--2---:R-:W-:Y:S08]  /*90c0*/  HMMA.16816.F32 R140, R168.reuse, R136, R20 ;  /* 0x00000088a88c723c */ /* 0x044ff00000001814 */
[C---:B------:R-:W-:Y:S08]  /*90d0*/  HMMA.16816.F32 R136, R168.reuse, R138, R24 ;  /* 0x0000008aa888723c */ /* 0x040ff00000001818 */
[C---:B---3--:R-:W-:Y:S08]  /*90e0*/  HMMA.16816.F32 R28, R168.reuse, R4, R28 ;  /* 0x00000004a81c723c */ /* 0x048ff0000000181c */
[C---:B------:R-:W-:Y:S01]  /*90f0*/  HMMA.16816.F32 R32, R168.reuse, R6, R32 ;  /* 0x00000006a820723c */ /* 0x040fe20000001820 */
[----:B------:R-:W2:Y:S07]  /*9100*/  LDSM.16.MT88.4 R4, [R240+0x6880] ;  /* 0x00688000f004783b */ /* 0x000eae0000004200 */
[C---:B----4-:R-:W-:Y:S08]  /*9110*/  HMMA.16816.F32 R36, R168.reuse, R8, R36 ;  /* 0x00000008a824723c */ /* 0x050ff00000001824 */
        /* <DEDUP_REMOVED lines=27> */
[C---:B------:R-:W-:Y:S08]  /*92d0*/  HMMA.16816.F32 R112, R168.reuse, R10, R112 ;  /* 0x0000000aa870723c */ /* 0x040ff00000001870 */
[C---:B-1----:R-:W-:Y:S08]  /*92e0*/  HMMA.16816.F32 R116, R168.reuse, R12, R116 ;  /* 0x0000000ca874723c */ /* 0x042ff00000001874 */
[C---:B------:R-:W-:Y:S08]  /*92f0*/  HMMA.16816.F32 R120, R168.reuse, R14, R120 ;  /* 0x0000000ea878723c */ /* 0x040ff00000001878 */
[C---:B--2---:R-:W-:Y:S07]  /*9300*/  HMMA.16816.F32 R124, R168.reuse, R4, R124 ;  /* 0x00000004a87c723c */ /* 0x044fee000000187c */
[----:B------:R-:W-:Y:S01]  /*9310*/  FADD.FTZ R4, R177, R2 ;  /* 0x00000002b1047221 */ /* 0x000fe20000010000 */
[----:B------:R-:W-:Y:S04]  /*9320*/  HMMA.16816.F32 R128, R168, R6, R128 ;  /* 0x00000006a880723c */ /* 0x000fe80000001880 */
[----:B------:R1:W-:Y:S01]  /*9330*/  STL [R1+0x14], R4 ;  /* 0x0000140401007387 */ /* 0x0003e20000100800 */
[----:B------:R-:W-:Y:S03]  /*9340*/  MOV R2, R133 ;  /* 0x0000008500027202 */ /* 0x000fe60000000f00 */
[----:B------:R1:W-:Y:S01]  /*9350*/  STL [R1+0x18], R0 ;  /* 0x0000180001007387 */ /* 0x0003e20000100800 */
[----:B------:R-:W-:-:S05]  /*9360*/  @P0 BRA `(.L_x_187) ;  /* 0xffffc55000000947 */ /* 0x000fca000383ffff */
.L_x_176:
[----:B------:R-:W2:Y:S01]  /*9370*/  S2UR UR9, SR_CTAID.X ;  /* 0x00000000000979c3 */ /* 0x000ea20000002500 */
[----:B------:R-:W-:-:S02]  /*9380*/  UISETP.NE.AND UP1, UPT, UR18, URZ, UPT ;  /* 0x0000003f1200728c */ /* 0x000fc4000bf25270 */
[----:B------:R-:W-:Y:S02]  /*9390*/  UISETP.NE.AND UP0, UPT, UR17, URZ, UPT ;  /* 0x0000003f1100728c */ /* 0x000fe4000bf05270 */
[----:B------:R-:W-:-:S04]  /*93a0*/  ULDC.64 UR4, c[0x0][0x2c8] ;  /* 0x0000b20000047ab9 */ /* 0x000fc80000000a00 */
[----:B------:R-:W-:Y:S01]  /*93b0*/  PLOP3.LUT P0, PT, PT, PT, UP0, 0x40, 0x0 ;  /* 0x000000000000781c */ /* 0x000fe20003f0e808 */
[----:B--2---:R-:W-:-:S04]  /*93c0*/  ULEA UR9, UR9, 0x7f, 0x7 ;  /* 0x0000007f09097891 */ /* 0x004fc8000f8e383f */
[----:B------:R-:W-:-:S03]  /*93d0*/  UIMAD.WIDE.U32 UR10, UR9, UR4, URZ ;  /* 0x00000004090a72a5 */ /* 0x000fc6000f8e003f */
[----:B------:R-:W-:Y:S02]  /*93e0*/  ULDC UR4, c[0x0][0x168] ;  /* 0x00005a0000047ab9 */ /* 0x000fe40000000800 */
[----:B------:R-:W-:Y:S02]  /*93f0*/  @UP1 USHF.R.U32.HI UR9, URZ, UR5, UR11 ;  /* 0x000000053f091299 */ /* 0x000fe4000801160b */
[----:B------:R-:W-:Y:S02]  /*9400*/  UIADD3 UR4, -UR4, 0x1, URZ ;  /* 0x0000000104047890 */ /* 0x000fe4000fffe13f */
[----:B------:R-:W-:Y:S02]  /*9410*/  ULDC UR5, c[0x0][0x1d0] ;  /* 0x0000740000057ab9 */ /* 0x000fe40000000800 */
[----:B------:R-:W-:-:S03]  /*9420*/  UIADD3 UR10, UR9, UR5, UR4 ;  /* 0x00000005090a7290 */ /* 0x000fc6000fffe004 */
[----:B------:R-:W-:Y:S02]  /*9430*/  ULDC UR9, c[0x0][0x324] ;  /* 0x0000c90000097ab9 */ /* 0x000fe40000000800 */
[----:B------:R-:W-:Y:S01]  /*9440*/  UIADD3 UR9, UR10, -UR9, URZ ;  /* 0x800000090a097290 */ /* 0x000fe2000fffe03f */
[----:B------:R-:W-:Y:S05]  /*9450*/  @P0 BRA `(.L_x_188) ;  /* 0x0000016000000947 */ /* 0x000fea0003800000 */
[----:B------:R-:W-:-:S06]  /*9460*/  UISETP.GT.AND UP0, UPT, UR10, -0x1, UPT ;  /* 0xffffffff0a00788c */ /* 0x000fcc000bf04270 */
[----:B------:R-:W-:-:S13]  /*9470*/  PLOP3.LUT P0, PT, PT, PT, UP0, 0x80, 0x0 ;  /* 0x000000000000781c */ /* 0x000fda0003f0f008 */
[----:B------:R-:W-:Y:S05]  /*9480*/  @P0 BRA `(.L_x_189) ;  /* 0x0000009000000947 */ /* 0x000fea0003800000 */
[----:B------:R-:W-:Y:S02]  /*9490*/  ULDC UR4, c[0x0][0x32c] ;  /* 0x0000cb0000047ab9 */ /* 0x000fe40000000800 */
[----:B------:R-:W-:Y:S02]  /*94a0*/  UISETP.NE.AND UP0, UPT, UR4, 0x1, UPT ;  /* 0x000000010400788c */ /* 0x000fe4000bf05270 */
[----:B------:R-:W-:Y:S02]  /*94b0*/  ULOP3.LUT UR10, URZ, UR10, URZ, 0x33, !UPT ;  /* 0x0000000a3f0a7292 */ /* 0x000fe4000f8e333f */
[----:B------:R-:W-:Y:S02]  /*94c0*/  ULDC.64 UR4, c[0x0][0x330] ;  /* 0x0000cc0000047ab9 */ /* 0x000fe40000000a00 */
[----:B------:R-:W-:-:S07]  /*94d0*/  UIMAD.WIDE.U32 UR14, UR10, UR4, URZ ;  /* 0x000000040a0e72a5 */ /* 0x000fce000f8e003f */
[----:B------:R-:W-:Y:S02]  /*94e0*/  @UP0 UMOV UR11, UR15 ;  /* 0x0000000f000b0c82 */ /* 0x000fe40008000000 */
[----:B------:R-:W-:-:S04]  /*94f0*/  @UP0 USHF.R.U32.HI UR10, URZ, UR5, UR11 ;  /* 0x000000053f0a0299 */ /* 0x000fc8000801160b */
[----:B------:R-:W-:Y:S01]  /*9500*/  ULOP3.LUT UR10, URZ, UR10, URZ, 0x33, !UPT ;  /* 0x0000000a3f0a7292 */ /* 0x000fe2000f8e333f */
[----:B------:R-:W-:Y:S05]  /*9510*/  BRA `(.L_x_190) ;  /* 0x0000006000007947 */ /* 0x000fea0003800000 */
.L_x_189:
[----:B------:R-:W-:Y:S02]  /*9520*/  ULDC UR4, c[0x0][0x32c] ;  /* 0x0000cb0000047ab9 */ /* 0x000fe40000000800 */
[----:B------:R-:W-:-:S03]  /*9530*/  UISETP.NE.AND UP0, UPT, UR4, 0x1, UPT ;  /* 0x000000010400788c */ /* 0x000fc6000bf05270 */
[----:B------:R-:W-:Y:S02]  /*9540*/  ULDC.64 UR4, c[0x0][0x330] ;  /* 0x0000cc0000047ab9 */ /* 0x000fe40000000a00 */
[----:B------:R-:W-:-:S07]  /*9550*/  UIMAD.WIDE.U32 UR14, UR10, UR4, URZ ;  /* 0x000000040a0e72a5 */ /* 0x000fce000f8e003f */
[----:B------:R-:W-:Y:S02]  /*9560*/  @UP0 UMOV UR11, UR15 ;  /* 0x0000000f000b0c82 */ /* 0x000fe40008000000 */
[----:B------:R-:W-:Y:S02]  /*9570*/  @UP0 USHF.R.U32.HI UR10, URZ, UR5, UR11 ;  /* 0x000000053f0a0299 */ /* 0x000fe4000801160b */
.L_x_190:
[----:B------:R-:W-:Y:S02]  /*9580*/  ULDC UR4, c[0x0][0x32c] ;  /* 0x0000cb0000047ab9 */ /* 0x000fe40000000800 */
[----:B------:R-:W-:-:S04]  /*9590*/  UIMAD UR4, UR10, UR4, URZ ;  /* 0x000000040a0472a4 */ /* 0x000fc8000f8e023f */
[----:B------:R-:W-:-:S04]  /*95a0*/  UISETP.LT.AND UP0, UPT, UR9, UR4, UPT ;  /* 0x000000040900728c */ /* 0x000fc8000bf01270 */
[----:B------:R-:W-:-:S04]  /*95b0*/  USEL UR9, UR9, UR4, !UP0 ;  /* 0x0000000409097287 */ /* 0x000fc8000c000000 */
.L_x_188:
[----:B------:R-:W-:-:S04]  /*95c0*/  UIADD3 UR9, UR9, 0x2f, URZ ;  /* 0x0000002f09097890 */ /* 0x000fc8000fffe03f */
[----:B------:R-:W-:-:S04]  /*95d0*/  UIMAD.WIDE UR4, UR9, 0x2aaaaaab, URZ ;  /* 0x2aaaaaab090478a5 */ /* 0x000fc8000f8e023f */
        /* <DEDUP_REMOVED lines=9> */
[----:B-1----:R-:W4:Y:S04]  /*9670*/  LDL.64 R4, [R1+0x30] ;  /* 0x0000300001047983 */ /* 0x002f280000100a00 */
[----:B------:R-:W4:Y:S01]  /*9680*/  LDL.64 R2, [R1+0x28] ;  /* 0x0000280001027983 */ /* 0x000f220000100a00 */
[----:B--2---:R-:W-:-:S02]  /*9690*/  IADD3 R11, P0, R8, 0x40, RZ ;  /* 0x00000040080b7810 */ /* 0x004fc40007f1e0ff */
[----:B------:R-:W-:-:S03]  /*96a0*/  IADD3 R10, P1, R8, 0x80, RZ ;  /* 0x00000080080a7810 */ /* 0x000fc60007f3e0ff */
[--C-:B---3--:R-:W-:Y:S01]  /*96b0*/  IMAD.X R0, RZ, RZ, R7.reuse, P0 ;  /* 0x000000ffff007224 */ /* 0x108fe200000e0607 */
[----:B------:R-:W-:Y:S01]  /*96c0*/  STL [R1+0x6c], R11 ;  /* 0x00006c0b01007387 */ /* 0x000fe20000100800 */
[----:B------:R-:W-:Y:S01]  /*96d0*/  IADD3 R9, P0, R8, 0xc0, RZ ;  /* 0x000000c008097810 */ /* 0x000fe20007f1e0ff */
[--C-:B------:R-:W-:Y:S01]  /*96e0*/  IMAD.X R8, RZ, RZ, R7.reuse, P1 ;  /* 0x000000ffff087224 */ /* 0x100fe200008e0607 */
[C---:B----4-:R-:W-:Y:S01]  /*96f0*/  IADD3 R6, P1, R4.reuse, 0x80, RZ ;  /* 0x0000008004067810 */ /* 0x050fe20007f3e0ff */
[----:B------:R-:W-:Y:S02]  /*9700*/  STL [R1+0x64], R10 ;  /* 0x0000640a01007387 */ /* 0x000fe40000100800 */
[----:B------:R-:W-:Y:S01]  /*9710*/  IMAD.X R7, RZ, RZ, R7, P0 ;  /* 0x000000ffff077224 */ /* 0x000fe200000e0607 */
[C---:B------:R-:W-:Y:S01]  /*9720*/  IADD3 R5, P0, R4.reuse, 0xc0, RZ ;  /* 0x000000c004057810 */ /* 0x040fe20007f1e0ff */
[----:B------:R1:W-:Y:S04]  /*9730*/  STL [R1+0x68], R0 ;  /* 0x0000680001007387 */ /* 0x0003e80000100800 */
[----:B------:R-:W-:Y:S04]  /*9740*/  STL [R1+0x5c], R9 ;  /* 0x00005c0901007387 */ /* 0x000fe80000100800 */
[----:B------:R-:W-:Y:S01]  /*9750*/  STL [R1+0x60], R8 ;  /* 0x0000600801007387 */ /* 0x000fe20000100800 */
[----:B-1----:R-:W-:Y:S01]  /*9760*/  IADD3 R0, P2, R4, 0x40, RZ ;  /* 0x0000004004007810 */ /* 0x002fe20007f5e0ff */
[----:B------:R-:W-:-:S04]  /*9770*/  IMAD.X R4, RZ, RZ, R3, P1 ;  /* 0x000000ffff047224 */ /* 0x000fc800008e0603 */
[----:B------:R1:W-:Y:S04]  /*9780*/  STL [R1+0x54], R0 ;  /* 0x0000540001007387 */ /* 0x0003e80000100800 */
[----:B------:R-:W-:Y:S04]  /*9790*/  STL [R1+0x58], R7 ;  /* 0x0000580701007387 */ /* 0x000fe80000100800 */
[----:B------:R-:W-:Y:S01]  /*97a0*/  STL [R1+0x4c], R6 ;  /* 0x00004c0601007387 */ /* 0x000fe20000100800 */
[----:B-1----:R-:W-:-:S05]  /*97b0*/  IMAD.X R0, RZ, RZ, R3, P2 ;  /* 0x000000ffff007224 */ /* 0x002fca00010e0603 */
[----:B------:R1:W-:Y:S04]  /*97c0*/  STL [R1+0x50], R0 ;  /* 0x0000500001007387 */ /* 0x0003e80000100800 */
[----:B------:R2:W-:Y:S01]  /*97d0*/  STL [R1+0x20], R5 ;  /* 0x0000200501007387 */ /* 0x0005e20000100800 */
[----:B-1----:R-:W-:-:S05]  /*97e0*/  IMAD.X R0, RZ, RZ, R3, P0 ;  /* 0x000000ffff007224 */ /* 0x002fca00000e0603 */
[----:B------:R2:W-:Y:S04]  /*97f0*/  STL [R1+0x10], R0 ;  /* 0x0000100001007387 */ /* 0x0005e80000100800 */
[----:B------:R2:W-:Y:S02]  /*9800*/  STL [R1+0x48], R4 ;  /* 0x0000480401007387 */ /* 0x0005e40000100800 */
.L_x_194:
[----:B--2---:R-:W2:Y:S01]  /*9810*/  LDL R0, [R1] ;  /* 0x0000000001007983 */ /* 0x004ea20000100800 */
[----:B------:R-:W-:Y:S04]  /*9820*/  DEPBAR.LE SB0, 0x0 ;  /* 0x000080000000791a */ /* 0x000fe80000000000 */
[----:B------:R-:W-:Y:S01]  /*9830*/  BAR.SYNC.DEFER_BLOCKING 0x0 ;  /* 0x0000000000007b1d */ /* 0x000fe20000010000 */
[----:B------:R-:W-:Y:S06]  /*9840*/  UISETP.GT.AND UP0, UPT, UR12, UR13, UPT ;  /* 0x0000000d0c00728c */ /* 0x000fec000bf04270 */
[----:B------:R-:W-:Y:S01]  /*9850*/  PLOP3.LUT P0, PT, PT, PT, UP0, 0x80, 0x0 ;  /* 0x000000000000781c */ /* 0x000fe20003f0f008 */
[----:B-----5:R-:W1:Y:S04]  /*9860*/  LDSM.16.M88.4 R8, [R135+0x14080] ;  /* 0x014080008708783b */ /* 0x020e680000000200 */
[----:B------:R-:W3:Y:S04]  /*9870*/  LDSM.16.M88.4 R16, [R135+0x14880] ;  /* 0x014880008710783b */ /* 0x000ee80000000200 */
[----:B------:R-:W4:Y:S04]  /*9880*/  LDSM.16.M88.4 R24, [R135+0x15080] ;  /* 0x015080008718783b */ /* 0x000f280000000200 */
[----:B------:R-:W1:Y:S04]  /*9890*/  LDSM.16.M88.4 R168, [R242] ;  /* 0x00000000f2a8783b */ /* 0x000e680000000200 */
[----:B------:R-:W1:Y:S04]  /*98a0*/  LDSM.16.M88.4 R176, [R252] ;  /* 0x00000000fcb0783b */ /* 0x000e680000000200 */
[----:B--2---:R2:W1:Y:S02]  /*98b0*/  LDSM.16.M88.4 R172, [R0] ;  /* 0x0000000000ac783b */ /* 0x0044640000000200 */
[----:B--2---:R-:W-:Y:S01]  /*98c0*/  MOV R0, R133 ;  /* 0x0000008500007202 */ /* 0x004fe20000000f00 */
[----:B------:R-:W-:-:S05]  /*98d0*/  @P0 BRA `(.L_x_192) ;  /* 0x0000045000000947 */ /* 0x000fca0003800000 */
[----:B---34-:R-:W2:Y:S01]  /*98e0*/  LDL R2, [R1+0x1c] ;  /* 0x00001c0001027983 */ /* 0x018ea20000100800 */
[----:B------:R-:W-:Y:S02]  /*98f0*/  ULDC.64 UR4, c[0x0][0x208] ;  /* 0x0000820000047ab9 */ /* 0x000fe40000000a00 */
[----:B------:R-:W-:Y:S01]  /*9900*/  UIMAD.WIDE.U32 UR14, UR13, UR4, URZ ;  /* 0x000000040d0e72a5 */ /* 0x000fe2000f8e003f */
[----:B-1----:R1:W-:Y:S01]  /*9910*/  STL.64 [R1+0x80], R8 ;  /* 0x0000800801007387 */ /* 0x0023e20000100a00 */
[----:B------:R-:W-:Y:S03]  /*9920*/  USHF.R.S32.HI UR10, URZ, 0x1f, UR13 ;  /* 0x0000001f3f0a7899 */ /* 0x000fe6000801140d */
[----:B------:R-:W3:Y:S01]  /*9930*/  LDL.64 R22, [R1+0x38] ;  /* 0x0000380001167983 */ /* 0x000ee20000100a00 */
[----:B------:R-:W-:Y:S03]  /*9940*/  UIMAD UR10, UR10, UR4, URZ ;  /* 0x000000040a0a72a4 */ /* 0x000fe6000f8e023f */
[----:B------:R-:W4:Y:S01]  /*9950*/  LDL R7, [R1+0x4] ;  /* 0x0000040001077983 */ /* 0x000f220000100800 */
[----:B------:R-:W-:Y:S03]  /*9960*/  UIMAD UR10, UR13, UR5, UR10 ;  /* 0x000000050d0a72a4 */ /* 0x000fe6000f8e020a */
[----:B------:R-:W3:Y:S01]  /*9970*/  LDL R21, [R1+0x6c] ;  /* 0x00006c0001157983 */ /* 0x000ee20000100800 */
[----:B------:R-:W-:Y:S02]  /*9980*/  UIADD3 UR4, UR15, UR10, URZ ;  /* 0x0000000a0f047290 */ /* 0x000fe4000fffe03f */
[----:B------:R-:W-:Y:S01]  /*9990*/  UIMAD.WIDE.U32 UR10, UR14, 0x30, URZ ;  /* 0x000000300e0a78a5 */ /* 0x000fe2000f8e003f */
[----:B------:R-:W3:Y:S01]  /*99a0*/  LDL R20, [R1+0x68] ;  /* 0x0000680001147983 */ /* 0x000ee20000100800 */
[----:B------:R-:W-:Y:S03]  /*99b0*/  UIMAD UR4, UR4, 0x30, URZ ;  /* 0x00000030040478a4 */ /* 0x000fe6000f8e023f */
[----:B------:R-:W3:Y:S01]  /*99c0*/  LDL R15, [R1+0x64] ;  /* 0x00006400010f7983 */ /* 0x000ee20000100800 */
[----:B------:R-:W-:Y:S03]  /*99d0*/  UIADD3 UR4, UR11, UR4, URZ ;  /* 0x000000040b047290 */ /* 0x000fe6000fffe03f */
[----:B------:R-:W3:Y:S04]  /*99e0*/  LDL R14, [R1+0x60] ;  /* 0x00006000010e7983 */ /* 0x000ee80000100800 */
[----:B-1----:R-:W3:Y:S04]  /*99f0*/  LDL.64 R8, [R1+0x40] ;  /* 0x0000400001087983 */ /* 0x002ee80000100a00 */
[----:B------:R-:W4:Y:S04]  /*9a00*/  LDL R13, [R1+0x5c] ;  /* 0x00005c00010d7983 */ /* 0x000f280000100800 */
[----:B------:R-:W4:Y:S01]  /*9a10*/  LDL R12, [R1+0x58] ;  /* 0x00005800010c7983 */ /* 0x000f220000100800 */
[----:B--2---:R-:W-:Y:S02]  /*9a20*/  LOP3.LUT P2, RZ, R2, 0x1, RZ, 0xc0, !PT ;  /* 0x0000000102ff7812 */ /* 0x004fe4000784c0ff */
[----:B---3--:R-:W-:Y:S04]  /*9a30*/  IADD3 R3, P1, R8, UR10, RZ ;  /* 0x0000000a08037c10 */ /* 0x008fe8000ff3e0ff */
[----:B------:R-:W-:Y:S02]  /*9a40*/  LEA R2, P0, R3, c[0x0][0x1f8], 0x1 ;  /* 0x00007e0003027a11 */ /* 0x000fe400078008ff */
[----:B------:R-:W-:Y:S04]  /*9a50*/  IADD3.X R4, R23, UR4, RZ, P1, !PT ;  /* 0x0000000417047c10 */ /* 0x000fe80008ffe4ff */
[----:B------:R-:W-:Y:S05]  /*9a60*/  LEA.HI.X R3, R3, c[0x0][0x1fc], R4, 0x1, P0 ;  /* 0x00007f0003037a11 */ /* 0x000fea00000f0c04 */
[----:B------:R-:W-:Y:S01]  /*9a70*/  @!PT LDS RZ, [RZ] ;  /* 0x00000000fffff984 */ /* 0x000fe20000000800 */
[----:B------:R-:W-:Y:S01]  /*9a80*/  @!PT LDS RZ, [RZ] ;  /* 0x00000000fffff984 */ /* 0x000fe20000000800 */
[----:B------:R-:W-:Y:S01]  /*9a90*/  @!PT LDS RZ, [RZ] ;  /* 0x00000000fffff984 */ /* 0x000fe20000000800 */
[----:B----4-:R1:W-:Y:S02]  /*9aa0*/  LDGSTS.E.BYPASS.LTC128B.128 [R7+0x4080], [R2.64], !P2 ;  /* 0x0408000002077fae */ /* 0x0103e4000d101d58 */
[----:B-1----:R-:W-:Y:S04]  /*9ab0*/  IADD3 R3, P1, R21, UR10, RZ ;  /* 0x0000000a15037c10 */ /* 0x002fe8000ff3e0ff */
[C---:B------:R-:W-:Y:S02]  /*9ac0*/  LEA R2, P0, R3.reuse, c[0x0][0x1f8], 0x1 ;  /* 0x00007e0003027a11 */ /* 0x040fe400078008ff */
[----:B------:R-:W-:Y:S04]  /*9ad0*/  IADD3.X R4, R20, UR4, RZ, P1, !PT ;  /* 0x0000000414047c10 */ /* 0x000fe80008ffe4ff */
[----:B------:R-:W-:Y:S05]  /*9ae0*/  LEA.HI.X R3, R3, c[0x0][0x1fc], R4, 0x1, P0 ;  /* 0x00007f0003037a11 */ /* 0x000fea00000f0c04 */
[----:B------:R1:W-:Y:S02]  /*9af0*/  LDGSTS.E.BYPASS.LTC128B.128 [R7+0x5880], [R2.64], !P6 ;  /* 0x0588000002077fae */ /* 0x0003e4000f101d58 */
        /* <DEDUP_REMOVED lines=8> */
[----:B------:R-:W-:Y:S01]  /*9b80*/  LEA.HI.X R3, R3, c[0x0][0x1fc], R4, 0x1, P0 ;  /* 0x00007f0003037a11 */ /* 0x000fe200000f0c04 */
[----:B------:R-:W-:Y:S04]  /*9b90*/  @!P3 IMAD.MOV.U32 R4, RZ, RZ, c[0x0][0x20c] ;  /* 0x00008300ff04b624 */ /* 0x000fe800078e00ff */
[----:B------:R1:W-:Y:S02]  /*9ba0*/  LDGSTS.E.BYPASS.LTC128B.128 [R7+0x8880], [R2.64], !P4 ;  /* 0x0888000002077fae */ /* 0x0003e4000e101d58 */
[----:B-1----:R-:W-:Y:S05]  /*9bb0*/  @!P3 IMAD.MOV.U32 R2, RZ, RZ, c[0x0][0x208] ;  /* 0x00008200ff02b624 */ /* 0x002fea00078e00ff */
[C---:B------:R-:W-:Y:S04]  /*9bc0*/  @!P3 LEA R3, P0, R2.reuse, UR10, 0x5 ;  /* 0x0000000a0203bc11 */ /* 0x040fe8000f8028ff */
[----:B------:R-:W-:Y:S02]  /*9bd0*/  @!P3 IADD3 R5, P1, R3, R8, RZ ;  /* 0x000000080305b210 */ /* 0x000fe40007f3e0ff */
[----:B------:R-:W-:Y:S01]  /*9be0*/  @!P3 LEA.HI.X R2, R2, UR4, R4, 0x5, P0 ;  /* 0x000000040202bc11 */ /* 0x000fe200080f2c04 */
[----:B------:R1:W5:Y:S01]  /*9bf0*/  LDL.LU.64 R8, [R1+0x80] ;  /* 0x0000800001087983 */ /* 0x0003620000300a00 */
[C---:B------:R-:W-:Y:S03]  /*9c00*/  @!P3 LEA R4, P0, R5.reuse, c[0x0][0x1f8], 0x1 ;  /* 0x00007e000504ba11 */ /* 0x040fe600078008ff */
[C---:B------:R-:W-:Y:S05]  /*9c10*/  @!P3 IMAD.X R6, R2.reuse, 0x1, R23, P1 ;  /* 0x000000010206b824 */ /* 0x040fea00008e0617 */
[----:B------:R-:W-:Y:S05]  /*9c20*/  @!P3 LEA.HI.X R5, R5, c[0x0][0x1fc], R6, 0x1, P0 ;  /* 0x00007f000505ba11 */ /* 0x000fea00000f0c06 */
[----:B------:R2:W-:Y:S02]  /*9c30*/  @!P3 LDGSTS.E.BYPASS.LTC128B.128 [R7+0x5080], [R4.64], !P2 ;  /* 0x050800000407bfae */ /* 0x0005e4000d101d58 */
[----:B--2---:R-:W-:Y:S04]  /*9c40*/  @!P3 IADD3 R5, P1, R3, R21, RZ ;  /* 0x000000150305b210 */ /* 0x004fe80007f3e0ff */
[C---:B------:R-:W-:Y:S01]  /*9c50*/  @!P3 LEA R4, P0, R5.reuse, c[0x0][0x1f8], 0x1 ;  /* 0x00007e000504ba11 */ /* 0x040fe200078008ff */
[C---:B------:R-:W-:Y:S05]  /*9c60*/  @!P3 IMAD.X R6, R2.reuse, 0x1, R20, P1 ;  /* 0x000000010206b824 */ /* 0x040fea00008e0614 */
        /* <DEDUP_REMOVED lines=12> */
.L_x_192:
[C---:B-1-345:R-:W-:Y:S01]  /*9d30*/  HMMA.16816.F32 R4, R160.reuse, R8, RZ ;  /* 0x00000008a004723c */ /* 0x07afe200000018ff */
[----:B------:R-:W0:Y:S01]  /*9d40*/  LDGDEPBAR ;  /* 0x00000000000079af */ /* 0x000e220000000000 */
[----:B------:R-:W-:Y:S06]  /*9d50*/  UISETP.GT.AND UP0, UPT, UR13, UR12, UPT ;  /* 0x0000000c0d00728c */ /* 0x000fec000bf04270 */
[C---:B------:R-:W-:Y:S01]  /*9d60*/  HMMA.16816.F32 R8, R160.reuse, R10, RZ ;  /* 0x0000000aa008723c */ /* 0x040fe200000018ff */
[----:B------:R-:W-:Y:S07]  /*9d70*/  PLOP3.LUT P0, PT, PT, PT, UP0, 0x80, 0x0 ;  /* 0x000000000000781c */ /* 0x000fee0003f0f008 */
[C---:B------:R-:W-:Y:S08]  /*9d80*/  HMMA.16816.F32 R12, R160.reuse, R16, RZ ;  /* 0x00000010a00c723c */ /* 0x040ff000000018ff */
[C---:B------:R-:W-:Y:S08]  /*9d90*/  HMMA.16816.F32 R16, R160.reuse, R18, RZ ;  /* 0x00000012a010723c */ /* 0x040ff000000018ff */
[C---:B------:R-:W-:Y:S08]  /*9da0*/  HMMA.16816.F32 R20, R160.reuse, R24, RZ ;  /* 0x00000018a014723c */ /* 0x040ff000000018ff */
        /* <DEDUP_REMOVED lines=135> */
[----:B------:R-:W-:-:S07]  /*a620*/  @!P0 BRA `(.L_x_193) ;  /* 0x000004e000008947 */ /* 0x000fce0003800000 */
        /* <DEDUP_REMOVED lines=39> */
[----:B-----5:R1:W-:Y:S02]  /*a8a0*/  @P1 LDGSTS.E.BYPASS.LTC128B.128 [R177+0x14080], [R2.64], !P2 ;  /* 0x1408000002b11fae */ /* 0x0203e4000d101d58 */
[----:B-1----:R-:W-:Y:S04]  /*a8b0*/  @P1 IADD3 R3, P2, R173, UR14, RZ ;  /* 0x0000000ead031c10 */ /* 0x002fe8000ff5e0ff */
[----:B------:R-:W-:Y:S02]  /*a8c0*/  @P1 IADD3.X R134, R172, UR4, RZ, P2, !PT ;  /* 0x00000004ac861c10 */ /* 0x000fe400097fe4ff */
[C---:B------:R-:W-:Y:S04]  /*a8d0*/  @P1 LEA R2, P2, R3.reuse, c[0x0][0x1c8], 0x1 ;  /* 0x0000720003021a11 */ /* 0x040fe800078408ff */
[----:B------:R-:W-:Y:S05]  /*a8e0*/  @P1 LEA.HI.X R3, R3, c[0x0][0x1cc], R134, 0x1, P2 ;  /* 0x0000730003031a11 */ /* 0x000fea00010f0c86 */
[----:B------:R1:W-:Y:S02]  /*a8f0*/  @P1 LDGSTS.E.BYPASS.LTC128B.128 [R177+0x15880], [R2.64], !P6 ;  /* 0x1588000002b11fae */ /* 0x0003e4000f101d58 */
[----:B-1----:R-:W-:Y:S04]  /*a900*/  @P1 IADD3 R3, P2, R171, UR14, RZ ;  /* 0x0000000eab031c10 */ /* 0x002fe8000ff5e0ff */
[----:B------:R-:W-:Y:S02]  /*a910*/  @P1 IADD3.X R134, R170, UR4, RZ, P2, !PT ;  /* 0x00000004aa861c10 */ /* 0x000fe400097fe4ff */
[C---:B------:R-:W-:Y:S04]  /*a920*/  @P1 LEA R2, P2, R3.reuse, c[0x0][0x1c8], 0x1 ;  /* 0x0000720003021a11 */ /* 0x040fe800078408ff */
[----:B------:R-:W-:Y:S05]  /*a930*/  @P1 LEA.HI.X R3, R3, c[0x0][0x1cc], R134, 0x1, P2 ;  /* 0x0000730003031a11 */ /* 0x000fea00010f0c86 */
[----:B------:R1:W-:Y:S02]  /*a940*/  @P1 LDGSTS.E.BYPASS.LTC128B.128 [R177+0x17080], [R2.64], !P5 ;  /* 0x1708000002b11fae */ /* 0x0003e4000e901d58 */
[----:B-1----:R-:W-:Y:S01]  /*a950*/  @P1 IADD3 R3, P2, R169, UR14, RZ ;  /* 0x0000000ea9031c10 */ /* 0x002fe2000ff5e0ff */
[----:B------:R-:W-:Y:S03]  /*a960*/  @UP0 UIADD3 UR14, UP1, UR8, UR14, URZ ;  /* 0x0000000e080e0290 */ /* 0x000fe6000ff3e03f */
[----:B------:R-:W-:Y:S01]  /*a970*/  @P1 IADD3.X R134, R168, UR4, RZ, P2, !PT ;  /* 0x00000004a8861c10 */ /* 0x000fe200097fe4ff */
[----:B------:R-:W-:Y:S01]  /*a980*/  @UP0 UIADD3.X UR4, UR6, UR4, URZ, UP1, !UPT ;  /* 0x0000000406040290 */ /* 0x000fe20008ffe43f */
[C---:B------:R-:W-:Y:S04]  /*a990*/  @P1 LEA R2, P2, R3.reuse, c[0x0][0x1c8], 0x1 ;  /* 0x0000720003021a11 */ /* 0x040fe800078408ff */
[----:B------:R-:W-:Y:S02]  /*a9a0*/  @P1 LEA.HI.X R3, R3, c[0x0][0x1cc], R134, 0x1, P2 ;  /* 0x0000730003031a11 */ /* 0x000fe400010f0c86 */
[----:B------:R-:W-:Y:S03]  /*a9b0*/  LOP3.LUT P2, RZ, R176, 0x1, RZ, 0xc0, !PT ;  /* 0x00000001b0ff7812 */ /* 0x000fe6000784c0ff */
[----:B------:R1:W-:Y:S02]  /*a9c0*/  @P1 LDGSTS.E.BYPASS.LTC128B.128 [R177+0x18880], [R2.64], !P4 ;  /* 0x1888000002b11fae */ /* 0x0003e4000e101d58 */
        /* <DEDUP_REMOVED lines=19> */
[----:B------:R1:W-:Y:S04]  /*ab00*/  @P0 LDGSTS.E.BYPASS.LTC128B.128 [R177+0x19880], [R2.64], !P4 ;  /* 0x1988000002b10fae */ /* 0x0003e8000e101d58 */
.L_x_193:
[----:B------:R-:W2:Y:S01]  /*ab10*/  LDL.LU R168, [R1+0x14] ;  /* 0x0000140001a87983 */ /* 0x000ea20000300800 */
[----:B------:R-:W-:Y:S01]  /*ab20*/  FMNMX.FTZ R133, R4, R133, !PT ;  /* 0x0000008504857209 */ /* 0x000fe20007810000 */
[----:B------:R-:W-:Y:S02]  /*ab30*/  UISETP.GT.AND UP0, UPT, UR13, UR9, UPT ;  /* 0x000000090d00728c */ /* 0x000fe4000bf04270 */
[----:B------:R-:W0:Y:S01]  /*ab40*/  LDGDEPBAR ;  /* 0x00000000000079af */ /* 0x000e220000000000 */
[----:B------:R-:W-:Y:S01]  /*ab50*/  FMNMX.FTZ R133, R5, R133, !PT ;  /* 0x0000008505857209 */ /* 0x000fe20007810000 */
[----:B------:R-:W-:Y:S02]  /*ab60*/  UIADD3 UR13, UR13, -0x1, URZ ;  /* 0xffffffff0d0d7890 */ /* 0x000fe4000fffe03f */
[----:B------:R-:W-:Y:S02]  /*ab70*/  PLOP3.LUT P0, PT, PT, PT, UP0, 0x80, 0x0 ;  /* 0x000000000000781c */ /* 0x000fe40003f0f008 */
        /* <DEDUP_REMOVED lines=10> */
[----:B-1----:R-:W1:Y:S02]  /*ac20*/  SHFL.BFLY PT, R2, R133, 0x2, 0x1f ;  /* 0x0c401f0085027f89 */ /* 0x002e6400000e0000 */
[----:B-1----:R-:W-:Y:S06]  /*ac30*/  FMNMX.FTZ R133, R133, R2, !PT ;  /* 0x0000000285857209 */ /* 0x002fec0007810000 */
[----:B------:R-:W1:Y:S02]  /*ac40*/  SHFL.BFLY PT, R2, R133, 0x1, 0x1f ;  /* 0x0c201f0085027f89 */ /* 0x000e6400000e0000 */
[----:B-1----:R-:W-:Y:S05]  /*ac50*/  FMNMX.FTZ R133, R133, R2, !PT ;  /* 0x0000000285857209 */ /* 0x002fea0007810000 */
[C---:B------:R-:W-:Y:S02]  /*ac60*/  FMUL.FTZ R2, R133.reuse, c[0x0][0x2d0] ;  /* 0x0000b40085027a20 */ /* 0x040fe40000410000 */
[----:B------:R-:W-:Y:S02]  /*ac70*/  FADD.FTZ R0, -R133, R0 ;  /* 0x0000000085007221 */ /* 0x000fe40000010100 */
[--C-:B------:R-:W-:Y:S02]  /*ac80*/  FFMA.FTZ R179, R12, c[0x0][0x2d0], -R2.reuse ;  /* 0x0000b4000cb37a23 */ /* 0x100fe40000010802 */
[----:B------:R-:W3:Y:S01]  /*ac90*/  LDL.LU R12, [R1+0x18] ;  /* 0x00001800010c7983 */ /* 0x000ee20000300800 */
[--C-:B------:R-:W-:Y:S02]  /*aca0*/  FFMA.FTZ R4, R4, c[0x0][0x2d0], -R2.reuse ;  /* 0x0000b40004047a23 */ /* 0x100fe40000010802 */
[----:B------:R-:W-:Y:S02]  /*acb0*/  FMUL.FTZ R0, R0, c[0x0][0x2d0] ;  /* 0x0000b40000007a20 */ /* 0x000fe40000410000 */
[--C-:B------:R-:W-:Y:S02]  /*acc0*/  FFMA.FTZ R5, R5, c[0x0][0x2d0], -R2.reuse ;  /* 0x0000b40005057a23 */ /* 0x100fe40000010802 */
[----:B------:R-:W1:Y:S01]  /*acd0*/  MUFU.EX2 R3, R0 ;  /* 0x0000000000037308 */ /* 0x000e620000000800 */
[--C-:B------:R-:W-:Y:S02]  /*ace0*/  FFMA.FTZ R8, R8, c[0x0][0x2d0], -R2.reuse ;  /* 0x0000b40008087a23 */ /* 0x100fe40000010802 */
[--C-:B------:R-:W-:Y:S02]  /*acf0*/  FFMA.FTZ R9, R9, c[0x0][0x2d0], -R2.reuse ;  /* 0x0000b40009097a23 */ /* 0x100fe40000010802 */
[--C-:B------:R-:W-:Y:S02]  /*ad00*/  FFMA.FTZ R134, R20, c[0x0][0x2d0], -R2.reuse ;  /* 0x0000b40014867a23 */ /* 0x100fe40000010802 */
[--C-:B------:R-:W-:Y:S02]  /*ad10*/  FFMA.FTZ R177, R16, c[0x0][0x2d0], -R2.reuse ;  /* 0x0000b40010b17a23 */ /* 0x100fe40000010802 */
[--C-:B------:R-:W-:Y:S01]  /*ad20*/  FFMA.FTZ R21, R21, c[0x0][0x2d0], -R2.reuse ;  /* 0x0000b40015157a23 */ /* 0x100fe20000010802 */
[----:B------:R-:W-:Y:S01]  /*ad30*/  MUFU.EX2 R4, R4 ;  /* 0x0000000400047308 */ /* 0x000fe20000000800 */
[--C-:B------:R-:W-:Y:S02]  /*ad40*/  FFMA.FTZ R24, R24, c[0x0][0x2d0], -R2.reuse ;  /* 0x0000b40018187a23 */ /* 0x100fe40000010802 */
[--C-:B------:R-:W-:Y:S02]  /*ad50*/  FFMA.FTZ R25, R25, c[0x0][0x2d0], -R2.reuse ;  /* 0x0000b40019197a23 */ /* 0x100fe40000010802 */
[--C-:B------:R-:W-:Y:S02]  /*ad60*/  FFMA.FTZ R178, R13, c[0x0][0x2d0], -R2.reuse ;  /* 0x0000b4000db27a23 */ /* 0x100fe40000010802 */
[----:B------:R-:W-:Y:S03]  /*ad70*/  FFMA.FTZ R176, R17, c[0x0][0x2d0], -R2 ;  /* 0x0000b40011b07a23 */ /* 0x000fe60000010802 */
[----:B------:R-:W-:Y:S01]  /*ad80*/  MUFU.EX2 R5, R5 ;  /* 0x0000000500057308 */ /* 0x000fe20000000800 */
[C---:B-1----:R-:W-:Y:S02]  /*ad90*/  FMUL.FTZ R17, R3.reuse, R145 ;  /* 0x0000009103117220 */ /* 0x042fe40000410000 */
[C---:B------:R-:W-:Y:S02]  /*ada0*/  FMUL.FTZ R13, R3.reuse, R149 ;  /* 0x00000095030d7220 */ /* 0x040fe40000410000 */
[C---:B------:R-:W-:Y:S05]  /*adb0*/  FMUL.FTZ R16, R3.reuse, R144 ;  /* 0x0000009003107220 */ /* 0x040fea0000410000 */
[----:B------:R-:W-:Y:S01]  /*adc0*/  MUFU.EX2 R8, R8 ;  /* 0x0000000800087308 */ /* 0x000fe20000000800 */
[C---:B------:R-:W-:Y:S02]  /*add0*/  FMUL.FTZ R28, R3.reuse, R28 ;  /* 0x0000001c031c7220 */ /* 0x040fe40000410000 */
[C---:B------:R-:W-:Y:S02]  /*ade0*/  FMUL.FTZ R29, R3.reuse, R29 ;  /* 0x0000001d031d7220 */ /* 0x040fe40000410000 */
[C---:B------:R-:W-:Y:S02]  /*adf0*/  FMUL.FTZ R32, R3.reuse, R32 ;  /* 0x0000002003207220 */ /* 0x040fe40000410000 */
[C---:B------:R-:W-:Y:S02]  /*ae00*/  FMUL.FTZ R33, R3.reuse, R33 ;  /* 0x0000002103217220 */ /* 0x040fe40000410000 */
[C---:B------:R-:W-:Y:S01]  /*ae10*/  FMUL.FTZ R36, R3.reuse, R36 ;  /* 0x0000002403247220 */ /* 0x040fe20000410000 */
[----:B------:R-:W1:Y:S01]  /*ae20*/  MUFU.EX2 R9, R9 ;  /* 0x0000000900097308 */ /* 0x000e620000000800 */
        /* <DEDUP_REMOVED lines=12> */
[----:B------:R-:W-:Y:S01]  /*aef0*/  FMUL.FTZ R60, R3, R60 ;  /* 0x0000003c033c7220 */ /* 0x000fe20000410000 */
[----:B-1----:R-:W-:Y:S01]  /*af00*/  F2FP.PACK_AB R170, R9, R8 ;  /* 0x0000000809aa723e */ /* 0x002fe200000000ff */
        /* <DEDUP_REMOVED lines=36> */
[C---:B------:R-:W-:Y:S03]  /*b150*/  F2FP.PACK_AB R168, R5.reuse, R4 ;  /* 0x0000000405a8723e */ /* 0x040fe600000000ff */
[----:B------:R-:W-:Y:S02]  /*b160*/  FADD.FTZ R0, R5, R0 ;  /* 0x0000000005007221 */ /* 0x000fe40000010000 */
[C---:B------:R-:W-:Y:S02]  /*b170*/  FMUL.FTZ R5, R3.reuse, R157 ;  /* 0x0000009d03057220 */ /* 0x040fe40000410000 */
[----:B------:R-:W-:Y:S02]  /*b180*/  FADD.FTZ R0, R8, R0 ;  /* 0x0000000008007221 */ /* 0x000fe40000010000 */
[----:B------:R-:W-:Y:S02]  /*b190*/  FMUL.FTZ R8, R3, R152 ;  /* 0x0000009803087220 */ /* 0x000fe40000410000 */
[----:B------:R-:W-:Y:S01]  /*b1a0*/  FADD.FTZ R20, R9, R0 ;  /* 0x0000000009147221 */ /* 0x000fe20000010000 */
[----:B------:R-:W-:Y:S01]  /*b1b0*/  FMNMX.FTZ R0, R6, R132, !PT ;  /* 0x0000008406007209 */ /* 0x000fe20007810000 */
[----:B------:R-:W-:Y:S03]  /*b1c0*/  FMUL.FTZ R9, R3, R153 ;  /* 0x0000009903097220 */ /* 0x000fe60000410000 */
        /* <DEDUP_REMOVED lines=14> */
[----:B-1----:R-:W-:Y:S05]  /*b2b0*/  FMNMX.FTZ R2, R0, R2, !PT ;  /* 0x0000000200027209 */ /* 0x002fea0007810000 */
[C---:B------:R-:W-:Y:S02]  /*b2c0*/  FMUL.FTZ R4, R2.reuse, c[0x0][0x2d0] ;  /* 0x0000b40002047a20 */ /* 0x040fe40000410000 */
[----:B------:R-:W-:Y:S02]  /*b2d0*/  FADD.FTZ R0, -R2, R132 ;  /* 0x0000008402007221 */ /* 0x000fe40000010100 */
[--C-:B------:R-:W-:Y:S02]  /*b2e0*/  FFMA.FTZ R6, R6, c[0x0][0x2d0], -R4.reuse ;  /* 0x0000b40006067a23 */ /* 0x100fe40000010804 */
[----:B------:R-:W-:Y:S02]  /*b2f0*/  FMUL.FTZ R0, R0, c[0x0][0x2d0] ;  /* 0x0000b40000007a20 */ /* 0x000fe40000410000 */
[--C-:B------:R-:W-:Y:S02]  /*b300*/  FFMA.FTZ R7, R7, c[0x0][0x2d0], -R4.reuse ;  /* 0x0000b40007077a23 */ /* 0x100fe40000010804 */
[----:B------:R-:W-:Y:S01]  /*b310*/  MUFU.EX2 R6, R6 ;  /* 0x0000000600067308 */ /* 0x000fe20000000800 */
[--C-:B------:R-:W-:Y:S02]  /*b320*/  FFMA.FTZ R26, R26, c[0x0][0x2d0], -R4.reuse ;  /* 0x0000b4001a1a7a23 */ /* 0x100fe40000010804 */
[--C-:B------:R-:W-:Y:S02]  /*b330*/  FFMA.FTZ R27, R27, c[0x0][0x2d0], -R4.reuse ;  /* 0x0000b4001b1b7a23 */ /* 0x100fe40000010804 */
[--C-:B------:R-:W-:Y:S01]  /*b340*/  FFMA.FTZ R174, R18, c[0x0][0x2d0], -R4.reuse ;  /* 0x0000b40012ae7a23 */ /* 0x100fe20000010804 */
[----:B------:R-:W-:Y:S01]  /*b350*/  MOV R157, R26 ;  /* 0x0000001a009d7202 */ /* 0x000fe20000000f00 */
[--C-:B------:R-:W-:Y:S01]  /*b360*/  FFMA.FTZ R175, R19, c[0x0][0x2d0], -R4.reuse ;  /* 0x0000b40013af7a23 */ /* 0x100fe20000010804 */
[----:B------:R-:W-:Y:S01]  /*b370*/  MOV R18, R21 ;  /* 0x0000001500127202 */ /* 0x000fe20000000f00 */
[--C-:B------:R-:W-:Y:S01]  /*b380*/  FFMA.FTZ R22, R22, c[0x0][0x2d0], -R4.reuse ;  /* 0x0000b40016167a23 */ /* 0x100fe20000010804 */
[----:B------:R-:W3:Y:S01]  /*b390*/  MUFU.EX2 R0, R0 ;  /* 0x0000000000007308 */ /* 0x000ee20000000800 */
[--C-:B------:R-:W-:Y:S02]  /*b3a0*/  FFMA.FTZ R23, R23, c[0x0][0x2d0], -R4.reuse ;  /* 0x0000b40017177a23 */ /* 0x100fe40000010804 */
[--C-:B------:R-:W-:Y:S01]  /*b3b0*/  FFMA.FTZ R171, R10, c[0x0][0x2d0], -R4.reuse ;  /* 0x0000b4000aab7a23 */ /* 0x100fe20000010804 */
[----:B------:R-:W-:Y:S01]  /*b3c0*/  MOV R10, R134 ;  /* 0x00000086000a7202 */ /* 0x000fe20000000f00 */
[--C-:B------:R-:W-:Y:S01]  /*b3d0*/  FFMA.FTZ R134, R11, c[0x0][0x2d0], -R4.reuse ;  /* 0x0000b4000b867a23 */ /* 0x100fe20000010804 */
[----:B------:R-:W-:Y:S01]  /*b3e0*/  MOV R11, R25 ;  /* 0x00000019000b7202 */ /* 0x000fe20000000f00 */
[--C-:B------:R-:W-:Y:S01]  /*b3f0*/  FFMA.FTZ R173, R14, c[0x0][0x2d0], -R4.reuse ;  /* 0x0000b4000ead7a23 */ /* 0x100fe20000010804 */
[----:B------:R-:W-:Y:S01]  /*b400*/  MOV R14, R20 ;  /* 0x00000014000e7202 */ /* 0x000fe20000000f00 */
[----:B------:R-:W-:Y:S01]  /*b410*/  FFMA.FTZ R172, R15, c[0x0][0x2d0], -R4 ;  /* 0x0000b4000fac7a23 */ /* 0x000fe20000010804 */
[----:B------:R-:W1:Y:S01]  /*b420*/  MUFU.EX2 R7, R7 ;  /* 0x0000000700077308 */ /* 0x000e620000000800 */
[C---:B------:R-:W-:Y:S01]  /*b430*/  FMUL.FTZ R25, R3.reuse, R137 ;  /* 0x0000008903197220 */ /* 0x040fe20000410000 */
[----:B------:R-:W-:Y:S01]  /*b440*/  MOV R15, R24 ;  /* 0x00000018000f7202 */ /* 0x000fe20000000f00 */
[C---:B------:R-:W-:Y:S01]  /*b450*/  FMUL.FTZ R24, R3.reuse, R136 ;  /* 0x0000008803187220 */ /* 0x040fe20000410000 */
[----:B------:R-:W-:Y:S01]  /*b460*/  MOV R145, R10 ;  /* 0x0000000a00917202 */ /* 0x000fe20000000f00 */
[C---:B------:R-:W-:Y:S01]  /*b470*/  FMUL.FTZ R20, R3.reuse, R140 ;  /* 0x0000008c03147220 */ /* 0x040fe20000410000 */
[----:B------:R-:W-:Y:S01]  /*b480*/  MOV R153, R22 ;  /* 0x0000001600997202 */ /* 0x000fe20000000f00 */
[C---:B------:R-:W-:Y:S01]  /*b490*/  FMUL.FTZ R21, R3.reuse, R141 ;  /* 0x0000008d03157220 */ /* 0x040fe20000410000 */
[----:B------:R-:W-:Y:S02]  /*b4a0*/  MOV R152, R23 ;  /* 0x0000001700987202 */ /* 0x000fe40000000f00 */
[----:B------:R-:W2:Y:S01]  /*b4b0*/  MUFU.EX2 R171, R171 ;  /* 0x000000ab00ab7308 */ /* 0x000ea20000000800 */
[C---:B---3--:R-:W-:Y:S02]  /*b4c0*/  FFMA.FTZ R4, R0.reuse, R12, R6 ;  /* 0x0000000c00047223 */ /* 0x048fe40000010006 */
[C---:B------:R-:W-:Y:S02]  /*b4d0*/  FMUL.FTZ R26, R0.reuse, R138 ;  /* 0x0000008a001a7220 */ /* 0x040fe40000410000 */
[----:B------:R-:W-:Y:S02]  /*b4e0*/  FMUL.FTZ R12, R3, R148 ;  /* 0x00000094030c7220 */ /* 0x000fe40000410000 */
[C---:B------:R-:W-:Y:S01]  /*b4f0*/  FMUL.FTZ R10, R0.reuse, R154 ;  /* 0x0000009a000a7220 */ /* 0x040fe20000410000 */
[----:B------:R-:W-:Y:S01]  /*b500*/  MOV R154, R18 ;  /* 0x00000012009a7202 */ /* 0x000fe20000000f00 */
[C---:B------:R-:W-:Y:S01]  /*b510*/  FMUL.FTZ R18, R0.reuse, R146 ;  /* 0x0000009200127220 */ /* 0x040fe20000410000 */
[----:B------:R-:W-:Y:S01]  /*b520*/  MUFU.EX2 R149, R173 ;  /* 0x000000ad00957308 */ /* 0x000fe20000000800 */
[C---:B-1----:R-:W-:Y:S01]  /*b530*/  FADD.FTZ R132, R7.reuse, R4 ;  /* 0x0000000407847221 */ /* 0x042fe20000010000 */
[----:B------:R-:W-:Y:S01]  /*b540*/  F2FP.PACK_AB R169, R7, R6 ;  /* 0x0000000607a9723e */ /* 0x000fe200000000ff */
[----:B------:R-:W-:Y:S01]  /*b550*/  FMUL.FTZ R4, R3, R156 ;  /* 0x0000009c03047220 */ /* 0x000fe20000410000 */
[----:B------:R-:W-:Y:S01]  /*b560*/  MOV R156, R27 ;  /* 0x0000001b009c7202 */ /* 0x000fe20000000f00 */
[C---:B------:R-:W-:Y:S02]  /*b570*/  FMUL.FTZ R27, R0.reuse, R139 ;  /* 0x0000008b001b7220 */ /* 0x040fe40000410000 */
[----:B------:R-:W1:Y:S01]  /*b580*/  LDSM.16.MT88.4 R136, [R236+0x4080] ;  /* 0x00408000ec88783b */ /* 0x000e620000004200 */
[C---:B------:R-:W-:Y:S01]  /*b590*/  FMUL.FTZ R6, R0.reuse, R158 ;  /* 0x0000009e00067220 */ /* 0x040fe20000410000 */
[----:B------:R-:W-:Y:S01]  /*b5a0*/  MOV R158, R11 ;  /* 0x0000000b009e7202 */ /* 0x000fe20000000f00 */
[C---:B------:R-:W-:Y:S01]  /*b5b0*/  FMUL.FTZ R11, R0.reuse, R155 ;  /* 0x0000009b000b7220 */ /* 0x040fe20000410000 */
[----:B------:R-:W-:Y:S01]  /*b5c0*/  MOV R155, R14 ;  /* 0x0000000e009b7202 */ /* 0x000fe20000000f00 */
[C---:B------:R-:W-:Y:S01]  /*b5d0*/  FMUL.FTZ R14, R0.reuse, R150 ;  /* 0x00000096000e7220 */ /* 0x040fe20000410000 */
[----:B------:R-:W-:Y:S01]  /*b5e0*/  MUFU.EX2 R3, R178 ;  /* 0x000000b200037308 */ /* 0x000fe20000000800 */
[C---:B------:R-:W-:Y:S01]  /*b5f0*/  FMUL.FTZ R7, R0.reuse, R159 ;  /* 0x0000009f00077220 */ /* 0x040fe20000410000 */
[----:B------:R-:W-:Y:S01]  /*b600*/  MOV R159, R15 ;  /* 0x0000000f009f7202 */ /* 0x000fe20000000f00 */
[----:B--2---:R-:W-:Y:S02]  /*b610*/  FADD.FTZ R148, R171, R132 ;  /* 0x00000084ab947221 */ /* 0x004fe40000010000 */
[C---:B------:R-:W-:Y:S02]  /*b620*/  FMUL.FTZ R15, R0.reuse, R151 ;  /* 0x00000097000f7220 */ /* 0x040fe40000410000 */
[C---:B------:R-:W-:Y:S02]  /*b630*/  FMUL.FTZ R19, R0.reuse, R147 ;  /* 0x0000009300137220 */ /* 0x040fe40000410000 */
[C---:B------:R-:W-:Y:S01]  /*b640*/  FMUL.FTZ R22, R0.reuse, R142 ;  /* 0x0000008e00167220 */ /* 0x040fe20000410000 */
[----:B------:R-:W2:Y:S01]  /*b650*/  MUFU.EX2 R150, R134 ;  /* 0x0000008600967308 */ /* 0x000ea20000000800 */
[C---:B------:R-:W-:Y:S02]  /*b660*/  FMUL.FTZ R23, R0.reuse, R143 ;  /* 0x0000008f00177220 */ /* 0x040fe40000410000 */
[C---:B------:R-:W-:Y:S01]  /*b670*/  FMUL.FTZ R30, R0.reuse, R30 ;  /* 0x0000001e001e7220 */ /* 0x040fe20000410000 */
[----:B------:R-:W-:Y:S01]  /*b680*/  LDSM.16.MT88.4 R140, [R236+0x4880] ;  /* 0x00488000ec8c783b */ /* 0x000fe20000004200 */
[C---:B------:R-:W-:Y:S02]  /*b690*/  FMUL.FTZ R31, R0.reuse, R31 ;  /* 0x0000001f001f7220 */ /* 0x040fe40000410000 */
[C---:B------:R-:W-:Y:S02]  /*b6a0*/  FMUL.FTZ R34, R0.reuse, R34 ;  /* 0x0000002200227220 */ /* 0x040fe40000410000 */
[C---:B------:R-:W-:Y:S01]  /*b6b0*/  FMUL.FTZ R35, R0.reuse, R35 ;  /* 0x0000002300237220 */ /* 0x040fe20000410000 */
[----:B------:R-:W3:Y:S01]  /*b6c0*/  MUFU.EX2 R132, R179 ;  /* 0x000000b300847308 */ /* 0x000ee20000000800 */
[C---:B------:R-:W-:Y:S02]  /*b6d0*/  FMUL.FTZ R38, R0.reuse, R38 ;  /* 0x0000002600267220 */ /* 0x040fe40000410000 */
[C---:B------:R-:W-:Y:S02]  /*b6e0*/  FMUL.FTZ R39, R0.reuse, R39 ;  /* 0x0000002700277220 */ /* 0x040fe40000410000 */
[C---:B------:R-:W-:Y:S02]  /*b6f0*/  FMUL.FTZ R42, R0.reuse, R42 ;  /* 0x0000002a002a7220 */ /* 0x040fe40000410000 */
[C---:B------:R-:W-:Y:S02]  /*b700*/  FMUL.FTZ R43, R0.reuse, R43 ;  /* 0x0000002b002b7220 */ /* 0x040fe40000410000 */
[C---:B------:R-:W-:Y:S01]  /*b710*/  FMUL.FTZ R46, R0.reuse, R46 ;  /* 0x0000002e002e7220 */ /* 0x040fe20000410000 */
[----:B------:R-:W4:Y:S01]  /*b720*/  MUFU.EX2 R134, R176 ;  /* 0x000000b000867308 */ /* 0x000f220000000800 */
[C---:B------:R-:W-:Y:S02]  /*b730*/  FMUL.FTZ R47, R0.reuse, R47 ;  /* 0x0000002f002f7220 */ /* 0x040fe40000410000 */
[----:B------:R-:W-:Y:S01]  /*b740*/  FMUL.FTZ R50, R0, R50 ;  /* 0x0000003200327220 */ /* 0x000fe20000410000 */
[----:B--2---:R-:W-:Y:S01]  /*b750*/  F2FP.PACK_AB R171, R150, R171 ;  /* 0x000000ab96ab723e */ /* 0x004fe200000000ff */
[C---:B------:R-:W-:Y:S02]  /*b760*/  FMUL.FTZ R51, R0.reuse, R51 ;  /* 0x0000003300337220 */ /* 0x040fe40000410000 */
[C---:B------:R-:W-:Y:S02]  /*b770*/  FMUL.FTZ R54, R0.reuse, R54 ;  /* 0x0000003600367220 */ /* 0x040fe40000410000 */
[C---:B------:R-:W-:Y:S01]  /*b780*/  FMUL.FTZ R55, R0.reuse, R55 ;  /* 0x0000003700377220 */ /* 0x040fe20000410000 */
[----:B------:R-:W2:Y:S01]  /*b790*/  MUFU.EX2 R178, R172 ;  /* 0x000000ac00b27308 */ /* 0x000ea20000000800 */
[C---:B-1----:R-:W-:Y:S05]  /*b7a0*/  HMMA.16816.F32 R4, R168.reuse, R136, R4 ;  /* 0x00000088a804723c */ /* 0x042fea0000001804 */
[C---:B------:R-:W-:Y:S02]  /*b7b0*/  FMUL.FTZ R58, R0.reuse, R58 ;  /* 0x0000003a003a7220 */ /* 0x040fe40000410000 */
[C---:B------:R-:W-:Y:S01]  /*b7c0*/  FMUL.FTZ R59, R0.reuse, R59 ;  /* 0x0000003b003b7220 */ /* 0x040fe20000410000 */
[C---:B------:R-:W-:Y:S01]  /*b7d0*/  HMMA.16816.F32 R8, R168.reuse, R138, R8 ;  /* 0x0000008aa808723c */ /* 0x040fe20000001808 */
[----:B------:R-:W1:Y:S01]  /*b7e0*/  LDSM.16.MT88.4 R136, [R237+0x4080] ;  /* 0x00408000ed88783b */ /* 0x000e620000004200 */
[----:B------:R-:W-:Y:S02]  /*b7f0*/  MUFU.EX2 R177, R174 ;  /* 0x000000ae00b17308 */ /* 0x000fe40000000800 */
[C---:B------:R-:W-:Y:S02]  /*b800*/  FMUL.FTZ R62, R0.reuse, R62 ;  /* 0x0000003e003e7220 */ /* 0x040fe40000410000 */
[C---:B------:R-:W-:Y:S02]  /*b810*/  FMUL.FTZ R63, R0.reuse, R63 ;  /* 0x0000003f003f7220 */ /* 0x040fe40000410000 */
[C---:B------:R-:W-:Y:S04]  /*b820*/  FMUL.FTZ R66, R0.reuse, R66 ;  /* 0x0000004200427220 */ /* 0x040fe80000410000 */
[----:B------:R-:W-:Y:S01]  /*b830*/  MUFU.EX2 R174, R153 ;  /* 0x0000009900ae7308 */ /* 0x000fe20000000800 */
[C---:B------:R-:W-:Y:S02]  /*b840*/  FMUL.FTZ R67, R0.reuse, R67 ;  /* 0x0000004300437220 */ /* 0x040fe40000410000 */
[C---:B------:R-:W-:Y:S02]  /*b850*/  FMUL.FTZ R70, R0.reuse, R70 ;  /* 0x0000004600467220 */ /* 0x040fe40000410000 */
[C---:B------:R-:W-:Y:S02]  /*b860*/  FMUL.FTZ R71, R0.reuse, R71 ;  /* 0x0000004700477220 */ /* 0x040fe40000410000 */
[C---:B------:R-:W-:Y:S02]  /*b870*/  FMUL.FTZ R74, R0.reuse, R74 ;  /* 0x0000004a004a7220 */ /* 0x040fe40000410000 */
[C---:B------:R-:W-:Y:S01]  /*b880*/  FMUL.FTZ R75, R0.reuse, R75 ;  /* 0x0000004b004b7220 */ /* 0x040fe20000410000 */
[----:B------:R-:W5:Y:S01]  /*b890*/  MUFU.EX2 R176, R175 ;  /* 0x000000af00b07308 */ /* 0x000f620000000800 */
[C---:B------:R-:W-:Y:S02]  /*b8a0*/  FMUL.FTZ R78, R0.reuse, R78 ;  /* 0x0000004e004e7220 */ /* 0x040fe40000410000 */
[C---:B------:R-:W-:Y:S02]  /*b8b0*/  FMUL.FTZ R79, R0.reuse, R79 ;  /* 0x0000004f004f7220 */ /* 0x040fe40000410000 */
[C---:B------:R-:W-:Y:S02]  /*b8c0*/  FMUL.FTZ R82, R0.reuse, R82 ;  /* 0x0000005200527220 */ /* 0x040fe40000410000 */
[C---:B------:R-:W-:Y:S02]  /*b8d0*/  FMUL.FTZ R83, R0.reuse, R83 ;  /* 0x0000005300537220 */ /* 0x040fe40000410000 */
[C---:B------:R-:W-:Y:S01]  /*b8e0*/  FMUL.FTZ R86, R0.reuse, R86 ;  /* 0x0000005600567220 */ /* 0x040fe20000410000 */
[----:B------:R-:W2:Y:S01]  /*b8f0*/  MUFU.EX2 R175, R152 ;  /* 0x0000009800af7308 */ /* 0x000ea20000000800 */
[C---:B------:R-:W-:Y:S02]  /*b900*/  FMUL.FTZ R87, R0.reuse, R87 ;  /* 0x0000005700577220 */ /* 0x040fe40000410000 */
[C---:B------:R-:W-:Y:S02]  /*b910*/  FMUL.FTZ R90, R0.reuse, R90 ;  /* 0x0000005a005a7220 */ /* 0x040fe40000410000 */
[C---:B------:R-:W-:Y:S02]  /*b920*/  FMUL.FTZ R91, R0.reuse, R91 ;  /* 0x0000005b005b7220 */ /* 0x040fe40000410000 */
[C---:B------:R-:W-:Y:S01]  /*b930*/  FMUL.FTZ R94, R0.reuse, R94 ;  /* 0x0000005e005e7220 */ /* 0x040fe20000410000 */
[C---:B-1----:R-:W-:Y:S02]  /*b940*/  HMMA.16816.F32 R12, R168.reuse, R136, R12 ;  /* 0x00000088a80c723c */ /* 0x042fe4000000180c */
[----:B------:R-:W-:Y:S01]  /*b950*/  MUFU.EX2 R172, R157 ;  /* 0x0000009d00ac7308 */ /* 0x000fe20000000800 */
[C---:B------:R-:W-:Y:S02]  /*b960*/  FMUL.FTZ R95, R0.reuse, R95 ;  /* 0x0000005f005f7220 */ /* 0x040fe40000410000 */
[C---:B------:R-:W-:Y:S02]  /*b970*/  FMUL.FTZ R98, R0.reuse, R98 ;  /* 0x0000006200627220 */ /* 0x040fe40000410000 */
[C---:B------:R-:W-:Y:S01]  /*b980*/  FMUL.FTZ R99, R0.reuse, R99 ;  /* 0x0000006300637220 */ /* 0x040fe20000410000 */
[C---:B------:R-:W-:Y:S01]  /*b990*/  HMMA.16816.F32 R16, R168.reuse, R138, R16 ;  /* 0x0000008aa810723c */ /* 0x040fe20000001810 */
[----:B------:R-:W1:Y:S03]  /*b9a0*/  LDSM.16.MT88.4 R136, [R240+0x4080] ;  /* 0x00408000f088783b */ /* 0x000e660000004200 */
[----:B------:R-:W1:Y:S01]  /*b9b0*/  MUFU.EX2 R173, R156 ;  /* 0x0000009c00ad7308 */ /* 0x000e620000000800 */
[C---:B------:R-:W-:Y:S02]  /*b9c0*/  FMUL.FTZ R102, R0.reuse, R102 ;  /* 0x0000006600667220 */ /* 0x040fe40000410000 */
[C---:B------:R-:W-:Y:S02]  /*b9d0*/  FMUL.FTZ R103, R0.reuse, R103 ;  /* 0x0000006700677220 */ /* 0x040fe40000410000 */
[C---:B------:R-:W-:Y:S03]  /*b9e0*/  FMUL.FTZ R106, R0.reuse, R106 ;  /* 0x0000006a006a7220 */ /* 0x040fe60000410000 */
        /* <DEDUP_REMOVED lines=12> */
[----:B------:R-:W-:Y:S02]  /*bab0*/  FMUL.FTZ R131, R0, R131 ;  /* 0x0000008300837220 */ /* 0x000fe40000410000 */
[----:B---3--:R-:W-:Y:S01]  /*bac0*/  FADD.FTZ R0, R132, R155 ;  /* 0x0000009b84007221 */ /* 0x008fe20000010000 */
[----:B------:R-:W-:Y:S01]  /*bad0*/  MOV R155, R145 ;  /* 0x00000091009b7202 */ /* 0x000fe20000000f00 */
[C---:B-1----:R-:W-:Y:S03]  /*bae0*/  HMMA.16816.F32 R20, R168.reuse, R136, R20 ;  /* 0x00000088a814723c */ /* 0x042fe60000001814 */
[C---:B------:R-:W-:Y:S04]  /*baf0*/  FADD.FTZ R0, R3.reuse, R0 ;  /* 0x0000000003007221 */ /* 0x040fe80000010000 */
[----:B------:R-:W-:Y:S01]  /*bb00*/  FADD.FTZ R0, R144, R0 ;  /* 0x0000000090007221 */ /* 0x000fe20000010000 */
[C---:B------:R-:W-:Y:S01]  /*bb10*/  HMMA.16816.F32 R24, R168.reuse, R138, R24 ;  /* 0x0000008aa818723c */ /* 0x040fe20000001818 */
[----:B------:R-:W1:Y:S03]  /*bb20*/  LDSM.16.MT88.4 R136, [R239+0x4080] ;  /* 0x00408000ef88783b */ /* 0x000e660000004200 */
[----:B----4-:R-:W-:Y:S04]  /*bb30*/  FADD.FTZ R0, R134, R0 ;  /* 0x0000000086007221 */ /* 0x010fe80000010000 */
        /* <DEDUP_REMOVED lines=37> */
[----:B------:R-:W-:Y:S01]  /*bd90*/  F2FP.PACK_AB R136, R3, R132 ;  /* 0x000000840388723e */ /* 0x000fe200000000ff */
[----:B------:R-:W-:Y:S01]  /*bda0*/  HMMA.16816.F32 R128, R168, R138, R128 ;  /* 0x0000008aa880723c */ /* 0x000fe20000001880 */
[----:B------:R-:W1:Y:S03]  /*bdb0*/  MUFU.EX2 R132, R155 ;  /* 0x0000009b00847308 */ /* 0x000e660000000800 */
[----:B--2---:R-:W-:Y:S01]  /*bdc0*/  F2FP.PACK_AB R137, R178, R149 ;  /* 0x00000095b289723e */ /* 0x004fe200000000ff */
[----:B------:R-:W-:Y:S02]  /*bdd0*/  FADD.FTZ R3, R150, R148 ;  /* 0x0000009496037221 */ /* 0x000fe40000010000 */
[----:B------:R-:W-:Y:S02]  /*bde0*/  F2FP.PACK_AB R138, R134, R144 ;  /* 0x00000090868a723e */ /* 0x000fe400000000ff */
[----:B------:R-:W2:Y:S02]  /*bdf0*/  LDSM.16.MT88.4 R144, [R237+0x4880] ;  /* 0x00488000ed90783b */ /* 0x000ea40000004200 */
[----:B------:R-:W3:Y:S01]  /*be00*/  MUFU.EX2 R168, R154 ;  /* 0x0000009a00a87308 */ /* 0x000ee20000000800 */
[----:B-----5:R-:W-:Y:S02]  /*be10*/  F2FP.PACK_AB R139, R176, R177 ;  /* 0x000000b1b08b723e */ /* 0x020fe400000000ff */
[----:B------:R-:W-:Y:S02]  /*be20*/  F2FP.PACK_AB R169, R175, R174 ;  /* 0x000000aeafa9723e */ /* 0x000fe400000000ff */
[----:B------:R-:W-:Y:S03]  /*be30*/  F2FP.PACK_AB R171, R173, R172 ;  /* 0x000000acadab723e */ /* 0x000fe600000000ff */
[C---:B------:R-:W-:Y:S02]  /*be40*/  HMMA.16816.F32 R4, R136.reuse, R140, R4 ;  /* 0x0000008c8804723c */ /* 0x040fe40000001804 */
[----:B------:R-:W4:Y:S03]  /*be50*/  MUFU.EX2 R134, R159 ;  /* 0x0000009f00867308 */ /* 0x000f260000000800 */
[----:B-1----:R-:W-:Y:S03]  /*be60*/  FADD.FTZ R0, R132, R0 ;  /* 0x0000000084007221 */ /* 0x002fe60000010000 */
[C---:B------:R-:W-:Y:S01]  /*be70*/  HMMA.16816.F32 R8, R136.reuse, R142, R8 ;  /* 0x0000008e8808723c */ /* 0x040fe20000001808 */
[----:B------:R-:W1:Y:S03]  /*be80*/  LDSM.16.MT88.4 R140, [R240+0x4880] ;  /* 0x00488000f08c783b */ /* 0x000e660000004200 */
[----:B------:R-:W5:Y:S01]  /*be90*/  MUFU.EX2 R170, R158 ;  /* 0x0000009e00aa7308 */ /* 0x000f620000000800 */
[C---:B---3--:R-:W-:Y:S04]  /*bea0*/  FADD.FTZ R0, R168.reuse, R0 ;  /* 0x00000000a8007221 */ /* 0x048fe80000010000 */
[----:B------:R-:W-:Y:S03]  /*beb0*/  LDSM.16.MT88.4 R152, [R236+0x5080] ;  /* 0x00508000ec98783b */ /* 0x000fe60000004200 */
[----:B------:R-:W-:Y:S01]  /*bec0*/  F2FP.PACK_AB R168, R168, R132 ;  /* 0x00000084a8a8723e */ /* 0x000fe200000000ff */
[----:B----4-:R-:W-:Y:S01]  /*bed0*/  FADD.FTZ R0, R134, R0 ;  /* 0x0000000086007221 */ /* 0x010fe20000010000 */
[C---:B--2---:R-:W-:Y:S03]  /*bee0*/  HMMA.16816.F32 R12, R136.reuse, R144, R12 ;  /* 0x00000090880c723c */ /* 0x044fe6000000180c */
[C---:B-----5:R-:W-:Y:S01]  /*bef0*/  FADD.FTZ R132, R170.reuse, R0 ;  /* 0x00000000aa847221 */ /* 0x060fe20000010000 */
[----:B------:R-:W-:Y:S04]  /*bf00*/  F2FP.PACK_AB R170, R170, R134 ;  /* 0x00000086aaaa723e */ /* 0x000fe800000000ff */
[C---:B------:R-:W-:Y:S01]  /*bf10*/  HMMA.16816.F32 R16, R136.reuse, R146, R16 ;  /* 0x000000928810723c */ /* 0x040fe20000001810 */
[----:B------:R-:W2:Y:S03]  /*bf20*/  LDSM.16.MT88.4 R144, [R239+0x4880] ;  /* 0x00488000ef90783b */ /* 0x000ea60000004200 */
[----:B------:R-:W-:Y:S04]  /*bf30*/  FADD.FTZ R0, R149, R3 ;  /* 0x0000000395007221 */ /* 0x000fe80000010000 */
[----:B------:R-:W-:Y:S01]  /*bf40*/  FADD.FTZ R0, R178, R0 ;  /* 0x00000000b2007221 */ /* 0x000fe20000010000 */
[----:B------:R3:W-:Y:S01]  /*bf50*/  STL [R1+0x14], R132 ;  /* 0x0000148401007387 */ /* 0x0007e20000100800 */
[C---:B-1----:R-:W-:Y:S03]  /*bf60*/  HMMA.16816.F32 R20, R136.reuse, R140, R20 ;  /* 0x0000008c8814723c */ /* 0x042fe60000001814 */
[----:B------:R-:W-:Y:S04]  /*bf70*/  FADD.FTZ R0, R177, R0 ;  /* 0x00000000b1007221 */ /* 0x000fe80000010000 */
[----:B------:R-:W-:Y:S01]  /*bf80*/  FADD.FTZ R0, R176, R0 ;  /* 0x00000000b0007221 */ /* 0x000fe20000010000 */
[C---:B------:R-:W-:Y:S01]  /*bf90*/  HMMA.16816.F32 R24, R136.reuse, R142, R24 ;  /* 0x0000008e8818723c */ /* 0x040fe20000001818 */
[----:B------:R-:W1:Y:S03]  /*bfa0*/  LDSM.16.MT88.4 R140, [R236+0x6080] ;  /* 0x00608000ec8c783b */ /* 0x000e660000004200 */
[----:B------:R-:W-:Y:S04]  /*bfb0*/  FADD.FTZ R0, R174, R0 ;  /* 0x00000000ae007221 */ /* 0x000fe80000010000 */
[----:B------:R-:W-:Y:S04]  /*bfc0*/  FADD.FTZ R0, R175, R0 ;  /* 0x00000000af007221 */ /* 0x000fe80000010000 */
[----:B------:R-:W-:Y:S01]  /*bfd0*/  FADD.FTZ R0, R172, R0 ;  /* 0x00000000ac007221 */ /* 0x000fe20000010000 */
[----:B---3--:R-:W-:Y:S03]  /*bfe0*/  MOV R132, R2 ;  /* 0x0000000200847202 */ /* 0x008fe60000000f00 */
[----:B------:R-:W-:Y:S05]  /*bff0*/  FADD.FTZ R0, R173, R0 ;  /* 0x00000000ad007221 */ /* 0x000fea0000010000 */
[----:B------:R-:W-:Y:S01]  /*c000*/  STL [R1+0x18], R0 ;  /* 0x0000180001007387 */ /* 0x000fe20000100800 */
        /* <DEDUP_REMOVED lines=34> */
[C---:B------:R-:W-:Y:S08]  /*c230*/  HMMA.16816.F32 R120, R136.reuse, R142, R120 ;  /* 0x0000008e8878723c */ /* 0x040ff00000001878 */
[C---:B--2---:R-:W-:Y:S08]  /*c240*/  HMMA.16816.F32 R124, R136.reuse, R144, R124 ;  /* 0x00000090887c723c */ /* 0x044ff0000000187c */
        /* <DEDUP_REMOVED lines=46> */
[C---:B--2---:R-:W-:Y:S08]  /*c530*/  HMMA.16816.F32 R124, R168.reuse, R4, R124 ;  /* 0x00000004a87c723c */ /* 0x044ff0000000187c */
[----:B------:R-:W-:Y:S01]  /*c540*/  HMMA.16816.F32 R128, R168, R6, R128 ;  /* 0x00000006a880723c */ /* 0x000fe20000001880 */
[----:B------:R-:W-:-:S07]  /*c550*/  @P0 BRA `(.L_x_194) ;  /* 0xffffd2b000000947 */ /* 0x000fce000383ffff */
.L_x_191:
[----:B------:R-:W-:-:S06]  /*c560*/  UISETP.GE.AND UP0, UPT, UR13, UR12, UPT ;  /* 0x0000000c0d00728c */ /* 0x000fcc000bf06270 */
[----:B------:R-:W-:-:S13]  /*c570*/  PLOP3.LUT P0, PT, PT, PT, UP0, 0x40, 0x0 ;  /* 0x000000000000781c */ /* 0x000fda0003f0e808 */
[----:B------:R-:W-:Y:S05]  /*c580*/  @P0 BRA `(.L_x_195) ;  /* 0x00003c7000000947 */ /* 0x000fea0003800000 */
[----:B------:R-:W2:Y:S01]  /*c590*/  LDL.64 R8, [R1+0x40] ;  /* 0x0000400001087983 */ /* 0x000ea20000100a00 */
[----:B------:R-:W-:-:S03]  /*c5a0*/  ULDC.64 UR4, c[0x0][0x208] ;  /* 0x0000820000047ab9 */ /* 0x000fc60000000a00 */
[----:B------:R-:W3:Y:S04]  /*c5b0*/  LDL.64 R2, [R1+0x38] ;  /* 0x0000380001027983 */ /* 0x000ee80000100a00 */
[----:B------:R-:W4:Y:S04]  /*c5c0*/  LDL.64 R6, [R1+0x30] ;  /* 0x0000300001067983 */ /* 0x000f280000100a00 */
[----:B-1----:R-:W4:Y:S01]  /*c5d0*/  LDL.64 R4, [R1+0x28] ;  /* 0x0000280001047983 */ /* 0x002f220000100a00 */
[----:B------:R-:W-:Y:S01]  /*c5e0*/  UIMAD.WIDE.U32 UR10, UR4, 0x30, URZ ;  /* 0x00000030040a78a5 */ /* 0x000fe2000f8e003f */
[----:B------:R-:W-:Y:S01]  /*c5f0*/  IMAD.MOV.U32 R134, RZ, RZ, R132 ;  /* 0x000000ffff867224 */ /* 0x000fe200078e0084 */
[----:B------:R-:W-:-:S04]  /*c600*/  UIMAD UR5, UR5, 0x30, URZ ;  /* 0x00000030050578a4 */ /* 0x000fc8000f8e023f */
[----:B------:R-:W-:Y:S01]  /*c610*/  UIADD3 UR9, UR11, UR5, URZ ;  /* 0x000000050b097290 */ /* 0x000fe2000fffe03f */
[C---:B--2---:R-:W-:Y:S02]  /*c620*/  IADD3 R10, P0, R8.reuse, 0x40, RZ ;  /* 0x00000040080a7810 */ /* 0x044fe40007f1e0ff */
[C---:B------:R-:W-:Y:S01]  /*c630*/  IADD3 R0, P1, R8.reuse, 0x80, RZ ;  /* 0x0000008008007810 */ /* 0x040fe20007f3e0ff */
[----:B---3--:R-:W1:Y:S04]  /*c640*/  S2R R2, SR_TID.X ;  /* 0x0000000000027919 */ /* 0x008e680000002100 */
[--C-:B------:R-:W-:Y:S01]  /*c650*/  IMAD.X R9, RZ, RZ, R3.reuse, P1 ;  /* 0x000000ffff097224 */ /* 0x100fe200008e0603 */
[----:B------:R2:W-:Y:S04]  /*c660*/  STL [R1+0x70], R10 ;  /* 0x0000700a01007387 */ /* 0x0005e80000100800 */
[----:B------:R3:W-:Y:S01]  /*c670*/  STL [R1+0x68], R0 ;  /* 0x0000680001007387 */ /* 0x0007e20000100800 */
[----:B--2---:R-:W-:Y:S01]  /*c680*/  IMAD.X R10, RZ, RZ, R3, P0 ;  /* 0x000000ffff0a7224 */ /* 0x004fe200000e0603 */
[----:B---3--:R-:W-:-:S04]  /*c690*/  IADD3 R0, P0, R8, 0xc0, RZ ;  /* 0x000000c008007810 */ /* 0x008fc80007f1e0ff */
[----:B------:R-:W-:Y:S01]  /*c6a0*/  STL [R1+0x6c], R10 ;  /* 0x00006c0a01007387 */ /* 0x000fe20000100800 */
[----:B----4-:R-:W-:-:S03]  /*c6b0*/  IADD3 R8, P2, R6, 0x40, RZ ;  /* 0x0000004006087810 */ /* 0x010fc60007f5e0ff */
[----:B------:R2:W-:Y:S04]  /*c6c0*/  STL [R1+0x60], R0 ;  /* 0x0000600001007387 */ /* 0x0005e80000100800 */
[----:B------:R-:W-:Y:S04]  /*c6d0*/  STL [R1+0x64], R9 ;  /* 0x0000640901007387 */ /* 0x000fe80000100800 */
[----:B------:R-:W-:Y:S01]  /*c6e0*/  STL [R1+0x58], R8 ;  /* 0x0000580801007387 */ /* 0x000fe20000100800 */
[----:B--2---:R-:W-:Y:S01]  /*c6f0*/  IMAD.X R0, RZ, RZ, R3, P0 ;  /* 0x000000ffff007224 */ /* 0x004fe200000e0603 */
[----:B------:R-:W-:-:S04]  /*c700*/  IADD3 R3, P1, R6, 0x80, RZ ;  /* 0x0000008006037810 */ /* 0x000fc80007f3e0ff */
[----:B------:R2:W-:Y:S04]  /*c710*/  STL [R1+0x5c], R0 ;  /* 0x00005c0001007387 */ /* 0x0005e80000100800 */
[----:B------:R3:W-:Y:S04]  /*c720*/  STL [R1+0x50], R3 ;  /* 0x0000500301007387 */ /* 0x0007e80000100800 */
[----:B--2---:R-:W2:Y:S01]  /*c730*/  S2R R0, SR_TID.X ;  /* 0x0000000000007919 */ /* 0x004ea20000002100 */
[----:B---3--:R-:W-:-:S05]  /*c740*/  IMAD.X R3, RZ, RZ, R5, P2 ;  /* 0x000000ffff037224 */ /* 0x008fca00010e0605 */
[----:B------:R3:W-:Y:S01]  /*c750*/  STL [R1+0x54], R3 ;  /* 0x0000540301007387 */ /* 0x0007e20000100800 */
[----:B--2---:R-:W-:-:S04]  /*c760*/  SHF.R.S32.HI R0, RZ, 0x1f, R0 ;  /* 0x0000001fff007819 */ /* 0x004fc80000011400 */
[----:B-1----:R-:W-:Y:S02]  /*c770*/  LEA.HI R0, R0, R2, RZ, 0x3 ;  /* 0x0000000200007211 */ /* 0x002fe400078f18ff */
[----:B------:R-:W-:Y:S02]  /*c780*/  IADD3 R2, P0, R6, 0xc0, RZ ;  /* 0x000000c006027810 */ /* 0x000fe40007f1e0ff */
[----:B------:R-:W-:Y:S01]  /*c790*/  SHF.R.S32.HI R0, RZ, 0x3, R0 ;  /* 0x00000003ff007819 */ /* 0x000fe20000011400 */
[----:B---3--:R-:W-:Y:S02]  /*c7a0*/  IMAD.X R3, RZ, RZ, R5, P1 ;  /* 0x000000ffff037224 */ /* 0x008fe400008e0605 */
[----:B------:R1:W-:Y:S01]  /*c7b0*/  STL [R1+0x48], R2 ;  /* 0x0000480201007387 */ /* 0x0003e20000100800 */
[----:B------:R-:W-:-:S05]  /*c7c0*/  IADD3 R0, -R0, 0x30, RZ ;  /* 0x0000003000007810 */ /* 0x000fca0007ffe1ff */
[----:B------:R2:W-:Y:S01]  /*c7d0*/  STL [R1+0x8], R0 ;  /* 0x0000080001007387 */ /* 0x0005e20000100800 */
[----:B-1----:R-:W-:Y:S02]  /*c7e0*/  IMAD.MOV.U32 R2, RZ, RZ, R133 ;  /* 0x000000ffff027224 */ /* 0x002fe400078e0085 */
[----:B--2---:R-:W-:-:S05]  /*c7f0*/  IMAD.X R0, RZ, RZ, R5, P0 ;  /* 0x000000ffff007224 */ /* 0x004fca00000e0605 */
[----:B------:R1:W-:Y:S04]  /*c800*/  STL [R1+0x20], R0 ;  /* 0x0000200001007387 */ /* 0x0003e80000100800 */
[----:B------:R1:W-:Y:S02]  /*c810*/  STL [R1+0x4c], R3 ;  /* 0x00004c0301007387 */ /* 0x0003e40000100800 */
.L_x_205:
[----:B------:R-:W2:Y:S01]  /*c820*/  LDL.64 R26, [R1+0x40] ;  /* 0x00004000011a7983 */ /* 0x000ea20000100a00 */
[----:B------:R-:W-:Y:S01]  /*c830*/  USHF.R.S32.HI UR5, URZ, 0x1f, UR13 ;  /* 0x0000001f3f057899 */ /* 0x000fe2000801140d */
[----:B------:R-:W-:Y:S01]  /*c840*/  IMAD.MOV.U32 R133, RZ, RZ, c[0x0][0x208] ;  /* 0x00008200ff857624 */ /* 0x000fe200078e00ff */
[----:B------:R-:W-:Y:S01]  /*c850*/  UIMAD UR4, UR9, UR13, URZ ;  /* 0x0000000d090472a4 */ /* 0x000fe2000f8e023f */
[----:B------:R-:W3:Y:S01]  /*c860*/  LDL.64 R22, [R1+0x38] ;  /* 0x0000380001167983 */ /* 0x000ee20000100a00 */
[----:B------:R-:W-:Y:S01]  /*c870*/  UIMAD.WIDE.U32 UR14, UR10, UR13, URZ ;  /* 0x0000000d0a0e72a5 */ /* 0x000fe2000f8e003f */
[----:B------:R-:W-:Y:S01]  /*c880*/  IMAD.MOV.U32 R172, RZ, RZ, c[0x0][0x20c] ;  /* 0x00008300ffac7624 */ /* 0x000fe200078e00ff */
[----:B------:R-:W-:Y:S01]  /*c890*/  UIMAD UR4, UR5, UR10, UR4 ;  /* 0x0000000a050472a4 */ /* 0x000fe2000f8e0204 */
[----:B------:R-:W4:Y:S01]  /*c8a0*/  LDL R24, [R1+0x70] ;  /* 0x0000700001187983 */ /* 0x000f220000100800 */
[----:B------:R-:W-:Y:S04]  /*c8b0*/  DEPBAR.LE SB0, 0x0 ;  /* 0x000080000000791a */ /* 0x000fe80000000000 */
[----:B------:R-:W4:Y:S01]  /*c8c0*/  LDL R132, [R1+0x6c] ;  /* 0x00006c0001847983 */ /* 0x000f220000100800 */
[----:B------:R-:W-:Y:S02]  /*c8d0*/  UIADD3 UR4, UR15, UR4, URZ ;  /* 0x000000040f047290 */ /* 0x000fe4000fffe03f */
[----:B------:R-:W-:Y:S01]  /*c8e0*/  UISETP.GT.AND UP0, UPT, UR13, UR12, UPT ;  /* 0x0000000c0d00728c */ /* 0x000fe2000bf04270 */
[----:B------:R-:W4:Y:S04]  /*c8f0*/  LDL R171, [R1+0x68] ;  /* 0x0000680001ab7983 */ /* 0x000f280000100800 */
[----:B------:R-:W4:Y:S04]  /*c900*/  LDL R170, [R1+0x60] ;  /* 0x0000600001aa7983 */ /* 0x000f280000100800 */
[----:B------:R-:W4:Y:S04]  /*c910*/  LDL R169, [R1+0x64] ;  /* 0x0000640001a97983 */ /* 0x000f280000100800 */
[----:B------:R-:W4:Y:S04]  /*c920*/  LDL R168, [R1+0x5c] ;  /* 0x00005c0001a87983 */ /* 0x000f280000100800 */
[----:B------:R-:W4:Y:S04]  /*c930*/  LDL R25, [R1+0x1c] ;  /* 0x00001c0001197983 */ /* 0x000f280000100800 */
[----:B-1----:R1:W-:Y:S04]  /*c940*/  STL.64 [R1+0x88], R30 ;  /* 0x0000881e01007387 */ /* 0x0023e80000100a00 */
[----:B------:R1:W-:Y:S04]  /*c950*/  STL.64 [R1+0x80], R28 ;  /* 0x0000801c01007387 */ /* 0x0003e80000100a00 */
[----:B------:R-:W-:Y:S06]  /*c960*/  BAR.SYNC.DEFER_BLOCKING 0x0 ;  /* 0x0000000000007b1d */ /* 0x000fec0000010000 */
[----:B-----5:R-:W1:Y:S04]  /*c970*/  LDSM.16.M88.4 R8, [R135+0x14080] ;  /* 0x014080008708783b */ /* 0x020e680000000200 */
[----:B------:R-:W1:Y:S04]  /*c980*/  LDSM.16.M88.4 R16, [R135+0x14880] ;  /* 0x014880008710783b */ /* 0x000e680000000200 */
[----:B------:R-:W-:Y:S01]  /*c990*/  LDSM.16.M88.4 R176, [R252] ;  /* 0x00000000fcb0783b */ /* 0x000fe20000000200 */
[----:B-12---:R-:W-:Y:S04]  /*c9a0*/  IADD3 R0, P1, R26, UR14, RZ ;  /* 0x0000000e1a007c10 */ /* 0x006fe8000ff3e0ff */
[----:B---3--:R-:W-:Y:S02]  /*c9b0*/  IADD3.X R4, R23, UR4, RZ, P1, !PT ;  /* 0x0000000417047c10 */ /* 0x008fe40008ffe4ff */
[----:B------:R-:W-:Y:S02]  /*c9c0*/  LEA R14, P1, R0, c[0x0][0x1f8], 0x1 ;  /* 0x00007e00000e7a11 */ /* 0x000fe400078208ff */
[----:B----4-:R-:W-:Y:S02]  /*c9d0*/  IADD3 R3, P0, R24, UR14, RZ ;  /* 0x0000000e18037c10 */ /* 0x010fe4000ff1e0ff */
[----:B------:R-:W-:Y:S02]  /*c9e0*/  LEA.HI.X R15, R0, c[0x0][0x1fc], R4, 0x1, P1 ;  /* 0x00007f00000f7a11 */ /* 0x000fe400008f0c04 */
[----:B------:R-:W-:Y:S02]  /*c9f0*/  IADD3.X R5, R132, UR4, RZ, P0, !PT ;  /* 0x0000000484057c10 */ /* 0x000fe400087fe4ff */
[----:B------:R-:W-:Y:S02]  /*ca00*/  LEA R12, P0, R3, c[0x0][0x1f8], 0x1 ;  /* 0x00007e00030c7a11 */ /* 0x000fe400078008ff */
[----:B------:R-:W-:Y:S02]  /*ca10*/  IADD3 R0, P1, R171, UR14, RZ ;  /* 0x0000000eab007c10 */ /* 0x000fe4000ff3e0ff */
[----:B------:R-:W-:Y:S02]  /*ca20*/  LEA.HI.X R13, R3, c[0x0][0x1fc], R5, 0x1, P0 ;  /* 0x00007f00030d7a11 */ /* 0x000fe400000f0c05 */
[----:B------:R-:W-:Y:S02]  /*ca30*/  LEA R6, P0, R0, c[0x0][0x1f8], 0x1 ;  /* 0x00007e0000067a11 */ /* 0x000fe400078008ff */
[----:B------:R-:W-:Y:S02]  /*ca40*/  IADD3.X R3, R169, UR4, RZ, P1, !PT ;  /* 0x00000004a9037c10 */ /* 0x000fe40008ffe4ff */
[----:B------:R-:W-:Y:S02]  /*ca50*/  IADD3 R4, P1, R170, UR14, RZ ;  /* 0x0000000eaa047c10 */ /* 0x000fe4000ff3e0ff */
[----:B------:R-:W-:Y:S02]  /*ca60*/  LEA.HI.X R7, R0, c[0x0][0x1fc], R3, 0x1, P0 ;  /* 0x00007f0000077a11 */ /* 0x000fe400000f0c03 */
[----:B------:R-:W-:Y:S02]  /*ca70*/  IADD3.X R21, R168, UR4, RZ, P1, !PT ;  /* 0x00000004a8157c10 */ /* 0x000fe40008ffe4ff */
[C---:B------:R-:W-:Y:S02]  /*ca80*/  LEA R20, P2, R4.reuse, c[0x0][0x1f8], 0x1 ;  /* 0x00007e0004147a11 */ /* 0x040fe400078408ff */
[C---:B------:R-:W-:Y:S02]  /*ca90*/  @!P3 LEA R3, P0, R133.reuse, UR14, 0x5 ;  /* 0x0000000e8503bc11 */ /* 0x040fe4000f8028ff */
[----:B------:R-:W-:Y:S02]  /*caa0*/  LEA.HI.X R21, R4, c[0x0][0x1fc], R21, 0x1, P2 ;  /* 0x00007f0004157a11 */ /* 0x000fe400010f0c15 */
[----:B------:R-:W-:Y:S02]  /*cab0*/  @!P3 LEA.HI.X R0, R133, UR4, R172, 0x5, P0 ;  /* 0x000000048500bc11 */ /* 0x000fe400080f2cac */
[C---:B------:R-:W-:Y:S01]  /*cac0*/  @!P3 IADD3 R5, P1, R3.reuse, R26, RZ ;  /* 0x0000001a0305b210 */ /* 0x040fe20007f3e0ff */
[----:B------:R-:W2:Y:S01]  /*cad0*/  LDL R172, [R1] ;  /* 0x0000000001ac7983 */ /* 0x000ea20000100800 */
[----:B------:R-:W-:Y:S02]  /*cae0*/  @!P3 IADD3 R4, P0, R3, R24, RZ ;  /* 0x000000180304b210 */ /* 0x000fe40007f1e0ff */
[----:B------:R-:W-:Y:S01]  /*caf0*/  LOP3.LUT P2, RZ, R25, 0x1, RZ, 0xc0, !PT ;  /* 0x0000000119ff7812 */ /* 0x000fe2000784c0ff */
[C---:B------:R-:W-:Y:S01]  /*cb00*/  @!P3 IMAD.X R23, R0.reuse, 0x1, R23, P1 ;  /* 0x000000010017b824 */ /* 0x040fe200008e0617 */
[C---:B------:R-:W-:Y:S01]  /*cb10*/  @!P3 LEA R22, P1, R5.reuse, c[0x0][0x1f8], 0x1 ;  /* 0x00007e000516ba11 */ /* 0x040fe200078208ff */
[----:B------:R-:W-:Y:S01]  /*cb20*/  @!P3 IMAD.X R133, R0, 0x1, R132, P0 ;  /* 0x000000010085b824 */ /* 0x000fe200000e0684 */
[C---:B------:R-:W-:Y:S01]  /*cb30*/  @!P3 LEA R132, P0, R4.reuse, c[0x0][0x1f8], 0x1 ;  /* 0x00007e000484ba11 */ /* 0x040fe200078008ff */
[----:B------:R-:W1:Y:S01]  /*cb40*/  LDSM.16.M88.4 R24, [R135+0x15080] ;  /* 0x015080008718783b */ /* 0x000e620000000200 */
[----:B------:R-:W-:Y:S02]  /*cb50*/  @!P3 LEA.HI.X R23, R5, c[0x0][0x1fc], R23, 0x1, P1 ;  /* 0x00007f000517ba11 */ /* 0x000fe400008f0c17 */
[C---:B------:R-:W-:Y:S02]  /*cb60*/  @!P3 IADD3 R5, P1, R3.reuse, R171, RZ ;  /* 0x000000ab0305b210 */ /* 0x040fe40007f3e0ff */
[----:B------:R-:W-:Y:S02]  /*cb70*/  @!P3 LEA.HI.X R133, R4, c[0x0][0x1fc], R133, 0x1, P0 ;  /* 0x00007f000485ba11 */ /* 0x000fe400000f0c85 */
[----:B------:R-:W-:Y:S01]  /*cb80*/  @!P3 IADD3 R3, P0, R3, R170, RZ ;  /* 0x000000aa0303b210 */ /* 0x000fe20007f1e0ff */
[C---:B------:R-:W-:Y:S01]  /*cb90*/  @!P3 IMAD.X R4, R0.reuse, 0x1, R169, P1 ;  /* 0x000000010004b824 */ /* 0x040fe200008e06a9 */
[----:B------:R-:W-:Y:S03]  /*cba0*/  @!P3 LEA R30, P1, R5, c[0x0][0x1f8], 0x1 ;  /* 0x00007e00051eba11 */ /* 0x000fe600078208ff */
[----:B------:R-:W-:Y:S01]  /*cbb0*/  @!P3 IMAD.X R0, R0, 0x1, R168, P0 ;  /* 0x000000010000b824 */ /* 0x000fe200000e06a8 */
[----:B------:R-:W-:Y:S01]  /*cbc0*/  @!P3 LEA R28, P0, R3, c[0x0][0x1f8], 0x1 ;  /* 0x00007e00031cba11 */ /* 0x000fe200078008ff */
[----:B------:R-:W3:Y:S01]  /*cbd0*/  LDSM.16.M88.4 R168, [R242] ;  /* 0x00000000f2a8783b */ /* 0x000ee20000000200 */
[----:B------:R-:W-:Y:S02]  /*cbe0*/  @!P3 LEA.HI.X R31, R5, c[0x0][0x1fc], R4, 0x1, P1 ;  /* 0x00007f00051fba11 */ /* 0x000fe400008f0c04 */
[----:B------:R-:W-:Y:S02]  /*cbf0*/  @!P3 LEA.HI.X R29, R3, c[0x0][0x1fc], R0, 0x1, P0 ;  /* 0x00007f00031dba11 */ /* 0x000fe400000f0c00 */
[----:B------:R-:W4:Y:S01]  /*cc00*/  LDL R0, [R1+0x4] ;  /* 0x0000040001007983 */ /* 0x000f220000100800 */
[----:B------:R-:W-:Y:S03]  /*cc10*/  PLOP3.LUT P0, PT, PT, PT, UP0, 0x40, 0x0 ;  /* 0x000000000000781c */ /* 0x000fe60003f0e808 */
[----:B--2---:R-:W2:Y:S04]  /*cc20*/  LDSM.16.M88.4 R172, [R172] ;  /* 0x00000000acac783b */ /* 0x004ea80000000200 */
[----:B------:R-:W-:Y:S01]  /*cc30*/  @!PT LDS RZ, [RZ] ;  /* 0x00000000fffff984 */ /* 0x000fe20000000800 */
[----:B------:R-:W-:Y:S01]  /*cc40*/  @!PT LDS RZ, [RZ] ;  /* 0x00000000fffff984 */ /* 0x000fe20000000800 */
[----:B------:R-:W-:Y:S01]  /*cc50*/  @!PT LDS RZ, [RZ] ;  /* 0x00000000fffff984 */ /* 0x000fe20000000800 */
[----:B----4-:R4:W-:Y:S04]  /*cc60*/  LDGSTS.E.BYPASS.LTC128B.128 [R0+0x4080], [R14.64], !P2 ;  /* 0x040800000e007fae */ /* 0x0109e8000d101d58 */
[----:B------:R4:W-:Y:S04]  /*cc70*/  LDGSTS.E.BYPASS.LTC128B.128 [R0+0x5880], [R12.64], !P6 ;  /* 0x058800000c007fae */ /* 0x0009e8000f101d58 */
[----:B------:R1:W-:Y:S04]  /*cc80*/  LDGSTS.E.BYPASS.LTC128B.128 [R0+0x7080], [R6.64], !P5 ;  /* 0x0708000006007fae */ /* 0x0003e8000e901d58 */
[----:B------:R2:W-:Y:S04]  /*cc90*/  LDGSTS.E.BYPASS.LTC128B.128 [R0+0x8880], [R20.64], !P4 ;  /* 0x0888000014007fae */ /* 0x0005e8000e101d58 */
[----:B------:R2:W-:Y:S04]  /*cca0*/  @!P3 LDGSTS.E.BYPASS.LTC128B.128 [R0+0x5080], [R22.64], !P2 ;  /* 0x050800001600bfae */ /* 0x0005e8000d101d58 */
[----:B------:R2:W-:Y:S04]  /*ccb0*/  @!P3 LDGSTS.E.BYPASS.LTC128B.128 [R0+0x6880], [R132.64], !P6 ;  /* 0x068800008400bfae */ /* 0x0005e8000f101d58 */
[----:B------:R2:W-:Y:S04]  /*ccc0*/  @!P3 LDGSTS.E.BYPASS.LTC128B.128 [R0+0x8080], [R30.64], !P5 ;  /* 0x080800001e00bfae */ /* 0x0005e8000e901d58 */
[----:B------:R3:W-:Y:S04]  /*ccd0*/  @!P3 LDGSTS.E.BYPASS.LTC128B.128 [R0+0x9880], [R28.64], !P4 ;  /* 0x098800001c00bfae */ /* 0x0007e8000e101d58 */
[----:B------:R-:W0:Y:S01]  /*cce0*/  LDGDEPBAR ;  /* 0x00000000000079af */ /* 0x000e220000000000 */
[C---:B-1----:R-:W-:Y:S08]  /*ccf0*/  HMMA.16816.F32 R4, R160.reuse, R8, RZ ;  /* 0x00000008a004723c */ /* 0x042ff000000018ff */
[C---:B------:R-:W-:Y:S08]  /*cd00*/  HMMA.16816.F32 R8, R160.reuse, R10, RZ ;  /* 0x0000000aa008723c */ /* 0x040ff000000018ff */
[C---:B----4-:R-:W-:Y:S01]  /*cd10*/  HMMA.16816.F32 R12, R160.reuse, R16, RZ ;  /* 0x00000010a00c723c */ /* 0x050fe200000018ff */
[----:B--2---:R1:W5:Y:S04]  /*cd20*/  LDL.LU.64 R30, [R1+0x88] ;  /* 0x00008800011e7983 */ /* 0x0043680000300a00 */
[----:B---3--:R1:W5:Y:S03]  /*cd30*/  LDL.LU.64 R28, [R1+0x80] ;  /* 0x00008000011c7983 */ /* 0x0083660000300a00 */
[C---:B------:R-:W-:Y:S08]  /*cd40*/  HMMA.16816.F32 R16, R160.reuse, R18, RZ ;  /* 0x00000012a010723c */ /* 0x040ff000000018ff */
[C---:B------:R-:W-:Y:S08]  /*cd50*/  HMMA.16816.F32 R20, R160.reuse, R24, RZ ;  /* 0x00000018a014723c */ /* 0x040ff000000018ff */
[----:B------:R-:W-:Y:S08]  /*cd60*/  HMMA.16816.F32 R24, R160, R26, RZ ;  /* 0x0000001aa018723c */ /* 0x000ff000000018ff */
[C---:B------:R-:W-:Y:S08]  /*cd70*/  HMMA.16816.F32 R4, R164.reuse, R168, R4 ;  /* 0x000000a8a404723c */ /* 0x040ff00000001804 */
[C---:B------:R-:W-:Y:S01]  /*cd80*/  HMMA.16816.F32 R8, R164.reuse, R170, R8 ;  /* 0x000000aaa408723c */ /* 0x040fe20000001808 */
[----:B------:R-:W2:Y:S07]  /*cd90*/  LDSM.16.M88.4 R168, [R241+0x14080] ;  /* 0x01408000f1a8783b */ /* 0x000eae0000000200 */
[C---:B------:R-:W-:Y:S08]  /*cda0*/  HMMA.16816.F32 R12, R164.reuse, R172, R12 ;  /* 0x000000aca40c723c */ /* 0x040ff0000000180c */
[C---:B------:R-:W-:Y:S01]  /*cdb0*/  HMMA.16816.F32 R16, R164.reuse, R174, R16 ;  /* 0x000000aea410723c */ /* 0x040fe20000001810 */
[----:B------:R-:W3:Y:S07]  /*cdc0*/  LDSM.16.M88.4 R172, [R241+0x14880] ;  /* 0x01488000f1ac783b */ /* 0x000eee0000000200 */
[C---:B------:R-:W-:Y:S08]  /*cdd0*/  HMMA.16816.F32 R20, R164.reuse, R176, R20 ;  /* 0x000000b0a414723c */ /* 0x040ff00000001814 */
[----:B------:R-:W-:Y:S01]  /*cde0*/  HMMA.16816.F32 R24, R164, R178, R24 ;  /* 0x000000b2a418723c */ /* 0x000fe20000001818 */
[----:B------:R-:W4:Y:S07]  /*cdf0*/  LDSM.16.M88.4 R176, [R241+0x15080] ;  /* 0x01508000f1b0783b */ /* 0x000f2e0000000200 */
[C---:B--2---:R-:W-:Y:S08]  /*ce00*/  HMMA.16816.F32 R4, R180.reuse, R168, R4 ;  /* 0x000000a8b404723c */ /* 0x044ff00000001804 */
[C---:B------:R-:W-:Y:S01]  /*ce10*/  HMMA.16816.F32 R8, R180.reuse, R170, R8 ;  /* 0x000000aab408723c */ /* 0x040fe20000001808 */
[----:B------:R-:W2:Y:S07]  /*ce20*/  LDSM.16.M88.4 R168, [R238] ;  /* 0x00000000eea8783b */ /* 0x000eae0000000200 */
[C---:B---3--:R-:W-:Y:S08]  /*ce30*/  HMMA.16816.F32 R12, R180.reuse, R172, R12 ;  /* 0x000000acb40c723c */ /* 0x048ff0000000180c */
[C---:B------:R-:W-:Y:S01]  /*ce40*/  HMMA.16816.F32 R16, R180.reuse, R174, R16 ;  /* 0x000000aeb410723c */ /* 0x040fe20000001810 */
[----:B------:R-:W3:Y:S07]  /*ce50*/  LDSM.16.M88.4 R172, [R238+0x800] ;  /* 0x00080000eeac783b */ /* 0x000eee0000000200 */
[C---:B----4-:R-:W-:Y:S08]  /*ce60*/  HMMA.16816.F32 R20, R180.reuse, R176, R20 ;  /* 0x000000b0b414723c */ /* 0x050ff00000001814 */
[----:B------:R-:W-:Y:S01]  /*ce70*/  HMMA.16816.F32 R24, R180, R178, R24 ;  /* 0x000000b2b418723c */ /* 0x000fe20000001818 */
[----:B------:R-:W4:Y:S07]  /*ce80*/  LDSM.16.M88.4 R176, [R238+0x1000] ;  /* 0x00100000eeb0783b */ /* 0x000f2e0000000200 */
[C---:B--2---:R-:W-:Y:S08]  /*ce90*/  HMMA.16816.F32 R4, R184.reuse, R168, R4 ;  /* 0x000000a8b804723c */ /* 0x044ff00000001804 */
[C---:B------:R-:W-:Y:S01]  /*cea0*/  HMMA.16816.F32 R8, R184.reuse, R170, R8 ;  /* 0x000000aab808723c */ /* 0x040fe20000001808 */
[----:B------:R-:W2:Y:S07]  /*ceb0*/  LDSM.16.M88.4 R168, [R135+0x15880] ;  /* 0x0158800087a8783b */ /* 0x000eae0000000200 */
        /* <DEDUP_REMOVED lines=8> */
[----:B------:R-:W2:Y:S07]  /*cf40*/  LDSM.16.M88.4 R168, [R251] ;  /* 0x00000000fba8783b */ /* 0x000eae0000000200 */
[C---:B---3--:R-:W-:Y:S08]  /*cf50*/  HMMA.16816.F32 R12, R188.reuse, R172, R12 ;  /* 0x000000acbc0c723c */ /* 0x048ff0000000180c */
[C---:B------:R-:W-:Y:S01]  /*cf60*/  HMMA.16816.F32 R16, R188.reuse, R174, R16 ;  /* 0x000000aebc10723c */ /* 0x040fe20000001810 */
[----:B------:R-:W3:Y:S07]  /*cf70*/  LDSM.16.M88.4 R172, [R250] ;  /* 0x00000000faac783b */ /* 0x000eee0000000200 */
[C---:B----4-:R-:W-:Y:S08]  /*cf80*/  HMMA.16816.F32 R20, R188.reuse, R176, R20 ;  /* 0x000000b0bc14723c */ /* 0x050ff00000001814 */
[----:B------:R-:W-:Y:S01]  /*cf90*/  HMMA.16816.F32 R24, R188, R178, R24 ;  /* 0x000000b2bc18723c */ /* 0x000fe20000001818 */
[----:B------:R-:W4:Y:S07]  /*cfa0*/  LDSM.16.M88.4 R176, [R249] ;  /* 0x00000000f9b0783b */ /* 0x000f2e0000000200 */
        /* <DEDUP_REMOVED lines=89> */
[----:B------:R-:W4:Y:S01]  /*d540*/  LDSM.16.M88.4 R176, [R238+0x5800] ;  /* 0x00580000eeb0783b */ /* 0x000f220000000200 */
[----:B------:R-:W-:Y:S04]  /*d550*/  DEPBAR.LE SB0, 0x0 ;  /* 0x000080000000791a */ /* 0x000fe80000000000 */
[----:B------:R-:W-:Y:S02]  /*d560*/  BAR.SYNC.DEFER_BLOCKING 0x0 ;  /* 0x0000000000007b1d */ /* 0x000fe40000010000 */
[C---:B--2---:R-:W-:Y:S08]  /*d570*/  HMMA.16816.F32 R4, R232.reuse, R168, R4 ;  /* 0x000000a8e804723c */ /* 0x044ff00000001804 */
[C---:B------:R-:W-:Y:S08]  /*d580*/  HMMA.16816.F32 R8, R232.reuse, R170, R8 ;  /* 0x000000aae808723c */ /* 0x040ff00000001808 */
[C---:B---3--:R-:W-:Y:S08]  /*d590*/  HMMA.16816.F32 R12, R232.reuse, R172, R12 ;  /* 0x000000ace80c723c */ /* 0x048ff0000000180c */
[C---:B------:R-:W-:Y:S08]  /*d5a0*/  HMMA.16816.F32 R16, R232.reuse, R174, R16 ;  /* 0x000000aee810723c */ /* 0x040ff00000001810 */
[C---:B----4-:R-:W-:Y:S08]  /*d5b0*/  HMMA.16816.F32 R20, R232.reuse, R176, R20 ;  /* 0x000000b0e814723c */ /* 0x050ff00000001814 */
[----:B------:R-:W-:Y:S01]  /*d5c0*/  HMMA.16816.F32 R24, R232, R178, R24 ;  /* 0x000000b2e818723c */ /* 0x000fe20000001818 */
[----:B------:R-:W-:-:S07]  /*d5d0*/  @P0 BRA `(.L_x_196) ;  /* 0x0000046000000947 */ /* 0x000fce0003800000 */
[----:B-1----:R-:W2:Y:S01]  /*d5e0*/  LDL R174, [R1+0x8] ;  /* 0x0000080001ae7983 */ /* 0x002ea20000100800 */
[----:B------:R-:W-:Y:S02]  /*d5f0*/  ULDC.64 UR4, c[0x0][0x1e0] ;  /* 0x0000780000047ab9 */ /* 0x000fe40000000a00 */
[----:B------:R-:W-:Y:S01]  /*d600*/  UIADD3 UR15, UR13, -0x1, URZ ;  /* 0xffffffff0d0f7890 */ /* 0x000fe2000fffe03f */
[----:B------:R-:W3:Y:S03]  /*d610*/  LDL.64 R178, [R1+0x30] ;  /* 0x0000300001b27983 */ /* 0x000ee60000100a00 */
[----:B------:R-:W-:Y:S01]  /*d620*/  USHF.R.S32.HI UR14, URZ, 0x1f, UR15 ;  /* 0x0000001f3f0e7899 */ /* 0x000fe2000801140f */
[----:B------:R-:W4:Y:S01]  /*d630*/  LDL.64 R176, [R1+0x28] ;  /* 0x0000280001b07983 */ /* 0x000f220000100a00 */
[----:B------:R-:W-:Y:S02]  /*d640*/  UIMAD.WIDE.U32 UR20, UR15, UR4, URZ ;  /* 0x000000040f1472a5 */ /* 0x000fe4000f8e003f */
[----:B------:R-:W-:Y:S01]  /*d650*/  UIMAD UR14, UR14, UR4, URZ ;  /* 0x000000040e0e72a4 */ /* 0x000fe2000f8e023f */
[----:B------:R-:W3:Y:S03]  /*d660*/  LDL R169, [R1+0x4] ;  /* 0x0000040001a97983 */ /* 0x000ee60000100800 */
[----:B------:R-:W-:Y:S01]  /*d670*/  UIMAD UR14, UR15, UR5, UR14 ;  /* 0x000000050f0e72a4 */ /* 0x000fe2000f8e020e */
[----:B------:R-:W4:Y:S03]  /*d680*/  LDL R175, [R1+0x58] ;  /* 0x0000580001af7983 */ /* 0x000f260000100800 */
[----:B------:R-:W-:Y:S01]  /*d690*/  UIADD3 UR14, UR21, UR14, URZ ;  /* 0x0000000e150e7290 */ /* 0x000fe2000fffe03f */
[----:B------:R-:W4:Y:S01]  /*d6a0*/  LDL R172, [R1+0x54] ;  /* 0x0000540001ac7983 */ /* 0x000f220000100800 */
[----:B------:R-:W-:Y:S02]  /*d6b0*/  UIMAD.WIDE.U32 UR20, UR20, 0x30, URZ ;  /* 0x00000030141478a5 */ /* 0x000fe4000f8e003f */
[----:B------:R-:W-:Y:S01]  /*d6c0*/  UIMAD UR4, UR14, 0x30, URZ ;  /* 0x000000300e0478a4 */ /* 0x000fe2000f8e023f */
[----:B------:R-:W4:Y:S03]  /*d6d0*/  LDL R173, [R1+0x50] ;  /* 0x0000500001ad7983 */ /* 0x000f260000100800 */
[----:B------:R-:W-:Y:S01]  /*d6e0*/  UIADD3 UR4, UR21, UR4, URZ ;  /* 0x0000000415047290 */ /* 0x000fe2000fffe03f */
[----:B------:R-:W4:Y:S04]  /*d6f0*/  LDL R170, [R1+0x4c] ;  /* 0x00004c0001aa7983 */ /* 0x000f280000100800 */
[----:B------:R-:W4:Y:S04]  /*d700*/  LDL R171, [R1+0x48] ;  /* 0x0000480001ab7983 */ /* 0x000f280000100800 */
[----:B------:R-:W4:Y:S01]  /*d710*/  LDL R168, [R1+0x20] ;  /* 0x0000200001a87983 */ /* 0x000f220000100800 */
[----:B--2---:R-:W-:Y:S11]  /*d720*/  ISETP.GE.AND P0, PT, R174, 0x1, PT ;  /* 0x00000001ae00780c */ /* 0x004ff60003f06270 */
[----:B------:R-:W-:Y:S02]  /*d730*/  @!UPT UIADD3 URZ, URZ, URZ, URZ ;  /* 0x0000003f3f3ff290 */ /* 0x000fe4000fffe03f */
[----:B---3--:R-:W-:Y:S04]  /*d740*/  @P0 IADD3 R0, P1, R178, UR20, RZ ;  /* 0x00000014b2000c10 */ /* 0x008fe8000ff3e0ff */
[----:B----4-:R-:W-:Y:S02]  /*d750*/  @P0 IADD3.X R3, R177, UR4, RZ, P1, !PT ;  /* 0x00000004b1030c10 */ /* 0x010fe40008ffe4ff */
[C---:B------:R-:W-:Y:S04]  /*d760*/  @P0 LEA R132, P1, R0.reuse, c[0x0][0x1c8], 0x1 ;  /* 0x0000720000840a11 */ /* 0x040fe800078208ff */
[----:B------:R-:W-:Y:S02]  /*d770*/  @P0 LEA.HI.X R133, R0, c[0x0][0x1cc], R3, 0x1, P1 ;  /* 0x0000730000850a11 */ /* 0x000fe400008f0c03 */
[----:B------:R-:W-:Y:S03]  /*d780*/  @P0 IADD3 R0, P1, R175, UR20, RZ ;  /* 0x00000014af000c10 */ /* 0x000fe6000ff3e0ff */
[----:B------:R-:W-:Y:S01]  /*d790*/  @!PT LDS RZ, [RZ] ;  /* 0x00000000fffff984 */ /* 0x000fe20000000800 */
[----:B------:R-:W-:Y:S01]  /*d7a0*/  @!PT LDS RZ, [RZ] ;  /* 0x00000000fffff984 */ /* 0x000fe20000000800 */
[----:B------:R-:W-:Y:S01]  /*d7b0*/  @!PT LDS RZ, [RZ] ;  /* 0x00000000fffff984 */ /* 0x000fe20000000800 */
        /* <DEDUP_REMOVED lines=14> */
[----:B------:R1:W-:Y:S01]  /*d8a0*/  @P0 LDGSTS.E.BYPASS.LTC128B.128 [R169+0x18880], [R132.64], !P4 ;  /* 0x1888000084a90fae */ /* 0x0003e2000e101d58 */
[----:B------:R-:W-:Y:S11]  /*d8b0*/  ISETP.GE.AND P0, PT, R174, 0x21, PT ;  /* 0x00000021ae00780c */ /* 0x000ff60003f06270 */
[----:B------:R-:W-:Y:S02]  /*d8c0*/  @!UPT UIADD3 URZ, URZ, URZ, URZ ;  /* 0x0000003f3f3ff290 */ /* 0x000fe4000fffe03f */
[----:B------:R-:W-:Y:S05]  /*d8d0*/  VOTEU.ANY UP0, P0 ;  /* 0x00000000003f7886 */ /* 0x000fea0000000100 */
[----:B------:R-:W-:Y:S04]  /*d8e0*/  @UP0 UIADD3 UR20, UP1, UR8, UR20, URZ ;  /* 0x0000001408140290 */ /* 0x000fe8000ff3e03f */
[----:B------:R-:W-:Y:S02]  /*d8f0*/  @UP0 UIADD3.X UR4, UR6, UR4, URZ, UP1, !UPT ;  /* 0x0000000406040290 */ /* 0x000fe40008ffe43f */
        /* <DEDUP_REMOVED lines=20> */
.L_x_196:
[----:B-1----:R-:W2:Y:S01]  /*da40*/  LDL R132, [R1+0x78] ;  /* 0x0000780001847983 */ /* 0x002ea20000100800 */
[----:B------:R-:W-:Y:S02]  /*da50*/  UISETP.NE.AND UP1, UPT, UR18, URZ, UPT ;  /* 0x0000003f1200728c */ /* 0x000fe4000bf25270 */
[----:B------:R-:W-:Y:S01]  /*da60*/  UIMAD UR4, UR13, -0x30, URZ ;  /* 0xffffffd00d0478a4 */ /* 0x000fe2000f8e023f */
[----:B------:R-:W3:Y:S01]  /*da70*/  LDL R3, [R1+0x74] ;  /* 0x0000740001037983 */ /* 0x000ee20000100800 */
[----:B------:R-:W-:Y:S02]  /*da80*/  UISETP.NE.AND UP0, UPT, UR17, URZ, UPT ;  /* 0x0000003f1100728c */ /* 0x000fe4000bf05270 */
[----:B------:R-:W-:Y:S01]  /*da90*/  PLOP3.LUT P1, PT, PT, PT, UP1, 0x80, 0x0 ;  /* 0x000000000000781c */ /* 0x000fe20003f2f018 */
[----:B------:R-:W0:Y:S01]  /*daa0*/  LDGDEPBAR ;  /* 0x00000000000079af */ /* 0x000e220000000000 */
[----:B------:R-:W-:Y:S02]  /*dab0*/  PLOP3.LUT P0, PT, PT, PT, UP1, 0x80, 0x0 ;  /* 0x000000000000781c */ /* 0x000fe40003f0f018 */
[C---:B---3--:R-:W-:Y:S09]  /*dac0*/  IADD3 R170, -R3.reuse, UR4, RZ ;  /* 0x0000000403aa7c10 */ /* 0x048ff2000fffe1ff */
[----:B--2---:R-:W-:Y:S04]  /*dad0*/  @P1 IMAD.HI.U32 R0, R132, c[0x0][0x2c8], RZ ;  /* 0x0000b20084001a27 */ /* 0x004fe800078e00ff */
[----:B------:R-:W-:Y:S01]  /*dae0*/  IMAD.MOV.U32 R133, RZ, RZ, R132 ;  /* 0x000000ffff857224 */ /* 0x000fe200078e0084 */
[----:B------:R-:W-:Y:S01]  /*daf0*/  @P0 SHF.R.U32.HI R133, RZ, c[0x0][0x2cc], R0 ;  /* 0x0000b300ff850a19 */ /* 0x000fe20000011600 */
[----:B------:R-:W-:Y:S01]  /*db00*/  IMAD.U32 R0, RZ, RZ, UR4 ;  /* 0x00000004ff007e24 */ /* 0x000fe2000f8e00ff */
[----:B------:R-:W-:Y:S03]  /*db10*/  PLOP3.LUT P0, PT, PT, PT, UP0, 0x40, 0x0 ;  /* 0x000000000000781c */ /* 0x000fe60003f0e808 */
[----:B------:R-:W1:Y:S01]  /*db20*/  SHFL.IDX PT, R132, R133, RZ, 0x1c1f ;  /* 0x001c1fff85847589 */ /* 0x000e6200000e0000 */
[----:B------:R-:W-:Y:S04]  /*db30*/  IADD3 R0, -R3, 0x1, R0 ;  /* 0x0000000103007810 */ /* 0x000fe80007ffe100 */
[----:B------:R-:W-:Y:S04]  /*db40*/  IADD3 R0, R0, c[0x0][0x1d0], RZ ;  /* 0x0000740000007a10 */ /* 0x000fe80007ffe0ff */
[----:B------:R-:W-:Y:S04]  /*db50*/  IADD3 R0, R0, -c[0x0][0x168], RZ ;  /* 0x80005a0000007a10 */ /* 0x000fe80007ffe0ff */
[C---:B------:R-:W-:Y:S02]  /*db60*/  IADD3 R169, R0.reuse, c[0x0][0x328], RZ ;  /* 0x0000ca0000a97a10 */ /* 0x040fe40007ffe0ff */
[----:B------:R-:W-:Y:S03]  /*db70*/  IADD3 R168, R0, UR7, RZ ;  /* 0x0000000700a87c10 */ /* 0x000fe6000fffe0ff */
[--C-:B-1----:R-:W-:Y:S02]  /*db80*/  IMAD.IADD R3, R169, 0x1, R132.reuse ;  /* 0x00000001a9037824 */ /* 0x102fe400078e0284 */
        /* <DEDUP_REMOVED lines=16> */
.L_x_199:
[----:B------:R-:W-:Y:S04]  /*dc90*/  MOV R171, c[0x0][0x32c] ;  /* 0x0000cb0000ab7a02 */ /* 0x000fe80000000f00 */
[----:B------:R-:W-:Y:S11]  /*dca0*/  ISETP.NE.AND P0, PT, R171, 0x1, PT ;  /* 0x00000001ab00780c */ /* 0x000ff60003f05270 */
[----:B------:R-:W-:Y:S02]  /*dcb0*/  @!UPT UIADD3 URZ, URZ, URZ, URZ ;  /* 0x0000003f3f3ff290 */ /* 0x000fe4000fffe03f */
[----:B------:R-:W-:Y:S05]  /*dcc0*/  @P0 IMAD.HI.U32 R171, R132, c[0x0][0x330], RZ ;  /* 0x0000cc0084ab0a27 */ /* 0x000fea00078e00ff */
[----:B------:R-:W-:Y:S02]  /*dcd0*/  @P0 SHF.R.U32.HI R132, RZ, c[0x0][0x334], R171 ;  /* 0x0000cd00ff840a19 */ /* 0x000fe400000116ab */
.L_x_200:
[----:B------:R-:W-:Y:S05]  /*dce0*/  BSYNC B0 ;  /* 0x0000000000007941 */ /* 0x000fea0003800000 */
.L_x_198:
[----:B------:R-:W-:Y:S05]  /*dcf0*/  IMAD R132, R132, c[0x0][0x32c], R170 ;  /* 0x0000cb0084847a24 */ /* 0x000fea00078e02aa */
[----:B------:R-:W-:Y:S02]  /*dd00*/  IMNMX R0, R0, R132, !PT ;  /* 0x0000008400007217 */ /* 0x000fe40007800200 */
[----:B------:R-:W-:Y:S04]  /*dd10*/  IADD3 R132, R132, c[0x0][0x32c], RZ ;  /* 0x0000cb0084847a10 */ /* 0x000fe80007ffe0ff */
[----:B------:R-:W-:Y:S02]  /*dd20*/  IMNMX R3, R3, R132, PT ;  /* 0x0000008403037217 */ /* 0x000fe40003800200 */
.L_x_197:
        /* <DEDUP_REMOVED lines=87> */
.L_x_203:
[----:B------:R-:W-:Y:S04]  /*e2a0*/  MOV R5, c[0x0][0x32c] ;  /* 0x0000cb0000057a02 */ /* 0x000fe80000000f00 */
[----:B------:R-:W-:Y:S11]  /*e2b0*/  ISETP.NE.AND P0, PT, R5, 0x1, PT ;  /* 0x000000010500780c */ /* 0x000ff60003f05270 */
[----:B------:R-:W-:Y:S02]  /*e2c0*/  @!UPT UIADD3 URZ, URZ, URZ, URZ ;  /* 0x0000003f3f3ff290 */ /* 0x000fe4000fffe03f */
[----:B------:R-:W-:Y:S05]  /*e2d0*/  @P0 IMAD.HI.U32 R5, R0, c[0x0][0x330], RZ ;  /* 0x0000cc0000050a27 */ /* 0x000fea00078e00ff */
[----:B------:R-:W-:Y:S02]  /*e2e0*/  @P0 SHF.R.U32.HI R0, RZ, c[0x0][0x334], R5 ;  /* 0x0000cd00ff000a19 */ /* 0x000fe40000011605 */
.L_x_204:
[----:B------:R-:W-:Y:S05]  /*e2f0*/  BSYNC B0 ;  /* 0x0000000000007941 */ /* 0x000fea0003800000 */
.L_x_202:
[----:B------:R-:W-:Y:S05]  /*e300*/  IMAD R0, R0, c[0x0][0x32c], R170 ;  /* 0x0000cb0000007a24 */ /* 0x000fea00078e02aa */
[----:B------:R-:W-:Y:S02]  /*e310*/  IMNMX R3, R3, R0, !PT ;  /* 0x0000000003037217 */ /* 0x000fe40007800200 */
[----:B------:R-:W-:Y:S04]  /*e320*/  IADD3 R0, R0, c[0x0][0x32c], RZ ;  /* 0x0000cb0000007a10 */ /* 0x000fe80007ffe0ff */
[----:B------:R-:W-:Y:S02]  /*e330*/  IMNMX R4, R4, R0, PT ;  /* 0x0000000004047217 */ /* 0x000fe40003800200 */
.L_x_201:
[----:B------:R-:W2:Y:S01]  /*e340*/  LDL.LU R170, [R1+0x14] ;  /* 0x0000140001aa7983 */ /* 0x000ea20000300800 */
        /* <DEDUP_REMOVED lines=40> */
[--C-:B------:R-:W-:Y:S02]  /*e5d0*/  FFMA.FTZ R169, R20, c[0x0][0x2d0], -R2.reuse ;  /* 0x0000b40014a97a23 */ /* 0x100fe40000010802 */
        /* <DEDUP_REMOVED lines=18> */
[----:B------:R-:W-:Y:S01]  /*e700*/  FFMA.FTZ R17, R17, c[0x0][0x2d0], -R2 ;  /* 0x0000b40011117a23 */ /* 0x000fe20000010802 */
[----:B------:R-:W-:Y:S01]  /*e710*/  PLOP3.LUT P1, PT, PT, PT, UP0, 0x40, 0x0 ;  /* 0x000000000000781c */ /* 0x000fe20003f2e808 */
[----:B------:R-:W-:Y:S01]  /*e720*/  UISETP.NE.AND UP1, UPT, UR15, URZ, UPT ;  /* 0x0000003f0f00728c */ /* 0x000fe2000bf25270 */
[----:B------:R-:W-:Y:S01]  /*e730*/  ISETP.LT.OR P0, PT, R4, 0x9, P0 ;  /* 0x000000090400780c */ /* 0x000fe20000701670 */
[----:B------:R-:W-:Y:S01]  /*e740*/  UISETP.NE.AND UP0, UPT, UR14, URZ, UPT ;  /* 0x0000003f0e00728c */ /* 0x000fe2000bf05270 */
[----:B------:R-:W1:Y:S02]  /*e750*/  MUFU.EX2 R2, R0 ;  /* 0x0000000000027308 */ /* 0x000e640000000800 */
        /* <DEDUP_REMOVED lines=10> */
[----:B------:R-:W3:Y:S01]  /*e800*/  MUFU.EX2 R9, R9 ;  /* 0x0000000900097308 */ /* 0x000ee20000000800 */
[----:B------:R-:W-:Y:S02]  /*e810*/  FSEL R174, R14, -INF , !P0 ;  /* 0xff8000000eae7808 */ /* 0x000fe40004000000 */
[----:B------:R-:W-:Y:S01]  /*e820*/  ISETP.GT.AND P0, PT, R3, 0x11, P2 ;  /* 0x000000110300780c */ /* 0x000fe20001704270 */
[----:B-1----:R-:W-:Y:S01]  /*e830*/  FMUL.FTZ R20, R2, R140 ;  /* 0x0000008c02147220 */ /* 0x002fe20000410000 */
[----:B------:R-:W-:Y:S01]  /*e840*/  ISETP.LT.OR P1, PT, R4, 0x19, P1 ;  /* 0x000000190400780c */ /* 0x000fe20000f21670 */
[----:B------:R-:W-:Y:S01]  /*e850*/  FMUL.FTZ R12, R2, R148 ;  /* 0x00000094020c7220 */ /* 0x000fe20000410000 */
[----:B------:R-:W-:Y:S01]  /*e860*/  ISETP.LT.OR P0, PT, R4, 0x12, P0 ;  /* 0x000000120400780c */ /* 0x000fe20000701670 */
[----:B-----5:R-:W-:Y:S01]  /*e870*/  FMUL.FTZ R28, R2, R28 ;  /* 0x0000001c021c7220 */ /* 0x020fe20000410000 */
[----:B------:R-:W-:Y:S01]  /*e880*/  FSEL R175, R18, -INF , !P1 ;  /* 0xff80000012af7808 */ /* 0x000fe20004800000 */
[C---:B------:R-:W-:Y:S01]  /*e890*/  FMUL.FTZ R29, R2.reuse, R29 ;  /* 0x0000001d021d7220 */ /* 0x040fe20000410000 */
        /* <DEDUP_REMOVED lines=35> */
[----:B------:R-:W-:Y:S01]  /*ead0*/  FMUL.FTZ R65, R2, R65 ;  /* 0x0000004102417220 */ /* 0x000fe20000410000 */
[----:B------:R-:W-:Y:S01]  /*eae0*/  FSEL R177, R26, -INF , !P1 ;  /* 0xff8000001ab17808 */ /* 0x000fe20004800000 */
[----:B------:R-:W-:Y:S01]  /*eaf0*/  FMUL.FTZ R68, R2, R68 ;  /* 0x0000004402447220 */ /* 0x000fe20000410000 */
[----:B------:R-:W-:Y:S01]  /*eb00*/  ISETP.LT.OR P0, PT, R4, 0x2a, P0 ;  /* 0x0000002a0400780c */ /* 0x000fe20000701670 */
        /* <DEDUP_REMOVED lines=44> */
[----:B---3--:R-:W-:Y:S03]  /*edd0*/  F2FP.PACK_AB R170, R9, R8 ;  /* 0x0000000809aa723e */ /* 0x008fe600000000ff */
        /* <DEDUP_REMOVED lines=30> */
[----:B------:R-:W-:Y:S01]  /*efc0*/  MOV R149, R11 ;  /* 0x0000000b00957202 */ /* 0x000fe20000000f00 */
[----:B------:R-:W-:Y:S01]  /*efd0*/  FADD.FTZ R0, -R0, R134 ;  /* 0x0000008600007221 */ /* 0x000fe20000010100 */
[----:B------:R-:W-:Y:S01]  /*efe0*/  MUFU.EX2 R152, R152 ;  /* 0x0000009800987308 */ /* 0x000fe20000000800 */
[----:B------:R-:W-:Y:S02]  /*eff0*/  FMUL.FTZ R134, R3, c[0x0][0x2d0] ;  /* 0x0000b40003867a20 */ /* 0x000fe40000410000 */
[----:B------:R-:W-:Y:S02]  /*f000*/  FMUL.FTZ R0, R0, c[0x0][0x2d0] ;  /* 0x0000b40000007a20 */ /* 0x000fe40000410000 */
[----:B------:R-:W-:Y:S01]  /*f010*/  FMUL.FTZ R9, R2, R153 ;  /* 0x0000009902097220 */ /* 0x000fe20000410000 */
[----:B------:R-:W-:Y:S02]  /*f020*/  FSEL R134, R134, RZ, P0 ;  /* 0x000000ff86867208 */ /* 0x000fe40000000000 */
[----:B------:R-:W-:Y:S01]  /*f030*/  MOV R153, R24 ;  /* 0x0000001800997202 */ /* 0x000fe20000000f00 */
[----:B------:R-:W-:Y:S01]  /*f040*/  FMUL.FTZ R24, R2, R136 ;  /* 0x0000008802187220 */ /* 0x000fe20000410000 */
[----:B------:R-:W1:Y:S01]  /*f050*/  MUFU.EX2 R0, R0 ;  /* 0x0000000000007308 */ /* 0x000e620000000800 */
[--C-:B------:R-:W-:Y:S01]  /*f060*/  FFMA.FTZ R169, R6, c[0x0][0x2d0], -R134.reuse ;  /* 0x0000b40006a97a23 */ /* 0x100fe20000010886 */
[----:B------:R-:W-:Y:S01]  /*f070*/  PLOP3.LUT P0, PT, PT, PT, UP0, 0x80, 0x0 ;  /* 0x000000000000781c */ /* 0x000fe20003f0f008 */
[--C-:B------:R-:W-:Y:S02]  /*f080*/  FFMA.FTZ R7, R7, c[0x0][0x2d0], -R134.reuse ;  /* 0x0000b40007077a23 */ /* 0x100fe40000010886 */
[--C-:B------:R-:W-:Y:S05]  /*f090*/  FFMA.FTZ R2, R10, c[0x0][0x2d0], -R134.reuse ;  /* 0x0000b4000a027a23 */ /* 0x100fea0000010886 */
        /* <DEDUP_REMOVED lines=17> */
[C---:B------:R-:W-:Y:S02]  /*f1b0*/  FMUL.FTZ R18, R0.reuse, R146 ;  /* 0x0000009200127220 */ /* 0x040fe40000410000 */
[C---:B---3--:R-:W-:Y:S01]  /*f1c0*/  FMUL.FTZ R7, R0.reuse, R159 ;  /* 0x0000009f00077220 */ /* 0x048fe20000410000 */
[----:B------:R-:W-:Y:S01]  /*f1d0*/  MOV R159, R140 ;  /* 0x0000008c009f7202 */ /* 0x000fe20000000f00 */
        /* <DEDUP_REMOVED lines=57> */
[----:B----4-:R-:W-:Y:S01]  /*f570*/  F2FP.PACK_AB R169, R144, R169 ;  /* 0x000000a990a9723e */ /* 0x010fe200000000ff */
[--C-:B------:R-:W-:Y:S01]  /*f580*/  FFMA.FTZ R0, R172, c[0x0][0x2d0], -R134.reuse ;  /* 0x0000b400ac007a23 */ /* 0x100fe20000010886 */
[----:B------:R-:W-:Y:S01]  /*f590*/  LDSM.16.MT88.4 R140, [R236+0x4880] ;  /* 0x00488000ec8c783b */ /* 0x000fe20000004200 */
        /* <DEDUP_REMOVED lines=16> */
[----:B------:R-:W-:Y:S10]  /*f6a0*/  MUFU.EX2 R176, R159 ;  /* 0x0000009f00b07308 */ /* 0x000ff40000000800 */
        /* <DEDUP_REMOVED lines=53> */
[----:B-1----:R-:W-:Y:S01]  /*fa00*/  MOV R178, R154 ;  /* 0x0000009a00b27202 */ /* 0x002fe20000000f00 */
[----:B------:R-:W-:Y:S02]  /*fa10*/  FADD.FTZ R2, R149, R2 ;  /* 0x0000000295027221 */ /* 0x000fe40000010000 */
[C---:B------:R-:W-:Y:S01]  /*fa20*/  HMMA.16816.F32 R4, R136.reuse, R140, R4 ;  /* 0x0000008c8804723c */ /* 0x040fe20000001804 */
[----:B------:R1:W-:Y:S04]  /*fa30*/  MUFU.EX2 R172, R0 ;  /* 0x0000000000ac7308 */ /* 0x0003e80000000800 */
[----:B------:R-:W-:Y:S03]  /*fa40*/  FADD.FTZ R2, R150, R2 ;  /* 0x0000000296027221 */ /* 0x000fe60000010000 */
[C---:B------:R-:W-:Y:S01]  /*fa50*/  HMMA.16816.F32 R8, R136.reuse, R142, R8 ;  /* 0x0000008e8808723c */ /* 0x040fe20000001808 */
[----:B------:R-:W2:Y:S03]  /*fa60*/  LDSM.16.MT88.4 R140, [R237+0x4880] ;  /* 0x00488000ed8c783b */ /* 0x000ea60000004200 */
[--C-:B-1----:R-:W-:Y:S01]  /*fa70*/  FFMA.FTZ R0, R179, c[0x0][0x2d0], -R134.reuse ;  /* 0x0000b400b3007a23 */ /* 0x102fe20000010886 */
[----:B------:R-:W-:Y:S03]  /*fa80*/  MOV R179, R153 ;  /* 0x0000009900b37202 */ /* 0x000fe60000000f00 */
[----:B------:R1:W3:Y:S01]  /*fa90*/  MUFU.EX2 R173, R0 ;  /* 0x0000000000ad7308 */ /* 0x0002e20000000800 */
[----:B------:R-:W-:Y:S01]  /*faa0*/  F2FP.PACK_AB R170, R178, R179 ;  /* 0x000000b3b2aa723e */ /* 0x000fe200000000ff */
[C---:B--2---:R-:W-:Y:S03]  /*fab0*/  HMMA.16816.F32 R12, R136.reuse, R140, R12 ;  /* 0x0000008c880c723c */ /* 0x044fe6000000180c */
[--C-:B-1----:R-:W-:Y:S01]  /*fac0*/  FFMA.FTZ R0, R177, c[0x0][0x2d0], -R134.reuse ;  /* 0x0000b400b1007a23 */ /* 0x102fe20000010886 */
[----:B------:R-:W-:Y:S01]  /*fad0*/  MOV R177, R152 ;  /* 0x0000009800b17202 */ /* 0x000fe20000000f00 */
[----:B------:R-:W-:Y:S01]  /*fae0*/  FFMA.FTZ R134, R132, c[0x0][0x2d0], -R134 ;  /* 0x0000b40084867a23 */ /* 0x000fe20000010886 */
[----:B------:R-:W-:Y:S02]  /*faf0*/  LDSM.16.MT88.4 R152, [R236+0x5080] ;  /* 0x00508000ec98783b */ /* 0x000fe40000004200 */
[C---:B------:R-:W-:Y:S01]  /*fb00*/  HMMA.16816.F32 R16, R136.reuse, R142, R16 ;  /* 0x0000008e8810723c */ /* 0x040fe20000001810 */
[----:B------:R1:W-:Y:S03]  /*fb10*/  MUFU.EX2 R132, R0 ;  /* 0x0000000000847308 */ /* 0x0003e60000000800 */
[----:B------:R-:W-:Y:S02]  /*fb20*/  F2FP.PACK_AB R168, R177, R176 ;  /* 0x000000b0b1a8723e */ /* 0x000fe400000000ff */
[----:B---3--:R-:W-:Y:S01]  /*fb30*/  F2FP.PACK_AB R169, R173, R172 ;  /* 0x000000acada9723e */ /* 0x008fe200000000ff */
[----:B------:R-:W2:Y:S04]  /*fb40*/  LDSM.16.MT88.4 R140, [R240+0x4880] ;  /* 0x00488000f08c783b */ /* 0x000ea80000004200 */
[----:B------:R-:W3:Y:S01]  /*fb50*/  MUFU.EX2 R134, R134 ;  /* 0x0000008600867308 */ /* 0x000ee20000000800 */
[----:B-1----:R-:W-:Y:S04]  /*fb60*/  FADD.FTZ R0, R156, R151 ;  /* 0x000000979c007221 */ /* 0x002fe80000010000 */
        /* <DEDUP_REMOVED lines=9> */
[C---:B--2---:R-:W-:Y:S03]  /*fc00*/  HMMA.16816.F32 R20, R136.reuse, R140, R20 ;  /* 0x0000008c8814723c */ /* 0x044fe60000001814 */
        /* <DEDUP_REMOVED lines=95> */
.L_x_195:
[----:B-1----:R-:W2:Y:S04]  /*10200*/  LDL.LU R0, [R1+0x14] ;  /* 0x0000140001007983 */ /* 0x002ea80000300800 */
[----:B------:R-:W3:Y:S01]  /*10210*/  LDL.LU R3, [R1+0x18] ;  /* 0x0000180001037983 */ /* 0x000ee20000300800 */
[----:B------:R-:W-:-:S03]  /*10220*/  PLOP3.LUT P2, PT, PT, PT, PT, 0x8, 0x0 ;  /* 0x000000000000781c */ /* 0x000fc60003f4e170 */
[----:B--2---:R-:W1:Y:S04]  /*10230*/  SHFL.BFLY PT, R5, R0, 0x2, 0x1f ;  /* 0x0c401f0000057f89 */ /* 0x004e6800000e0000 */
[----:B---3--:R-:W2:Y:S01]  /*10240*/  SHFL.BFLY PT, R2, R3, 0x2, 0x1f ;  /* 0x0c401f0003027f89 */ /* 0x008ea200000e0000 */
[----:B-1----:R-:W-:Y:S02]  /*10250*/  FADD.FTZ R5, R5, R0 ;  /* 0x0000000005057221 */ /* 0x002fe40000010000 */
[----:B--2---:R-:W-:-:S03]  /*10260*/  FADD.FTZ R2, R2, R3 ;  /* 0x0000000302027221 */ /* 0x004fc60000010000 */
[----:B------:R-:W1:Y:S04]  /*10270*/  SHFL.BFLY PT, R0, R5, 0x1, 0x1f ;  /* 0x0c201f0005007f89 */ /* 0x000e6800000e0000 */
[----:B------:R-:W2:Y:S01]  /*10280*/  SHFL.BFLY PT, R6, R2, 0x1, 0x1f ;  /* 0x0c201f0002067f89 */ /* 0x000ea200000e0000 */
[----:B-1----:R-:W-:Y:S01]  /*10290*/  FADD.FTZ R5, R5, R0 ;  /* 0x0000000005057221 */ /* 0x002fe20000010000 */
[----:B------:R-:W-:Y:S01]  /*102a0*/  MOV R0, RZ ;  /* 0x000000ff00007202 */ /* 0x000fe20000000f00 */
[----:B--2---:R-:W-:-:S03]  /*102b0*/  FADD.FTZ R6, R2, R6 ;  /* 0x0000000602067221 */ /* 0x004fc60000010000 */
[----:B------:R-:W-:Y:S02]  /*102c0*/  FSETP.NE.FTZ.AND P1, PT, R5, RZ, PT ;  /* 0x000000ff0500720b */ /* 0x000fe40003f35000 */
[----:B------:R-:W-:Y:S02]  /*102d0*/  MOV R2, RZ ;  /* 0x000000ff00027202 */ /* 0x000fe40000000f00 */
[----:B------:R-:W-:-:S09]  /*102e0*/  FSETP.NE.FTZ.AND P0, PT, R6, RZ, PT ;  /* 0x000000ff0600720b */ /* 0x000fd20003f15000 */
[----:B------:R-:W1:Y:S01]  /*102f0*/  @P1 MUFU.RCP R0, R5 ;  /* 0x0000000500001308 */ /* 0x000e620000001000 */
[----:B------:R-:W-:-:S05]  /*10300*/  @P1 MOV R3, 0x3f317218 ;  /* 0x3f31721800031802 */ /* 0x000fca0000000f00 */
[----:B------:R-:W-:Y:S02]  /*10310*/  @P1 FMUL.FTZ R4, R3, c[0x0][0x2d0] ;  /* 0x0000b40003041a20 */ /* 0x000fe40000410000 */
[----:B------:R-:W-:Y:S08]  /*10320*/  @P0 MUFU.RCP R2, R6 ;  /* 0x0000000600020308 */ /* 0x000ff00000001000 */
[----:B------:R-:W2:Y:S01]  /*10330*/  @P1 MUFU.LG2 R5, R5 ;  /* 0x0000000500051308 */ /* 0x000ea20000000c00 */
[----:B-1----:R-:W-:-:S02]  /*10340*/  FMUL.FTZ R14, R0, R28 ;  /* 0x0000001c000e7220 */ /* 0x002fc40000410000 */
[C---:B------:R-:W-:Y:S02]  /*10350*/  FMUL.FTZ R13, R0.reuse, R29 ;  /* 0x0000001d000d7220 */ /* 0x040fe40000410000 */
[C---:B------:R-:W-:Y:S02]  /*10360*/  FMUL.FTZ R12, R0.reuse, R32 ;  /* 0x00000020000c7220 */ /* 0x040fe40000410000 */
[C---:B------:R-:W-:Y:S01]  /*10370*/  FMUL.FTZ R11, R0.reuse, R33 ;  /* 0x00000021000b7220 */ /* 0x040fe20000410000 */
[----:B------:R-:W1:Y:S01]  /*10380*/  @P0 MUFU.LG2 R6, R6 ;  /* 0x0000000600060308 */ /* 0x000e620000000c00 */
        /* <DEDUP_REMOVED lines=14> */
[----:B------:R-:W-:Y:S01]  /*10470*/  MOV R36, 0xff800000 ;  /* 0xff80000000247802 */ /* 0x000fe20000000f00 */
[C---:B------:R-:W-:Y:S01]  /*10480*/  FMUL.FTZ R9, R0.reuse, R37 ;  /* 0x0000002500097220 */ /* 0x040fe20000410000 */
[----:B------:R-:W-:Y:S01]  /*10490*/  MOV R37, 0xff800000 ;  /* 0xff80000000257802 */ /* 0x000fe20000000f00 */
        /* <DEDUP_REMOVED lines=45> */
[----:B------:R-:W-:Y:S01]  /*10770*/  @P0 MOV R0, 0x3f317218 ;  /* 0x3f31721800000802 */ /* 0x000fe20000000f00 */
[----:B--2---:R-:W-:Y:S02]  /*10780*/  @P1 FMUL.FTZ R5, R5, 0.69314718246459960938 ;  /* 0x3f31721805051820 */ /* 0x004fe40000410000 */
[----:B-1----:R-:W-:Y:S02]  /*10790*/  @P0 FMUL.FTZ R3, R6, 0.69314718246459960938 ;  /* 0x3f31721806030820 */ /* 0x002fe40000410000 */
[----:B------:R-:W-:Y:S02]  /*107a0*/  @P0 FMUL.FTZ R0, R0, c[0x0][0x2d0] ;  /* 0x0000b40000000a20 */ /* 0x000fe40000410000 */
        /* <DEDUP_REMOVED lines=63> */
[----:B------:R-:W-:Y:S02]  /*10ba0*/  FMUL.FTZ R131, R2, R131 ;  /* 0x0000008302837220 */ /* 0x000fe40000410000 */
[----:B------:R-:W-:Y:S02]  /*10bb0*/  @P1 FFMA.FTZ R36, R4, R133, R5 ;  /* 0x0000008504241223 */ /* 0x000fe40000010005 */
[----:B------:R-:W-:Y:S02]  /*10bc0*/  @P0 FFMA.FTZ R37, R0, R132, R3 ;  /* 0x0000008400250223 */ /* 0x000fe40000010003 */
.L_x_163:
[----:B------:R-:W-:Y:S05]  /*10bd0*/  @P2 BRA `(.L_x_206) ;  /* 0x0000194000002947 */ /* 0x000fea0003800000 */
[----:B------:R-:W1:Y:S01]  /*10be0*/  S2R R16, SR_CTAID.Y ;  /* 0x0000000000107919 */ /* 0x000e620000002600 */
[----:B------:R-:W-:Y:S01]  /*10bf0*/  F2FP.PACK_AB R109, R11, R12 ;  /* 0x0000000c0b6d723e */ /* 0x000fe200000000ff */
[----:B------:R-:W-:Y:S01]  /*10c00*/  BSSY B0, `(.L_x_207) ;  /* 0x0000134000007945 */ /* 0x000fe20003800000 */
[----:B------:R-:W-:Y:S01]  /*10c10*/  F2FP.PACK_AB R117, R13, R14 ;  /* 0x0000000e0d75723e */ /* 0x000fe200000000ff */
[----:B------:R-:W2:Y:S01]  /*10c20*/  S2R R12, SR_TID.X ;  /* 0x00000000000c7919 */ /* 0x000ea20000002100 */
[----:B------:R-:W-:-:S02]  /*10c30*/  F2FP.PACK_AB R65, R7, R8 ;  /* 0x000000080741723e */ /* 0x000fc400000000ff */
[----:B------:R-:W-:Y:S01]  /*10c40*/  F2FP.PACK_AB R101, R9, R10 ;  /* 0x0000000a0965723e */ /* 0x000fe200000000ff */
[----:B------:R-:W3:Y:S01]  /*10c50*/  S2R R13, SR_CTAID.Z ;  /* 0x00000000000d7919 */ /* 0x000ee20000002700 */
[----:B------:R-:W-:Y:S02]  /*10c60*/  F2FP.PACK_AB R105, R35, R34 ;  /* 0x000000222369723e */ /* 0x000fe400000000ff */
[----:B------:R-:W-:Y:S01]  /*10c70*/  F2FP.PACK_AB R34, R81, R80 ;  /* 0x000000505122723e */ /* 0x000fe200000000ff */
[----:B------:R-:W-:Y:S01]  /*10c80*/  IMAD.MOV.U32 R80, RZ, RZ, c[0x0][0x4e8] ;  /* 0x00013a00ff507624 */ /* 0x000fe200078e00ff */
[----:B------:R-:W4:Y:S01]  /*10c90*/  S2R R81, SR_CTAID.X ;  /* 0x0000000000517919 */ /* 0x000f220000002500 */
[----:B------:R-:W-:Y:S02]  /*10ca0*/  F2FP.PACK_AB R41, R157, R156 ;  /* 0x0000009c9d29723e */ /* 0x000fe400000000ff */
[----:B------:R-:W-:Y:S01]  /*10cb0*/  F2FP.PACK_AB R158, R159, R158 ;  /* 0x0000009e9f9e723e */ /* 0x000fe200000000ff */
[----:B------:R-:W-:Y:S01]  /*10cc0*/  BAR.SYNC.DEFER_BLOCKING 0x1, 0x100 ;  /* 0x0044000000007b1d */ /* 0x000fe20000010000 */
[C---:B------:R-:W-:Y:S01]  /*10cd0*/  ISETP.NE.AND P3, PT, R80.reuse, 0x1, PT ;  /* 0x000000015000780c */ /* 0x040fe20003f65270 */
[----:B------:R-:W-:Y:S01]  /*10ce0*/  IMAD R80, R80, c[0x0][0x388], RZ ;  /* 0x0000e20050507a24 */ /* 0x000fe200078e02ff */
[----:B------:R-:W-:-:S02]  /*10cf0*/  F2FP.PACK_AB R85, R153, R152 ;  /* 0x000000989955723e */ /* 0x000fc400000000ff */
[----:B------:R-:W-:Y:S02]  /*10d00*/  F2FP.PACK_AB R154, R155, R154 ;  /* 0x0000009a9b9a723e */ /* 0x000fe400000000ff */
[----:B-1----:R-:W-:Y:S01]  /*10d10*/  SHF.R.S32.HI R0, RZ, 0x1f, R16 ;  /* 0x0000001fff007819 */ /* 0x002fe20000011410 */
[----:B------:R-:W-:Y:S01]  /*10d20*/  IMAD.WIDE.U32 R14, R16, c[0x0][0x490], RZ ;  /* 0x00012400100e7a25 */ /* 0x000fe200078e00ff */
[----:B------:R-:W-:Y:S02]  /*10d30*/  F2FP.PACK_AB R148, R149, R148 ;  /* 0x000000949594723e */ /* 0x000fe400000000ff */
[----:B--2---:R-:W-:Y:S01]  /*10d40*/  SHF.R.S32.HI R20, RZ, 0x1f, R12 ;  /* 0x0000001fff147819 */ /* 0x004fe2000001140c */
[C---:B------:R-:W-:Y:S01]  /*10d50*/  IMAD R4, R0.reuse, c[0x0][0x490], RZ ;  /* 0x0001240000047a24 */ /* 0x040fe200078e02ff */
[----:B------:R-:W-:Y:S01]  /*10d60*/  F2FP.PACK_AB R150, R151, R150 ;  /* 0x000000969796723e */ /* 0x000fe200000000ff */
[----:B------:R-:W-:Y:S01]  /*10d70*/  IMAD R3, R0, c[0x0][0x3e8], RZ ;  /* 0x0000fa0000037a24 */ /* 0x000fe200078e02ff */
[-C--:B------:R-:W-:Y:S01]  /*10d80*/  LEA.HI R0, R20, R12.reuse, RZ, 0x2 ;  /* 0x0000000c14007211 */ /* 0x080fe200078f10ff */
[----:B------:R-:W-:Y:S01]  /*10d90*/  IMAD R4, R16, c[0x0][0x494], R4 ;  /* 0x0001250010047a24 */ /* 0x000fe200078e0204 */
[----:B------:R-:W-:Y:S01]  /*10da0*/  LEA.HI R6, R20, R12, RZ, 0x5 ;  /* 0x0000000c14067211 */ /* 0x000fe200078f28ff */
[C---:B------:R-:W-:Y:S01]  /*10db0*/  IMAD R3, R16.reuse, c[0x0][0x3ec], R3 ;  /* 0x0000fb0010037a24 */ /* 0x040fe200078e0203 */
[----:B------:R-:W-:Y:S01]  /*10dc0*/  SHF.R.S32.HI R8, RZ, 0x2, R0 ;  /* 0x00000002ff087819 */ /* 0x000fe20000011400 */
[----:B------:R-:W-:Y:S01]  /*10dd0*/  IMAD.IADD R5, R15, 0x1, R4 ;  /* 0x000000010f057824 */ /* 0x000fe200078e0204 */
[----:B------:R-:W-:Y:S01]  /*10de0*/  SHF.R.S32.HI R2, RZ, 0x1f, R0 ;  /* 0x0000001fff027819 */ /* 0x000fe20000011400 */
[----:B------:R-:W-:Y:S01]  /*10df0*/  IMAD.WIDE.U32 R16, R16, c[0x0][0x3e8], RZ ;  /* 0x0000fa0010107a25 */ /* 0x000fe200078e00ff */
[----:B------:R-:W-:-:S02]  /*10e00*/  LOP3.LUT R0, R0, 0xfffffffc, RZ, 0xc0, !PT ;  /* 0xfffffffc00007812 */ /* 0x000fc400078ec0ff */
[----:B------:R-:W-:Y:S01]  /*10e10*/  LOP3.LUT R7, R6, 0xffffffe0, RZ, 0xc0, !PT ;  /* 0xffffffe006077812 */ /* 0x000fe200078ec0ff */
[----:B------:R-:W-:Y:S01]  /*10e20*/  IMAD.MOV.U32 R4, RZ, RZ, R14 ;  /* 0x000000ffff047224 */ /* 0x000fe200078e000e */
[----:B------:R-:W-:Y:S01]  /*10e30*/  LEA.HI R2, R2, R8, RZ, 0x3 ;  /* 0x0000000802027211 */ /* 0x000fe200078f18ff */
[----:B------:R-:W-:Y:S01]  /*10e40*/  IMAD.IADD R10, R12, 0x1, -R0 ;  /* 0x000000010c0a7824 */ /* 0x000fe200078e0a00 */
[-C--:B------:R-:W-:Y:S01]  /*10e50*/  LEA.HI R11, R20, R12.reuse, RZ, 0x3 ;  /* 0x0000000c140b7211 */ /* 0x080fe200078f18ff */
[----:B------:R-:W-:Y:S01]  /*10e60*/  IMAD.IADD R0, R12, 0x1, -R7 ;  /* 0x000000010c007824 */ /* 0x000fe200078e0a07 */
[----:B------:R-:W-:Y:S01]  /*10e70*/  LOP3.LUT R7, R2, 0xfffffff8, RZ, 0xc0, !PT ;  /* 0xfffffff802077812 */ /* 0x000fe200078ec0ff */
[----:B------:R-:W-:Y:S01]  /*10e80*/  IMAD.IADD R3, R17, 0x1, R3 ;  /* 0x0000000111037824 */ /* 0x000fe200078e0203 */
[----:B------:R-:W-:Y:S01]  /*10e90*/  LOP3.LUT R9, R11, 0xfffffff8, RZ, 0xc0, !PT ;  /* 0xfffffff80b097812 */ /* 0x000fe200078ec0ff */
[----:B------:R-:W-:Y:S01]  /*10ea0*/  IMAD.MOV.U32 R2, RZ, RZ, R16 ;  /* 0x000000ffff027224 */ /* 0x000fe200078e0010 */
[----:B------:R-:W-:Y:S01]  /*10eb0*/  LEA.HI R20, R20, R12, RZ, 0x6 ;  /* 0x0000000c14147211 */ /* 0x000fe200078f30ff */
[----:B------:R-:W-:Y:S01]  /*10ec0*/  IMAD.IADD R8, R8, 0x1, -R7 ;  /* 0x0000000108087824 */ /* 0x000fe200078e0a07 */
[----:B---3--:R-:W-:Y:S01]  /*10ed0*/  SHF.R.S32.HI R7, RZ, 0x1f, R13 ;  /* 0x0000001fff077819 */ /* 0x008fe2000001140d */
[----:B------:R-:W-:Y:S01]  /*10ee0*/  IMAD.IADD R9, R12, 0x1, -R9 ;  /* 0x000000010c097824 */ /* 0x000fe200078e0a09 */
[----:B------:R-:W-:Y:S01]  /*10ef0*/  SHF.R.S32.HI R12, RZ, 0x1f, R0 ;  /* 0x0000001fff0c7819 */ /* 0x000fe20000011400 */
[----:B------:R-:W-:Y:S01]  /*10f00*/  IMAD.WIDE.U32 R16, R13, c[0x0][0x498], R4 ;  /* 0x000126000d107a25 */ /* 0x000fe200078e0004 */
[----:B------:R-:W-:-:S02]  /*10f10*/  LOP3.LUT P0, RZ, R0, 0x3, RZ, 0xc0, !PT ;  /* 0x0000000300ff7812 */ /* 0x000fc4000780c0ff */
[----:B------:R-:W-:Y:S01]  /*10f20*/  LEA.HI R15, R12, R0, RZ, 0x2 ;  /* 0x000000000c0f7211 */ /* 0x000fe200078f10ff */
[C---:B------:R-:W-:Y:S01]  /*10f30*/  IMAD R21, R7.reuse, c[0x0][0x498], RZ ;  /* 0x0001260007157a24 */ /* 0x040fe200078e02ff */
[--C-:B------:R-:W-:Y:S01]  /*10f40*/  SHF.R.S32.HI R0, RZ, 0x1f, R6.reuse ;  /* 0x0000001fff007819 */ /* 0x100fe20000011406 */
[----:B------:R-:W-:Y:S01]  /*10f50*/  IMAD R18, R7, c[0x0][0x3f0], RZ ;  /* 0x0000fc0007127a24 */ /* 0x000fe200078e02ff */
[----:B------:R-:W-:Y:S01]  /*10f60*/  SHF.R.S32.HI R7, RZ, 0x5, R6 ;  /* 0x00000005ff077819 */ /* 0x000fe20000011406 */
[C---:B------:R-:W-:Y:S01]  /*10f70*/  IMAD R21, R13.reuse, c[0x0][0x49c], R21 ;  /* 0x000127000d157a24 */ /* 0x040fe200078e0215 */
[----:B------:R-:W-:Y:S01]  /*10f80*/  SHF.R.S32.HI R19, RZ, 0x3, R11 ;  /* 0x00000003ff137819 */ /* 0x000fe2000001140b */
[C---:B------:R-:W-:Y:S01]  /*10f90*/  IMAD R18, R13.reuse, c[0x0][0x3f4], R18 ;  /* 0x0000fd000d127a24 */ /* 0x040fe200078e0212 */
[----:B------:R-:W-:Y:S01]  /*10fa0*/  LEA.HI R0, R0, R7, RZ, 0x3 ;  /* 0x0000000700007211 */ /* 0x000fe200078f18ff */
[----:B------:R-:W-:Y:S01]  /*10fb0*/  IMAD.WIDE.U32 R12, R13, c[0x0][0x3f0], R2 ;  /* 0x0000fc000d0c7a25 */ /* 0x000fe200078e0002 */
[----:B------:R-:W-:-:S02]  /*10fc0*/  LEA.HI R3, R10, R10, RZ, 0x1 ;  /* 0x0000000a0a037211 */ /* 0x000fc400078f08ff */
[----:B------:R-:W-:Y:S01]  /*10fd0*/  LOP3.LUT R4, R0, 0xffffff8, RZ, 0xc0, !PT ;  /* 0x0ffffff800047812 */ /* 0x000fe200078ec0ff */
[----:B------:R-:W-:Y:S01]  /*10fe0*/  IMAD.SHL.U32 R6, R19, 0x40, RZ ;  /* 0x0000004013067824 */ /* 0x000fe200078e00ff */
[----:B------:R-:W-:Y:S01]  /*10ff0*/  R2P PR, R8, 0x6 ;  /* 0x0000000608007804 */ /* 0x000fe20000000000 */
[----:B------:R-:W-:Y:S01]  /*11000*/  IMAD.SHL.U32 R0, R9, 0x8, RZ ;  /* 0x0000000809007824 */ /* 0x000fe200078e00ff */
[----:B------:R-:W-:Y:S01]  /*11010*/  F2FP.PACK_AB R144, R145, R144 ;  /* 0x000000909190723e */ /* 0x000fe200000000ff */
[----:B------:R-:W-:Y:S01]  /*11020*/  IMAD R5, R9, 0x20, R19 ;  /* 0x0000002009057824 */ /* 0x000fe200078e0213 */
[----:B------:R-:W-:Y:S01]  /*11030*/  LOP3.LUT R2, R6, 0x1c0, RZ, 0xc0, !PT ;  /* 0x000001c006027812 */ /* 0x000fe200078ec0ff */
[----:B------:R-:W-:Y:S01]  /*11040*/  IMAD.IADD R9, R7, 0x1, -R4 ;  /* 0x0000000107097824 */ /* 0x000fe200078e0a04 */
[----:B------:R-:W-:Y:S01]  /*11050*/  LOP3.LUT R4, R3, 0x1ffffffe, RZ, 0xc0, !PT ;  /* 0x1ffffffe03047812 */ /* 0x000fe200078ec0ff */
[----:B------:R-:W-:Y:S01]  /*11060*/  IMAD R14, R7, 0x200, R10 ;  /* 0x00000200070e7824 */ /* 0x000fe200078e020a */
[----:B------:R-:W-:Y:S01]  /*11070*/  SHF.R.U32.HI R3, RZ, 0x3, R2 ;  /* 0x00000003ff037819 */ /* 0x000fe20000011602 */
[----:B----4-:R-:W-:Y:S01]  /*11080*/  IMAD R7, R81, 0x80, R5 ;  /* 0x0000008051077824 */ /* 0x010fe200078e0205 */
[----:B------:R-:W-:Y:S01]  /*11090*/  LOP3.LUT R2, R2, 0x38, R0, 0xf8, !PT ;  /* 0x0000003802027812 */ /* 0x000fe200078ef800 */
[----:B------:R-:W-:Y:S01]  /*110a0*/  IMAD.IADD R11, R10, 0x1, -R4 ;  /* 0x000000010a0b7824 */ /* 0x000fe200078e0a04 */
[----:B------:R-:W-:Y:S01]  /*110b0*/  SHF.R.S32.HI R6, RZ, 0x2, R15 ;  /* 0x00000002ff067819 */ /* 0x000fe2000001140f */
[----:B------:R-:W-:Y:S01]  /*110c0*/  IMAD.SHL.U32 R5, R8, 0x40, RZ ;  /* 0x0000004008057824 */ /* 0x000fe200078e00ff */
[----:B------:R-:W-:Y:S01]  /*110d0*/  LOP3.LUT R10, R2, R3, RZ, 0x3c, !PT ;  /* 0x00000003020a7212 */ /* 0x000fe200078e3cff */
[----:B------:R-:W-:Y:S01]  /*110e0*/  @P3 IMAD.HI.U32 R2, R7, c[0x0][0x4ec], RZ ;  /* 0x00013b0007023a27 */ /* 0x000fe200078e00ff */
[----:B------:R-:W-:-:S02]  /*110f0*/  LOP3.LUT R3, R8, 0x1, RZ, 0xc0, !PT ;  /* 0x0000000108037812 */ /* 0x000fc400078ec0ff */
[----:B------:R-:W-:Y:S01]  /*11100*/  F2FP.PACK_AB R146, R147, R146 ;  /* 0x000000929392723e */ /* 0x000fe200000000ff */
[--C-:B------:R-:W-:Y:S01]  /*11110*/  IMAD.MOV.U32 R4, RZ, RZ, R7.reuse ;  /* 0x000000ffff047224 */ /* 0x100fe200078e0007 */
[----:B------:R-:W-:Y:S02]  /*11120*/  @P3 SHF.R.U32.HI R4, RZ, c[0x0][0x4f0], R2 ;  /* 0x00013c00ff043a19 */ /* 0x000fe40000011602 */
[----:B------:R-:W-:Y:S01]  /*11130*/  LOP3.LUT R2, R5, 0x1c0, RZ, 0xc0, !PT ;  /* 0x000001c005027812 */ /* 0x000fe200078ec0ff */
[----:B------:R-:W-:Y:S01]  /*11140*/  IMAD R5, R9, 0x10, R6 ;  /* 0x0000001009057824 */ /* 0x000fe200078e0206 */
[----:B------:R-:W-:Y:S01]  /*11150*/  ISETP.NE.U32.AND P4, PT, R3, 0x1, PT ;  /* 0x000000010300780c */ /* 0x000fe20003f85070 */
[----:B------:R-:W-:Y:S01]  /*11160*/  IMAD.SHL.U32 R6, R20, 0x8, RZ ;  /* 0x0000000814067824 */ /* 0x000fe200078e00ff */
[----:B------:R-:W-:Y:S01]  /*11170*/  LEA.HI R9, R2, R2, RZ, 0x1d ;  /* 0x0000000202097211 */ /* 0x000fe200078fe8ff */
[----:B------:R-:W-:Y:S01]  /*11180*/  IMAD.MOV R8, RZ, RZ, -R4 ;  /* 0x000000ffff087224 */ /* 0x000fe200078e0a04 */
[----:B------:R-:W-:Y:S01]  /*11190*/  F2FP.PACK_AB R140, R141, R140 ;  /* 0x0000008c8d8c723e */ /* 0x000fe200000000ff */
[----:B------:R-:W-:Y:S01]  /*111a0*/  IMAD.MOV.U32 R2, RZ, RZ, R12 ;  /* 0x000000ffff027224 */ /* 0x000fe200078e000c */
[----:B------:R-:W-:Y:S01]  /*111b0*/  F2FP.PACK_AB R142, R143, R142 ;  /* 0x0000008e8f8e723e */ /* 0x000fe200000000ff */
[----:B------:R-:W-:Y:S01]  /*111c0*/  IMAD.IADD R3, R13, 0x1, R18 ;  /* 0x000000010d037824 */ /* 0x000fe200078e0212 */
[----:B------:R-:W-:Y:S01]  /*111d0*/  LOP3.LUT R18, R10, 0x7ffffe00, R6, 0xf8, !PT ;  /* 0x7ffffe000a127812 */ /* 0x000fe200078ef806 */
[----:B------:R-:W-:Y:S01]  /*111e0*/  IMAD R12, R8, c[0x0][0x4e8], R7 ;  /* 0x00013a00080c7a24 */ /* 0x000fe200078e0207 */
[----:B------:R-:W-:Y:S01]  /*111f0*/  SHF.R.S32.HI R6, RZ, 0x1f, R4 ;  /* 0x0000001fff067819 */ /* 0x000fe20000011404 */
[----:B------:R-:W-:Y:S01]  /*11200*/  IMAD R8, R11, 0x8, R5 ;  /* 0x000000080b087824 */ /* 0x000fe200078e0205 */
[----:B------:R-:W-:Y:S01]  /*11210*/  F2FP.PACK_AB R136, R137, R136 ;  /* 0x000000888988723e */ /* 0x000fe200000000ff */
[----:B------:R-:W-:Y:S01]  /*11220*/  IMAD.U32 R10, R14, 0x2, R9 ;  /* 0x000000020e0a7824 */ /* 0x000fe200078e0009 */
[----:B------:R-:W-:Y:S01]  /*11230*/  F2FP.PACK_AB R138, R139, R138 ;  /* 0x0000008a8b8a723e */ /* 0x000fe200000000ff */
[----:B------:R-:W-:Y:S01]  /*11240*/  IMAD R8, R81, 0x80, R8 ;  /* 0x0000008051087824 */ /* 0x000fe200078e0208 */
[----:B------:R-:W-:Y:S01]  /*11250*/  F2FP.PACK_AB R113, R31, R30 ;  /* 0x0000001e1f71723e */ /* 0x000fe200000000ff */
[----:B------:R-:W-:Y:S01]  /*11260*/  IMAD R9, R6, c[0x0][0x3e0], RZ ;  /* 0x0000f80006097a24 */ /* 0x000fe200078e02ff */
[----:B------:R-:W-:Y:S01]  /*11270*/  F2FP.PACK_AB R89, R39, R38 ;  /* 0x000000262759723e */ /* 0x000fe200000000ff */
[----:B------:R-:W-:Y:S01]  /*11280*/  IMAD R5, R81, 0x80, R5 ;  /* 0x0000008051057824 */ /* 0x000fe200078e0205 */
[----:B------:R-:W-:Y:S01]  /*11290*/  F2FP.PACK_AB R43, R43, R42 ;  /* 0x0000002a2b2b723e */ /* 0x000fe200000000ff */
[----:B------:R-:W-:Y:S01]  /*112a0*/  IMAD.WIDE.U32 R6, R4, c[0x0][0x3e0], R2 ;  /* 0x0000f80004067a25 */ /* 0x000fe200078e0002 */
[----:B------:R-:W-:-:S02]  /*112b0*/  F2FP.PACK_AB R44, R45, R44 ;  /* 0x0000002c2d2c723e */ /* 0x000fc400000000ff */
[C---:B------:R-:W-:Y:S01]  /*112c0*/  ISETP.GE.OR P6, PT, R5.reuse, R80, P0 ;  /* 0x000000500500720c */ /* 0x040fe200007c6670 */
[----:B------:R-:W-:Y:S01]  /*112d0*/  @P3 IMAD.HI.U32 R3, R8, c[0x0][0x4ec], RZ ;  /* 0x00013b0008033a27 */ /* 0x000fe200078e00ff */
[----:B------:R-:W-:Y:S02]  /*112e0*/  IADD3 R5, R5, 0x8, RZ ;  /* 0x0000000805057810 */ /* 0x000fe40007ffe0ff */
[----:B------:R-:W-:Y:S01]  /*112f0*/  F2FP.PACK_AB R46, R47, R46 ;  /* 0x0000002e2f2e723e */ /* 0x000fe200000000ff */
[----:B------:R-:W-:Y:S01]  /*11300*/  IMAD R9, R4, c[0x0][0x3e4], R9 ;  /* 0x0000f90004097a24 */ /* 0x000fe200078e0209 */
[----:B------:R-:W-:Y:S01]  /*11310*/  ISETP.GE.OR P5, PT, R5, R80, P0 ;  /* 0x000000500500720c */ /* 0x000fe200007a6670 */
[----:B------:R-:W-:Y:S01]  /*11320*/  IMAD.MOV.U32 R4, RZ, RZ, R8 ;  /* 0x000000ffff047224 */ /* 0x000fe200078e0008 */
[----:B------:R-:W-:Y:S01]  /*11330*/  @P3 SHF.R.U32.HI R4, RZ, c[0x0][0x4f0], R3 ;  /* 0x00013c00ff043a19 */ /* 0x000fe20000011603 */
[----:B------:R-:W-:Y:S01]  /*11340*/  IMAD.SHL.U32 R2, R10, 0x2, RZ ;  /* 0x000000020a027824 */ /* 0x000fe200078e00ff */
[----:B------:R-:W-:Y:S01]  /*11350*/  SHF.R.S32.HI R10, RZ, 0x1f, R12 ;  /* 0x0000001fff0a7819 */ /* 0x000fe2000001140c */
[----:B------:R-:W-:Y:S01]  /*11360*/  IMAD.IADD R7, R7, 0x1, R9 ;  /* 0x0000000107077824 */ /* 0x000fe200078e0209 */
[----:B------:R-:W-:-:S02]  /*11370*/  SHF.R.S32.HI R5, RZ, 0x1f, R4 ;  /* 0x0000001fff057819 */ /* 0x000fc40000011404 */
[----:B------:R-:W-:Y:S01]  /*11380*/  IADD3 R16, P0, R4, R16, RZ ;  /* 0x0000001004107210 */ /* 0x000fe20007f1e0ff */
[----:B------:R-:W-:Y:S01]  /*11390*/  IMAD R10, R10, c[0x0][0x3d8], RZ ;  /* 0x0000f6000a0a7a24 */ /* 0x000fe200078e02ff */
[C---:B------:R-:W-:Y:S01]  /*113a0*/  IADD3 R9, R2.reuse, 0x80, RZ ;  /* 0x0000008002097810 */ /* 0x040fe20007ffe0ff */
[----:B------:R-:W-:Y:S01]  /*113b0*/  STS [R2+0x80], R41 ;  /* 0x0000802902007388 */ /* 0x000fe20000000800 */
[----:B------:R-:W-:Y:S01]  /*113c0*/  IADD3.X R17, R5, R17, R21, P0, !PT ;  /* 0x0000001105117210 */ /* 0x000fe200007fe415 */
[----:B------:R-:W-:Y:S01]  /*113d0*/  IMAD.MOV R5, RZ, RZ, -R4 ;  /* 0x000000ffff057224 */ /* 0x000fe200078e0a04 */
[----:B------:R-:W-:Y:S01]  /*113e0*/  IADD3 R3, R2, 0x70, RZ ;  /* 0x0000007002037810 */ /* 0x000fe20007ffe0ff */
[C---:B------:R-:W-:Y:S01]  /*113f0*/  IMAD R20, R12.reuse, c[0x0][0x3dc], R10 ;  /* 0x0000f7000c147a24 */ /* 0x040fe200078e020a */
[----:B------:R-:W-:Y:S01]  /*11400*/  @P4 IADD3 R3, R9, 0x10, RZ ;  /* 0x0000001009034810 */ /* 0x000fe20007ffe0ff */
[----:B------:R-:W-:Y:S01]  /*11410*/  IMAD R5, R5, c[0x0][0x4e8], R8 ;  /* 0x00013a0005057a24 */ /* 0x000fe200078e0208 */
[----:B------:R-:W-:Y:S01]  /*11420*/  STS [R2+0x480], R158 ;  /* 0x0004809e02007388 */ /* 0x000fe20000000800 */
[----:B------:R-:W-:Y:S01]  /*11430*/  IMAD.MOV.U32 R8, RZ, RZ, 0x40 ;  /* 0x00000040ff087424 */ /* 0x000fe200078e00ff */
[----:B------:R-:W-:Y:S01]  /*11440*/  F2FP.PACK_AB R48, R49, R48 ;  /* 0x000000303130723e */ /* 0x000fe200000000ff */
[----:B------:R-:W-:Y:S01]  /*11450*/  IMAD.MOV.U32 R9, RZ, RZ, 0x20 ;  /* 0x00000020ff097424 */ /* 0x000fe200078e00ff */
[----:B------:R-:W-:Y:S01]  /*11460*/  STS [R3], R85 ;  /* 0x0000005503007388 */ /* 0x000fe20000000800 */
[----:B------:R-:W-:Y:S01]  /*11470*/  IMAD.WIDE.U32 R12, R12, c[0x0][0x3d8], R6 ;  /* 0x0000f6000c0c7a25 */ /* 0x000fe200078e0006 */
[----:B------:R-:W-:-:S02]  /*11480*/  SEL R7, R8, 0xffffffc0, !P2 ;  /* 0xffffffc008077807 */ /* 0x000fc40005000000 */
[----:B------:R-:W-:Y:S01]  /*11490*/  SHF.R.S32.HI R8, RZ, 0x1f, R5 ;  /* 0x0000001fff087819 */ /* 0x000fe20000011405 */
[----:B------:R-:W-:Y:S01]  /*114a0*/  STS [R3+0x400], R154 ;  /* 0x0004009a03007388 */ /* 0x000fe20000000800 */
[----:B------:R-:W-:Y:S01]  /*114b0*/  SEL R9, R9, 0xffffffe0, !P1 ;  /* 0xffffffe009097807 */ /* 0x000fe20004800000 */
[----:B------:R-:W-:Y:S01]  /*114c0*/  IMAD.IADD R6, R2, 0x1, R7 ;  /* 0x0000000102067824 */ /* 0x000fe200078e0207 */
[----:B------:R-:W-:Y:S01]  /*114d0*/  F2FP.PACK_AB R50, R51, R50 ;  /* 0x000000323332723e */ /* 0x000fe200000000ff */
[----:B------:R-:W-:Y:S01]  /*114e0*/  IMAD R10, R8, c[0x0][0x488], RZ ;  /* 0x00012200080a7a24 */ /* 0x000fe200078e02ff */
[----:B------:R-:W-:Y:S01]  /*114f0*/  F2FP.PACK_AB R52, R53, R52 ;  /* 0x000000343534723e */ /* 0x000fe200000000ff */
[----:B------:R-:W-:Y:S01]  /*11500*/  IMAD.IADD R4, R2, 0x1, R9 ;  /* 0x0000000102047824 */ /* 0x000fe200078e0209 */
[----:B------:R-:W-:Y:S01]  /*11510*/  F2FP.PACK_AB R54, R55, R54 ;  /* 0x000000363736723e */ /* 0x000fe200000000ff */
[----:B------:R-:W-:Y:S01]  /*11520*/  IMAD.IADD R15, R9, 0x1, R3 ;  /* 0x00000001090f7824 */ /* 0x000fe200078e0203 */
[----:B------:R-:W-:Y:S01]  /*11530*/  F2FP.PACK_AB R57, R57, R56 ;  /* 0x000000383939723e */ /* 0x000fe200000000ff */
[----:B------:R-:W-:Y:S01]  /*11540*/  IMAD.WIDE.U32 R8, R5, c[0x0][0x488], R16 ;  /* 0x0001220005087a25 */ /* 0x000fe200078e0010 */
[----:B------:R-:W-:Y:S01]  /*11550*/  STS [R4+0x80], R148 ;  /* 0x0000809404007388 */ /* 0x000fe20000000800 */
[----:B------:R-:W-:-:S02]  /*11560*/  F2FP.PACK_AB R58, R59, R58 ;  /* 0x0000003a3b3a723e */ /* 0x000fc400000000ff */
[----:B------:R-:W-:Y:S01]  /*11570*/  IMAD R10, R5, c[0x0][0x48c], R10 ;  /* 0x00012300050a7a24 */ /* 0x000fe200078e020a */
[----:B------:R-:W-:Y:S01]  /*11580*/  STS [R4+0x480], R150 ;  /* 0x0004809604007388 */ /* 0x000fe20000000800 */
[----:B------:R-:W-:Y:S01]  /*11590*/  IMAD.IADD R14, R7, 0x1, R3 ;  /* 0x00000001070e7824 */ /* 0x000fe200078e0203 */
[----:B------:R-:W-:Y:S01]  /*115a0*/  F2FP.PACK_AB R42, R61, R60 ;  /* 0x0000003c3d2a723e */ /* 0x000fe200000000ff */
[----:B------:R-:W-:Y:S01]  /*115b0*/  IMAD.IADD R5, R7, 0x1, R4 ;  /* 0x0000000107057824 */ /* 0x000fe200078e0204 */
[----:B------:R-:W-:Y:S01]  /*115c0*/  STS [R15], R144 ;  /* 0x000000900f007388 */ /* 0x000fe20000000800 */
[----:B------:R-:W-:Y:S01]  /*115d0*/  IMAD.IADD R7, R15, 0x1, R7 ;  /* 0x000000010f077824 */ /* 0x000fe200078e0207 */
[----:B------:R-:W-:Y:S01]  /*115e0*/  F2FP.PACK_AB R62, R63, R62 ;  /* 0x0000003e3f3e723e */ /* 0x000fe200000000ff */
[----:B------:R-:W-:Y:S01]  /*115f0*/  IMAD.IADD R9, R9, 0x1, R10 ;  /* 0x0000000109097824 */ /* 0x000fe200078e020a */
        /* <DEDUP_REMOVED lines=41> */
[----:B------:R-:W-:Y:S01]  /*11890*/  LEA R16, P0, R8, c[0x0][0x450], 0x2 ;  /* 0x0001140008107a11 */ /* 0x000fe200078010ff */
        /* <DEDUP_REMOVED lines=10> */
[----:B------:R-:W-:-:S03]  /*11940*/  LEA.HI.X R9, R8, c[0x0][0x454], R9, 0x2, P0 ;  /* 0x0001150008097a11 */ /* 0x000fc600000f1409 */
        /* <DEDUP_REMOVED lines=27> */
[----:B------:R-:W-:Y:S04]  /*11b00*/  STS [R4+0xc080], R27 ;  /* 0x00c0801b04007388 */ /* 0x000fe80000000800 */
[----:B------:R4:W-:Y:S04]  /*11b10*/  STS [R4+0xc480], R110 ;  /* 0x00c4806e04007388 */ /* 0x0009e80000000800 */
[----:B------:R-:W-:Y:S01]  /*11b20*/  STS [R15+0xc000], R26 ;  /* 0x00c0001a0f007388 */ /* 0x000fe20000000800 */
[----:B-1----:R-:W-:-:S03]  /*11b30*/  LEA R29, P0, R12, c[0x0][0x380], 0x1 ;  /* 0x0000e0000c1d7a11 */ /* 0x002fc600078008ff */
[----:B------:R-:W-:Y:S01]  /*11b40*/  STS [R15+0xc400], R114 ;  /* 0x00c400720f007388 */ /* 0x000fe20000000800 */
[----:B--2---:R-:W-:-:S03]  /*11b50*/  IMAD.IADD R2, R13, 0x1, R20 ;  /* 0x000000010d027824 */ /* 0x004fc600078e0214 */
[----:B------:R-:W-:Y:S02]  /*11b60*/  STS [R6+0xc080], R25 ;  /* 0x00c0801906007388 */ /* 0x000fe40000000800 */
[----:B---3--:R-:W-:Y:S02]  /*11b70*/  LEA.HI.X R28, R12, c[0x0][0x384], R2, 0x1, P0 ;  /* 0x0000e1000c1c7a11 */ /* 0x008fe400000f0c02 */
[----:B------:R-:W-:Y:S04]  /*11b80*/  STS [R6+0xc480], R118 ;  /* 0x00c4807606007388 */ /* 0x000fe80000000800 */
[----:B------:R-:W-:Y:S04]  /*11b90*/  STS [R14+0xc000], R24 ;  /* 0x00c000180e007388 */ /* 0x000fe80000000800 */
[----:B------:R-:W-:Y:S01]  /*11ba0*/  STS [R14+0xc400], R122 ;  /* 0x00c4007a0e007388 */ /* 0x000fe20000000800 */
[----:B----4-:R-:W-:-:S03]  /*11bb0*/  IMAD.SHL.U32 R4, R18, 0x2, RZ ;  /* 0x0000000212047824 */ /* 0x010fc600078e00ff */
[----:B------:R-:W-:Y:S04]  /*11bc0*/  STS [R5+0xc080], R23 ;  /* 0x00c0801705007388 */ /* 0x000fe80000000800 */
[----:B------:R-:W-:Y:S04]  /*11bd0*/  STS [R5+0xc480], R126 ;  /* 0x00c4807e05007388 */ /* 0x000fe80000000800 */
[----:B------:R-:W-:Y:S04]  /*11be0*/  STS [R7+0xc000], R22 ;  /* 0x00c0001607007388 */ /* 0x000fe80000000800 */
[----:B------:R-:W-:Y:S04]  /*11bf0*/  STS [R7+0xc400], R130 ;  /* 0x00c4008207007388 */ /* 0x000fe80000000800 */
[----:B------:R-:W-:Y:S04]  /*11c00*/  SHFL.IDX PT, R10, R16, RZ, 0x1c1f ;  /* 0x001c1fff100a7589 */ /* 0x000fe800000e0000 */
[----:B------:R-:W1:Y:S04]  /*11c10*/  SHFL.IDX PT, R11, R9, RZ, 0x1c1f ;  /* 0x001c1fff090b7589 */ /* 0x000e6800000e0000 */
[----:B------:R-:W-:Y:S06]  /*11c20*/  BAR.SYNC.DEFER_BLOCKING 0x1, 0x100 ;  /* 0x0044000000007b1d */ /* 0x000fec0000010000 */
[----:B------:R-:W-:Y:S04]  /*11c30*/  SHFL.IDX PT, R8, R16, 0x1, 0x1c1f ;  /* 0x003c1f0010087f89 */ /* 0x000fe800000e0000 */
[----:B------:R-:W2:Y:S04]  /*11c40*/  SHFL.IDX PT, R9, R9, 0x1, 0x1c1f ;  /* 0x003c1f0009097f89 */ /* 0x000ea800000e0000 */
[----:B------:R-:W3:Y:S04]  /*11c50*/  SHFL.IDX PT, R2, R29, RZ, 0x181f ;  /* 0x00181fff1d027589 */ /* 0x000ee800000e0000 */
[----:B------:R-:W4:Y:S04]  /*11c60*/  SHFL.IDX PT, R3, R28, RZ, 0x181f ;  /* 0x00181fff1c037589 */ /* 0x000f2800000e0000 */
[----:B-1----:R1:W-:Y:S04]  /*11c70*/  @!P6 ST.E [R10.64], R36 ;  /* 0x000000240a00e985 */ /* 0x0023e8000c101918 */
[----:B--2---:R2:W-:Y:S04]  /*11c80*/  @!P5 ST.E [R8.64], R37 ;  /* 0x000000250800d985 */ /* 0x0045e8000c101918 */
[----:B------:R2:W2:Y:S04]  /*11c90*/  LDS.128 R44, [R4+0x1080] ;  /* 0x00108000042c7984 */ /* 0x0004a80000000c00 */
[----:B------:R2:W2:Y:S04]  /*11ca0*/  LDS.128 R60, [R4+0x2080] ;  /* 0x00208000043c7984 */ /* 0x0004a80000000c00 */
[----:B------:R2:W2:Y:S04]  /*11cb0*/  LDS.128 R72, [R4+0x3080] ;  /* 0x0030800004487984 */ /* 0x0004a80000000c00 */
[----:B------:R2:W2:Y:S01]  /*11cc0*/  LDS.128 R40, [R4+0x5080] ;  /* 0x0050800004287984 */ /* 0x0004a20000000c00 */
[----:B-1----:R-:W-:-:S03]  /*11cd0*/  IMAD R11, R81, 0x80, R19 ;  /* 0x00000080510b7824 */ /* 0x002fc600078e0213 */
[----:B------:R1:W1:Y:S02]  /*11ce0*/  LDS.128 R56, [R4+0x6080] ;  /* 0x0060800004387984 */ /* 0x0002640000000c00 */
[----:B------:R-:W-:Y:S02]  /*11cf0*/  ISETP.GE.AND P0, PT, R11, R80, PT ;  /* 0x000000500b00720c */ /* 0x000fe40003f06270 */
[----:B------:R1:W1:Y:S04]  /*11d00*/  LDS.128 R68, [R4+0x7080] ;  /* 0x0070800004447984 */ /* 0x0002680000000c00 */
[----:B------:R1:W1:Y:S04]  /*11d10*/  LDS.128 R36, [R4+0x9080] ;  /* 0x0090800004247984 */ /* 0x0002680000000c00 */
[----:B------:R1:W1:Y:S04]  /*11d20*/  LDS.128 R52, [R4+0xa080] ;  /* 0x00a0800004347984 */ /* 0x0002680000000c00 */
[----:B------:R1:W1:Y:S04]  /*11d30*/  LDS.128 R64, [R4+0xb080] ;  /* 0x00b0800004407984 */ /* 0x0002680000000c00 */
[----:B------:R1:W1:Y:S04]  /*11d40*/  LDS.128 R32, [R4+0xd080] ;  /* 0x00d0800004207984 */ /* 0x0002680000000c00 */
[----:B------:R1:W1:Y:S04]  /*11d50*/  LDS.128 R48, [R4+0xe080] ;  /* 0x00e0800004307984 */ /* 0x0002680000000c00 */
[----:B------:R1:W1:Y:S01]  /*11d60*/  LDS.128 R76, [R4+0xf080] ;  /* 0x00f08000044c7984 */ /* 0x0002620000000c00 */
        /* <DEDUP_REMOVED lines=10> */
[----:B------:R1:W2:Y:S01]  /*11e10*/  LDS.128 R12, [R4+0xc080] ;  /* 0x00c08000040c7984 */ /* 0x0002a20000000c00 */
[----:B------:R-:W-:-:S07]  /*11e20*/  ISETP.GE.AND P3, PT, R0, c[0x0][0x3c8], PT ;  /* 0x0000f20000007a0c */ /* 0x000fce0003f66270 */
[----:B------:R-:W-:-:S04]  /*11e30*/  @!P2 SHF.R.S32.HI R5, RZ, 0x1f, R7 ;  /* 0x0000001fff05a819 */ /* 0x000fc80000011407 */
[----:B------:R-:W-:Y:S02]  /*11e40*/  @!P0 SHF.R.S32.HI R6, RZ, 0x1f, R9 ;  /* 0x0000001fff068819 */ /* 0x000fe40000011409 */
[----:B------:R-:W-:Y:S02]  /*11e50*/  @!P2 LEA.HI R7, R5, R7, RZ, 0x3 ;  /* 0x000000070507a211 */ /* 0x000fe400078f18ff */
[----:B-1----:R-:W-:-:S04]  /*11e60*/  @!P1 SHF.R.S32.HI R4, RZ, 0x1f, R8 ;  /* 0x0000001fff049819 */ /* 0x002fc80000011408 */
        /* <DEDUP_REMOVED lines=13> */
.L_x_208:
[----:B---34-:R-:W-:Y:S05]  /*11f40*/  BSYNC B0 ;  /* 0x0000000000007941 */ /* 0x018fea0003800000 */
.L_x_207:
        /* <DEDUP_REMOVED lines=30> */
.L_x_210:
[----:B------:R-:W-:Y:S05]  /*12130*/  BSYNC B0 ;  /* 0x0000000000007941 */ /* 0x000fea0003800000 */
.L_x_209:
        /* <DEDUP_REMOVED lines=30> */
.L_x_212:
[----:B------:R-:W-:Y:S05]  /*12320*/  BSYNC B0 ;  /* 0x0000000000007941 */ /* 0x000fea0003800000 */
.L_x_211:
        /* <DEDUP_REMOVED lines=31> */
.L_x_206:
[----:B------:R-:W1:Y:S01]  /*12520*/  S2R R9, SR_TID.X ;  /* 0x0000000000097919 */ /* 0x000e620000002100 */
[----:B------:R-:W-:Y:S03]  /*12530*/  BSSY B0, `(.L_x_213) ;  /* 0x0000027000007945 */ /* 0x000fe60003800000 */
[----:B------:R-:W2:Y:S01]  /*12540*/  S2R R10, SR_CTAID.Z ;  /* 0x00000000000a7919 */ /* 0x000ea20000002700 */
[----:B-1----:R-:W-:Y:S02]  /*12550*/  ISETP.GT.AND P0, PT, R9, 0x7f, PT ;  /* 0x0000007f0900780c */ /* 0x002fe40003f04270 */
[----:B--2---:R-:W-:-:S11]  /*12560*/  SHF.R.S32.HI R11, RZ, 0x1f, R10 ;  /* 0x0000001fff0b7819 */ /* 0x004fd6000001140a */
[----:B------:R-:W-:Y:S05]  /*12570*/  @P0 BRA `(.L_x_214) ;  /* 0x0000022000000947 */ /* 0x000fea0003800000 */
[----:B------:R-:W1:Y:S01]  /*12580*/  S2R R5, SR_CTAID.X ;  /* 0x0000000000057919 */ /* 0x000e620000002500 */
[----:B------:R-:W-:-:S05]  /*12590*/  MOV R2, c[0x0][0x4e8] ;  /* 0x00013a0000027a02 */ /* 0x000fca0000000f00 */
[----:B------:R-:W-:Y:S01]  /*125a0*/  IMAD R0, R2, c[0x0][0x388], RZ ;  /* 0x0000e20002007a24 */ /* 0x000fe200078e02ff */
[----:B-1----:R-:W-:-:S04]  /*125b0*/  LEA R5, R5, R9, 0x7 ;  /* 0x0000000905057211 */ /* 0x002fc800078e38ff */
[----:B------:R-:W-:-:S13]  /*125c0*/  ISETP.GE.AND P0, PT, R5, R0, PT ;  /* 0x000000000500720c */ /* 0x000fda0003f06270 */
[----:B------:R-:W-:Y:S05]  /*125d0*/  @P0 BRA `(.L_x_214) ;  /* 0x000001c000000947 */ /* 0x000fea0003800000 */
[----:B------:R-:W1:Y:S01]  /*125e0*/  S2R R4, SR_CTAID.Y ;  /* 0x0000000000047919 */ /* 0x000e620000002600 */
[----:B------:R-:W-:Y:S02]  /*125f0*/  ISETP.NE.AND P0, PT, R2, 0x1, PT ;  /* 0x000000010200780c */ /* 0x000fe40003f05270 */
[----:B------:R-:W-:-:S11]  /*12600*/  MOV R0, R5 ;  /* 0x0000000500007202 */ /* 0x000fd60000000f00 */
[----:B------:R-:W-:-:S05]  /*12610*/  @P0 IMAD.HI.U32 R2, R5, c[0x0][0x4ec], RZ ;  /* 0x00013b0005020a27 */ /* 0x000fca00078e00ff */
[----:B------:R-:W-:Y:S02]  /*12620*/  @P0 SHF.R.U32.HI R0, RZ, c[0x0][0x4f0], R2 ;  /* 0x00013c00ff000a19 */ /* 0x000fe40000011602 */
[----:B-1----:R-:W-:Y:S01]  /*12630*/  SHF.R.S32.HI R3, RZ, 0x1f, R4 ;  /* 0x0000001fff037819 */ /* 0x002fe20000011404 */
[----:B------:R-:W-:-:S04]  /*12640*/  IMAD.WIDE.U32 R6, R4, c[0x0][0x490], RZ ;  /* 0x0001240004067a25 */ /* 0x000fc800078e00ff */
[----:B------:R-:W-:-:S04]  /*12650*/  IMAD R3, R3, c[0x0][0x490], RZ ;  /* 0x0001240003037a24 */ /* 0x000fc800078e02ff */
[----:B------:R-:W-:Y:S01]  /*12660*/  IMAD R2, R4, c[0x0][0x494], R3 ;  /* 0x0001250004027a24 */ /* 0x000fe200078e0203 */
[----:B------:R-:W-:-:S04]  /*12670*/  IADD3 R4, -R0, RZ, RZ ;  /* 0x000000ff00047210 */ /* 0x000fc80007ffe1ff */
[----:B------:R-:W-:Y:S01]  /*12680*/  IADD3 R3, R7, R2, RZ ;  /* 0x0000000207037210 */ /* 0x000fe20007ffe0ff */
[----:B------:R-:W-:Y:S02]  /*12690*/  IMAD.MOV.U32 R2, RZ, RZ, R6 ;  /* 0x000000ffff027224 */ /* 0x000fe400078e0006 */
[----:B------:R-:W-:Y:S02]  /*126a0*/  IMAD R7, R11, c[0x0][0x498], RZ ;  /* 0x000126000b077a24 */ /* 0x000fe400078e02ff */
[----:B------:R-:W-:Y:S02]  /*126b0*/  IMAD R4, R4, c[0x0][0x4e8], R5 ;  /* 0x00013a0004047a24 */ /* 0x000fe400078e0205 */
[----:B------:R-:W-:-:S03]  /*126c0*/  IMAD.WIDE.U32 R2, R10, c[0x0][0x498], R2 ;  /* 0x000126000a027a25 */ /* 0x000fc600078e0002 */
[----:B------:R-:W-:Y:S01]  /*126d0*/  SHF.R.S32.HI R5, RZ, 0x1f, R4 ;  /* 0x0000001fff057819 */ /* 0x000fe20000011404 */
[----:B------:R-:W-:Y:S01]  /*126e0*/  IMAD R6, R10, c[0x0][0x49c], R7 ;  /* 0x000127000a067a24 */ /* 0x000fe200078e0207 */
[----:B------:R-:W-:Y:S02]  /*126f0*/  SHF.R.S32.HI R7, RZ, 0x1f, R0 ;  /* 0x0000001fff077819 */ /* 0x000fe40000011400 */
[----:B------:R-:W-:Y:S01]  /*12700*/  IADD3 R2, P0, R0, R2, RZ ;  /* 0x0000000200027210 */ /* 0x000fe20007f1e0ff */
[----:B------:R-:W-:-:S03]  /*12710*/  IMAD R0, R5, c[0x0][0x488], RZ ;  /* 0x0001220005007a24 */ /* 0x000fc600078e02ff */
[----:B------:R-:W-:Y:S01]  /*12720*/  IADD3.X R3, R7, R3, R6, P0, !PT ;  /* 0x0000000307037210 */ /* 0x000fe200007fe406 */
[----:B------:R-:W-:-:S04]  /*12730*/  IMAD R0, R4, c[0x0][0x48c], R0 ;  /* 0x0001230004007a24 */ /* 0x000fc800078e0200 */
[----:B------:R-:W-:-:S05]  /*12740*/  IMAD.WIDE.U32 R2, R4, c[0x0][0x488], R2 ;  /* 0x0001220004027a25 */ /* 0x000fca00078e0002 */
[----:B------:R-:W-:Y:S02]  /*12750*/  IADD3 R0, R3, R0, RZ ;  /* 0x0000000003007210 */ /* 0x000fe40007ffe0ff */
[----:B------:R-:W-:-:S04]  /*12760*/  LEA R4, P0, R2, c[0x0][0x450], 0x2 ;  /* 0x0001140002047a11 */ /* 0x000fc800078010ff */
[----:B------:R-:W-:Y:S01]  /*12770*/  LEA.HI.X R5, R2, c[0x0][0x454], R0, 0x2, P0 ;  /* 0x0001150002057a11 */ /* 0x000fe200000f1400 */
[----:B------:R-:W-:-:S05]  /*12780*/  IMAD.MOV.U32 R0, RZ, RZ, -0x800000 ;  /* 0xff800000ff007424 */ /* 0x000fca00078e00ff */
[----:B------:R1:W-:Y:S03]  /*12790*/  STG.E [R4.64], R0 ;  /* 0x0000000004007986 */ /* 0x0003e6000c101918 */
.L_x_214:
[----:B------:R-:W-:Y:S05]  /*127a0*/  BSYNC B0 ;  /* 0x0000000000007941 */ /* 0x000fea0003800000 */
.L_x_213:
[----:B------:R-:W2:Y:S01]  /*127b0*/  S2R R6, SR_CTAID.Y ;  /* 0x0000000000067919 */ /* 0x000ea20000002600 */
[----:B-1----:R-:W-:Y:S01]  /*127c0*/  SHF.R.S32.HI R0, RZ, 0x1f, R9 ;  /* 0x0000001fff007819 */ /* 0x002fe20000011409 */
[----:B------:R-:W-:Y:S01]  /*127d0*/  BSSY B0, `(.L_x_215) ;  /* 0x0000044000007945 */ /* 0x000fe20003800000 */
[----:B------:R-:W-:Y:S01]  /*127e0*/  MOV R17, c[0x0][0x4e8] ;  /* 0x00013a0000117a02 */ /* 0x000fe20000000f00 */
[----:B------:R-:W1:Y:S01]  /*127f0*/  S2R R14, SR_CTAID.X ;  /* 0x00000000000e7919 */ /* 0x000e620000002500 */
[----:B------:R-:W-:Y:S02]  /*12800*/  LEA.HI R0, R0, R9, RZ, 0x3 ;  /* 0x0000000900007211 */ /* 0x000fe400078f18ff */
[C---:B------:R-:W-:Y:S01]  /*12810*/  ISETP.NE.AND P0, PT, R17.reuse, 0x1, PT ;  /* 0x000000011100780c */ /* 0x040fe20003f05270 */
[----:B------:R-:W-:Y:S01]  /*12820*/  IMAD R17, R17, c[0x0][0x388], RZ ;  /* 0x0000e20011117a24 */ /* 0x000fe200078e02ff */
[----:B------:R-:W-:Y:S02]  /*12830*/  LOP3.LUT R2, R0, 0xfffffff8, RZ, 0xc0, !PT ;  /* 0xfffffff800027812 */ /* 0x000fe400078ec0ff */
[----:B------:R-:W-:-:S02]  /*12840*/  SHF.R.S32.HI R8, RZ, 0x3, R0 ;  /* 0x00000003ff087819 */ /* 0x000fc40000011400 */
[----:B------:R-:W-:-:S05]  /*12850*/  IADD3 R9, -R2, R9, RZ ;  /* 0x0000000902097210 */ /* 0x000fca0007ffe1ff */
[----:B------:R-:W-:Y:S01]  /*12860*/  IMAD R0, R9, 0x20, R8 ;  /* 0x0000002009007824 */ /* 0x000fe200078e0208 */
[----:B--2---:R-:W-:-:S04]  /*12870*/  SHF.R.S32.HI R3, RZ, 0x1f, R6 ;  /* 0x0000001fff037819 */ /* 0x004fc80000011406 */
[C---:B-1----:R-:W-:Y:S01]  /*12880*/  LEA R5, R14.reuse, R0, 0x7 ;  /* 0x000000000e057211 */ /* 0x042fe200078e38ff */
[----:B------:R-:W-:Y:S01]  /*12890*/  IMAD R2, R3, c[0x0][0x3e8], RZ ;  /* 0x0000fa0003027a24 */ /* 0x000fe200078e02ff */
[----:B------:R-:W-:Y:S02]  /*128a0*/  LEA R14, R14, R8, 0x7 ;  /* 0x000000080e0e7211 */ /* 0x000fe400078e38ff */
[----:B------:R-:W-:Y:S01]  /*128b0*/  MOV R0, R5 ;  /* 0x0000000500007202 */ /* 0x000fe20000000f00 */
[C---:B------:R-:W-:Y:S02]  /*128c0*/  IMAD R2, R6.reuse, c[0x0][0x3ec], R2 ;  /* 0x0000fb0006027a24 */ /* 0x040fe400078e0202 */
[----:B------:R-:W-:-:S04]  /*128d0*/  IMAD.WIDE.U32 R6, R6, c[0x0][0x3e8], RZ ;  /* 0x0000fa0006067a25 */ /* 0x000fc800078e00ff */
[----:B------:R-:W-:-:S04]  /*128e0*/  @P0 IMAD.HI.U32 R4, R5, c[0x0][0x4ec], RZ ;  /* 0x00013b0005040a27 */ /* 0x000fc800078e00ff */
[----:B------:R-:W-:Y:S01]  /*128f0*/  IMAD.IADD R3, R7, 0x1, R2 ;  /* 0x0000000107037824 */ /* 0x000fe200078e0202 */
[----:B------:R-:W-:Y:S01]  /*12900*/  @P0 SHF.R.U32.HI R0, RZ, c[0x0][0x4f0], R4 ;  /* 0x00013c00ff000a19 */ /* 0x000fe20000011604 */
[----:B------:R-:W-:Y:S02]  /*12910*/  IMAD R7, R11, c[0x0][0x3f0], RZ ;  /* 0x0000fc000b077a24 */ /* 0x000fe400078e02ff */
[----:B------:R-:W-:Y:S01]  /*12920*/  IMAD.MOV.U32 R2, RZ, RZ, R6 ;  /* 0x000000ffff027224 */ /* 0x000fe200078e0006 */
[----:B------:R-:W-:Y:S01]  /*12930*/  SHF.R.S32.HI R6, RZ, 0x1f, R0 ;  /* 0x0000001fff067819 */ /* 0x000fe20000011400 */
[----:B------:R-:W-:Y:S01]  /*12940*/  IMAD R7, R10, c[0x0][0x3f4], R7 ;  /* 0x0000fd000a077a24 */ /* 0x000fe200078e0207 */
[----:B------:R-:W-:Y:S01]  /*12950*/  IADD3 R4, -R0, RZ, RZ ;  /* 0x000000ff00047210 */ /* 0x000fe20007ffe1ff */
[----:B------:R-:W-:-:S04]  /*12960*/  IMAD.WIDE.U32 R2, R10, c[0x0][0x3f0], R2 ;  /* 0x0000fc000a027a25 */ /* 0x000fc800078e0002 */
[----:B------:R-:W-:Y:S02]  /*12970*/  IMAD.IADD R3, R3, 0x1, R7 ;  /* 0x0000000103037824 */ /* 0x000fe400078e0207 */
        /* <DEDUP_REMOVED lines=11> */
[----:B------:R-:W-:Y:S01]  /*12a30*/  LEA.HI.X R15, R2, c[0x0][0x384], R0, 0x1, P0 ;  /* 0x0000e100020f7a11 */ /* 0x000fe200000f0c00 */
[----:B------:R-:W-:Y:S01]  /*12a40*/  IMAD.SHL.U32 R0, R9, 0x8, RZ ;  /* 0x0000000809007824 */ /* 0x000fe200078e00ff */
[----:B------:R-:W-:Y:S01]  /*12a50*/  ISETP.GE.AND P0, PT, R14, R17, PT ;  /* 0x000000110e00720c */ /* 0x000fe20003f06270 */
[----:B------:R1:W2:Y:S03]  /*12a60*/  SHFL.IDX PT, R2, R16, RZ, 0x181f ;  /* 0x00181fff10027589 */ /* 0x0002a600000e0000 */
[C---:B------:R-:W-:Y:S01]  /*12a70*/  IADD3 R11, R0.reuse, 0x40, RZ ;  /* 0x00000040000b7810 */ /* 0x040fe20007ffe0ff */
[----:B------:R1:W3:Y:S01]  /*12a80*/  SHFL.IDX PT, R3, R15, RZ, 0x181f ;  /* 0x00181fff0f037589 */ /* 0x0002e200000e0000 */
[C---:B------:R-:W-:Y:S02]  /*12a90*/  IADD3 R12, R0.reuse, 0x80, RZ ;  /* 0x00000080000c7810 */ /* 0x040fe40007ffe0ff */
[----:B------:R-:W-:-:S05]  /*12aa0*/  IADD3 R13, R0, 0xc0, RZ ;  /* 0x000000c0000d7810 */ /* 0x000fca0007ffe0ff */
        /* <DEDUP_REMOVED lines=22> */
.L_x_216:
[----:B------:R-:W-:Y:S05]  /*12c10*/  BSYNC B0 ;  /* 0x0000000000007941 */ /* 0x000fea0003800000 */
.L_x_215:
        /* <DEDUP_REMOVED lines=27> */
.L_x_218:
[----:B------:R-:W-:Y:S05]  /*12dd0*/  BSYNC B0 ;  /* 0x0000000000007941 */ /* 0x000fea0003800000 */
.L_x_217:
        /* <DEDUP_REMOVED lines=27> */
.L_x_220:
[----:B------:R-:W-:Y:S05]  /*12f90*/  BSYNC B0 ;  /* 0x0000000000007941 */ /* 0x000fea0003800000 */
.L_x_219:
        /* <DEDUP_REMOVED lines=28> */
.L_x_221:
        /* <DEDUP_REMOVED lines=10> */
.L_x_1464:


//--------------------- .text._ZN7cutlass13device_kernelIN5flash19enable_sm80_to_sm89INS1_16FlashAttnFwdSm80INS1_25CollectiveMainloopFwdSm80ILi8ELi1ELb1EN4cute5tupleIJNS5_1CILi128EEENS7_ILi48EEENS7_ILi256EEEEEELi256ENS_6half_tEfNS_4arch4Sm80ELb0ELb1ELb0ELb1ELb0ELb0ELb1ELb0EEENS1_21CollectiveEpilogueFwdINS6_IJS8_SA_S9_EEENS6_IJNS7_ILi1EEESI_SI_EEESC_SE_Li256ELb1ELb1ELb0ELb0EEENS1_19SingleTileSchedulerILb1ELb0ELb1ELi128EEEEEEEEEvNT_6ParamsE --------------------------
	.section	.text._ZN7cutlass13device_kernelIN5flash19enable_sm80_to_sm89INS1_16FlashAttnFwdSm80INS1_25CollectiveMainloopFwdSm80ILi8ELi1ELb1EN4cute5tupleIJNS5_1CILi128EEENS7_ILi48EEENS7_ILi256EEEEEELi256ENS_6half_tEfNS_4arch4Sm80ELb0ELb1ELb0ELb1ELb0ELb0ELb1ELb0EEENS1_21CollectiveEpilogueFwdINS6_IJS8_SA_S9_EEENS6_IJNS7_ILi1EEESI_SI_EEESC_SE_Li256ELb1ELb1ELb0ELb0EEENS1_19SingleTileSchedulerILb1ELb0ELb1ELi128EEEEEEEEEvNT_6ParamsE,"ax",@progbits
	.sectioninfo	@"SHI_REGISTERS=255"
	.align	128
.text._ZN7cutlass13device_kernelIN5flash19enable_sm80_to_sm89INS1_16FlashAttnFwdSm80INS1_25CollectiveMainloopFwdSm80ILi8ELi1ELb1EN4cute5tupleIJNS5_1CILi128EEENS7_ILi48EEENS7_ILi256EEEEEELi256ENS_6half_tEfNS_4arch4Sm80ELb0ELb1ELb0ELb1ELb0ELb0ELb1ELb0EEENS1_21CollectiveEpilogueFwdINS6_IJS8_SA_S9_EEENS6_IJNS7_ILi1EEESI_SI_EEESC_SE_Li256ELb1ELb1ELb0ELb0EEENS1_19SingleTileSchedulerILb1ELb0ELb1ELi128EEEEEEEEEvNT_6ParamsE:
        .type           _ZN7cutlass13device_kernelIN5flash19enable_sm80_to_sm89INS1_16FlashAttnFwdSm80INS1_25CollectiveMainloopFwdSm80ILi8ELi1ELb1EN4cute5tupleIJNS5_1CILi128EEENS7_ILi48EEENS7_ILi256EEEEEELi256ENS_6half_tEfNS_4arch4Sm80ELb0ELb1ELb0ELb1ELb0ELb0ELb1ELb0EEENS1_21CollectiveEpilogueFwdINS6_IJS8_SA_S9_EEENS6_IJNS7_ILi1EEESI_SI_EEESC_SE_Li256ELb1ELb1ELb0ELb0EEENS1_19SingleTileSchedulerILb1ELb0ELb1ELi128EEEEEEEEEvNT_6ParamsE,@function
        .size           _ZN7cutlass13device_kernelIN5flash19enable_sm80_to_sm89INS1_16FlashAttnFwdSm80INS1_25CollectiveMainloopFwdSm80ILi8ELi1ELb1EN4cute5tupleIJNS5_1CILi128EEENS7_ILi48EEENS7_ILi256EEEEEELi256ENS_6half_tEfNS_4arch4Sm80ELb0ELb1ELb0ELb1ELb0ELb0ELb1ELb0EEENS1_21CollectiveEpilogueFwdINS6_IJS8_SA_S9_EEENS6_IJNS7_ILi1EEESI_SI_EEESC_SE_Li256ELb1ELb1ELb0ELb0EEENS1_19SingleTileSchedulerILb1ELb0ELb1ELi128EEEEEEEEEvNT_6ParamsE,(.L_x_1465 - _ZN7cutlass13device_kernelIN5flash19enable_sm80_to_sm89INS1_16FlashAttnFwdSm80INS1_25CollectiveMainloopFwdSm80ILi8ELi1ELb1EN4cute5tupleIJNS5_1CILi128EEENS7_ILi48EEENS7_ILi256EEEEEELi256ENS_6half_tEfNS_4arch4Sm80ELb0ELb1ELb0ELb1ELb0ELb0ELb1ELb0EEENS1_21CollectiveEpilogueFwdINS6_IJS8_SA_S9_EEENS6_IJNS7_ILi1EEESI_SI_EEESC_SE_Li256ELb1ELb1ELb0ELb0EEENS1_19SingleTileSchedulerILb1ELb0ELb1ELi128EEEEEEEEEvNT_6ParamsE)
        .other          _ZN7cutlass13device_kernelIN5flash19enable_sm80_to_sm89INS1_16FlashAttnFwdSm80INS1_25CollectiveMainloopFwdSm80ILi8ELi1ELb1EN4cute5tupleIJNS5_1CILi128EEENS7_ILi48EEENS7_ILi256EEEEEELi256ENS_6half_tEfNS_4arch4Sm80ELb0ELb1ELb0ELb1ELb0ELb0ELb1ELb0EEENS1_21CollectiveEpilogueFwdINS6_IJS8_SA_S9_EEENS6_IJNS7_ILi1EEESI_SI_EEESC_SE_Li256ELb1ELb1ELb0ELb0EEENS1_19SingleTileSchedulerILb1ELb0ELb1ELi128EEEEEEEEEvNT_6ParamsE,@"STO_CUDA_ENTRY STV_DEFAULT"
_ZN7cutlass13device_kernelIN5flash19enable_sm80_to_sm89INS1_16FlashAttnFwdSm80INS1_25CollectiveMainloopFwdSm80ILi8ELi1ELb1EN4cute5tupleIJNS5_1CILi128EEENS7_ILi48EEENS7_ILi256EEEEEELi256ENS_6half_tEfNS_4arch4Sm80ELb0ELb1ELb0ELb1ELb0ELb0ELb1ELb0EEENS1_21CollectiveEpilogueFwdINS6_IJS8_SA_S9_EEENS6_IJNS7_ILi1EEESI_SI_EEESC_SE_Li256ELb1ELb1ELb0ELb0EEENS1_19SingleTileSchedulerILb1ELb0ELb1ELi128EEEEEEEEEvNT_6ParamsE:
[----:B------:R-:W-:Y:S02]  /*0000*/  MOV R1, c[0x0][0x28] ;  /* 0x00000a0000017a02 */ /* 0x000fe40000000f00 */
[----:B------:R-:W1:Y:S01]  /*0010*/  S2R R81, SR_TID.X ;  /* 0x0000000000517919 */ /* 0x000e620000002100 */
[----:B------:R-:W2:Y:S01]  /*0020*/  S2UR UR13, SR_CTAID.Z ;  /* 0x00000000000d79c3 */ /* 0x000ea20000002700 */
[----:B------:R-:W-:Y:S01]  /*0030*/  UMOV UR7, 0x4 ;  /* 0x0000000400077882 */ /* 0x000fe20000000000 */
[----:B------:R-:W-:Y:S01]  /*0040*/  IADD3 R1, R1, -0x98, RZ ;  /* 0xffffff6801017810 */ /* 0x000fe20007ffe0ff */
[----:B------:R-:W-:Y:S02]  /*0050*/  ULDC.64 UR4, c[0x0][0x568] ;  /* 0x00015a0000047ab9 */ /* 0x000fe40000000a00 */
[----:B------:R-:W-:-:S03]  /*0060*/  ULDC.64 UR18, c[0x0][0x118] ;  /* 0x0000460000127ab9 */ /* 0x000fc60000000a00 */
[----:B------:R-:W3:Y:S01]  /*0070*/  S2UR UR11, SR_CTAID.X ;  /* 0x00000000000b79c3 */ /* 0x000ee20000002500 */
[----:B-1----:R-:W-:Y:S01]  /*0080*/  SHF.R.U32.HI R0, RZ, 0x5, R81 ;  /* 0x00000005ff007819 */ /* 0x002fe20000011651 */
[----:B--2---:R-:W-:-:S05]  /*0090*/  UIMAD.WIDE UR4, UR13, UR7, UR4 ;  /* 0x000000070d0472a5 */ /* 0x004fca000f8e0204 */
[----:B------:R-:W1:Y:S02]  /*00a0*/  SHFL.IDX PT, R0, R0, RZ, 0x1f ;  /* 0x00001fff00007589 */ /* 0x000e6400000e0000 */
[----:B-1----:R-:W-:-:S13]  /*00b0*/  ISETP.NE.AND P0, PT, R0, RZ, PT ;  /* 0x000000ff0000720c */ /* 0x002fda0003f05270 */
[----:B---3--:R-:W-:Y:S05]  /*00c0*/  @!P0 BRA `(.L_x_222) ;  /* 0x000001c000008947 */ /* 0x008fea0003800000 */
[----:B------:R-:W-:-:S04]  /*00d0*/  ISETP.NE.U32.AND P0, PT, RZ, c[0x0][0x568], PT ;  /* 0x00015a00ff007a0c */ /* 0x000fc80003f05070 */
[----:B------:R-:W-:-:S13]  /*00e0*/  ISETP.NE.AND.EX P0, PT, RZ, c[0x0][0x56c], PT, P0 ;  /* 0x00015b00ff007a0c */ /* 0x000fda0003f05300 */
[----:B------:R-:W-:Y:S05]  /*00f0*/  @!P0 BRA `(.L_x_223) ;  /* 0x0000005000008947 */ /* 0x000fea0003800000 */
[----:B------:R-:W-:Y:S02]  /*0100*/  MOV R2, UR4 ;  /* 0x0000000400027c02 */ /* 0x000fe40008000f00 */
[----:B------:R-:W-:-:S05]  /*0110*/  MOV R3, UR5 ;  /* 0x0000000500037c02 */ /* 0x000fca0008000f00 */
[----:B------:R-:W2:Y:S02]  /*0120*/  LDG.E R0, [R2.64] ;  /* 0x0000001202007981 */ /* 0x000ea4000c1e1900 */
[----:B--2---:R1:W2:Y:S02]  /*0130*/  R2UR UR5, R0 ;  /* 0x00000000000573c2 */ /* 0x0042a400000e0000 */
[----:B-12---:R-:W-:Y:S05]  /*0140*/  BRA `(.L_x_224) ;  /* 0x000000e000007947 */ /* 0x006fea0003800000 */
.L_x_223:
[----:B------:R-:W-:-:S04]  /*0150*/  ISETP.NE.U32.AND P0, PT, RZ, c[0x0][0x560], PT ;  /* 0x00015800ff007a0c */ /* 0x000fc80003f05070 */
[----:B------:R-:W-:-:S13]  /*0160*/  ISETP.NE.AND.EX P0, PT, RZ, c[0x0][0x564], PT, P0 ;  /* 0x00015900ff007a0c */ /* 0x000fda0003f05300 */
[----:B------:R-:W-:Y:S05]  /*0170*/  @!P0 BRA `(.L_x_225) ;  /* 0x000000a000008947 */ /* 0x000fea0003800000 */
[----:B------:R-:W-:Y:S02]  /*0180*/  ULDC.64 UR4, c[0x0][0x560] ;  /* 0x0001580000047ab9 */ /* 0x000fe40000000a00 */
[----:B------:R-:W-:-:S06]  /*0190*/  UIMAD.WIDE UR4, UR13, UR7, UR4 ;  /* 0x000000070d0472a5 */ /* 0x000fcc000f8e0204 */
[----:B------:R-:W-:Y:S02]  /*01a0*/  MOV R2, UR4 ;  /* 0x0000000400027c02 */ /* 0x000fe40008000f00 */
[----:B------:R-:W-:-:S05]  /*01b0*/  MOV R3, UR5 ;  /* 0x0000000500037c02 */ /* 0x000fca0008000f00 */
[----:B------:R1:W2:Y:S04]  /*01c0*/  LDG.E R0, [R2.64] ;  /* 0x0000001202007981 */ /* 0x0002a8000c1e1900 */
[----:B-1----:R-:W3:Y:S01]  /*01d0*/  LDG.E R2, [R2.64+0x4] ;  /* 0x0000041202027981 */ /* 0x002ee2000c1e1900 */
[----:B--2---:R-:W1:Y:S08]  /*01e0*/  R2UR UR4, R0 ;  /* 0x00000000000473c2 */ /* 0x004e7000000e0000 */
[----:B---3--:R-:W1:Y:S02]  /*01f0*/  R2UR UR5, R2 ;  /* 0x00000000020573c2 */ /* 0x008e6400000e0000 */
[----:B-1----:R-:W-:Y:S01]  /*0200*/  UIADD3 UR5, -UR4, UR5, URZ ;  /* 0x0000000504057290 */ /* 0x002fe2000fffe13f */
[----:B------:R-:W-:Y:S05]  /*0210*/  BRA `(.L_x_224) ;  /* 0x0000001000007947 */ /* 0x000fea0003800000 */
.L_x_225:
[----:B------:R-:W-:Y:S02]  /*0220*/  ULDC UR5, c[0x0][0x54c] ;  /* 0x0001530000057ab9 */ /* 0x000fe40000000800 */
.L_x_224:
[----:B------:R-:W-:Y:S02]  /*0230*/  ULDC UR4, c[0x0][0x548] ;  /* 0x0001520000047ab9 */ /* 0x000fe40000000800 */
[----:B------:R-:W-:-:S02]  /*0240*/  USHF.L.U32 UR11, UR11, 0x7, URZ ;  /* 0x000000070b0b7899 */ /* 0x000fc4000800063f */
[----:B------:R-:W-:-:S04]  /*0250*/  UIMAD UR4, UR5, UR4, URZ ;  /* 0x00000004050472a4 */ /* 0x000fc8000f8e023f */
[----:B------:R-:W-:-:S04]  /*0260*/  UISETP.GE.AND UP0, UPT, UR11, UR4, UPT ;  /* 0x000000040b00728c */ /* 0x000fc8000bf06270 */
[----:B------:R-:W-:Y:S01]  /*0270*/  USEL UR13, UR13, 0xffffffff, !UP0 ;  /* 0xffffffff0d0d7887 */ /* 0x000fe2000c000000 */
[----:B------:R-:W-:Y:S05]  /*0280*/  BRA `(.L_x_226) ;  /* 0x000001b000007947 */ /* 0x000fea0003800000 */
.L_x_222:
        /* <DEDUP_REMOVED lines=8> */
.L_x_227:
        /* <DEDUP_REMOVED lines=13> */
.L_x_229:
[----:B------:R-:W-:Y:S02]  /*03e0*/  ULDC UR5, c[0x0][0x54c] ;  /* 0x0001530000057ab9 */ /* 0x000fe40000000800 */
.L_x_228:
[----:B------:R-:W-:Y:S02]  /*03f0*/  ULDC UR4, c[0x0][0x548] ;  /* 0x0001520000047ab9 */ /* 0x000fe40000000800 */
[----:B------:R-:W-:-:S02]  /*0400*/  USHF.L.U32 UR11, UR11, 0x7, URZ ;  /* 0x000000070b0b7899 */ /* 0x000fc4000800063f */
[----:B------:R-:W-:-:S04]  /*0410*/  UIMAD UR4, UR5, UR4, URZ ;  /* 0x00000004050472a4 */ /* 0x000fc8000f8e023f */
[----:B------:R-:W-:-:S04]  /*0420*/  UISETP.GE.AND UP0, UPT, UR11, UR4, UPT ;  /* 0x000000040b00728c */ /* 0x000fc8000bf06270 */
[----:B------:R-:W-:-:S06]  /*0430*/  USEL UR13, UR13, 0xffffffff, !UP0 ;  /* 0xffffffff0d0d7887 */ /* 0x000fcc000c000000 */
.L_x_226:
[----:B------:R-:W-:-:S13]  /*0440*/  ISETP.LE.AND P0, PT, RZ, UR13, PT ;  /* 0x0000000dff007c0c */ /* 0x000fda000bf03270 */
[----:B------:R-:W-:Y:S05]  /*0450*/  @!P0 EXIT ;  /* 0x000000000000894d */ /* 0x000fea0003800000 */
[----:B------:R-:W-:Y:S02]  /*0460*/  ULDC.64 UR14, c[0x0][0x370] ;  /* 0x0000dc00000e7ab9 */ /* 0x000fe40000000a00 */
[----:B------:R-:W-:Y:S02]  /*0470*/  ULDC.64 UR4, c[0x0][0x360] ;  /* 0x0000d80000047ab9 */ /* 0x000fe40000000a00 */
[----:B------:R-:W-:Y:S02]  /*0480*/  UISETP.NE.U32.AND UP0, UPT, URZ, UR14, UPT ;  /* 0x0000000e3f00728c */ /* 0x000fe4000bf05070 */
[----:B------:R-:W-:Y:S02]  /*0490*/  UISETP.NE.U32.AND UP2, UPT, URZ, UR4, UPT ;  /* 0x000000043f00728c */ /* 0x000fe4000bf45070 */
[----:B------:R-:W-:Y:S02]  /*04a0*/  UISETP.NE.AND.EX UP1, UPT, URZ, UR15, UPT, UP0 ;  /* 0x0000000f3f00728c */ /* 0x000fe4000bf25300 */
[----:B------:R-:W-:-:S02]  /*04b0*/  UISETP.NE.AND.EX UP0, UPT, URZ, UR5, UPT, UP2 ;  /* 0x000000053f00728c */ /* 0x000fc4000bf05320 */
[----:B------:R-:W-:Y:S02]  /*04c0*/  ULDC.64 UR8, c[0x0][0x348] ;  /* 0x0000d20000087ab9 */ /* 0x000fe40000000a00 */
[----:B------:R-:W-:Y:S01]  /*04d0*/  ULDC.64 UR4, c[0x0][0x360] ;  /* 0x0000d80000047ab9 */ /* 0x000fe20000000a00 */
[----:B------:R-:W-:Y:S01]  /*04e0*/  PLOP3.LUT P2, PT, PT, PT, UP1, 0x80, 0x0 ;  /* 0x000000000000781c */ /* 0x000fe20003f4f018 */
[----:B------:R-:W-:Y:S01]  /*04f0*/  UISETP.NE.U32.AND UP3, UPT, URZ, UR8, UPT ;  /* 0x000000083f00728c */ /* 0x000fe2000bf65070 */
[----:B------:R-:W-:Y:S01]  /*0500*/  PLOP3.LUT P1, PT, PT, PT, UP0, 0x80, 0x0 ;  /* 0x000000000000781c */ /* 0x000fe20003f2f008 */
[----:B------:R-:W-:Y:S02]  /*0510*/  ULDC.64 UR14, c[0x0][0x370] ;  /* 0x0000dc00000e7ab9 */ /* 0x000fe40000000a00 */
[----:B------:R-:W-:Y:S02]  /*0520*/  UISETP.NE.AND.EX UP3, UPT, URZ, UR9, UPT, UP3 ;  /* 0x000000093f00728c */ /* 0x000fe4000bf65330 */
[----:B------:R-:W-:-:S02]  /*0530*/  @UP0 UIMAD.WIDE UR4, UR13, UR7, UR4 ;  /* 0x000000070d0402a5 */ /* 0x000fc4000f8e0204 */
[----:B------:R-:W-:Y:S02]  /*0540*/  ULDC.64 UR8, c[0x0][0x348] ;  /* 0x0000d20000087ab9 */ /* 0x000fe40000000a00 */
[----:B------:R-:W-:Y:S01]  /*0550*/  @UP1 UIMAD.WIDE UR14, UR13, UR7, UR14 ;  /* 0x000000070d0e12a5 */ /* 0x000fe2000f8e020e */
[----:B------:R-:W-:Y:S01]  /*0560*/  PLOP3.LUT P0, PT, PT, PT, UP3, 0x80, 0x0 ;  /* 0x000000000000781c */ /* 0x000fe20003f0f038 */
[----:B------:R-:W-:Y:S01]  /*0570*/  IMAD.U32 R2, RZ, RZ, UR4 ;  /* 0x00000004ff027e24 */ /* 0x000fe2000f8e00ff */
[----:B------:R-:W-:Y:S01]  /*0580*/  MOV R3, UR5 ;  /* 0x0000000500037c02 */ /* 0x000fe20008000f00 */
[----:B------:R-:W-:Y:S02]  /*0590*/  ULDC.64 UR4, c[0x0][0x350] ;  /* 0x0000d40000047ab9 */ /* 0x000fe40000000a00 */
[----:B------:R-:W-:Y:S01]  /*05a0*/  UISETP.NE.U32.AND UP0, UPT, URZ, UR4, UPT ;  /* 0x000000043f00728c */ /* 0x000fe2000bf05070 */
[----:B------:R-:W-:Y:S01]  /*05b0*/  IMAD.U32 R5, RZ, RZ, UR15 ;  /* 0x0000000fff057e24 */ /* 0x000fe2000f8e00ff */
[----:B------:R-:W-:Y:S01]  /*05c0*/  UIMAD.WIDE UR8, UR13, UR7, UR8 ;  /* 0x000000070d0872a5 */ /* 0x000fe2000f8e0208 */
[----:B------:R-:W-:Y:S01]  /*05d0*/  IMAD.U32 R4, RZ, RZ, UR14 ;  /* 0x0000000eff047e24 */ /* 0x000fe2000f8e00ff */
[----:B------:R-:W-:Y:S01]  /*05e0*/  UISETP.NE.AND.EX UP2, UPT, URZ, UR5, UPT, UP0 ;  /* 0x000000053f00728c */ /* 0x000fe2000bf45300 */
[----:B------:R1:W2:Y:S02]  /*05f0*/  @P1 LDG.E R0, [R2.64] ;  /* 0x0000001202001981 */ /* 0x0002a4000c1e1900 */
[----:B------:R-:W-:Y:S01]  /*0600*/  ULDC.64 UR4, c[0x0][0x350] ;  /* 0x0000d40000047ab9 */ /* 0x000fe20000000a00 */
[----:B------:R-:W-:Y:S01]  /*0610*/  IMAD.U32 R8, RZ, RZ, UR8 ;  /* 0x00000008ff087e24 */ /* 0x000fe2000f8e00ff */
[----:B------:R3:W4:Y:S01]  /*0620*/  @P2 LDG.E R5, [R4.64] ;  /* 0x0000001204052981 */ /* 0x000722000c1e1900 */
[----:B------:R-:W-:Y:S01]  /*0630*/  PLOP3.LUT P3, PT, PT, PT, UP2, 0x80, 0x0 ;  /* 0x000000000000781c */ /* 0x000fe20003f6f028 */
[----:B------:R-:W-:Y:S01]  /*0640*/  IMAD.U32 R9, RZ, RZ, UR9 ;  /* 0x00000009ff097e24 */ /* 0x000fe2000f8e00ff */
[----:B------:R-:W-:Y:S01]  /*0650*/  UIMAD.WIDE UR4, UR13, UR7, UR4 ;  /* 0x000000070d0472a5 */ /* 0x000fe2000f8e0204 */
[----:B------:R-:W-:-:S05]  /*0660*/  MOV R6, RZ ;  /* 0x000000ff00067202 */ /* 0x000fca0000000f00 */
[----:B-1----:R-:W-:Y:S01]  /*0670*/  IMAD.U32 R2, RZ, RZ, UR4 ;  /* 0x00000004ff027e24 */ /* 0x002fe2000f8e00ff */
[----:B------:R-:W-:Y:S01]  /*0680*/  MOV R3, UR5 ;  /* 0x0000000500037c02 */ /* 0x000fe20008000f00 */
[----:B---3--:R-:W3:Y:S04]  /*0690*/  @P0 LDG.E R4, [R8.64] ;  /* 0x0000001208040981 */ /* 0x008ee8000c1e1900 */
[----:B------:R1:W5:Y:S01]  /*06a0*/  @P3 LDG.E R6, [R2.64] ;  /* 0x0000001202063981 */ /* 0x000362000c1e1900 */
[----:B------:R-:W-:Y:S01]  /*06b0*/  PLOP3.LUT P0, PT, PT, PT, UP3, 0x80, 0x0 ;  /* 0x000000000000781c */ /* 0x000fe20003f0f038 */
[----:B------:R-:W-:Y:S02]  /*06c0*/  UMOV UR16, URZ ;  /* 0x0000003f00107c82 */ /* 0x000fe40008000000 */
[----:B------:R-:W-:-:S02]  /*06d0*/  ULDC UR12, c[0x0][0x168] ;  /* 0x00005a00000c7ab9 */ /* 0x000fc40000000800 */
[----:B------:R-:W-:Y:S02]  /*06e0*/  UMOV UR6, URZ ;  /* 0x0000003f00067c82 */ /* 0x000fe40008000000 */
[----:B------:R-:W-:Y:S01]  /*06f0*/  ULDC UR10, c[0x0][0x1d0] ;  /* 0x00007400000a7ab9 */ /* 0x000fe20000000800 */
[----:B--2---:R1:W2:Y:S08]  /*0700*/  @P1 R2UR UR12, R0 ;  /* 0x00000000000c13c2 */ /* 0x0042b000000e0000 */
[----:B----4-:R1:W4:Y:S08]  /*0710*/  @P2 R2UR UR16, R5 ;  /* 0x00000000051023c2 */ /* 0x01033000000e0000 */
[----:B---3--:R1:W3:Y:S02]  /*0720*/  @P0 R2UR UR6, R4 ;  /* 0x00000000040603c2 */ /* 0x0082e400000e0000 */
[----:B-1-34-:R-:W-:Y:S05]  /*0730*/  @P1 BRA `(.L_x_230) ;  /* 0x0000007000001947 */ /* 0x01afea0003800000 */
[----:B--2---:R-:W-:-:S13]  /*0740*/  PLOP3.LUT P0, PT, PT, PT, UP3, 0x40, 0x0 ;  /* 0x000000000000781c */ /* 0x004fda0003f0e838 */
[----:B------:R-:W-:Y:S05]  /*0750*/  @P0 BRA `(.L_x_230) ;  /* 0x0000005000000947 */ /* 0x000fea0003800000 */
[----:B------:R-:W2:Y:S04]  /*0760*/  LDG.E R4, [R8.64] ;  /* 0x0000001208047981 */ /* 0x000ea8000c1e1900 */
[----:B------:R-:W3:Y:S01]  /*0770*/  LDG.E R0, [R8.64+0x4] ;  /* 0x0000041208007981 */ /* 0x000ee2000c1e1900 */
[----:B--2---:R-:W1:Y:S08]  /*0780*/  R2UR UR12, R4 ;  /* 0x00000000040c73c2 */ /* 0x004e7000000e0000 */
[----:B---3--:R-:W1:Y:S02]  /*0790*/  R2UR UR4, R0 ;  /* 0x00000000000473c2 */ /* 0x008e6400000e0000 */
[----:B-1----:R-:W-:-:S06]  /*07a0*/  UIADD3 UR12, -UR12, UR4, URZ ;  /* 0x000000040c0c7290 */ /* 0x002fcc000fffe13f */
.L_x_230:
[----:B--2---:R-:W-:-:S04]  /*07b0*/  ISETP.NE.U32.AND P0, PT, RZ, c[0x0][0x368], PT ;  /* 0x0000da00ff007a0c */ /* 0x004fc80003f05070 */
[----:B------:R-:W-:-:S13]  /*07c0*/  ISETP.NE.AND.EX P0, PT, RZ, c[0x0][0x36c], PT, P0 ;  /* 0x0000db00ff007a0c */ /* 0x000fda0003f05300 */
[----:B------:R-:W-:Y:S05]  /*07d0*/  @!P0 BRA `(.L_x_231) ;  /* 0x0000007000008947 */ /* 0x000fea0003800000 */
[----:B------:R-:W-:Y:S02]  /*07e0*/  ULDC.64 UR4, c[0x0][0x368] ;  /* 0x0000da0000047ab9 */ /* 0x000fe40000000a00 */
[----:B------:R-:W-:-:S06]  /*07f0*/  UIMAD.WIDE UR4, UR13, UR7, UR4 ;  /* 0x000000070d0472a5 */ /* 0x000fcc000f8e0204 */
[----:B------:R-:W-:Y:S02]  /*0800*/  MOV R2, UR4 ;  /* 0x0000000400027c02 */ /* 0x000fe40008000f00 */
[----:B------:R-:W-:-:S05]  /*0810*/  MOV R3, UR5 ;  /* 0x0000000500037c02 */ /* 0x000fca0008000f00 */
[----:B------:R-:W2:Y:S02]  /*0820*/  LDG.E R0, [R2.64] ;  /* 0x0000001202007981 */ /* 0x000ea4000c1e1900 */
[----:B--2---:R1:W2:Y:S02]  /*0830*/  R2UR UR10, R0 ;  /* 0x00000000000a73c2 */ /* 0x0042a400000e0000 */
[----:B-12---:R-:W-:Y:S05]  /*0840*/  BRA `(.L_x_232) ;  /* 0x0000006000007947 */ /* 0x006fea0003800000 */
.L_x_231:
[----:B------:R-:W-:Y:S05]  /*0850*/  @!P3 BRA `(.L_x_232) ;  /* 0x000000500000b947 */ /* 0x000fea0003800000 */
[----:B------:R1:W2:Y:S04]  /*0860*/  LDG.E R0, [R2.64] ;  /* 0x0000001202007981 */ /* 0x0002a8000c1e1900 */
[----:B-1----:R-:W3:Y:S01]  /*0870*/  LDG.E R2, [R2.64+0x4] ;  /* 0x0000041202027981 */ /* 0x002ee2000c1e1900 */
[----:B--2---:R-:W1:Y:S08]  /*0880*/  R2UR UR10, R0 ;  /* 0x00000000000a73c2 */ /* 0x004e7000000e0000 */
[----:B---3--:R-:W1:Y:S02]  /*0890*/  R2UR UR4, R2 ;  /* 0x00000000020473c2 */ /* 0x008e6400000e0000 */
[----:B-1----:R-:W-:-:S06]  /*08a0*/  UIADD3 UR10, -UR10, UR4, URZ ;  /* 0x000000040a0a7290 */ /* 0x002fcc000fffe13f */
.L_x_232:
[----:B------:R-:W-:Y:S01]  /*08b0*/  ULDC UR4, c[0x0][0x2c4] ;  /* 0x0000b10000047ab9 */ /* 0x000fe20000000800 */
[----:B-----5:R-:W-:Y:S01]  /*08c0*/  IADD3 R9, R6, UR16, RZ ;  /* 0x0000001006097c10 */ /* 0x020fe2000fffe0ff */
[----:B------:R-:W-:-:S02]  /*08d0*/  UISETP.NE.AND UP0, UPT, UR4, 0x1, UPT ;  /* 0x000000010400788c */ /* 0x000fc4000bf05270 */
[----:B------:R-:W-:Y:S02]  /*08e0*/  UIADD3 UR14, UR11, 0x7f, URZ ;  /* 0x0000007f0b0e7890 */ /* 0x000fe4000fffe03f */
[----:B------:R-:W-:Y:S02]  /*08f0*/  ULDC.64 UR4, c[0x0][0x2c8] ;  /* 0x0000b20000047ab9 */ /* 0x000fe40000000a00 */
[----:B------:R-:W-:Y:S02]  /*0900*/  ULDC.64 UR8, c[0x0][0x328] ;  /* 0x0000ca0000087ab9 */ /* 0x000fe40000000a00 */
[----:B------:R-:W-:Y:S02]  /*0910*/  UP2UR UR15, UPR, URZ, 0x1 ;  /* 0x000000013f0f7883 */ /* 0x000fe40008000000 */
[----:B------:R-:W-:Y:S02]  /*0920*/  UIADD3 UR10, -UR16, UR10, URZ ;  /* 0x0000000a100a7290 */ /* 0x000fe4000fffe13f */
[----:B------:R-:W-:-:S04]  /*0930*/  @UP0 UIADD3 UR20, UR11, 0x7f, URZ ;  /* 0x0000007f0b140890 */ /* 0x000fc8000fffe03f */
[----:B------:R-:W-:Y:S02]  /*0940*/  UIMAD.WIDE.U32 UR20, UR20, UR4, URZ ;  /* 0x00000004141472a5 */ /* 0x000fe4000f8e003f */
[----:B------:R-:W-:-:S05]  /*0950*/  UIADD3 UR4, UR10, 0x1, -UR12 ;  /* 0x000000010a047890 */ /* 0x000fca000fffe80c */
[----:B------:R-:W-:Y:S02]  /*0960*/  @UP0 UMOV UR17, UR21 ;  /* 0x0000001500110c82 */ /* 0x000fe40008000000 */
[----:B------:R-:W-:Y:S02]  /*0970*/  @UP0 USHF.R.U32.HI UR14, URZ, UR5, UR17 ;  /* 0x000000053f0e0299 */ /* 0x000fe40008011611 */
[----:B------:R-:W-:Y:S02]  /*0980*/  UISETP.GE.AND UP0, UPT, UR9, 0x1, UPT ;  /* 0x000000010900788c */ /* 0x000fe4000bf06270 */
[----:B------:R-:W-:Y:S02]  /*0990*/  UIADD3 UR4, UR4, UR14, URZ ;  /* 0x0000000e04047290 */ /* 0x000fe4000fffe03f */
[----:B------:R-:W-:Y:S02]  /*09a0*/  UP2UR UR14, UPR, URZ, 0x1 ;  /* 0x000000013f0e7883 */ /* 0x000fe40008000000 */
[----:B------:R-:W-:Y:S01]  /*09b0*/  PLOP3.LUT P0, PT, PT, PT, UP0, 0x40, 0x0 ;  /* 0x000000000000781c */ /* 0x000fe20003f0e808 */
[----:B------:R-:W-:-:S12]  /*09c0*/  UIADD3 UR8, UR4, UR8, URZ ;  /* 0x0000000804087290 */ /* 0x000fd8000fffe03f */
[----:B------:R-:W-:Y:S05]  /*09d0*/  @P0 BRA `(.L_x_233) ;  /* 0x0000014000000947 */ /* 0x000fea0003800000 */
[----:B------:R-:W-:Y:S01]  /*09e0*/  ISETP.LT.AND P0, PT, RZ, UR4, PT ;  /* 0x00000004ff007c0c */ /* 0x000fe2000bf01270 */
[----:B------:R-:W-:-:S12]  /*09f0*/  UIADD3 UR16, UR4, -0x1, URZ ;  /* 0xffffffff04107890 */ /* 0x000fd8000fffe03f */
[----:B------:R-:W-:Y:S05]  /*0a00*/  @P0 BRA `(.L_x_234) ;  /* 0x0000008000000947 */ /* 0x000fea0003800000 */
[----:B------:R-:W-:Y:S02]  /*0a10*/  UISETP.NE.AND UP0, UPT, UR9, 0x1, UPT ;  /* 0x000000010900788c */ /* 0x000fe4000bf05270 */
[----:B------:R-:W-:-:S03]  /*0a20*/  UIADD3 UR16, -UR4, URZ, URZ ;  /* 0x0000003f04107290 */ /* 0x000fc6000fffe13f */
[----:B------:R-:W-:Y:S02]  /*0a30*/  ULDC.64 UR4, c[0x0][0x330] ;  /* 0x0000cc0000047ab9 */ /* 0x000fe40000000a00 */
[----:B------:R-:W-:-:S07]  /*0a40*/  UIMAD.WIDE.U32 UR20, UR16, UR4, URZ ;  /* 0x00000004101472a5 */ /* 0x000fce000f8e003f */
[----:B------:R-:W-:Y:S02]  /*0a50*/  @UP0 UMOV UR17, UR21 ;  /* 0x0000001500110c82 */ /* 0x000fe40008000000 */
[----:B------:R-:W-:-:S04]  /*0a60*/  @UP0 USHF.R.U32.HI UR16, URZ, UR5, UR17 ;  /* 0x000000053f100299 */ /* 0x000fc80008011611 */
[----:B------:R-:W-:Y:S01]  /*0a70*/  ULOP3.LUT UR16, URZ, UR16, URZ, 0x33, !UPT ;  /* 0x000000103f107292 */ /* 0x000fe2000f8e333f */
[----:B------:R-:W-:Y:S05]  /*0a80*/  BRA `(.L_x_235) ;  /* 0x0000005000007947 */ /* 0x000fea0003800000 */
.L_x_234:
[----:B------:R-:W-:Y:S02]  /*0a90*/  UISETP.NE.AND UP0, UPT, UR9, 0x1, UPT ;  /* 0x000000010900788c */ /* 0x000fe4000bf05270 */
[----:B------:R-:W-:Y:S02]  /*0aa0*/  ULDC.64 UR4, c[0x0][0x330] ;  /* 0x0000cc0000047ab9 */ /* 0x000fe40000000a00 */
[----:B------:R-:W-:-:S07]  /*0ab0*/  UIMAD.WIDE.U32 UR20, UR16, UR4, URZ ;  /* 0x00000004101472a5 */ /* 0x000fce000f8e003f */
[----:B------:R-:W-:Y:S02]  /*0ac0*/  @UP0 UMOV UR17, UR21 ;  /* 0x0000001500110c82 */ /* 0x000fe40008000000 */
[----:B------:R-:W-:Y:S02]  /*0ad0*/  @UP0 USHF.R.U32.HI UR16, URZ, UR5, UR17 ;  /* 0x000000053f100299 */ /* 0x000fe40008011611 */
.L_x_235:
[----:B------:R-:W-:Y:S02]  /*0ae0*/  ULDC UR4, c[0x0][0x32c] ;  /* 0x0000cb0000047ab9 */ /* 0x000fe40000000800 */
[----:B------:R-:W-:-:S04]  /*0af0*/  UIMAD UR4, UR16, UR9, UR4 ;  /* 0x00000009100472a4 */ /* 0x000fc8000f8e0204 */
[----:B------:R-:W-:-:S04]  /*0b00*/  UISETP.LT.AND UP0, UPT, UR8, UR4, UPT ;  /* 0x000000040800728c */ /* 0x000fc8000bf01270 */
[----:B------:R-:W-:Y:S02]  /*0b10*/  USEL UR8, UR8, UR4, UP0 ;  /* 0x0000000408087287 */ /* 0x000fe40008000000 */
.L_x_233:
[----:B------:R-:W-:Y:S02]  /*0b20*/  UISETP.NE.AND UP0, UPT, UR15, URZ, UPT ;  /* 0x0000003f0f00728c */ /* 0x000fe4000bf05270 */
[----:B------:R-:W-:Y:S02]  /*0b30*/  UIADD3 UR22, UR10, 0x2f, URZ ;  /* 0x0000002f0a167890 */ /* 0x000fe4000fffe03f */
[----:B------:R-:W-:Y:S02]  /*0b40*/  UIADD3 UR20, UR8, 0x2f, URZ ;  /* 0x0000002f08147890 */ /* 0x000fe4000fffe03f */
[----:B------:R-:W-:Y:S02]  /*0b50*/  ULDC.64 UR4, c[0x0][0x2c8] ;  /* 0x0000b20000047ab9 */ /* 0x000fe40000000a00 */
[----:B------:R-:W-:Y:S02]  /*0b60*/  UISETP.GE.AND UP1, UPT, UR9, 0x1, UPT ;  /* 0x000000010900788c */ /* 0x000fe4000bf26270 */
[----:B------:R-:W-:-:S02]  /*0b70*/  UIMAD.WIDE.U32 UR16, UR11, UR4, URZ ;  /* 0x000000040b1072a5 */ /* 0x000fc4000f8e003f */
[----:B------:R-:W-:Y:S02]  /*0b80*/  UIMAD.WIDE UR22, UR22, 0x2aaaaaab, URZ ;  /* 0x2aaaaaab161678a5 */ /* 0x000fe4000f8e023f */
[----:B------:R-:W-:Y:S01]  /*0b90*/  UIMAD.WIDE UR20, UR20, 0x2aaaaaab, URZ ;  /* 0x2aaaaaab141478a5 */ /* 0x000fe2000f8e023f */
[----:B------:R-:W-:Y:S01]  /*0ba0*/  PLOP3.LUT P0, PT, PT, PT, UP1, 0x40, 0x0 ;  /* 0x000000000000781c */ /* 0x000fe20003f0e818 */
[----:B------:R-:W-:Y:S02]  /*0bb0*/  UMOV UR4, UR11 ;  /* 0x0000000b00047c82 */ /* 0x000fe40008000000 */
[----:B------:R-:W-:Y:S02]  /*0bc0*/  @UP0 USHF.R.U32.HI UR4, URZ, UR5, UR17 ;  /* 0x000000053f040299 */ /* 0x000fe40008011611 */
[----:B------:R-:W-:Y:S02]  /*0bd0*/  USHF.R.U32.HI UR5, URZ, 0x1f, UR23 ;  /* 0x0000001f3f057899 */ /* 0x000fe40008011617 */
[----:B------:R-:W-:-:S02]  /*0be0*/  USHF.R.U32.HI UR17, URZ, 0x1f, UR21 ;  /* 0x0000001f3f117899 */ /* 0x000fc40008011615 */
[----:B------:R-:W-:Y:S02]  /*0bf0*/  UIADD3 UR16, UR10, -UR12, URZ ;  /* 0x8000000c0a107290 */ /* 0x000fe4000fffe03f */
[----:B------:R-:W-:Y:S02]  /*0c00*/  ULEA.HI.SX32 UR5, UR23, UR5, 0x1d ;  /* 0x0000000517057291 */ /* 0x000fe4000f8fea3f */
[----:B------:R-:W-:Y:S02]  /*0c10*/  ULEA.HI.SX32 UR17, UR21, UR17, 0x1d ;  /* 0x0000001115117291 */ /* 0x000fe4000f8fea3f */
[----:B------:R-:W-:Y:S02]  /*0c20*/  UIADD3 UR4, UR16, UR4, URZ ;  /* 0x0000000410047290 */ /* 0x000fe4000fffe03f */
[----:B------:R-:W-:Y:S02]  /*0c30*/  UISETP.LT.AND UP0, UPT, UR5, UR17, UPT ;  /* 0x000000110500728c */ /* 0x000fe4000bf01270 */
[----:B------:R-:W-:-:S02]  /*0c40*/  ULDC UR8, c[0x0][0x324] ;  /* 0x0000c90000087ab9 */ /* 0x000fc40000000800 */
[----:B------:R-:W-:Y:S02]  /*0c50*/  UIADD3 UR8, UR4, -UR8, URZ ;  /* 0x8000000804087290 */ /* 0x000fe4000fffe03f */
[----:B------:R-:W-:Y:S01]  /*0c60*/  USEL UR17, UR5, UR17, UP0 ;  /* 0x0000001105117287 */ /* 0x000fe20008000000 */
[----:B------:R-:W-:Y:S05]  /*0c70*/  @P0 BRA `(.L_x_236) ;  /* 0x0000015000000947 */ /* 0x000fea0003800000 */
[----:B------:R-:W-:Y:S02]  /*0c80*/  UMOV UR20, UR4 ;  /* 0x0000000400147c82 */ /* 0x000fe40008000000 */
[----:B------:R-:W-:-:S06]  /*0c90*/  UISETP.GT.AND UP0, UPT, UR20, -0x1, UPT ;  /* 0xffffffff1400788c */ /* 0x000fcc000bf04270 */
[----:B------:R-:W-:-:S13]  /*0ca0*/  PLOP3.LUT P0, PT, PT, PT, UP0, 0x80, 0x0 ;  /* 0x000000000000781c */ /* 0x000fda0003f0f008 */
[----:B------:R-:W-:Y:S05]  /*0cb0*/  @P0 BRA `(.L_x_237) ;  /* 0x0000008000000947 */ /* 0x000fea0003800000 */
        /* <DEDUP_REMOVED lines=8> */
.L_x_237:
[----:B------:R-:W-:Y:S02]  /*0d40*/  UISETP.NE.AND UP0, UPT, UR9, 0x1, UPT ;  /* 0x000000010900788c */ /* 0x000fe4000bf05270 */
[----:B------:R-:W-:Y:S02]  /*0d50*/  ULDC.64 UR4, c[0x0][0x330] ;  /* 0x0000cc0000047ab9 */ /* 0x000fe40000000a00 */
[----:B------:R-:W-:-:S07]  /*0d60*/  UIMAD.WIDE.U32 UR22, UR20, UR4, URZ ;  /* 0x00000004141672a5 */ /* 0x000fce000f8e003f */
[----:B------:R-:W-:Y:S02]  /*0d70*/  @UP0 UMOV UR21, UR23 ;  /* 0x0000001700150c82 */ /* 0x000fe40008000000 */
[----:B------:R-:W-:Y:S02]  /*0d80*/  @UP0 USHF.R.U32.HI UR20, URZ, UR5, UR21 ;  /* 0x000000053f140299 */ /* 0x000fe40008011615 */
.L_x_238:
[----:B------:R-:W-:Y:S02]  /*0d90*/  ULDC UR4, c[0x0][0x32c] ;  /* 0x0000cb0000047ab9 */ /* 0x000fe40000000800 */
[----:B------:R-:W-:-:S04]  /*0da0*/  UIMAD UR4, UR20, UR4, URZ ;  /* 0x00000004140472a4 */ /* 0x000fc8000f8e023f */
[----:B------:R-:W-:-:S04]  /*0db0*/  UISETP.LT.AND UP0, UPT, UR8, UR4, UPT ;  /* 0x000000040800728c */ /* 0x000fc8000bf01270 */
[----:B------:R-:W-:-:S04]  /*0dc0*/  USEL UR8, UR8, UR4, !UP0 ;  /* 0x0000000408087287 */ /* 0x000fc8000c000000 */
.L_x_236:
[----:B------:R-:W-:Y:S01]  /*0dd0*/  UIMAD.WIDE UR4, UR8, 0x2aaaaaab, URZ ;  /* 0x2aaaaaab080478a5 */ /* 0x000fe2000f8e023f */
[----:B------:R-:W-:Y:S01]  /*0de0*/  PLOP3.LUT P2, PT, PT, PT, PT, 0x80, 0x0 ;  /* 0x000000000000781c */ /* 0x000fe20003f4f070 */
[----:B------:R-:W-:Y:S01]  /*0df0*/  CS2R R10, SRZ ;  /* 0x00000000000a7805 */ /* 0x000fe2000001ff00 */
[----:B------:R-:W-:Y:S01]  /*0e00*/  IMAD.MOV.U32 R130, RZ, RZ, RZ ;  /* 0x000000ffff827224 */ /* 0x000fe200078e00ff */
[----:B------:R-:W-:Y:S01]  /*0e10*/  USHF.R.U32.HI UR4, URZ, 0x1f, UR5 ;  /* 0x0000001f3f047899 */ /* 0x000fe20008011605 */
[----:B------:R-:W-:Y:S01]  /*0e20*/  CS2R R128, SRZ ;  /* 0x0000000000807805 */ /* 0x000fe2000001ff00 */
[----:B------:R-:W-:Y:S01]  /*0e30*/  CS2R R14, SRZ ;  /* 0x00000000000e7805 */ /* 0x000fe2000001ff00 */
[----:B------:R-:W-:Y:S01]  /*0e40*/  IMAD.MOV.U32 R126, RZ, RZ, RZ ;  /* 0x000000ffff7e7224 */ /* 0x000fe200078e00ff */
[----:B------:R-:W-:Y:S01]  /*0e50*/  ULEA.HI.SX32 UR4, UR5, UR4, 0x1d ;  /* 0x0000000405047291 */ /* 0x000fe2000f8fea3f */
[----:B------:R-:W-:Y:S01]  /*0e60*/  CS2R R124, SRZ ;  /* 0x00000000007c7805 */ /* 0x000fe2000001ff00 */
[----:B------:R-:W-:Y:S01]  /*0e70*/  MOV R122, RZ ;  /* 0x000000ff007a7202 */ /* 0x000fe20000000f00 */
[----:B------:R-:W-:Y:S01]  /*0e80*/  CS2R R120, SRZ ;  /* 0x0000000000787805 */ /* 0x000fe2000001ff00 */
[----:B------:R-:W-:Y:S01]  /*0e90*/  UISETP.LT.AND UP0, UPT, URZ, UR4, UPT ;  /* 0x000000043f00728c */ /* 0x000fe2000bf01270 */
[----:B------:R-:W-:Y:S01]  /*0ea0*/  CS2R R12, SRZ ;  /* 0x00000000000c7805 */ /* 0x000fe2000001ff00 */
[----:B------:R-:W-:Y:S01]  /*0eb0*/  IMAD.MOV.U32 R118, RZ, RZ, RZ ;  /* 0x000000ffff767224 */ /* 0x000fe200078e00ff */
[----:B------:R-:W-:Y:S01]  /*0ec0*/  CS2R R116, SRZ ;  /* 0x0000000000747805 */ /* 0x000fe2000001ff00 */
[----:B------:R-:W-:Y:S01]  /*0ed0*/  USEL UR8, URZ, UR4, !UP0 ;  /* 0x000000043f087287 */ /* 0x000fe2000c000000 */
[----:B------:R-:W-:Y:S01]  /*0ee0*/  CS2R R16, SRZ ;  /* 0x0000000000107805 */ /* 0x000fe2000001ff00 */
[----:B------:R-:W-:Y:S01]  /*0ef0*/  MOV R114, RZ ;  /* 0x000000ff00727202 */ /* 0x000fe20000000f00 */
[----:B------:R-:W-:Y:S01]  /*0f00*/  CS2R R112, SRZ ;  /* 0x0000000000707805 */ /* 0x000fe2000001ff00 */
[----:B------:R-:W-:Y:S01]  /*0f10*/  UISETP.GT.AND UP0, UPT, UR17, UR8, UPT ;  /* 0x000000081100728c */ /* 0x000fe2000bf04270 */
[----:B------:R-:W-:Y:S01]  /*0f20*/  CS2R R18, SRZ ;  /* 0x0000000000127805 */ /* 0x000fe2000001ff00 */
[----:B------:R-:W-:Y:S01]  /*0f30*/  IMAD.MOV.U32 R110, RZ, RZ, RZ ;  /* 0x000000ffff6e7224 */ /* 0x000fe200078e00ff */
[----:B------:R-:W-:Y:S01]  /*0f40*/  CS2R R108, SRZ ;  /* 0x00000000006c7805 */ /* 0x000fe2000001ff00 */
[----:B------:R-:W-:Y:S01]  /*0f50*/  CS2R R106, SRZ ;  /* 0x00000000006a7805 */ /* 0x000fe2000001ff00 */
[----:B------:R-:W-:Y:S01]  /*0f60*/  CS2R R104, SRZ ;  /* 0x0000000000687805 */ /* 0x000fe2000001ff00 */
[----:B------:R-:W-:Y:S01]  /*0f70*/  PLOP3.LUT P0, PT, PT, PT, UP0, 0x80, 0x0 ;  /* 0x000000000000781c */ /* 0x000fe20003f0f008 */
        /* <DEDUP_REMOVED lines=48> */
[----:B------:R-:W-:Y:S01]  /*1280*/  CS2R R152, SRZ ;  /* 0x0000000000987805 */ /* 0x000fe2000001ff00 */
[----:B------:R-:W-:Y:S01]  /*1290*/  CS2R R158, SRZ ;  /* 0x00000000009e7805 */ /* 0x000fe2000001ff00 */
[----:B------:R-:W-:Y:S01]  /*12a0*/  IMAD.MOV.U32 R8, RZ, RZ, RZ ;  /* 0x000000ffff087224 */ /* 0x000fe200078e00ff */
[----:B------:R-:W-:Y:S01]  /*12b0*/  MOV R156, RZ ;  /* 0x000000ff009c7202 */ /* 0x000fe20000000f00 */
[----:B------:R-:W-:Y:S01]  /*12c0*/  IMAD.MOV.U32 R53, RZ, RZ, RZ ;  /* 0x000000ffff357224 */ /* 0x000fe200078e00ff */
[----:B------:R-:W-:Y:S05]  /*12d0*/  @!P0 BRA `(.L_x_239) ;  /* 0x0001031000008947 */ /* 0x000fea0003800000 */
[----:B------:R-:W-:Y:S01]  /*12e0*/  ULDC.64 UR4, c[0x0][0x340] ;  /* 0x0000d00000047ab9 */ /* 0x000fe20000000a00 */
[----:B------:R-:W2:Y:S01]  /*12f0*/  LDL.LU R85, [R1+0x1c] ;  /* 0x00001c0001557983 */ /* 0x000ea20000300800 */
[----:B------:R-:W-:-:S02]  /*1300*/  UISETP.NE.U32.AND UP0, UPT, URZ, UR4, UPT ;  /* 0x000000043f00728c */ /* 0x000fc4000bf05070 */
[----:B------:R-:W-:Y:S02]  /*1310*/  UISETP.NE.AND UP1, UPT, UR15, URZ, UPT ;  /* 0x0000003f0f00728c */ /* 0x000fe4000bf25270 */
[----:B------:R-:W-:-:S03]  /*1320*/  UISETP.NE.AND.EX UP0, UPT, URZ, UR5, UPT, UP0 ;  /* 0x000000053f00728c */ /* 0x000fc6000bf05300 */
[----:B------:R-:W-:-:S03]  /*1330*/  ULDC.64 UR4, c[0x0][0x340] ;  /* 0x0000d00000047ab9 */ /* 0x000fc60000000a00 */
[----:B------:R-:W-:-:S05]  /*1340*/  PLOP3.LUT P4, PT, PT, PT, UP0, 0x80, 0x0 ;  /* 0x000000000000781c */ /* 0x000fca0003f8f008 */
[----:B------:R-:W-:-:S06]  /*1350*/  @UP0 UIMAD.WIDE UR4, UR13, UR7, UR4 ;  /* 0x000000070d0402a5 */ /* 0x000fcc000f8e0204 */
[----:B------:R-:W-:Y:S02]  /*1360*/  IMAD.U32 R2, RZ, RZ, UR4 ;  /* 0x00000004ff027e24 */ /* 0x000fe4000f8e00ff */
[----:B------:R-:W-:Y:S01]  /*1370*/  IMAD.U32 R3, RZ, RZ, UR5 ;  /* 0x00000005ff037e24 */ /* 0x000fe2000f8e00ff */
[----:B------:R-:W1:Y:S01]  /*1380*/  S2UR UR24, SR_CTAID.Y ;  /* 0x00000000001879c3 */ /* 0x000e620000002600 */
[----:B------:R-:W-:Y:S01]  /*1390*/  SHF.R.S32.HI R67, RZ, 0x1f, R81 ;  /* 0x0000001fff437819 */ /* 0x000fe20000011451 */
[----:B------:R-:W-:Y:S02]  /*13a0*/  USHF.R.S32.HI UR7, URZ, 0x1f, UR6 ;  /* 0x0000001f3f077899 */ /* 0x000fe40008011406 */
[----:B------:R3:W4:Y:S01]  /*13b0*/  @P4 LDG.E R8, [R2.64] ;  /* 0x0000001202084981 */ /* 0x000722000c1e1900 */
[----:B------:R-:W-:Y:S01]  /*13c0*/  ULDC.64 UR4, c[0x0][0x178] ;  /* 0x00005e0000047ab9 */ /* 0x000fe20000000a00 */
[----:B------:R-:W-:Y:S01]  /*13d0*/  PLOP3.LUT P1, PT, PT, PT, UP1, 0x80, 0x0 ;  /* 0x000000000000781c */ /* 0x000fe20003f2f018 */
[----:B------:R-:W-:Y:S01]  /*13e0*/  UIMAD UR7, UR7, UR4, URZ ;  /* 0x00000004070772a4 */ /* 0x000fe2000f8e023f */
[----:B------:R-:W-:Y:S01]  /*13f0*/  BAR.SYNC.DEFER_BLOCKING 0x0 ;  /* 0x0000000000007b1d */ /* 0x000fe20000010000 */
[----:B------:R-:W-:Y:S01]  /*1400*/  UIMAD.WIDE.U32 UR22, UR6, UR4, URZ ;  /* 0x00000004061672a5 */ /* 0x000fe2000f8e003f */
[----:B------:R-:W-:Y:S01]  /*1410*/  PLOP3.LUT P0, PT, PT, PT, UP1, 0x80, 0x0 ;  /* 0x000000000000781c */ /* 0x000fe20003f0f018 */
[----:B------:R-:W-:Y:S01]  /*1420*/  UIMAD UR6, UR6, UR5, UR7 ;  /* 0x00000005060672a4 */ /* 0x000fe2000f8e0207 */
[----:B------:R-:W-:Y:S01]  /*1430*/  LEA.HI R66, R67, R81, RZ, 0x5 ;  /* 0x0000005143427211 */ /* 0x000fe200078f28ff */
[----:B------:R-:W-:-:S02]  /*1440*/  USHF.R.S32.HI UR20, URZ, 0x1f, UR13 ;  /* 0x0000001f3f147899 */ /* 0x000fc4000801140d */
[----:B------:R-:W-:Y:S01]  /*1450*/  ULDC.64 UR4, c[0x0][0x1b8] ;  /* 0x00006e0000047ab9 */ /* 0x000fe20000000a00 */
[----:B------:R-:W-:Y:S01]  /*1460*/  SHF.R.S32.HI R65, RZ, 0x5, R66 ;  /* 0x00000005ff417819 */ /* 0x000fe20000011442 */
[----:B------:R-:W-:Y:S02]  /*1470*/  UIADD3 UR23, UR23, UR6, URZ ;  /* 0x0000000617177290 */ /* 0x000fe4000fffe03f */
[----:B------:R-:W-:Y:S02]  /*1480*/  USEL UR7, UR20, URZ, !UP3 ;  /* 0x0000003f14077287 */ /* 0x000fe4000d800000 */
[----:B-1----:R-:W-:Y:S02]  /*1490*/  USHF.R.S32.HI UR21, URZ, 0x1f, UR24 ;  /* 0x0000001f3f157899 */ /* 0x002fe40008011418 */
[----:B------:R-:W-:Y:S02]  /*14a0*/  UIMAD.WIDE.U32 UR26, UR24, UR4, UR22 ;  /* 0x00000004181a72a5 */ /* 0x000fe4000f8e0016 */
[----:B------:R-:W-:Y:S01]  /*14b0*/  UIMAD UR6, UR21, UR4, URZ ;  /* 0x00000004150672a4 */ /* 0x000fe2000f8e023f */
[----:B---3--:R-:W-:Y:S01]  /*14c0*/  LEA.HI R2, R67, R81, RZ, 0x3 ;  /* 0x0000005143027211 */ /* 0x008fe200078f18ff */
[----:B------:R-:W-:-:S02]  /*14d0*/  USEL UR22, UR13, URZ, !UP3 ;  /* 0x0000003f0d167287 */ /* 0x000fc4000d800000 */
[----:B------:R-:W-:Y:S01]  /*14e0*/  UIMAD UR6, UR24, UR5, UR6 ;  /* 0x00000005180672a4 */ /* 0x000fe2000f8e0206 */
[----:B------:R-:W-:Y:S02]  /*14f0*/  LOP3.LUT R0, R2, 0xfffffff8, RZ, 0xc0, !PT ;  /* 0xfffffff802007812 */ /* 0x000fe400078ec0ff */
[----:B------:R-:W-:Y:S01]  /*1500*/  SHF.R.S32.HI R69, RZ, 0x3, R2 ;  /* 0x00000003ff457819 */ /* 0x000fe20000011402 */
[----:B------:R-:W-:Y:S02]  /*1510*/  ULDC.64 UR4, c[0x0][0x1c0] ;  /* 0x0000700000047ab9 */ /* 0x000fe40000000a00 */
[----:B------:R-:W-:Y:S01]  /*1520*/  IMAD.IADD R26, R81, 0x1, -R0 ;  /* 0x00000001511a7824 */ /* 0x000fe200078e0a00 */
[----:B------:R-:W-:Y:S01]  /*1530*/  UIMAD UR7, UR7, UR4, URZ ;  /* 0x00000004070772a4 */ /* 0x000fe2000f8e023f */
[----:B------:R-:W-:Y:S01]  /*1540*/  IADD3 R17, R69, UR11, RZ ;  /* 0x0000000b45117c10 */ /* 0x000fe2000fffe0ff */
[----:B------:R-:W-:Y:S01]  /*1550*/  UIADD3 UR27, UR27, UR6, URZ ;  /* 0x000000061b1b7290 */ /* 0x000fe2000fffe03f */
[----:B------:R-:W-:Y:S01]  /*1560*/  IMAD R0, R26, 0x20, R69 ;  /* 0x000000201a007824 */ /* 0x000fe200078e0245 */
[----:B------:R-:W-:-:S02]  /*1570*/  UIMAD UR5, UR22, UR5, UR7 ;  /* 0x00000005160572a4 */ /* 0x000fc4000f8e0207 */
[----:B------:R-:W-:Y:S02]  /*1580*/  UIMAD.WIDE.U32 UR22, UR22, UR4, UR26 ;  /* 0x00000004161672a5 */ /* 0x000fe4000f8e001a */
[----:B------:R-:W-:Y:S01]  /*1590*/  IADD3 R3, R0, UR11, RZ ;  /* 0x0000000b00037c10 */ /* 0x000fe2000fffe0ff */
[----:B------:R-:W-:Y:S02]  /*15a0*/  ULDC UR4, c[0x0][0x2c4] ;  /* 0x0000b10000047ab9 */ /* 0x000fe40000000800 */
[----:B------:R-:W-:Y:S01]  /*15b0*/  UIADD3 UR5, UR23, UR5, URZ ;  /* 0x0000000517057290 */ /* 0x000fe2000fffe03f */
[----:B------:R-:W-:Y:S01]  /*15c0*/  IMAD.U32 R5, RZ, RZ, UR23 ;  /* 0x00000017ff057e24 */ /* 0x000fe2000f8e00ff */
[----:B------:R-:W-:Y:S01]  /*15d0*/  UIMAD UR4, UR12, UR4, URZ ;  /* 0x000000040c0472a4 */ /* 0x000fe2000f8e023f */
[----:B------:R-:W-:Y:S01]  /*15e0*/  @P1 IMAD.HI.U32 R0, R3, c[0x0][0x2c8], RZ ;  /* 0x0000b20003001a27 */ /* 0x000fe200078e00ff */
[----:B------:R-:W-:Y:S02]  /*15f0*/  UMOV UR23, 0x30 ;  /* 0x0000003000177882 */ /* 0x000fe40000000000 */
[----:B------:R-:W-:Y:S01]  /*1600*/  ULDC.64 UR6, c[0x0][0x1e8] ;  /* 0x00007a0000067ab9 */ /* 0x000fe20000000a00 */
[----:B------:R-:W-:Y:S01]  /*1610*/  IMAD.MOV.U32 R2, RZ, RZ, R3 ;  /* 0x000000ffff027224 */ /* 0x000fe200078e0003 */
[----:B------:R-:W-:Y:S01]  /*1620*/  @P0 SHF.R.U32.HI R2, RZ, c[0x0][0x2cc], R0 ;  /* 0x0000b300ff020a19 */ /* 0x000fe20000011600 */
[----:B------:R-:W-:Y:S01]  /*1630*/  IMAD.U32 R4, RZ, RZ, UR22 ;  /* 0x00000016ff047e24 */ /* 0x000fe2000f8e00ff */
[----:B------:R-:W-:Y:S01]  /*1640*/  UIMAD UR22, UR17, -0x30, UR23 ;  /* 0xffffffd0111678a4 */ /* 0x000fe2000f8e0217 */
[----:B------:R-:W-:Y:S01]  /*1650*/  IMAD.U32 R5, RZ, RZ, UR5 ;  /* 0x00000005ff057e24 */ /* 0x000fe2000f8e00ff */
[--C-:B------:R-:W-:Y:S01]  /*1660*/  SHF.R.S32.HI R6, RZ, 0x1f, R2.reuse ;  /* 0x0000001fff067819 */ /* 0x100fe20000011402 */
[----:B------:R-:W-:Y:S01]  /*1670*/  IMAD.MOV R0, RZ, RZ, -R2 ;  /* 0x000000ffff007224 */ /* 0x000fe200078e0a02 */
[----:B------:R-:W-:-:S02]  /*1680*/  UIMAD UR6, UR21, UR6, URZ ;  /* 0x00000006150672a4 */ /* 0x000fc4000f8e023f */
[----:B------:R-:W-:Y:S02]  /*1690*/  IMAD.U32 R64, RZ, RZ, UR22 ;  /* 0x00000016ff407e24 */ /* 0x000fe4000f8e00ff */
[----:B------:R-:W-:Y:S01]  /*16a0*/  IMAD R0, R0, c[0x0][0x2c4], R3 ;  /* 0x0000b10000007a24 */ /* 0x000fe200078e0203 */
[----:B------:R-:W-:Y:S01]  /*16b0*/  UIMAD UR25, UR24, UR7, UR6 ;  /* 0x00000007181972a4 */ /* 0x000fe2000f8e0206 */
[----:B------:R-:W-:Y:S02]  /*16c0*/  IMAD R3, R6, c[0x0][0x1b0], RZ ;  /* 0x00006c0006037a24 */ /* 0x000fe400078e02ff */
[----:B------:R-:W-:Y:S01]  /*16d0*/  ULDC.64 UR6, c[0x0][0x1f0] ;  /* 0x00007c0000067ab9 */ /* 0x000fe20000000a00 */
[----:B------:R-:W-:Y:S01]  /*16e0*/  SHF.R.S32.HI R6, RZ, 0x1f, R0 ;  /* 0x0000001fff067819 */ /* 0x000fe20000011400 */
[C---:B------:R-:W-:Y:S02]  /*16f0*/  IMAD R7, R2.reuse, c[0x0][0x1b4], R3 ;  /* 0x00006d0002077a24 */ /* 0x040fe400078e0203 */
[----:B------:R-:W-:-:S04]  /*1700*/  IMAD.WIDE.U32 R2, R2, c[0x0][0x1b0], R4 ;  /* 0x00006c0002027a25 */ /* 0x000fc800078e0004 */
[----:B------:R-:W-:Y:S01]  /*1710*/  IMAD R4, R6, c[0x0][0x1a8], RZ ;  /* 0x00006a0006047a24 */ /* 0x000fe200078e02ff */
[----:B------:R-:W-:Y:S01]  /*1720*/  IADD3 R6, R17, 0x20, RZ ;  /* 0x0000002011067810 */ /* 0x000fe20007ffe0ff */
[----:B------:R-:W-:Y:S02]  /*1730*/  IMAD.IADD R3, R3, 0x1, R7 ;  /* 0x0000000103037824 */ /* 0x000fe400078e0207 */
[----:B------:R-:W-:Y:S01]  /*1740*/  IMAD R7, R0, c[0x0][0x1ac], R4 ;  /* 0x00006b0000077a24 */ /* 0x000fe200078e0204 */
[----:B------:R-:W-:Y:S01]  /*1750*/  ISETP.GE.AND P2, PT, R6, UR4, PT ;  /* 0x0000000406007c0c */ /* 0x000fe2000bf46270 */
[----:B------:R-:W-:Y:S01]  /*1760*/  IMAD.WIDE.U32 R4, R0, c[0x0][0x1a8], R2 ;  /* 0x00006a0000047a25 */ /* 0x000fe200078e0002 */
[----:B------:R-:W-:-:S03]  /*1770*/  LEA.HI R6, R67, R81, RZ, 0x6 ;  /* 0x0000005143067211 */ /* 0x000fc600078f30ff */
[----:B------:R-:W-:Y:S01]  /*1780*/  IMAD.SHL.U32 R0, R69, 0x40, RZ ;  /* 0x0000004045007824 */ /* 0x000fe200078e00ff */
[----:B------:R-:W-:Y:S01]  /*1790*/  LEA R20, P0, R4, c[0x0][0x160], 0x1 ;  /* 0x0000580004147a11 */ /* 0x000fe200078008ff */
[----:B------:R-:W-:Y:S02]  /*17a0*/  IMAD.SHL.U32 R2, R26, 0x8, RZ ;  /* 0x000000081a027824 */ /* 0x000fe400078e00ff */
[----:B------:R-:W-:Y:S01]  /*17b0*/  IMAD.IADD R3, R5, 0x1, R7 ;  /* 0x0000000105037824 */ /* 0x000fe200078e0207 */
[----:B------:R-:W-:Y:S01]  /*17c0*/  LOP3.LUT R0, R0, 0x1c0, RZ, 0xc0, !PT ;  /* 0x000001c000007812 */ /* 0x000fe200078ec0ff */
[----:B------:R-:W-:Y:S01]  /*17d0*/  IMAD.SHL.U32 R6, R6, 0x8, RZ ;  /* 0x0000000806067824 */ /* 0x000fe200078e00ff */
[----:B------:R-:W-:Y:S02]  /*17e0*/  IADD3 R7, R17, 0x40, RZ ;  /* 0x0000004011077810 */ /* 0x000fe40007ffe0ff */
[----:B------:R-:W-:Y:S02]  /*17f0*/  LOP3.LUT R5, R0, 0x38, R2, 0xf8, !PT ;  /* 0x0000003800057812 */ /* 0x000fe400078ef802 */
[----:B------:R-:W-:-:S02]  /*1800*/  SHF.R.U32.HI R0, RZ, 0x3, R0 ;  /* 0x00000003ff007819 */ /* 0x000fc40000011600 */
[----:B------:R-:W-:Y:S02]  /*1810*/  LEA.HI.X R19, R4, c[0x0][0x164], R3, 0x1, P0 ;  /* 0x0000590004137a11 */ /* 0x000fe400000f0c03 */
[----:B------:R-:W1:Y:S01]  /*1820*/  SHFL.IDX PT, R4, R20, RZ, 0x181f ;  /* 0x00181fff14047589 */ /* 0x000e6200000e0000 */
[----:B------:R-:W-:Y:S02]  /*1830*/  LOP3.LUT R3, R5, R0, RZ, 0x3c, !PT ;  /* 0x0000000005037212 */ /* 0x000fe400078e3cff */
[----:B------:R-:W-:Y:S01]  /*1840*/  ISETP.GE.AND P0, PT, R17, UR4, PT ;  /* 0x0000000411007c0c */ /* 0x000fe2000bf06270 */
[----:B------:R-:W3:Y:S01]  /*1850*/  SHFL.IDX PT, R5, R19, RZ, 0x181f ;  /* 0x00181fff13057589 */ /* 0x000ee200000e0000 */
[----:B------:R-:W-:Y:S02]  /*1860*/  SHF.R.S32.HI R0, RZ, 0x1f, R9 ;  /* 0x0000001fff007819 */ /* 0x000fe40000011409 */
[----:B------:R-:W-:Y:S02]  /*1870*/  IADD3 R9, P3, R9, R69, RZ ;  /* 0x0000004509097210 */ /* 0x000fe40007f7e0ff */
[----:B------:R-:W-:-:S02]  /*1880*/  LOP3.LUT R18, R3, 0xfffffe00, R6, 0xf8, !PT ;  /* 0xfffffe0003127812 */ /* 0x000fc400078ef806 */
[----:B------:R-:W-:Y:S01]  /*1890*/  LEA.HI.X.SX32 R21, R69, R0, 0x1, P3 ;  /* 0x0000000045157211 */ /* 0x000fe200018f0eff */
[----:B------:R-:W5:Y:S01]  /*18a0*/  SHFL.IDX PT, R6, R20, 0x1, 0x181f ;  /* 0x00381f0014067f89 */ /* 0x000f6200000e0000 */
[----:B------:R-:W-:Y:S01]  /*18b0*/  IADD3 R0, R2, 0x80, RZ ;  /* 0x0000008002007810 */ /* 0x000fe20007ffe0ff */
[----:B------:R-:W-:Y:S01]  /*18c0*/  IMAD.SHL.U32 R68, R18, 0x2, RZ ;  /* 0x0000000212447824 */ /* 0x000fe200078e00ff */
[----:B------:R-:W-:Y:S02]  /*18d0*/  IADD3 R27, R2, 0xc0, RZ ;  /* 0x000000c0021b7810 */ /* 0x000fe40007ffe0ff */
[----:B------:R-:W-:Y:S02]  /*18e0*/  ISETP.GE.AND P1, PT, R7, UR4, PT ;  /* 0x0000000407007c0c */ /* 0x000fe4000bf26270 */
[----:B------:R-:W-:Y:S01]  /*18f0*/  @!P0 SHF.R.S32.HI R11, RZ, 0x1f, R0 ;  /* 0x0000001fff0b8819 */ /* 0x000fe20000011400 */
[----:B------:R-:W2:Y:S01]  /*1900*/  SHFL.IDX PT, R7, R19, 0x1, 0x181f ;  /* 0x00381f0013077f89 */ /* 0x000ea200000e0000 */
[----:B------:R-:W-:-:S02]  /*1910*/  SHF.R.S32.HI R3, RZ, 0x1f, R2 ;  /* 0x0000001fff037819 */ /* 0x000fc40000011402 */
[----:B------:R-:W-:Y:S01]  /*1920*/  @!P0 SHF.R.S32.HI R14, RZ, 0x1f, R27 ;  /* 0x0000001fff0e8819 */ /* 0x000fe2000001141b */
[----:B------:R-:W-:Y:S01]  /*1930*/  STL [R1+0x4], R68 ;  /* 0x0000044401007387 */ /* 0x000fe20000100800 */
[----:B-1----:R-:W-:Y:S01]  /*1940*/  @!P0 LEA R10, P3, R2, R4, 0x1 ;  /* 0x00000004020a8211 */ /* 0x002fe200078608ff */
[--C-:B------:R-:W-:Y:S01]  /*1950*/  IMAD.WIDE.U32 R22, R9, c[0x0][0x1e0], R2.reuse ;  /* 0x0000780009167a25 */ /* 0x100fe200078e0002 */
[----:B------:R-:W-:Y:S02]  /*1960*/  @!P0 LEA.HI R13, R11, R0, RZ, 0x3 ;  /* 0x000000000b0d8211 */ /* 0x000fe400078f18ff */
[----:B------:R-:W-:Y:S01]  /*1970*/  ISETP.GE.AND P6, PT, R0, c[0x0][0x198], PT ;  /* 0x0000660000007a0c */ /* 0x000fe20003fc6270 */
[----:B------:R-:W-:Y:S01]  /*1980*/  IMAD.WIDE.U32 R24, R9, c[0x0][0x208], R2 ;  /* 0x0000820009187a25 */ /* 0x000fe200078e0002 */
[----:B---3--:R-:W-:Y:S02]  /*1990*/  @!P0 LEA.HI.X R11, R2, R5, R3, 0x1, P3 ;  /* 0x00000005020b8211 */ /* 0x008fe400018f0c03 */
[----:B------:R-:W-:-:S02]  /*19a0*/  ISETP.GE.AND P3, PT, R27, c[0x0][0x198], PT ;  /* 0x000066001b007a0c */ /* 0x000fc40003f66270 */
[----:B------:R-:W-:Y:S02]  /*19b0*/  @!P0 LOP3.LUT R13, R13, 0xfffffff8, RZ, 0xc0, !PT ;  /* 0xfffffff80d0d8812 */ /* 0x000fe400078ec0ff */
[----:B--2---:R-:W-:Y:S01]  /*19c0*/  LOP3.LUT R85, R85, 0xfffffffe, RZ, 0xc0, !PT ;  /* 0xfffffffe55557812 */ /* 0x004fe200078ec0ff */
[----:B----4-:R1:W2:Y:S01]  /*19d0*/  @P4 R2UR UR26, R8 ;  /* 0x00000000081a43c2 */ /* 0x0102a200000e0000 */
[----:B------:R-:W-:-:S13]  /*19e0*/  ISETP.GE.AND P4, PT, R2, c[0x0][0x198], PT ;  /* 0x0000660002007a0c */ /* 0x000fda0003f86270 */
[----:B------:R5:W-:Y:S01]  /*19f0*/  @!P0 LDGSTS.E.BYPASS.LTC128B.128 [R68+0x4080], [R10.64], !P4 ;  /* 0x040800000a448fae */ /* 0x000be2000e101d52 */
[----:B-1----:R-:W-:Y:S01]  /*1a00*/  IADD3 R8, R2, 0x40, RZ ;  /* 0x0000004002087810 */ /* 0x002fe20007ffe0ff */
[----:B--2---:R-:W-:Y:S02]  /*1a10*/  @UP0 USHF.R.S32.HI UR29, URZ, 0x1f, UR26 ;  /* 0x0000001f3f1d0899 */ /* 0x004fe4000801141a */
[----:B------:R-:W-:Y:S01]  /*1a20*/  @UP0 UMOV UR28, UR26 ;  /* 0x0000001a001c0c82 */ /* 0x000fe20008000000 */
[----:B------:R-:W-:Y:S01]  /*1a30*/  @!P0 SHF.R.S32.HI R12, RZ, 0x1f, R8 ;  /* 0x0000001fff0c8819 */ /* 0x000fe20000011408 */
[----:B------:R-:W-:Y:S01]  /*1a40*/  @!UP0 UMOV UR28, UR13 ;  /* 0x0000000d001c8c82 */ /* 0x000fe20008000000 */
[----:B------:R-:W-:Y:S02]  /*1a50*/  ISETP.GE.AND P5, PT, R8, c[0x0][0x198], PT ;  /* 0x0000660008007a0c */ /* 0x000fe40003fa6270 */
[----:B------:R-:W-:Y:S01]  /*1a60*/  @!P0 LEA.HI R15, R12, R8, RZ, 0x3 ;  /* 0x000000080c0f8211 */ /* 0x000fe200078f18ff */
[----:B------:R-:W-:Y:S01]  /*1a70*/  @!UP0 UMOV UR29, UR20 ;  /* 0x00000014001d8c82 */ /* 0x000fe20008000000 */
[----:B------:R-:W-:Y:S01]  /*1a80*/  @!P0 LEA.HI R12, R14, R27, RZ, 0x3 ;  /* 0x0000001b0e0c8211 */ /* 0x000fe200078f18ff */
[----:B------:R-:W-:Y:S01]  /*1a90*/  USEL UR20, UR28, URZ, !UP2 ;  /* 0x0000003f1c147287 */ /* 0x000fe2000d000000 */
[----:B------:R-:W-:Y:S01]  /*1aa0*/  @!P0 LOP3.LUT R14, R15, 0xfffffff8, RZ, 0xc0, !PT ;  /* 0xfffffff80f0e8812 */ /* 0x000fe200078ec0ff */
[----:B------:R-:W-:Y:S01]  /*1ab0*/  USEL UR28, UR29, URZ, !UP2 ;  /* 0x0000003f1d1c7287 */ /* 0x000fe2000d000000 */
[----:B------:R-:W-:Y:S01]  /*1ac0*/  @!P0 LOP3.LUT R16, R12, 0xfffffff8, RZ, 0xc0, !PT ;  /* 0xfffffff80c108812 */ /* 0x000fe200078ec0ff */
[----:B------:R-:W-:-:S02]  /*1ad0*/  @!P0 IMAD.WIDE R12, R13, 0x2, R4 ;  /* 0x000000020d0c8825 */ /* 0x000fc400078e0204 */
[----:B------:R-:W-:Y:S02]  /*1ae0*/  UIMAD UR6, UR28, UR6, URZ ;  /* 0x000000061c0672a4 */ /* 0x000fe4000f8e023f */
[--C-:B------:R-:W-:Y:S02]  /*1af0*/  @!P0 IMAD.WIDE R14, R14, 0x2, R4.reuse ;  /* 0x000000020e0e8825 */ /* 0x100fe400078e0204 */
[----:B------:R-:W-:Y:S02]  /*1b00*/  UIMAD UR26, UR20, UR7, UR6 ;  /* 0x00000007141a72a4 */ /* 0x000fe4000f8e0206 */
[----:B------:R-:W-:Y:S01]  /*1b10*/  @!P0 IMAD.WIDE R4, R16, 0x2, R4 ;  /* 0x0000000210048825 */ /* 0x000fe200078e0204 */
[----:B------:R1:W-:Y:S01]  /*1b20*/  @!P0 LDGSTS.E.BYPASS.LTC128B.128 [R68+0x8080], [R14.64], !P5 ;  /* 0x080800000e448fae */ /* 0x0003e2000e901d52 */
[----:B------:R-:W-:Y:S02]  /*1b30*/  ULDC.64 UR6, c[0x0][0x1e0] ;  /* 0x0000780000067ab9 */ /* 0x000fe40000000a00 */
[----:B------:R-:W-:Y:S01]  /*1b40*/  UIMAD.WIDE.U32 UR30, UR23, UR6, URZ ;  /* 0x00000006171e72a5 */ /* 0x000fe2000f8e003f */
[----:B------:R2:W-:Y:S01]  /*1b50*/  @!P0 LDGSTS.E.BYPASS.LTC128B.128 [R68+0xc080], [R12.64], !P6 ;  /* 0x0c0800000c448fae */ /* 0x0005e2000f101d52 */
[----:B------:R-:W-:-:S03]  /*1b60*/  UIMAD UR23, UR23, UR7, URZ ;  /* 0x00000007171772a4 */ /* 0x000fc6000f8e023f */
[----:B------:R3:W-:Y:S01]  /*1b70*/  @!P0 LDGSTS.E.BYPASS.LTC128B.128 [R68+0x10080], [R4.64], !P3 ;  /* 0x1008000004448fae */ /* 0x0007e2000d901d52 */
[----:B-----5:R-:W-:-:S04]  /*1b80*/  @!P2 LEA R10, P0, R2, R6, 0x1 ;  /* 0x00000006020aa211 */ /* 0x020fc800078008ff */
[----:B------:R-:W-:-:S05]  /*1b90*/  @!P2 LEA.HI.X R11, R2, R7, R3, 0x1, P0 ;  /* 0x00000007020ba211 */ /* 0x000fca00000f0c03 */
[----:B------:R4:W-:Y:S01]  /*1ba0*/  @!P2 LDGSTS.E.BYPASS.LTC128B.128 [R68+0x5080], [R10.64], !P4 ;  /* 0x050800000a44afae */ /* 0x0009e2000e101d52 */
[----:B--2---:R-:W-:Y:S01]  /*1bb0*/  IMAD R12, R21, c[0x0][0x1e0], RZ ;  /* 0x00007800150c7a24 */ /* 0x004fe200078e02ff */
[----:B---3--:R-:W-:Y:S01]  /*1bc0*/  IADD3 R4, R17, 0x60, RZ ;  /* 0x0000006011047810 */ /* 0x008fe20007ffe0ff */
[----:B------:R-:W-:Y:S02]  /*1bd0*/  IMAD R5, R21, c[0x0][0x208], RZ ;  /* 0x0000820015057a24 */ /* 0x000fe400078e02ff */
[C---:B------:R-:W-:Y:S01]  /*1be0*/  IMAD R17, R9.reuse, c[0x0][0x1e4], R12 ;  /* 0x0000790009117a24 */ /* 0x040fe200078e020c */
[----:B------:R-:W-:Y:S01]  /*1bf0*/  ISETP.GE.AND P0, PT, R4, UR4, PT ;  /* 0x0000000404007c0c */ /* 0x000fe2000bf06270 */
[----:B------:R-:W-:Y:S01]  /*1c00*/  IMAD R18, R9, c[0x0][0x20c], R5 ;  /* 0x0000830009127a24 */ /* 0x000fe200078e0205 */
[----:B------:R-:W-:Y:S01]  /*1c10*/  @!P2 SHF.R.S32.HI R4, RZ, 0x1f, R0 ;  /* 0x0000001fff04a819 */ /* 0x000fe20000011400 */
[----:B------:R-:W-:Y:S01]  /*1c20*/  ULDC.64 UR4, c[0x0][0x210] ;  /* 0x0000840000047ab9 */ /* 0x000fe20000000a00 */
[----:B------:R-:W-:Y:S01]  /*1c30*/  @!P2 SHF.R.S32.HI R5, RZ, 0x1f, R8 ;  /* 0x0000001fff05a819 */ /* 0x000fe20000011408 */
[----:B------:R-:W-:Y:S01]  /*1c40*/  UIMAD UR4, UR21, UR4, URZ ;  /* 0x00000004150472a4 */ /* 0x000fe2000f8e023f */
[----:B------:R-:W-:Y:S01]  /*1c50*/  @!P2 SHF.R.S32.HI R12, RZ, 0x1f, R27 ;  /* 0x0000001fff0ca819 */ /* 0x000fe2000001141b */
[----:B------:R-:W-:Y:S01]  /*1c60*/  UIADD3 UR21, UR10, UR22, URZ ;  /* 0x000000160a157290 */ /* 0x000fe2000fffe03f */
[----:B------:R-:W-:Y:S01]  /*1c70*/  @!P2 LEA.HI R4, R4, R0, RZ, 0x3 ;  /* 0x000000000404a211 */ /* 0x000fe200078f18ff */
[----:B------:R-:W-:Y:S01]  /*1c80*/  UIMAD UR24, UR24, UR5, UR4 ;  /* 0x00000005181872a4 */ /* 0x000fe2000f8e0204 */
[----:B-1----:R-:W-:Y:S01]  /*1c90*/  @!P2 LEA.HI R14, R5, R8, RZ, 0x3 ;  /* 0x00000008050ea211 */ /* 0x002fe200078f18ff */
[----:B------:R-:W-:Y:S01]  /*1ca0*/  UISETP.LT.AND UP1, UPT, UR21, 0x30, UPT ;  /* 0x000000301500788c */ /* 0x000fe2000bf21270 */
[----:B------:R-:W-:Y:S01]  /*1cb0*/  @!P2 LEA.HI R5, R12, R27, RZ, 0x3 ;  /* 0x0000001b0c05a211 */ /* 0x000fe200078f18ff */
[----:B------:R-:W-:Y:S01]  /*1cc0*/  ULDC.64 UR4, c[0x0][0x218] ;  /* 0x0000860000047ab9 */ /* 0x000fe20000000a00 */
[----:B------:R-:W-:Y:S01]  /*1cd0*/  @!P2 LOP3.LUT R12, R4, 0xfffffff8, RZ, 0xc0, !PT ;  /* 0xfffffff8040ca812 */ /* 0x000fe200078ec0ff */
[----:B------:R-:W-:Y:S01]  /*1ce0*/  USEL UR27, UR21, 0x30, UP1 ;  /* 0x00000030151b7887 */ /* 0x000fe20008800000 */
[----:B------:R-:W-:Y:S01]  /*1cf0*/  SHFL.IDX PT, R4, R20, 0x2, 0x181f ;  /* 0x00581f0014047f89 */ /* 0x000fe200000e0000 */
[----:B------:R-:W-:Y:S01]  /*1d00*/  @!P2 LOP3.LUT R9, R5, 0xfffffff8, RZ, 0xc0, !PT ;  /* 0xfffffff80509a812 */ /* 0x000fe200078ec0ff */
[----:B------:R-:W-:Y:S01]  /*1d10*/  UIMAD UR28, UR28, UR4, URZ ;  /* 0x000000041c1c72a4 */ /* 0x000fe2000f8e023f */
[----:B------:R-:W-:Y:S01]  /*1d20*/  @!P2 LOP3.LUT R14, R14, 0xfffffff8, RZ, 0xc0, !PT ;  /* 0xfffffff80e0ea812 */ /* 0x000fe200078ec0ff */
[----:B------:R-:W1:Y:S01]  /*1d30*/  SHFL.IDX PT, R5, R19, 0x2, 0x181f ;  /* 0x00581f0013057f89 */ /* 0x000e6200000e0000 */
[----:B------:R-:W-:Y:S01]  /*1d40*/  @!P2 IMAD.WIDE R12, R12, 0x2, R6 ;  /* 0x000000020c0ca825 */ /* 0x000fe200078e0206 */
[----:B----4-:R-:W-:Y:S01]  /*1d50*/  @!P1 SHF.R.S32.HI R10, RZ, 0x1f, R0 ;  /* 0x0000001fff0a9819 */ /* 0x010fe20000011400 */
[----:B------:R-:W-:-:S02]  /*1d60*/  UIMAD UR28, UR20, UR5, UR28 ;  /* 0x00000005141c72a4 */ /* 0x000fc4000f8e021c */
[----:B------:R-:W-:Y:S01]  /*1d70*/  @!P2 IMAD.WIDE R14, R14, 0x2, R6 ;  /* 0x000000020e0ea825 */ /* 0x000fe200078e0206 */
[----:B------:R-:W-:-:S03]  /*1d80*/  ULDC.64 UR4, c[0x0][0x208] ;  /* 0x0000820000047ab9 */ /* 0x000fc60000000a00 */
[----:B------:R-:W-:Y:S01]  /*1d90*/  @!P2 IMAD.WIDE R6, R9, 0x2, R6 ;  /* 0x000000020906a825 */ /* 0x000fe200078e0206 */
[----:B------:R1:W-:Y:S01]  /*1da0*/  @!P2 LDGSTS.E.BYPASS.LTC128B.128 [R68+0x9080], [R14.64], !P5 ;  /* 0x090800000e44afae */ /* 0x0003e2000e901d52 */
[----:B------:R-:W-:-:S03]  /*1db0*/  @!P1 SHF.R.S32.HI R9, RZ, 0x1f, R8 ;  /* 0x0000001fff099819 */ /* 0x000fc60000011408 */
[----:B------:R2:W-:Y:S01]  /*1dc0*/  @!P2 LDGSTS.E.BYPASS.LTC128B.128 [R68+0xd080], [R12.64], !P6 ;  /* 0x0d0800000c44afae */ /* 0x0005e2000f101d52 */
[----:B------:R-:W-:Y:S02]  /*1dd0*/  @!P1 LEA.HI R9, R9, R8, RZ, 0x3 ;  /* 0x0000000809099211 */ /* 0x000fe400078f18ff */
[----:B------:R-:W-:Y:S01]  /*1de0*/  ISETP.GE.AND P6, PT, R8, c[0x0][0x1d4], PT ;  /* 0x0000750008007a0c */ /* 0x000fe20003fc6270 */
[----:B------:R3:W-:Y:S01]  /*1df0*/  @!P2 LDGSTS.E.BYPASS.LTC128B.128 [R68+0x11080], [R6.64], !P3 ;  /* 0x110800000644afae */ /* 0x0007e2000d901d52 */
[----:B------:R-:W-:-:S05]  /*1e00*/  @!P1 LOP3.LUT R9, R9, 0xfffffff8, RZ, 0xc0, !PT ;  /* 0xfffffff809099812 */ /* 0x000fca00078ec0ff */
[----:B-1----:R-:W-:Y:S01]  /*1e10*/  @!P1 IMAD.WIDE R14, R9, 0x2, R4 ;  /* 0x00000002090e9825 */ /* 0x002fe200078e0204 */
[----:B------:R-:W-:Y:S02]  /*1e20*/  @!P0 SHF.R.S32.HI R9, RZ, 0x1f, R8 ;  /* 0x0000001fff098819 */ /* 0x000fe40000011408 */
[----:B--2---:R-:W-:Y:S02]  /*1e30*/  @!P1 LEA.HI R12, R10, R0, RZ, 0x3 ;  /* 0x000000000a0c9211 */ /* 0x004fe400078f18ff */
[----:B------:R-:W-:Y:S02]  /*1e40*/  @!P1 LEA R10, P2, R2, R4, 0x1 ;  /* 0x00000004020a9211 */ /* 0x000fe400078408ff */
[----:B---3--:R-:W-:Y:S01]  /*1e50*/  @!P1 SHF.R.S32.HI R7, RZ, 0x1f, R27 ;  /* 0x0000001fff079819 */ /* 0x008fe2000001141b */
[----:B------:R-:W-:Y:S01]  /*1e60*/  SHFL.IDX PT, R6, R20, 0x3, 0x181f ;  /* 0x00781f0014067f89 */ /* 0x000fe200000e0000 */
[----:B------:R-:W-:Y:S02]  /*1e70*/  @!P1 LOP3.LUT R12, R12, 0xfffffff8, RZ, 0xc0, !PT ;  /* 0xfffffff80c0c9812 */ /* 0x000fe400078ec0ff */
[----:B------:R-:W-:-:S02]  /*1e80*/  @!P1 LEA.HI R11, R7, R27, RZ, 0x3 ;  /* 0x0000001b070b9211 */ /* 0x000fc400078f18ff */
[----:B------:R-:W1:Y:S01]  /*1e90*/  SHFL.IDX PT, R7, R19, 0x3, 0x181f ;  /* 0x00781f0013077f89 */ /* 0x000e6200000e0000 */
[----:B------:R-:W-:Y:S01]  /*1ea0*/  @!P1 IMAD.WIDE R12, R12, 0x2, R4 ;  /* 0x000000020c0c9825 */ /* 0x000fe200078e0204 */
[----:B------:R-:W-:Y:S02]  /*1eb0*/  @!P1 LOP3.LUT R16, R11, 0xfffffff8, RZ, 0xc0, !PT ;  /* 0xfffffff80b109812 */ /* 0x000fe400078ec0ff */
[----:B------:R-:W-:Y:S02]  /*1ec0*/  @!P1 LEA.HI.X R11, R2, R5, R3, 0x1, P2 ;  /* 0x00000005020b9211 */ /* 0x000fe400010f0c03 */
[----:B------:R-:W-:Y:S01]  /*1ed0*/  ISETP.GE.AND P2, PT, R0, c[0x0][0x198], PT ;  /* 0x0000660000007a0c */ /* 0x000fe20003f46270 */
[----:B------:R-:W-:Y:S01]  /*1ee0*/  @!P1 IMAD.WIDE R4, R16, 0x2, R4 ;  /* 0x0000000210049825 */ /* 0x000fe200078e0204 */
[----:B------:R-:W-:Y:S01]  /*1ef0*/  @!P0 LEA.HI R9, R9, R8, RZ, 0x3 ;  /* 0x0000000809098211 */ /* 0x000fe200078f18ff */
[----:B------:R2:W-:Y:S04]  /*1f00*/  @!P1 LDGSTS.E.BYPASS.LTC128B.128 [R68+0x6080], [R10.64], !P4 ;  /* 0x060800000a449fae */ /* 0x0005e8000e101d52 */
[----:B------:R3:W-:Y:S01]  /*1f10*/  @!P1 LDGSTS.E.BYPASS.LTC128B.128 [R68+0xa080], [R14.64], !P5 ;  /* 0x0a0800000e449fae */ /* 0x0007e2000e901d52 */
[----:B------:R-:W-:-:S05]  /*1f20*/  ISETP.GE.AND P5, PT, R2, c[0x0][0x1d4], PT ;  /* 0x0000750002007a0c */ /* 0x000fca0003fa6270 */
[----:B------:R4:W-:Y:S04]  /*1f30*/  @!P1 LDGSTS.E.BYPASS.LTC128B.128 [R68+0xe080], [R12.64], !P2 ;  /* 0x0e0800000c449fae */ /* 0x0009e8000d101d52 */
[----:B------:R5:W-:Y:S04]  /*1f40*/  @!P1 LDGSTS.E.BYPASS.LTC128B.128 [R68+0x12080], [R4.64], !P3 ;  /* 0x1208000004449fae */ /* 0x000be8000d901d52 */
[----:B------:R-:W-:Y:S02]  /*1f50*/  @P5 LOP3.LUT R85, R85, 0x1, RZ, 0xfc, !PT ;  /* 0x0000000155555812 */ /* 0x000fe400078efcff */
[----:B------:R-:W-:-:S03]  /*1f60*/  ISETP.GE.AND P5, PT, R0, c[0x0][0x1d4], PT ;  /* 0x0000750000007a0c */ /* 0x000fc60003fa6270 */
[----:B------:R-:W-:Y:S01]  /*1f70*/  STL [R1+0x1c], R85 ;  /* 0x00001c5501007387 */ /* 0x000fe20000100800 */
[----:B--2---:R-:W-:-:S05]  /*1f80*/  @!P0 LOP3.LUT R10, R9, 0xfffffff8, RZ, 0xc0, !PT ;  /* 0xfffffff8090a8812 */ /* 0x004fca00078ec0ff */
[----:B-1----:R-:W-:Y:S01]  /*1f90*/  @!P0 IMAD.WIDE R10, R10, 0x2, R6 ;  /* 0x000000020a0a8825 */ /* 0x002fe200078e0206 */
[----:B----4-:R-:W1:Y:S01]  /*1fa0*/  S2R R12, SR_CTAID.Y ;  /* 0x00000000000c7919 */ /* 0x010e620000002600 */
[----:B-----5:R-:W-:-:S04]  /*1fb0*/  @!P0 LEA R4, P1, R2, R6, 0x1 ;  /* 0x0000000602048211 */ /* 0x020fc800078208ff */
[----:B------:R-:W-:Y:S02]  /*1fc0*/  @!P0 LEA.HI.X R5, R2, R7, R3, 0x1, P1 ;  /* 0x0000000702058211 */ /* 0x000fe400008f0c03 */
[----:B------:R-:W-:Y:S02]  /*1fd0*/  @!P0 SHF.R.S32.HI R2, RZ, 0x1f, R0 ;  /* 0x0000001fff028819 */ /* 0x000fe40000011400 */
[----:B------:R-:W-:Y:S01]  /*1fe0*/  ISETP.GE.AND P1, PT, R8, c[0x0][0x198], PT ;  /* 0x0000660008007a0c */ /* 0x000fe20003f26270 */
[----:B------:R2:W-:Y:S01]  /*1ff0*/  @!P0 LDGSTS.E.BYPASS.LTC128B.128 [R68+0x7080], [R4.64], !P4 ;  /* 0x0708000004448fae */ /* 0x0005e2000e101d52 */
[----:B------:R-:W-:Y:S01]  /*2000*/  @!P0 LEA.HI R2, R2, R0, RZ, 0x3 ;  /* 0x0000000002028211 */ /* 0x000fe200078f18ff */
[----:B------:R-:W-:Y:S01]  /*2010*/  IMAD.U32 R8, RZ, RZ, UR20 ;  /* 0x00000014ff087e24 */ /* 0x000fe2000f8e00ff */
[----:B------:R-:W-:Y:S01]  /*2020*/  IADD3 R0, -R69, UR27, RZ ;  /* 0x0000001b45007c10 */ /* 0x000fe2000fffe1ff */
[----:B------:R-:W-:Y:S01]  /*2030*/  UIADD3 UR27, UR17, -0x1, URZ ;  /* 0xffffffff111b7890 */ /* 0x000fe2000fffe03f */
[----:B------:R-:W-:-:S02]  /*2040*/  @!P0 LOP3.LUT R2, R2, 0xfffffff8, RZ, 0xc0, !PT ;  /* 0xfffffff802028812 */ /* 0x000fc400078ec0ff */
[----:B------:R-:W-:Y:S01]  /*2050*/  ISETP.GE.AND P4, PT, R27, c[0x0][0x1d4], PT ;  /* 0x000075001b007a0c */ /* 0x000fe20003f86270 */
[----:B------:R-:W-:Y:S02]  /*2060*/  USHF.R.S32.HI UR20, URZ, 0x1f, UR27 ;  /* 0x0000001f3f147899 */ /* 0x000fe4000801141b */
[----:B------:R-:W-:Y:S01]  /*2070*/  @!P0 IMAD.WIDE R2, R2, 0x2, R6 ;  /* 0x0000000202028825 */ /* 0x000fe200078e0206 */
[----:B------:R-:W-:Y:S01]  /*2080*/  UIMAD.WIDE.U32 UR32, UR27, UR4, URZ ;  /* 0x000000041b2072a5 */ /* 0x000fe2000f8e003f */
[----:B------:R4:W-:Y:S01]  /*2090*/  @!P0 LDGSTS.E.BYPASS.LTC128B.128 [R68+0xb080], [R10.64], !P1 ;  /* 0x0b0800000a448fae */ /* 0x0009e2000c901d52 */
[C---:B------:R-:W-:Y:S01]  /*20a0*/  ISETP.GE.AND P1, PT, R0.reuse, 0x21, PT ;  /* 0x000000210000780c */ /* 0x040fe20003f26270 */
[----:B------:R-:W-:Y:S02]  /*20b0*/  UIMAD UR4, UR20, UR4, URZ ;  /* 0x00000004140472a4 */ /* 0x000fe4000f8e023f */
[----:B------:R5:W-:Y:S01]  /*20c0*/  @!P0 LDGSTS.E.BYPASS.LTC128B.128 [R68+0xf080], [R2.64], !P2 ;  /* 0x0f08000002448fae */ /* 0x000be2000d101d52 */
[----:B------:R-:W-:Y:S01]  /*20d0*/  ISETP.GE.AND P2, PT, R0, 0x1, PT ;  /* 0x000000010000780c */ /* 0x000fe20003f46270 */
[----:B------:R-:W-:Y:S01]  /*20e0*/  UIMAD UR4, UR27, UR5, UR4 ;  /* 0x000000051b0472a4 */ /* 0x000fe2000f8e0204 */
[----:B------:R-:W-:Y:S01]  /*20f0*/  @!P0 SHF.R.S32.HI R0, RZ, 0x1f, R27 ;  /* 0x0000001fff008819 */ /* 0x000fe2000001141b */
[----:B------:R-:W-:-:S02]  /*2100*/  UISETP.GT.AND UP0, UPT, UR27, UR8, UPT ;  /* 0x000000081b00728c */ /* 0x000fc4000bf04270 */
[----:B------:R-:W-:Y:S01]  /*2110*/  UMOV UR5, 0x5 ;  /* 0x0000000500057882 */ /* 0x000fe20000000000 */
[----:B------:R-:W-:Y:S01]  /*2120*/  @!P0 LEA.HI R0, R0, R27, RZ, 0x3 ;  /* 0x0000001b00008211 */ /* 0x000fe200078f18ff */
[----:B------:R-:W-:Y:S01]  /*2130*/  UIADD3 UR4, UR33, UR4, URZ ;  /* 0x0000000421047290 */ /* 0x000fe2000fffe03f */
[----:B--2---:R-:W-:Y:S02]  /*2140*/  IMAD.IADD R5, R23, 0x1, R17 ;  /* 0x0000000117057824 */ /* 0x004fe400078e0211 */
[----:B------:R-:W-:Y:S01]  /*2150*/  @!P0 LOP3.LUT R0, R0, 0xfffffff8, RZ, 0xc0, !PT ;  /* 0xfffffff800008812 */ /* 0x000fe200078ec0ff */
[----:B------:R-:W-:Y:S01]  /*2160*/  IMAD.MOV.U32 R4, RZ, RZ, R22 ;  /* 0x000000ffff047224 */ /* 0x000fe200078e0016 */
[----:B------:R-:W-:-:S03]  /*2170*/  UIMAD UR4, UR4, 0x30, URZ ;  /* 0x00000030040478a4 */ /* 0x000fc6000f8e023f */
[----:B-1----:R-:W-:-:S04]  /*2180*/  IMAD.WIDE.U32 R4, R12, c[0x0][0x1e8], R4 ;  /* 0x00007a000c047a25 */ /* 0x002fc800078e0004 */
[----:B------:R-:W-:Y:S01]  /*2190*/  @!P0 IMAD.WIDE R6, R0, 0x2, R6 ;  /* 0x0000000200068825 */ /* 0x000fe200078e0206 */
[----:B------:R-:W-:Y:S02]  /*21a0*/  IADD3 R5, R5, UR25, RZ ;  /* 0x0000001905057c10 */ /* 0x000fe4000fffe0ff */
[----:B----4-:R-:W-:Y:S02]  /*21b0*/  LEA.HI R10, R67, R81, RZ, 0x4 ;  /* 0x00000051430a7211 */ /* 0x010fe400078f20ff */
[----:B------:R1:W-:Y:S01]  /*21c0*/  @!P0 LDGSTS.E.BYPASS.LTC128B.128 [R68+0x13080], [R6.64], !P3 ;  /* 0x1308000006448fae */ /* 0x0003e2000d901d52 */
[----:B-----5:R-:W-:Y:S01]  /*21d0*/  IMAD.IADD R3, R25, 0x1, R18 ;  /* 0x0000000119037824 */ /* 0x020fe200078e0212 */
[----:B------:R-:W-:Y:S01]  /*21e0*/  LOP3.LUT P3, RZ, R85, 0x1, RZ, 0xc0, !PT ;  /* 0x0000000155ff7812 */ /* 0x000fe2000786c0ff */
[----:B------:R-:W-:Y:S01]  /*21f0*/  IMAD.MOV.U32 R2, RZ, RZ, R24 ;  /* 0x000000ffff027224 */ /* 0x000fe200078e0018 */
[----:B------:R-:W0:Y:S01]  /*2200*/  LDGDEPBAR ;  /* 0x00000000000079af */ /* 0x000e220000000000 */
[----:B------:R-:W-:-:S04]  /*2210*/  IMAD.WIDE.U32 R72, R8, c[0x0][0x1f0], R4 ;  /* 0x00007c0008487a25 */ /* 0x000fc800078e0004 */
[----:B------:R-:W-:Y:S01]  /*2220*/  IMAD.WIDE.U32 R2, R12, c[0x0][0x210], R2 ;  /* 0x000084000c027a25 */ /* 0x000fe200078e0002 */
[----:B------:R-:W-:Y:S01]  /*2230*/  IADD3 R71, R73, UR26, RZ ;  /* 0x0000001a49477c10 */ /* 0x000fe2000fffe0ff */
[----:B------:R-:W-:Y:S02]  /*2240*/  STL.64 [R1+0x30], R72 ;  /* 0x0000304801007387 */ /* 0x000fe40000100a00 */
[----:B------:R-:W-:Y:S01]  /*2250*/  IMAD.U32 R4, RZ, RZ, UR30 ;  /* 0x0000001eff047e24 */ /* 0x000fe2000f8e00ff */
[----:B------:R-:W-:Y:S01]  /*2260*/  IADD3 R3, R3, UR24, RZ ;  /* 0x0000001803037c10 */ /* 0x000fe2000fffe0ff */
[----:B------:R-:W-:Y:S01]  /*2270*/  UIADD3 UR24, UR31, UR23, URZ ;  /* 0x000000171f187290 */ /* 0x000fe2000fffe03f */
[----:B------:R-:W-:Y:S02]  /*2280*/  IMAD.MOV.U32 R70, RZ, RZ, R72 ;  /* 0x000000ffff467224 */ /* 0x000fe400078e0048 */
[----:B------:R-:W-:Y:S01]  /*2290*/  IMAD.U32 R5, RZ, RZ, UR31 ;  /* 0x0000001fff057e24 */ /* 0x000fe2000f8e00ff */
[----:B------:R-:W-:Y:S01]  /*22a0*/  UIMAD UR23, UR24, UR27, URZ ;  /* 0x0000001b181772a4 */ /* 0x000fe2000f8e023f */
[----:B------:R-:W-:Y:S01]  /*22b0*/  IMAD.WIDE.U32 R4, R4, UR27, R70 ;  /* 0x0000001b04047c25 */ /* 0x000fe2000f8e0046 */
[----:B------:R-:W-:Y:S02]  /*22c0*/  STL.64 [R1+0x28], R70 ;  /* 0x0000284601007387 */ /* 0x000fe40000100a00 */
[----:B------:R-:W-:Y:S01]  /*22d0*/  UIMAD UR23, UR20, UR30, UR23 ;  /* 0x0000001e141772a4 */ /* 0x000fe2000f8e0217 */
[----:B------:R-:W-:Y:S01]  /*22e0*/  IMAD.WIDE.U32 R30, R8, c[0x0][0x218], R2 ;  /* 0x00008600081e7a25 */ /* 0x000fe200078e0002 */
[----:B------:R-:W-:Y:S01]  /*22f0*/  USHF.L.U32 UR20, UR6, 0x5, URZ ;  /* 0x0000000506147899 */ /* 0x000fe2000800063f */
[C---:B------:R-:W-:Y:S01]  /*2300*/  @P2 LEA R2, P0, R4.reuse, c[0x0][0x1c8], 0x1 ;  /* 0x0000720004022a11 */ /* 0x040fe200078008ff */
[----:B------:R-:W-:Y:S01]  /*2310*/  USHF.L.U64.HI UR6, UR6, UR5, UR7 ;  /* 0x0000000506067299 */ /* 0x000fe20008010207 */
[----:B-1----:R-:W-:Y:S01]  /*2320*/  IMAD.U32 R6, RZ, RZ, UR32 ;  /* 0x00000020ff067e24 */ /* 0x002fe2000f8e00ff */
[----:B------:R-:W-:Y:S01]  /*2330*/  IADD3 R0, R5, UR23, RZ ;  /* 0x0000001705007c10 */ /* 0x000fe2000fffe0ff */
[----:B------:R-:W-:Y:S01]  /*2340*/  IMAD.MOV.U32 R28, RZ, RZ, R30 ;  /* 0x000000ffff1c7224 */ /* 0x000fe200078e001e */
[----:B------:R-:W-:Y:S01]  /*2350*/  IADD3 R29, R31, UR28, RZ ;  /* 0x0000001c1f1d7c10 */ /* 0x000fe2000fffe0ff */
[----:B------:R-:W-:Y:S01]  /*2360*/  IMAD.U32 R7, RZ, RZ, UR33 ;  /* 0x00000021ff077e24 */ /* 0x000fe2000f8e00ff */
[C---:B------:R-:W-:Y:S01]  /*2370*/  @P2 LEA.HI.X R3, R4.reuse, c[0x0][0x1cc], R0, 0x1, P0 ;  /* 0x0000730004032a11 */ /* 0x040fe200000f0c00 */
[----:B------:R-:W-:Y:S01]  /*2380*/  STL.64 [R1+0x40], R30 ;  /* 0x0000401e01007387 */ /* 0x000fe20000100a00 */
[----:B------:R-:W-:Y:S01]  /*2390*/  @P1 IADD3 R4, P0, R4, UR20, RZ ;  /* 0x0000001404041c10 */ /* 0x000fe2000ff1e0ff */
[----:B------:R-:W-:-:S02]  /*23a0*/  IMAD.WIDE.U32 R6, R6, 0x30, R28 ;  /* 0x0000003006067825 */ /* 0x000fc400078e001c */
[----:B------:R1:W-:Y:S01]  /*23b0*/  @P2 LDGSTS.E.BYPASS.LTC128B.128 [R68+0x14080], [R2.64], !P3 ;  /* 0x1408000002442fae */ /* 0x0003e2000d901d52 */
[----:B------:R-:W-:Y:S02]  /*23c0*/  @P1 IADD3.X R0, R0, UR6, RZ, P0, !PT ;  /* 0x0000000600001c10 */ /* 0x000fe400087fe4ff */
[C---:B------:R-:W-:Y:S01]  /*23d0*/  @P1 LEA R8, P0, R4.reuse, c[0x0][0x1c8], 0x1 ;  /* 0x0000720004081a11 */ /* 0x040fe200078008ff */
[----:B------:R1:W-:Y:S01]  /*23e0*/  @P2 LDGSTS.E.BYPASS.LTC128B.128 [R68+0x15880], [R2.64+0x80], !P6 ;  /* 0x1588008002442fae */ /* 0x0003e2000f101d52 */
[----:B------:R-:W-:Y:S02]  /*23f0*/  ISETP.GT.AND P3, PT, R81, 0x7f, PT ;  /* 0x0000007f5100780c */ /* 0x000fe40003f64270 */
[----:B------:R-:W-:Y:S01]  /*2400*/  @P1 LEA.HI.X R9, R4, c[0x0][0x1cc], R0, 0x1, P0 ;  /* 0x0000730004091a11 */ /* 0x000fe200000f0c00 */
[----:B------:R1:W-:Y:S01]  /*2410*/  @P2 LDGSTS.E.BYPASS.LTC128B.128 [R68+0x17080], [R2.64+0x100], !P5 ;  /* 0x1708010002442fae */ /* 0x0003e2000e901d52 */
[----:B------:R-:W-:Y:S02]  /*2420*/  IADD3 R0, R7, UR4, RZ ;  /* 0x0000000407007c10 */ /* 0x000fe4000fffe0ff */
[----:B------:R-:W-:Y:S01]  /*2430*/  LEA R12, P0, R6, c[0x0][0x1f8], 0x1 ;  /* 0x00007e00060c7a11 */ /* 0x000fe200078008ff */
[----:B------:R1:W-:Y:S01]  /*2440*/  @P2 LDGSTS.E.BYPASS.LTC128B.128 [R68+0x18880], [R2.64+0x180], !P4 ;  /* 0x1888018002442fae */ /* 0x0003e2000e101d52 */
[----:B------:R-:W-:-:S02]  /*2450*/  LOP3.LUT P2, RZ, R85, 0x1, RZ, 0xc0, !PT ;  /* 0x0000000155ff7812 */ /* 0x000fc4000784c0ff */
[----:B------:R-:W-:Y:S01]  /*2460*/  LEA.HI.X R13, R6, c[0x0][0x1fc], R0, 0x1, P0 ;  /* 0x00007f00060d7a11 */ /* 0x000fe200000f0c00 */
[----:B------:R-:W-:Y:S01]  /*2470*/  IMAD.SHL.U32 R6, R69, 0x8, RZ ;  /* 0x0000000845067824 */ /* 0x000fe200078e00ff */
[----:B------:R-:W-:Y:S01]  /*2480*/  STL.64 [R1+0x38], R28 ;  /* 0x0000381c01007387 */ /* 0x000fe20000100a00 */
[----:B------:R-:W-:Y:S02]  /*2490*/  @!P3 IMAD.MOV.U32 R7, RZ, RZ, c[0x0][0x208] ;  /* 0x00008200ff07b624 */ /* 0x000fe400078e00ff */
[----:B------:R-:W-:-:S03]  /*24a0*/  @!P3 IMAD.MOV.U32 R11, RZ, RZ, c[0x0][0x20c] ;  /* 0x00008300ff0bb624 */ /* 0x000fc600078e00ff */
[----:B---3--:R-:W-:-:S03]  /*24b0*/  @!P3 LEA R14, P0, R7, R12, 0x6 ;  /* 0x0000000c070eb211 */ /* 0x008fc600078030ff */
[----:B------:R2:W-:Y:S01]  /*24c0*/  @P1 LDGSTS.E.BYPASS.LTC128B.128 [R68+0x15080], [R8.64], !P2 ;  /* 0x1508000008441fae */ /* 0x0005e2000d101d52 */
[----:B------:R-:W-:Y:S02]  /*24d0*/  @!P3 LEA.HI.X R15, R7, R13, R11, 0x6, P0 ;  /* 0x0000000d070fb211 */ /* 0x000fe400000f340b */
[----:B------:R-:W-:Y:S01]  /*24e0*/  LOP3.LUT P0, RZ, R26, 0x2, RZ, 0xc0, !PT ;  /* 0x000000021aff7812 */ /* 0x000fe2000780c0ff */
[----:B------:R2:W-:Y:S01]  /*24f0*/  @P1 LDGSTS.E.BYPASS.LTC128B.128 [R68+0x16880], [R8.64+0x80], !P6 ;  /* 0x1688008008441fae */ /* 0x0005e2000f101d52 */
[----:B------:R-:W-:Y:S02]  /*2500*/  SEL R7, RZ, 0x1, P2 ;  /* 0x00000001ff077807 */ /* 0x000fe40001000000 */
[----:B------:R-:W-:Y:S01]  /*2510*/  P2R R11, PR, RZ, 0x8 ;  /* 0x00000008ff0b7803 */ /* 0x000fe20000000000 */
[----:B------:R2:W-:Y:S04]  /*2520*/  @P1 LDGSTS.E.BYPASS.LTC128B.128 [R68+0x18080], [R8.64+0x100], !P5 ;  /* 0x1808010008441fae */ /* 0x0005e8000e901d52 */
[----:B------:R2:W-:Y:S01]  /*2530*/  @P1 LDGSTS.E.BYPASS.LTC128B.128 [R68+0x19880], [R8.64+0x180], !P4 ;  /* 0x1988018008441fae */ /* 0x0005e2000e101d52 */
[----:B-1----:R-:W-:-:S02]  /*2540*/  LOP3.LUT R2, R10, 0xfffffff0, RZ, 0xc0, !PT ;  /* 0xfffffff00a027812 */ /* 0x002fc400078ec0ff */
[----:B------:R-:W-:Y:S01]  /*2550*/  SHF.R.S32.HI R3, RZ, 0x4, R10 ;  /* 0x00000004ff037819 */ /* 0x000fe2000001140a */
[----:B------:R-:W0:Y:S02]  /*2560*/  LDGDEPBAR ;  /* 0x00000000000079af */ /* 0x000e240000000000 */
[----:B------:R-:W-:Y:S01]  /*2570*/  IMAD.IADD R0, R81, 0x1, -R2 ;  /* 0x0000000151007824 */ /* 0x000fe200078e0a02 */
[----:B------:R-:W-:Y:S01]  /*2580*/  LEA.HI R4, R10, R3, RZ, 0x1 ;  /* 0x000000030a047211 */ /* 0x000fe200078f08ff */
[----:B------:R-:W-:-:S03]  /*2590*/  IMAD.SHL.U32 R2, R26, 0x40, RZ ;  /* 0x000000401a027824 */ /* 0x000fc600078e00ff */
[----:B------:R-:W-:Y:S02]  /*25a0*/  SHF.R.S32.HI R5, RZ, 0x1f, R0 ;  /* 0x0000001fff057819 */ /* 0x000fe40000011400 */
[----:B------:R-:W-:Y:S02]  /*25b0*/  LOP3.LUT R2, R2, 0x1c0, RZ, 0xc0, !PT ;  /* 0x000001c002027812 */ /* 0x000fe400078ec0ff */
[----:B------:R-:W-:Y:S02]  /*25c0*/  LEA.HI R10, R5, R0, RZ, 0x3 ;  /* 0x00000000050a7211 */ /* 0x000fe400078f18ff */
[----:B------:R-:W-:Y:S02]  /*25d0*/  LOP3.LUT R4, R4, 0xfffffffe, RZ, 0xc0, !PT ;  /* 0xfffffffe04047812 */ /* 0x000fe400078ec0ff */
[----:B------:R-:W-:Y:S02]  /*25e0*/  LOP3.LUT R5, R10, 0xfffffff8, RZ, 0xc0, !PT ;  /* 0xfffffff80a057812 */ /* 0x000fe400078ec0ff */
[----:B------:R-:W-:Y:S01]  /*25f0*/  LOP3.LUT R6, R2, 0x8, R6, 0xf8, !PT ;  /* 0x0000000802067812 */ /* 0x000fe200078ef806 */
[----:B------:R-:W-:Y:S01]  /*2600*/  IMAD.IADD R3, R3, 0x1, -R4 ;  /* 0x0000000103037824 */ /* 0x000fe200078e0a04 */
[----:B------:R-:W-:Y:S01]  /*2610*/  SHF.R.U32.HI R2, RZ, 0x3, R2 ;  /* 0x00000003ff027819 */ /* 0x000fe20000011602 */
[----:B------:R-:W-:Y:S01]  /*2620*/  IMAD.IADD R4, R0, 0x1, -R5 ;  /* 0x0000000100047824 */ /* 0x000fe200078e0a05 */
[----:B------:R-:W-:-:S02]  /*2630*/  SEL R5, RZ, 0x4, P5 ;  /* 0x00000004ff057807 */ /* 0x000fc40002800000 */
[----:B------:R-:W-:Y:S01]  /*2640*/  LOP3.LUT R0, R6, R2, RZ, 0x3c, !PT ;  /* 0x0000000206007212 */ /* 0x000fe200078e3cff */
[----:B------:R-:W-:Y:S01]  /*2650*/  IMAD.SHL.U32 R2, R4, 0x40, RZ ;  /* 0x0000004004027824 */ /* 0x000fe200078e00ff */
[----:B------:R-:W-:Y:S01]  /*2660*/  SEL R6, RZ, 0x2, P6 ;  /* 0x00000002ff067807 */ /* 0x000fe20003000000 */
[----:B------:R-:W-:-:S04]  /*2670*/  DEPBAR.LE SB0, 0x1 ;  /* 0x000080400000791a */ /* 0x000fc80000000000 */
[C---:B------:R-:W-:Y:S01]  /*2680*/  IMAD R0, R3.reuse, 0x200, R0 ;  /* 0x0000020003007824 */ /* 0x040fe200078e0200 */
[----:B------:R-:W-:Y:S01]  /*2690*/  LOP3.LUT R2, R2, 0x1c0, RZ, 0xc0, !PT ;  /* 0x000001c002027812 */ /* 0x000fe200078ec0ff */
[----:B------:R-:W-:Y:S01]  /*26a0*/  IMAD.SHL.U32 R3, R3, 0x8, RZ ;  /* 0x0000000803037824 */ /* 0x000fe200078e00ff */
[----:B------:R-:W-:Y:S01]  /*26b0*/  IADD3 R5, R5, R6, R7 ;  /* 0x0000000605057210 */ /* 0x000fe20007ffe007 */
[----:B------:R-:W-:Y:S01]  /*26c0*/  IMAD.SHL.U32 R135, R0, 0x2, RZ ;  /* 0x0000000200877824 */ /* 0x000fe200078e00ff */
[----:B------:R-:W-:Y:S01]  /*26d0*/  BAR.SYNC.DEFER_BLOCKING 0x0 ;  /* 0x0000000000007b1d */ /* 0x000fe20000010000 */
[----:B------:R-:W-:Y:S02]  /*26e0*/  LOP3.LUT P1, RZ, R4, 0x4, RZ, 0xc0, !PT ;  /* 0x0000000404ff7812 */ /* 0x000fe4000782c0ff */
[----:B------:R-:W-:Y:S02]  /*26f0*/  LOP3.LUT R3, R2, 0x8, R3, 0xf8, !PT ;  /* 0x0000000802037812 */ /* 0x000fe400078ef803 */
[----:B------:R-:W-:-:S02]  /*2700*/  SHF.R.U32.HI R2, RZ, 0x3, R2 ;  /* 0x00000003ff027819 */ /* 0x000fc40000011602 */
[----:B------:R-:W-:Y:S02]  /*2710*/  IADD3 R0, R135, 0x14080, RZ ;  /* 0x0001408087007810 */ /* 0x000fe40007ffe0ff */
[----:B------:R-:W-:Y:S01]  /*2720*/  LOP3.LUT R2, R3, R2, RZ, 0x3c, !PT ;  /* 0x0000000203027212 */ /* 0x000fe200078e3cff */
[----:B------:R-:W-:Y:S01]  /*2730*/  IMAD.SHL.U32 R3, R10, 0x40, RZ ;  /* 0x000000400a037824 */ /* 0x000fe200078e00ff */
[----:B------:R-:W-:Y:S02]  /*2740*/  IADD3 R242, R135, 0x140a0, RZ ;  /* 0x000140a087f27810 */ /* 0x000fe40007ffe0ff */
[----:B------:R-:W-:Y:S02]  /*2750*/  @P0 IADD3 R242, R0, -0x20, RZ ;  /* 0xffffffe000f20810 */ /* 0x000fe40007ffe0ff */
[----:B------:R-:W-:Y:S01]  /*2760*/  LOP3.LUT R3, R2, 0xfffffe00, R3, 0xf8, !PT ;  /* 0xfffffe0002037812 */ /* 0x000fe200078ef803 */
[----:B------:R-:W-:Y:S01]  /*2770*/  IMAD.MOV.U32 R2, RZ, RZ, 0x40 ;  /* 0x00000040ff027424 */ /* 0x000fe200078e00ff */
[----:B------:R-:W-:-:S02]  /*2780*/  SEL R0, RZ, 0x8, P4 ;  /* 0x00000008ff007807 */ /* 0x000fc40002000000 */
[----:B------:R-:W-:Y:S01]  /*2790*/  LOP3.LUT P0, RZ, R4, 0x2, RZ, 0xc0, !PT ;  /* 0x0000000204ff7812 */ /* 0x000fe2000780c0ff */
[----:B------:R-:W-:Y:S01]  /*27a0*/  IMAD.MOV.U32 R4, RZ, RZ, 0x10 ;  /* 0x00000010ff047424 */ /* 0x000fe200078e00ff */
[----:B------:R-:W-:Y:S01]  /*27b0*/  P2R R7, PR, RZ, 0x40 ;  /* 0x00000040ff077803 */ /* 0x000fe20000000000 */
[----:B------:R-:W-:Y:S01]  /*27c0*/  IMAD R220, R65, 0x400, R3 ;  /* 0x0000040041dc7824 */ /* 0x000fe200078e0203 */
[----:B------:R-:W-:Y:S01]  /*27d0*/  IADD3 R252, R242, 0x1000, RZ ;  /* 0x00001000f2fc7810 */ /* 0x000fe20007ffe0ff */
[----:B------:R-:W-:Y:S01]  /*27e0*/  IMAD.IADD R6, R0, 0x1, R5 ;  /* 0x0000000100067824 */ /* 0x000fe200078e0205 */
[----:B------:R-:W-:Y:S01]  /*27f0*/  SEL R4, R4, 0xfffffff0, !P0 ;  /* 0xfffffff004047807 */ /* 0x000fe20004000000 */
[----:B------:R-:W-:Y:S01]  /*2800*/  IMAD.MOV.U32 R0, RZ, RZ, 0x20 ;  /* 0x00000020ff007424 */ /* 0x000fe200078e00ff */
[C---:B------:R-:W-:Y:S01]  /*2810*/  LEA R228, R220.reuse, 0x4080, 0x1 ;  /* 0x00004080dce47811 */ /* 0x040fe200078e08ff */
[----:B------:R-:W-:Y:S01]  /*2820*/  IMAD.SHL.U32 R220, R220, 0x2, RZ ;  /* 0x00000002dcdc7824 */ /* 0x000fe200078e00ff */
[----:B------:R-:W-:-:S02]  /*2830*/  IADD3 R5, R64, UR10, -R69 ;  /* 0x0000000a40057c10 */ /* 0x000fc4000fffe845 */
[----:B------:R-:W-:Y:S01]  /*2840*/  SEL R0, R0, 0xffffffe0, !P1 ;  /* 0xffffffe000007807 */ /* 0x000fe20004800000 */
[--C-:B------:R-:W-:Y:S01]  /*2850*/  IMAD R224, R4, 0x2, R228.reuse ;  /* 0x0000000204e07824 */ /* 0x100fe200078e02e4 */
[----:B------:R-:W-:Y:S01]  /*2860*/  LDSM.16.M88.4 R160, [R220+0x4080] ;  /* 0x00408000dca0783b */ /* 0x000fe20000000200 */
[----:B------:R-:W-:Y:S02]  /*2870*/  LOP3.LUT P6, RZ, R6, 0x1, RZ, 0xc0, !PT ;  /* 0x0000000106ff7812 */ /* 0x000fe400078cc0ff */
[C---:B------:R-:W-:Y:S01]  /*2880*/  IMAD R228, R0.reuse, 0x2, R228 ;  /* 0x0000000200e47824 */ /* 0x040fe200078e02e4 */
[----:B------:R-:W-:Y:S01]  /*2890*/  LDSM.16.M88.4 R188, [R220+0x8080] ;  /* 0x00808000dcbc783b */ /* 0x000fe20000000200 */
[----:B------:R-:W-:Y:S01]  /*28a0*/  IMAD R232, R0, 0x2, R224 ;  /* 0x0000000200e87824 */ /* 0x000fe200078e02e0 */
[----:B------:R-:W-:Y:S02]  /*28b0*/  ISETP.LT.OR P0, PT, R5, 0x1, !P6 ;  /* 0x000000010500780c */ /* 0x000fe40007701670 */
[----:B------:R-:W-:Y:S01]  /*28c0*/  LDSM.16.M88.4 R204, [R220+0xc080] ;  /* 0x00c08000dccc783b */ /* 0x000fe20000000200 */
[----:B------:R-:W-:-:S02]  /*28d0*/  LOP3.LUT P2, RZ, R6, 0x2, RZ, 0xc0, !PT ;  /* 0x0000000206ff7812 */ /* 0x000fc4000784c0ff */
[----:B------:R-:W-:Y:S01]  /*28e0*/  LOP3.LUT P1, RZ, R6, 0x4, RZ, 0xc0, !PT ;  /* 0x0000000406ff7812 */ /* 0x000fe2000782c0ff */
        /* <DEDUP_REMOVED lines=13> */
[----:B------:R-:W-:-:S03]  /*29c0*/  IADD3 R243, R242, 0x5800, RZ ;  /* 0x00005800f2f37810 */ /* 0x000fc60007ffe0ff */
        /* <DEDUP_REMOVED lines=11> */
[----:B------:R-:W-:Y:S04]  /*2a80*/  LDSM.16.M88.4 R16, [R135+0x14080] ;  /* 0x014080008710783b */ /* 0x000fe80000000200 */
[----:B------:R-:W1:Y:S04]  /*2a90*/  LDSM.16.M88.4 R20, [R135+0x14880] ;  /* 0x014880008714783b */ /* 0x000e680000000200 */
[----:B------:R-:W3:Y:S04]  /*2aa0*/  LDSM.16.M88.4 R32, [R135+0x15080] ;  /* 0x015080008720783b */ /* 0x000ee80000000200 */
[----:B------:R-:W-:Y:S04]  /*2ab0*/  LDSM.16.M88.4 R40, [R242] ;  /* 0x00000000f228783b */ /* 0x000fe80000000200 */
[----:B------:R-:W4:Y:S04]  /*2ac0*/  LDSM.16.M88.4 R44, [R242+0x800] ;  /* 0x00080000f22c783b */ /* 0x000f280000000200 */
[----:B------:R-:W5:Y:S04]  /*2ad0*/  LDSM.16.M88.4 R52, [R242+0x1000] ;  /* 0x00100000f234783b */ /* 0x000f680000000200 */
        /* <DEDUP_REMOVED lines=17> */
[----:B---3--:R-:W-:Y:S03]  /*2bf0*/  HMMA.16816.F32 R36, R160, R32, RZ ;  /* 0x00000020a024723c */ /* 0x008fe600000018ff */
[----:B------:R-:W-:-:S05]  /*2c00*/  ISETP.LT.OR P3, PT, R5, 0x1, !P0 ;  /* 0x000000010500780c */ /* 0x000fca0004761670 */
[----:B------:R-:W-:Y:S08]  /*2c10*/  HMMA.16816.F32 R32, R160, R34, RZ ;  /* 0x00000022a020723c */ /* 0x000ff000000018ff */
[----:B------:R1:W-:Y:S01]  /*2c20*/  LDGSTS.E.BYPASS.LTC128B.128 [R68+0x8880], [R12.64+0x180], !P3 ;  /* 0x088801800c447fae */ /* 0x0003e2000d901d52 */
[----:B------:R-:W-:Y:S01]  /*2c30*/  ISETP.NE.AND P3, PT, R11, RZ, PT ;  /* 0x000000ff0b00720c */ /* 0x000fe20003f65270 */
[----:B----4-:R-:W-:Y:S08]  /*2c40*/  HMMA.16816.F32 R20, R164, R44, R24 ;  /* 0x0000002ca414723c */ /* 0x010ff00000001818 */
[----:B--2---:R-:W-:Y:S04]  /*2c50*/  HMMA.16816.F32 R8, R160, R16, RZ ;  /* 0x00000010a008723c */ /* 0x004fe800000018ff */
[----:B------:R-:W-:-:S02]  /*2c60*/  @!P3 ISETP.LT.OR P6, PT, R5, 0x21, !P6 ;  /* 0x000000210500b80c */ /* 0x000fc400077c1670 */
[C---:B------:R-:W-:Y:S02]  /*2c70*/  @!P3 ISETP.LT.OR P2, PT, R5.reuse, 0x21, !P2 ;  /* 0x000000210500b80c */ /* 0x040fe40005741670 */
[C---:B------:R-:W-:Y:S01]  /*2c80*/  @!P3 ISETP.LT.OR P1, PT, R5.reuse, 0x21, !P1 ;  /* 0x000000210500b80c */ /* 0x040fe20004f21670 */
[----:B------:R-:W-:Y:S01]  /*2c90*/  HMMA.16816.F32 R16, R160, R18, RZ ;  /* 0x00000012a010723c */ /* 0x000fe200000018ff */
[----:B------:R-:W-:-:S07]  /*2ca0*/  @!P3 ISETP.LT.OR P0, PT, R5, 0x21, !P0 ;  /* 0x000000210500b80c */ /* 0x000fce0004701670 */
[----:B------:R1:W-:Y:S01]  /*2cb0*/  @!P3 LDGSTS.E.BYPASS.LTC128B.128 [R68+0x5080], [R14.64], !P6 ;  /* 0x050800000e44bfae */ /* 0x0003e2000f101d52 */
[C---:B------:R-:W-:Y:S01]  /*2cc0*/  HMMA.16816.F32 R24, R164.reuse, R46, R28 ;  /* 0x0000002ea418723c */ /* 0x040fe2000000181c */
[----:B------:R-:W-:Y:S02]  /*2cd0*/  ISETP.NE.AND P6, PT, R7, RZ, PT ;  /* 0x000000ff0700720c */ /* 0x000fe40003fc5270 */
[----:B------:R1:W-:Y:S04]  /*2ce0*/  @!P3 LDGSTS.E.BYPASS.LTC128B.128 [R68+0x6880], [R14.64+0x80], !P2 ;  /* 0x068800800e44bfae */ /* 0x0003e8000d101d52 */
[----:B------:R1:W-:Y:S01]  /*2cf0*/  @!P3 LDGSTS.E.BYPASS.LTC128B.128 [R68+0x8080], [R14.64+0x100], !P1 ;  /* 0x080801000e44bfae */ /* 0x0003e2000c901d52 */
[----:B------:R-:W-:Y:S03]  /*2d00*/  HMMA.16816.F32 R8, R164, R40, R8 ;  /* 0x00000028a408723c */ /* 0x000fe60000001808 */
[----:B------:R1:W-:Y:S01]  /*2d10*/  @!P3 LDGSTS.E.BYPASS.LTC128B.128 [R68+0x9880], [R14.64+0x180], !P0 ;  /* 0x098801800e44bfae */ /* 0x0003e2000c101d52 */
[----:B------:R-:W-:-:S03]  /*2d20*/  PLOP3.LUT P0, PT, PT, PT, UP0, 0x40, 0x0 ;  /* 0x000000000000781c */ /* 0x000fc60003f0e808 */
[----:B------:R-:W2:Y:S01]  /*2d30*/  LDSM.16.M88.4 R48, [R241+0x14080] ;  /* 0x01408000f130783b */ /* 0x000ea20000000200 */
[C---:B------:R-:W-:Y:S03]  /*2d40*/  HMMA.16816.F32 R16, R164.reuse, R42, R16 ;  /* 0x0000002aa410723c */ /* 0x040fe60000001810 */
[----:B------:R-:W3:Y:S04]  /*2d50*/  LDSM.16.M88.4 R56, [R241+0x14880] ;  /* 0x01488000f138783b */ /* 0x000ee80000000200 */
[----:B------:R-:W4:Y:S01]  /*2d60*/  LDSM.16.M88.4 R60, [R241+0x15080] ;  /* 0x01508000f13c783b */ /* 0x000f220000000200 */
[C---:B-----5:R-:W-:Y:S03]  /*2d70*/  HMMA.16816.F32 R28, R164.reuse, R52, R36 ;  /* 0x00000034a41c723c */ /* 0x060fe60000001824 */
[----:B------:R-:W-:Y:S04]  /*2d80*/  LDSM.16.M88.4 R40, [R238+0x800] ;  /* 0x00080000ee28783b */ /* 0x000fe80000000200 */
[----:B------:R-:W-:Y:S01]  /*2d90*/  LDSM.16.M88.4 R36, [R135+0x15880] ;  /* 0x015880008724783b */ /* 0x000fe20000000200 */
[----:B------:R-:W-:Y:S03]  /*2da0*/  HMMA.16816.F32 R32, R164, R54, R32 ;  /* 0x00000036a420723c */ /* 0x000fe60000001820 */
[----:B------:R-:W-:Y:S04]  /*2db0*/  LDSM.16.M88.4 R52, [R238+0x1000] ;  /* 0x00100000ee34783b */ /* 0x000fe80000000200 */
[----:B-1----:R-:W1:Y:S04]  /*2dc0*/  LDSM.16.M88.4 R12, [R238] ;  /* 0x00000000ee0c783b */ /* 0x002e680000000200 */
[----:B------:R-:W5:Y:S04]  /*2dd0*/  LDSM.16.M88.4 R44, [R135+0x16080] ;  /* 0x01608000872c783b */ /* 0x000f680000000200 */
[----:B------:R-:W0:Y:S01]  /*2de0*/  LDGDEPBAR ;  /* 0x00000000000079af */ /* 0x000e220000000000 */
[C---:B--2---:R-:W-:Y:S08]  /*2df0*/  HMMA.16816.F32 R8, R180.reuse, R48, R8 ;  /* 0x00000030b408723c */ /* 0x044ff00000001808 */
[C---:B------:R-:W-:Y:S01]  /*2e00*/  HMMA.16816.F32 R16, R180.reuse, R50, R16 ;  /* 0x00000032b410723c */ /* 0x040fe20000001810 */
[----:B------:R-:W-:Y:S07]  /*2e10*/  LDSM.16.M88.4 R48, [R242+0x2800] ;  /* 0x00280000f230783b */ /* 0x000fee0000000200 */
[C---:B---3--:R-:W-:Y:S08]  /*2e20*/  HMMA.16816.F32 R20, R180.reuse, R56, R20 ;  /* 0x00000038b414723c */ /* 0x048ff00000001814 */
[C---:B------:R-:W-:Y:S01]  /*2e30*/  HMMA.16816.F32 R24, R180.reuse, R58, R24 ;  /* 0x0000003ab418723c */ /* 0x040fe20000001818 */
[----:B------:R-:W2:Y:S07]  /*2e40*/  LDSM.16.M88.4 R56, [R135+0x16880] ;  /* 0x016880008738783b */ /* 0x000eae0000000200 */
[C---:B----4-:R-:W-:Y:S08]  /*2e50*/  HMMA.16816.F32 R28, R180.reuse, R60, R28 ;  /* 0x0000003cb41c723c */ /* 0x050ff0000000181c */
[----:B------:R-:W-:Y:S01]  /*2e60*/  HMMA.16816.F32 R32, R180, R62, R32 ;  /* 0x0000003eb420723c */ /* 0x000fe20000001820 */
[----:B------:R-:W-:Y:S07]  /*2e70*/  LDSM.16.M88.4 R60, [R135+0x19880] ;  /* 0x01988000873c783b */ /* 0x000fee0000000200 */
[C---:B-1----:R-:W-:Y:S08]  /*2e80*/  HMMA.16816.F32 R8, R184.reuse, R12, R8 ;  /* 0x0000000cb808723c */ /* 0x042ff00000001808 */
[C---:B------:R-:W-:Y:S01]  /*2e90*/  HMMA.16816.F32 R16, R184.reuse, R14, R16 ;  /* 0x0000000eb810723c */ /* 0x040fe20000001810 */
[----:B------:R-:W1:Y:S07]  /*2ea0*/  LDSM.16.M88.4 R12, [R242+0x1800] ;  /* 0x00180000f20c783b */ /* 0x000e6e0000000200 */
[C---:B------:R-:W-:Y:S08]  /*2eb0*/  HMMA.16816.F32 R20, R184.reuse, R40, R20 ;  /* 0x00000028b814723c */ /* 0x040ff00000001814 */
[C---:B------:R-:W-:Y:S01]  /*2ec0*/  HMMA.16816.F32 R24, R184.reuse, R42, R24 ;  /* 0x0000002ab818723c */ /* 0x040fe20000001818 */
[----:B------:R-:W3:Y:S07]  /*2ed0*/  LDSM.16.M88.4 R40, [R242+0x2000] ;  /* 0x00200000f228783b */ /* 0x000eee0000000200 */
[C---:B------:R-:W-:Y:S08]  /*2ee0*/  HMMA.16816.F32 R28, R184.reuse, R52, R28 ;  /* 0x00000034b81c723c */ /* 0x040ff0000000181c */
[----:B------:R-:W-:Y:S01]  /*2ef0*/  HMMA.16816.F32 R32, R184, R54, R32 ;  /* 0x00000036b820723c */ /* 0x000fe20000001820 */
[----:B------:R-:W-:Y:S07]  /*2f00*/  LDSM.16.M88.4 R52, [R238+0x2800] ;  /* 0x00280000ee34783b */ /* 0x000fee0000000200 */
[C---:B------:R-:W-:Y:S08]  /*2f10*/  HMMA.16816.F32 R8, R188.reuse, R36, R8 ;  /* 0x00000024bc08723c */ /* 0x040ff00000001808 */
[C---:B------:R-:W-:Y:S01]  /*2f20*/  HMMA.16816.F32 R16, R188.reuse, R38, R16 ;  /* 0x00000026bc10723c */ /* 0x040fe20000001810 */
[----:B------:R-:W4:Y:S07]  /*2f30*/  LDSM.16.M88.4 R36, [R241+0x15880] ;  /* 0x01588000f124783b */ /* 0x000f2e0000000200 */
[C---:B-----5:R-:W-:Y:S08]  /*2f40*/  HMMA.16816.F32 R20, R188.reuse, R44, R20 ;  /* 0x0000002cbc14723c */ /* 0x060ff00000001814 */
[C---:B------:R-:W-:Y:S01]  /*2f50*/  HMMA.16816.F32 R24, R188.reuse, R46, R24 ;  /* 0x0000002ebc18723c */ /* 0x040fe20000001818 */
[----:B------:R-:W5:Y:S07]  /*2f60*/  LDSM.16.M88.4 R44, [R241+0x16080] ;  /* 0x01608000f12c783b */ /* 0x000f6e0000000200 */
[C---:B--2---:R-:W-:Y:S08]  /*2f70*/  HMMA.16816.F32 R28, R188.reuse, R56, R28 ;  /* 0x00000038bc1c723c */ /* 0x044ff0000000181c */
[----:B------:R-:W-:Y:S01]  /*2f80*/  HMMA.16816.F32 R32, R188, R58, R32 ;  /* 0x0000003abc20723c */ /* 0x000fe20000001820 */
[----:B------:R-:W2:Y:S07]  /*2f90*/  LDSM.16.M88.4 R56, [R241+0x16880] ;  /* 0x01688000f138783b */ /* 0x000eae0000000200 */
[C---:B-1----:R-:W-:Y:S08]  /*2fa0*/  HMMA.16816.F32 R8, R192.reuse, R12, R8 ;  /* 0x0000000cc008723c */ /* 0x042ff00000001808 */
[C---:B------:R-:W-:Y:S01]  /*2fb0*/  HMMA.16816.F32 R16, R192.reuse, R14, R16 ;  /* 0x0000000ec010723c */ /* 0x040fe20000001810 */
[----:B------:R-:W1:Y:S07]  /*2fc0*/  LDSM.16.M88.4 R12, [R238+0x1800] ;  /* 0x00180000ee0c783b */ /* 0x000e6e0000000200 */
        /* <DEDUP_REMOVED lines=30> */
[C---:B--2---:R-:W-:Y:S08]  /*31b0*/  HMMA.16816.F32 R28, R204.reuse, R56, R28 ;  /* 0x00000038cc1c723c */ /* 0x044ff0000000181c */
[----:B------:R-:W-:Y:S01]  /*31c0*/  HMMA.16816.F32 R32, R204, R58, R32 ;  /* 0x0000003acc20723c */ /* 0x000fe20000001820 */
[----:B------:R-:W2:Y:S07]  /*31d0*/  LDSM.16.M88.4 R56, [R241+0x18080] ;  /* 0x01808000f138783b */ /* 0x000eae0000000200 */
[C---:B-1----:R-:W-:Y:S08]  /*31e0*/  HMMA.16816.F32 R8, R208.reuse, R12, R8 ;  /* 0x0000000cd008723c */ /* 0x042ff00000001808 */
[C---:B------:R-:W-:Y:S08]  /*31f0*/  HMMA.16816.F32 R16, R208.reuse, R14, R16 ;  /* 0x0000000ed010723c */ /* 0x040ff00000001810 */
[C---:B------:R-:W-:Y:S08]  /*3200*/  HMMA.16816.F32 R20, R208.reuse, R44, R20 ;  /* 0x0000002cd014723c */ /* 0x040ff00000001814 */
[C---:B------:R-:W-:Y:S01]  /*3210*/  HMMA.16816.F32 R24, R208.reuse, R46, R24 ;  /* 0x0000002ed018723c */ /* 0x040fe20000001818 */
[----:B------:R-:W1:Y:S07]  /*3220*/  LDSM.16.M88.4 R44, [R238+0x3800] ;  /* 0x00380000ee2c783b */ /* 0x000e6e0000000200 */
        /* <DEDUP_REMOVED lines=9> */
[C---:B--2---:R-:W-:Y:S08]  /*32c0*/  HMMA.16816.F32 R28, R212.reuse, R56, R28 ;  /* 0x00000038d41c723c */ /* 0x044ff0000000181c */
[----:B------:R-:W-:Y:S01]  /*32d0*/  HMMA.16816.F32 R32, R212, R58, R32 ;  /* 0x0000003ad420723c */ /* 0x000fe20000001820 */
[----:B------:R-:W-:Y:S07]  /*32e0*/  LDSM.16.M88.4 R56, [R242+0x5800] ;  /* 0x00580000f238783b */ /* 0x000fee0000000200 */
[C---:B------:R-:W-:Y:S08]  /*32f0*/  HMMA.16816.F32 R16, R216.reuse, R36, R12 ;  /* 0x00000024d810723c */ /* 0x040ff0000000180c */
[C---:B------:R-:W-:Y:S01]  /*3300*/  HMMA.16816.F32 R12, R216.reuse, R38, R8 ;  /* 0x00000026d80c723c */ /* 0x040fe20000001808 */
[----:B------:R-:W2:Y:S07]  /*3310*/  LDSM.16.M88.4 R36, [R242+0x4800] ;  /* 0x00480000f224783b */ /* 0x000eae0000000200 */
[C---:B-1----:R-:W-:Y:S08]  /*3320*/  HMMA.16816.F32 R8, R216.reuse, R44, R20 ;  /* 0x0000002cd808723c */ /* 0x042ff00000001814 */
[C---:B------:R-:W-:Y:S01]  /*3330*/  HMMA.16816.F32 R24, R216.reuse, R46, R24 ;  /* 0x0000002ed818723c */ /* 0x040fe20000001818 */
[----:B------:R-:W1:Y:S07]  /*3340*/  LDSM.16.M88.4 R44, [R242+0x5000] ;  /* 0x00500000f22c783b */ /* 0x000e6e0000000200 */
        /* <DEDUP_REMOVED lines=12> */
[C---:B--2---:R-:W-:Y:S08]  /*3410*/  HMMA.16816.F32 R24, R224.reuse, R36, R20 ;  /* 0x00000024e018723c */ /* 0x044ff00000001814 */
[C---:B------:R-:W-:Y:S01]  /*3420*/  HMMA.16816.F32 R20, R224.reuse, R38, R16 ;  /* 0x00000026e014723c */ /* 0x040fe20000001810 */
[----:B------:R-:W-:Y:S07]  /*3430*/  LDSM.16.M88.4 R36, [R238+0x5800] ;  /* 0x00580000ee24783b */ /* 0x000fee0000000200 */
[C---:B-1----:R-:W-:Y:S08]  /*3440*/  HMMA.16816.F32 R16, R224.reuse, R44, R12 ;  /* 0x0000002ce010723c */ /* 0x042ff0000000180c */
        /* <DEDUP_REMOVED lines=50> */
.L_x_240:
[----:B------:R-:W-:Y:S01]  /*3770*/  LOP3.LUT R2, R66, 0xffffffe0, RZ, 0xc0, !PT ;  /* 0xffffffe042027812 */ /* 0x000fe200078ec0ff */
[----:B------:R-:W-:Y:S01]  /*3780*/  UISETP.NE.AND UP0, UPT, UR15, URZ, UPT ;  /* 0x0000003f0f00728c */ /* 0x000fe2000bf05270 */
[----:B------:R-:W-:Y:S01]  /*3790*/  LEA.HI R5, R67, R81, RZ, 0x2 ;  /* 0x0000005143057211 */ /* 0x000fe200078f10ff */
[----:B------:R-:W-:Y:S01]  /*37a0*/  ULDC UR7, c[0x0][0x324] ;  /* 0x0000c90000077ab9 */ /* 0x000fe20000000800 */
[----:B-1----:R-:W-:Y:S01]  /*37b0*/  SHF.R.S32.HI R7, RZ, 0x1f, R65 ;  /* 0x0000001fff077819 */ /* 0x002fe20000011441 */
[----:B------:R-:W-:Y:S01]  /*37c0*/  IMAD.IADD R2, R81, 0x1, -R2 ;  /* 0x0000000151027824 */ /* 0x000fe200078e0a02 */
[----:B------:R-:W-:Y:S01]  /*37d0*/  LOP3.LUT R5, R5, 0xfffffffc, RZ, 0xc0, !PT ;  /* 0xfffffffc05057812 */ /* 0x000fe200078ec0ff */
[----:B------:R-:W-:Y:S01]  /*37e0*/  ULOP3.LUT UR7, URZ, UR7, URZ, 0x33, !UPT ;  /* 0x000000073f077292 */ /* 0x000fe2000f8e333f */
[----:B------:R-:W-:Y:S01]  /*37f0*/  LEA.HI R7, R7, R65, RZ, 0x3 ;  /* 0x0000004107077211 */ /* 0x000fe200078f18ff */
[----:B------:R-:W0:Y:S01]  /*3800*/  LDGDEPBAR ;  /* 0x00000000000079af */ /* 0x000e220000000000 */
[----:B------:R-:W-:Y:S01]  /*3810*/  SHF.R.S32.HI R6, RZ, 0x1f, R2 ;  /* 0x0000001fff067819 */ /* 0x000fe20000011402 */
[----:B------:R-:W-:Y:S01]  /*3820*/  IMAD.IADD R5, R81, 0x1, -R5 ;  /* 0x0000000151057824 */ /* 0x000fe200078e0a05 */
[----:B------:R-:W-:-:S02]  /*3830*/  LOP3.LUT R7, R7, 0xffffff8, RZ, 0xc0, !PT ;  /* 0x0ffffff807077812 */ /* 0x000fc400078ec0ff */
[----:B------:R-:W-:Y:S02]  /*3840*/  LEA.HI R6, R6, R2, RZ, 0x2 ;  /* 0x0000000206067211 */ /* 0x000fe400078f10ff */
[----:B------:R-:W-:Y:S01]  /*3850*/  LEA.HI R8, R5, R5, RZ, 0x1 ;  /* 0x0000000505087211 */ /* 0x000fe200078f08ff */
[----:B------:R-:W-:Y:S01]  /*3860*/  IMAD.IADD R9, R65, 0x1, -R7 ;  /* 0x0000000141097824 */ /* 0x000fe200078e0a07 */
[----:B------:R-:W-:Y:S02]  /*3870*/  PLOP3.LUT P1, PT, PT, PT, UP0, 0x80, 0x0 ;  /* 0x000000000000781c */ /* 0x000fe40003f2f008 */
[----:B------:R-:W-:Y:S02]  /*3880*/  LEA.HI.SX32 R7, R6, UR11, 0x1e ;  /* 0x0000000b06077c11 */ /* 0x000fe4000f8ff2ff */
[----:B------:R-:W-:Y:S02]  /*3890*/  LOP3.LUT R8, R8, 0x1ffffffe, RZ, 0xc0, !PT ;  /* 0x1ffffffe08087812 */ /* 0x000fe400078ec0ff */
[----:B------:R-:W-:Y:S01]  /*38a0*/  PLOP3.LUT P0, PT, PT, PT, UP0, 0x80, 0x0 ;  /* 0x000000000000781c */ /* 0x000fe20003f0f008 */
[----:B------:R-:W-:Y:S01]  /*38b0*/  IMAD R7, R9, 0x10, R7 ;  /* 0x0000001009077824 */ /* 0x000fe200078e0207 */
[----:B------:R-:W-:Y:S01]  /*38c0*/  UISETP.GE.AND UP0, UPT, UR9, 0x1, UPT ;  /* 0x000000010900788c */ /* 0x000fe2000bf06270 */
        /* <DEDUP_REMOVED lines=14> */
[----:B------:R-:W-:Y:S02]  /*39b0*/  IADD3 R9, -R11, UR10, R64 ;  /* 0x0000000a0b097c10 */ /* 0x000fe4000fffe140 */
[----:B------:R-:W-:-:S04]  /*39c0*/  IADD3 R2, R2, -UR12, RZ ;  /* 0x8000000c02027c10 */ /* 0x000fc8000fffe0ff */
[C---:B------:R-:W-:Y:S02]  /*39d0*/  IADD3 R8, R2.reuse, c[0x0][0x328], RZ ;  /* 0x0000ca0002087a10 */ /* 0x040fe40007ffe0ff */
[----:B-1----:R-:W-:-:S03]  /*39e0*/  IADD3 R10, R2, UR7, RZ ;  /* 0x00000007020a7c10 */ /* 0x002fc6000fffe0ff */
[--C-:B--2---:R-:W-:Y:S02]  /*39f0*/  IMAD.IADD R5, R8, 0x1, R6.reuse ;  /* 0x0000000108057824 */ /* 0x104fe400078e0206 */
[----:B------:R-:W-:-:S03]  /*3a00*/  IMAD.IADD R2, R10, 0x1, R6 ;  /* 0x000000010a027824 */ /* 0x000fc600078e0206 */
[----:B------:R-:W-:Y:S02]  /*3a10*/  IMNMX R5, R5, R9, PT ;  /* 0x0000000905057217 */ /* 0x000fe40003800200 */
[----:B---3--:R-:W-:Y:S01]  /*3a20*/  IADD3 R11, -R11, UR22, RZ ;  /* 0x000000160b0b7c10 */ /* 0x008fe2000fffe1ff */
[----:B------:R-:W-:Y:S05]  /*3a30*/  @P0 BRA `(.L_x_241) ;  /* 0x0000017000000947 */ /* 0x000fea0003800000 */
[----:B------:R-:W-:Y:S01]  /*3a40*/  IMAD.U32 R12, RZ, RZ, UR12 ;  /* 0x0000000cff0c7e24 */ /* 0x000fe2000f8e00ff */
[----:B------:R-:W-:Y:S04]  /*3a50*/  BSSY B0, `(.L_x_242) ;  /* 0x0000011000007945 */ /* 0x000fe80003800000 */
[----:B------:R-:W-:-:S04]  /*3a60*/  IADD3 R6, -R12, UR10, R6 ;  /* 0x0000000a0c067c10 */ /* 0x000fc8000fffe106 */
[----:B------:R-:W-:-:S13]  /*3a70*/  ISETP.GT.AND P0, PT, R6, -0x1, PT ;  /* 0xffffffff0600780c */ /* 0x000fda0003f04270 */
[----:B------:R-:W-:Y:S05]  /*3a80*/  @P0 BRA `(.L_x_243) ;  /* 0x0000008000000947 */ /* 0x000fea0003800000 */
[----:B------:R-:W-:Y:S01]  /*3a90*/  UISETP.NE.AND UP0, UPT, UR9, 0x1, UPT ;  /* 0x000000010900788c */ /* 0x000fe2000bf05270 */
[----:B------:R-:W-:-:S05]  /*3aa0*/  LOP3.LUT R6, RZ, R6, RZ, 0x33, !PT ;  /* 0x00000006ff067212 */ /* 0x000fca00078e33ff */
[----:B------:R-:W-:Y:S02]  /*3ab0*/  PLOP3.LUT P1, PT, PT, PT, UP0, 0x80, 0x0 ;  /* 0x000000000000781c */ /* 0x000fe40003f2f008 */
[----:B------:R-:W-:-:S11]  /*3ac0*/  PLOP3.LUT P0, PT, PT, PT, UP0, 0x80, 0x0 ;  /* 0x000000000000781c */ /* 0x000fd60003f0f008 */
[----:B------:R-:W-:-:S05]  /*3ad0*/  @P1 IMAD.HI.U32 R12, R6, c[0x0][0x330], RZ ;  /* 0x0000cc00060c1a27 */ /* 0x000fca00078e00ff */
[----:B------:R-:W-:-:S04]  /*3ae0*/  @P0 SHF.R.U32.HI R6, RZ, c[0x0][0x334], R12 ;  /* 0x0000cd00ff060a19 */ /* 0x000fc8000001160c */
[----:B------:R-:W-:Y:S01]  /*3af0*/  LOP3.LUT R6, RZ, R6, RZ, 0x33, !PT ;  /* 0x00000006ff067212 */ /* 0x000fe200078e33ff */
[----:B------:R-:W-:Y:S05]  /*3b00*/  BRA `(.L_x_244) ;  /* 0x0000005000007947 */ /* 0x000fea0003800000 */
.L_x_243:
[----:B------:R-:W-:-:S06]  /*3b10*/  UISETP.NE.AND UP0, UPT, UR9, 0x1, UPT ;  /* 0x000000010900788c */ /* 0x000fcc000bf05270 */
[----:B------:R-:W-:Y:S02]  /*3b20*/  PLOP3.LUT P1, PT, PT, PT, UP0, 0x80, 0x0 ;  /* 0x000000000000781c */ /* 0x000fe40003f2f008 */
[----:B------:R-:W-:-:S11]  /*3b30*/  PLOP3.LUT P0, PT, PT, PT, UP0, 0x80, 0x0 ;  /* 0x000000000000781c */ /* 0x000fd60003f0f008 */
[----:B------:R-:W-:-:S05]  /*3b40*/  @P1 IMAD.HI.U32 R12, R6, c[0x0][0x330], RZ ;  /* 0x0000cc00060c1a27 */ /* 0x000fca00078e00ff */
[----:B------:R-:W-:Y:S02]  /*3b50*/  @P0 SHF.R.U32.HI R6, RZ, c[0x0][0x334], R12 ;  /* 0x0000cd00ff060a19 */ /* 0x000fe4000001160c */
.L_x_244:
[----:B------:R-:W-:Y:S05]  /*3b60*/  BSYNC B0 ;  /* 0x0000000000007941 */ /* 0x000fea0003800000 */
.L_x_242:
[----:B------:R-:W-:-:S05]  /*3b70*/  IMAD R6, R6, c[0x0][0x32c], R11 ;  /* 0x0000cb0006067a24 */ /* 0x000fca00078e020b */
[----:B------:R-:W-:Y:S02]  /*3b80*/  IADD3 R12, R6, c[0x0][0x32c], RZ ;  /* 0x0000cb00060c7a10 */ /* 0x000fe40007ffe0ff */
[----:B------:R-:W-:Y:S02]  /*3b90*/  IMNMX R2, R2, R6, !PT ;  /* 0x0000000602027217 */ /* 0x000fe40007800200 */
[----:B------:R-:W-:Y:S02]  /*3ba0*/  IMNMX R5, R5, R12, PT ;  /* 0x0000000c05057217 */ /* 0x000fe40003800200 */
.L_x_241:
        /* <DEDUP_REMOVED lines=37> */
[----:B------:R-:W-:Y:S01]  /*3e00*/  UISETP.GE.AND UP6, UPT, UR9, 0x1, UPT ;  /* 0x000000010900788c */ /* 0x000fe2000bfc6270 */
        /* <DEDUP_REMOVED lines=36> */
[----:B------:R-:W-:Y:S01]  /*4050*/  IMAD.U32 R7, RZ, RZ, UR12 ;  /* 0x0000000cff077e24 */ /* 0x000fe2000f8e00ff */
[----:B------:R-:W-:Y:S04]  /*4060*/  BSSY B0, `(.L_x_246) ;  /* 0x0000015000007945 */ /* 0x000fe80003800000 */
[----:B------:R-:W-:-:S04]  /*4070*/  IADD3 R6, -R7, UR10, R6 ;  /* 0x0000000a07067c10 */ /* 0x000fc8000fffe106 */
[----:B------:R-:W-:-:S13]  /*4080*/  ISETP.GT.AND P0, PT, R6, -0x1, PT ;  /* 0xffffffff0600780c */ /* 0x000fda0003f04270 */
[----:B------:R-:W-:Y:S05]  /*4090*/  @P0 BRA `(.L_x_247) ;  /* 0x000000a000000947 */ /* 0x000fea0003800000 */
[----:B------:R-:W-:Y:S01]  /*40a0*/  UP2UR UR22, UPR, URZ, 0x1 ;  /* 0x000000013f167883 */ /* 0x000fe20008000000 */
[----:B------:R-:W-:Y:S01]  /*40b0*/  LOP3.LUT R6, RZ, R6, RZ, 0x33, !PT ;  /* 0x00000006ff067212 */ /* 0x000fe200078e33ff */
[----:B------:R-:W-:-:S06]  /*40c0*/  UISETP.NE.AND UP0, UPT, UR9, 0x1, UPT ;  /* 0x000000010900788c */ /* 0x000fcc000bf05270 */
[----:B------:R-:W-:Y:S02]  /*40d0*/  PLOP3.LUT P1, PT, PT, PT, UP0, 0x80, 0x0 ;  /* 0x000000000000781c */ /* 0x000fe40003f2f008 */
[----:B------:R-:W-:Y:S01]  /*40e0*/  PLOP3.LUT P0, PT, PT, PT, UP0, 0x80, 0x0 ;  /* 0x000000000000781c */ /* 0x000fe20003f0f008 */
[----:B------:R-:W-:-:S10]  /*40f0*/  UISETP.NE.AND UP0, UPT, UR22, URZ, UPT ;  /* 0x0000003f1600728c */ /* 0x000fd4000bf05270 */
[----:B------:R-:W-:-:S05]  /*4100*/  @P1 IMAD.HI.U32 R7, R6, c[0x0][0x330], RZ ;  /* 0x0000cc0006071a27 */ /* 0x000fca00078e00ff */
[----:B------:R-:W-:-:S04]  /*4110*/  @P0 SHF.R.U32.HI R6, RZ, c[0x0][0x334], R7 ;  /* 0x0000cd00ff060a19 */ /* 0x000fc80000011607 */
[----:B------:R-:W-:Y:S01]  /*4120*/  LOP3.LUT R6, RZ, R6, RZ, 0x33, !PT ;  /* 0x00000006ff067212 */ /* 0x000fe200078e33ff */
[----:B------:R-:W-:Y:S05]  /*4130*/  BRA `(.L_x_248) ;  /* 0x0000007000007947 */ /* 0x000fea0003800000 */
.L_x_247:
[----:B------:R-:W-:Y:S02]  /*4140*/  UP2UR UR22, UPR, URZ, 0x1 ;  /* 0x000000013f167883 */ /* 0x000fe40008000000 */
[----:B------:R-:W-:-:S06]  /*4150*/  UISETP.NE.AND UP0, UPT, UR9, 0x1, UPT ;  /* 0x000000010900788c */ /* 0x000fcc000bf05270 */
[----:B------:R-:W-:Y:S02]  /*4160*/  PLOP3.LUT P1, PT, PT, PT, UP0, 0x80, 0x0 ;  /* 0x000000000000781c */ /* 0x000fe40003f2f008 */
[----:B------:R-:W-:Y:S01]  /*4170*/  PLOP3.LUT P0, PT, PT, PT, UP0, 0x80, 0x0 ;  /* 0x000000000000781c */ /* 0x000fe20003f0f008 */
[----:B------:R-:W-:-:S10]  /*4180*/  UISETP.NE.AND UP0, UPT, UR22, URZ, UPT ;  /* 0x0000003f1600728c */ /* 0x000fd4000bf05270 */
[----:B------:R-:W-:-:S05]  /*4190*/  @P1 IMAD.HI.U32 R7, R6, c[0x0][0x330], RZ ;  /* 0x0000cc0006071a27 */ /* 0x000fca00078e00ff */
[----:B------:R-:W-:Y:S02]  /*41a0*/  @P0 SHF.R.U32.HI R6, RZ, c[0x0][0x334], R7 ;  /* 0x0000cd00ff060a19 */ /* 0x000fe40000011607 */
.L_x_248:
[----:B------:R-:W-:Y:S05]  /*41b0*/  BSYNC B0 ;  /* 0x0000000000007941 */ /* 0x000fea0003800000 */
.L_x_246:
[----:B------:R-:W-:-:S05]  /*41c0*/  IMAD R6, R6, c[0x0][0x32c], R11 ;  /* 0x0000cb0006067a24 */ /* 0x000fca00078e020b */
[----:B------:R-:W-:Y:S02]  /*41d0*/  IADD3 R7, R6, c[0x0][0x32c], RZ ;  /* 0x0000cb0006077a10 */ /* 0x000fe40007ffe0ff */
[----:B------:R-:W-:Y:S02]  /*41e0*/  IMNMX R2, R2, R6, !PT ;  /* 0x0000000602027217 */ /* 0x000fe40007800200 */
[----:B------:R-:W-:Y:S02]  /*41f0*/  IMNMX R5, R5, R7, PT ;  /* 0x0000000705057217 */ /* 0x000fe40003800200 */
.L_x_245:
        /* <DEDUP_REMOVED lines=63> */
[----:B------:R-:W-:-:S02]  /*45f0*/  FMNMX.FTZ R133, R94, R7, !PT ;  /* 0x000000075e857209 */ /* 0x000fc40007810000 */
[----:B------:R-:W-:Y:S01]  /*4600*/  FSEL R7, R31, -INF , !P0 ;  /* 0xff8000001f077808 */ /* 0x000fe20004000000 */
[----:B------:R-:W-:Y:S01]  /*4610*/  STL [R1+0x80], R135 ;  /* 0x0000808701007387 */ /* 0x000fe20000100800 */
[----:B------:R-:W-:Y:S02]  /*4620*/  PLOP3.LUT P0, PT, PT, PT, UP4, 0x40, 0x0 ;  /* 0x000000000000781c */ /* 0x000fe40003f0e848 */
[----:B------:R-:W-:Y:S01]  /*4630*/  ISETP.GT.AND P1, PT, R2, 0x18, P1 ;  /* 0x000000180200780c */ /* 0x000fe20000f24270 */
[----:B------:R-:W-:Y:S01]  /*4640*/  LDSM.16.MT88.4 R28, [R237+0x4080] ;  /* 0x00408000ed1c783b */ /* 0x000fe20000004200 */
[----:B------:R-:W-:Y:S02]  /*4650*/  FMNMX.FTZ R23, R6, R11, !PT ;  /* 0x0000000b06177209 */ /* 0x000fe40007810000 */
[----:B------:R-:W-:Y:S02]  /*4660*/  ISETP.GT.AND P0, PT, R2, 0x19, P0 ;  /* 0x000000190200780c */ /* 0x000fe40000704270 */
[----:B------:R-:W-:-:S02]  /*4670*/  ISETP.LT.OR P1, PT, R5, 0x19, P1 ;  /* 0x000000190500780c */ /* 0x000fc40000f21670 */
[----:B------:R-:W-:Y:S02]  /*4680*/  FMNMX.FTZ R23, R10, R23, !PT ;  /* 0x000000170a177209 */ /* 0x000fe40007810000 */
[----:B------:R-:W-:Y:S02]  /*4690*/  ISETP.LT.OR P0, PT, R5, 0x1a, P0 ;  /* 0x0000001a0500780c */ /* 0x000fe40000701670 */
[----:B------:R-:W-:Y:S02]  /*46a0*/  FSEL R13, R42, -INF , !P1 ;  /* 0xff8000002a0d7808 */ /* 0x000fe40004800000 */
[----:B------:R-:W-:Y:S02]  /*46b0*/  PLOP3.LUT P1, PT, PT, PT, UP3, 0x40, 0x0 ;  /* 0x000000000000781c */ /* 0x000fe40003f2e838 */
[----:B------:R-:W-:Y:S02]  /*46c0*/  FMNMX.FTZ R23, R9, R23, !PT ;  /* 0x0000001709177209 */ /* 0x000fe40007810000 */
[----:B------:R-:W-:-:S02]  /*46d0*/  FSEL R15, R43, -INF , !P0 ;  /* 0xff8000002b0f7808 */ /* 0x000fc40004000000 */
[----:B------:R-:W-:Y:S01]  /*46e0*/  PLOP3.LUT P0, PT, PT, PT, UP2, 0x40, 0x0 ;  /* 0x000000000000781c */ /* 0x000fe20003f0e828 */
[----:B------:R-:W-:Y:S01]  /*46f0*/  LDSM.16.MT88.4 R40, [R240+0x4880] ;  /* 0x00488000f028783b */ /* 0x000fe20000004200 */
[----:B------:R-:W-:Y:S02]  /*4700*/  ISETP.GT.AND P1, PT, R2, 0x20, P1 ;  /* 0x000000200200780c */ /* 0x000fe40000f24270 */
[----:B------:R-:W-:Y:S02]  /*4710*/  FMNMX.FTZ R23, R8, R23, !PT ;  /* 0x0000001708177209 */ /* 0x000fe40007810000 */
[----:B------:R-:W-:Y:S02]  /*4720*/  ISETP.GT.AND P0, PT, R2, 0x21, P0 ;  /* 0x000000210200780c */ /* 0x000fe40000704270 */
[----:B------:R-:W-:Y:S02]  /*4730*/  ISETP.LT.OR P1, PT, R5, 0x21, P1 ;  /* 0x000000210500780c */ /* 0x000fe40000f21670 */
[----:B------:R-:W-:-:S02]  /*4740*/  FMNMX.FTZ R23, R7, R23, !PT ;  /* 0x0000001707177209 */ /* 0x000fc40007810000 */
[----:B------:R-:W-:Y:S02]  /*4750*/  ISETP.LT.OR P0, PT, R5, 0x22, P0 ;  /* 0x000000220500780c */ /* 0x000fe40000701670 */
        /* <DEDUP_REMOVED lines=11> */
[----:B------:R-:W-:Y:S02]  /*4810*/  FMNMX.FTZ R133, R93, R133, !PT ;  /* 0x000000855d857209 */ /* 0x000fe40007810000 */
[----:B------:R-:W-:-:S02]  /*4820*/  ISETP.LT.OR P0, PT, R5, 0x2a, P0 ;  /* 0x0000002a0500780c */ /* 0x000fc40000701670 */
[----:B------:R-:W-:Y:S01]  /*4830*/  FSEL R90, R38, -INF , !P1 ;  /* 0xff800000265a7808 */ /* 0x000fe20004800000 */
[----:B------:R-:W1:Y:S01]  /*4840*/  SHFL.BFLY PT, R12, R133, 0x2, 0x1f ;  /* 0x0c401f00850c7f89 */ /* 0x000e6200000e0000 */
[----:B------:R-:W-:Y:S02]  /*4850*/  FMNMX.FTZ R132, R92, R132, !PT ;  /* 0x000000845c847209 */ /* 0x000fe40007810000 */
        /* <DEDUP_REMOVED lines=212> */
[----:B------:R-:W-:Y:S01]  /*55a0*/  UIMAD.WIDE.U32 UR22, UR11, UR4, URZ ;  /* 0x000000040b1672a5 */ /* 0x000fe2000f8e003f */
[----:B------:R4:W5:Y:S01]  /*55b0*/  LDL.LU R163, [R1+0x90] ;  /* 0x0000900001a37983 */ /* 0x0009620000300800 */
        /* <DEDUP_REMOVED lines=76> */
[----:B------:R-:W-:Y:S01]  /*5a80*/  HMMA.16816.F32 R156, R128, R152, R156 ;  /* 0x00000098809c723c */ /* 0x000fe2000000189c */
[----:B------:R-:W-:Y:S01]  /*5a90*/  FADD.FTZ R0, R88, R0 ;  /* 0x0000000058007221 */ /* 0x000fe20000010000 */
[----:B------:R-:W-:Y:S01]  /*5aa0*/  @UP6 UMOV UR21, UR23 ;  /* 0x0000001700156c82 */ /* 0x000fe20008000000 */
[----:B------:R-:W-:Y:S01]  /*5ab0*/  LDSM.16.MT88.4 R88, [R240+0x8080] ;  /* 0x00808000f058783b */ /* 0x000fe20000004200 */
[----:B------:R-:W-:-:S03]  /*5ac0*/  IMAD.MOV.U32 R11, RZ, RZ, R64 ;  /* 0x000000ffff0b7224 */ /* 0x000fc600078e0040 */
[----:B------:R4:W5:Y:S01]  /*5ad0*/  LDL.LU R160, [R1+0x84] ;  /* 0x0000840001a07983 */ /* 0x0009620000300800 */
[C---:B------:R-:W-:Y:S03]  /*5ae0*/  HMMA.16816.F32 R144, R128.reuse, R146, R136 ;  /* 0x000000928090723c */ /* 0x040fe60000001888 */
[----:B------:R-:W1:Y:S05]  /*5af0*/  LDSM.16.MT88.4 R136, [R240+0x5080] ;  /* 0x00508000f088783b */ /* 0x000e6a0000004200 */
[----:B------:R-:W-:Y:S01]  /*5b00*/  HMMA.16816.F32 R152, R128, R154, R96 ;  /* 0x0000009a8098723c */ /* 0x000fe20000001860 */
[----:B------:R-:W-:Y:S01]  /*5b10*/  FADD.FTZ R2, R87, R0 ;  /* 0x0000000057027221 */ /* 0x000fe20000010000 */
[----:B------:R4:W5:Y:S05]  /*5b20*/  LDL.LU R135, [R1+0x80] ;  /* 0x0000800001877983 */ /* 0x00096a0000300800 */
[----:B------:R-:W-:Y:S01]  /*5b30*/  IMAD.MOV.U32 R98, RZ, RZ, R33 ;  /* 0x000000ffff627224 */ /* 0x000fe200078e0021 */
[----:B------:R-:W-:-:S02]  /*5b40*/  MOV R97, R34 ;  /* 0x0000002200617202 */ /* 0x000fc40000000f00 */
        /* <DEDUP_REMOVED lines=46> */
[----:B------:R-:W-:Y:S01]  /*5e30*/  FADD.FTZ R0, R3, R5 ;  /* 0x0000000503007221 */ /* 0x000fe20000010000 */
[----:B------:R-:W-:-:S02]  /*5e40*/  @UP6 USHF.R.U32.HI UR11, URZ, UR5, UR21 ;  /* 0x000000053f0b6299 */ /* 0x000fc40008011615 */
[----:B------:R-:W-:Y:S02]  /*5e50*/  UISETP.GE.AND UP6, UPT, UR9, 0x1, UPT ;  /* 0x000000010900788c */ /* 0x000fe4000bfc6270 */
[----:B------:R4:W-:Y:S04]  /*5e60*/  STL [R1+0x18], R0 ;  /* 0x0000180001007387 */ /* 0x0009e80000100800 */
[----:B------:R4:W-:Y:S01]  /*5e70*/  STL [R1+0x14], R2 ;  /* 0x0000140201007387 */ /* 0x0009e20000100800 */
[----:B------:R-:W-:Y:S01]  /*5e80*/  PLOP3.LUT P0, PT, PT, PT, UP6, 0x40, 0x0 ;  /* 0x000000000000781c */ /* 0x000fe20003f0e868 */
[----:B---3--:R-:W-:Y:S01]  /*5e90*/  HMMA.16816.F32 R108, R128, R112, R108 ;  /* 0x00000070806c723c */ /* 0x008fe2000000186c */
[----:B------:R-:W-:-:S03]  /*5ea0*/  UIADD3 UR4, UR16, UR11, URZ ;  /* 0x0000000b10047290 */ /* 0x000fc6000fffe03f */
[----:B------:R-:W-:-:S04]  /*5eb0*/  ULDC UR11, c[0x0][0x328] ;  /* 0x0000ca00000b7ab9 */ /* 0x000fc80000000800 */
[----:B------:R-:W-:Y:S01]  /*5ec0*/  HMMA.16816.F32 R112, R128, R114, R116 ;  /* 0x000000728070723c */ /* 0x000fe20000001874 */
[----:B------:R-:W-:Y:S02]  /*5ed0*/  UIADD3 UR17, UR17, -0x2, URZ ;  /* 0xfffffffe11117890 */ /* 0x000fe4000fffe03f */
[----:B------:R-:W-:-:S05]  /*5ee0*/  UIADD3 UR11, UR4, UR11, URZ ;  /* 0x0000000b040b7290 */ /* 0x000fca000fffe03f */
        /* <DEDUP_REMOVED lines=18> */
.L_x_250:
[----:B------:R-:W-:Y:S02]  /*6010*/  UISETP.NE.AND UP0, UPT, UR9, 0x1, UPT ;  /* 0x000000010900788c */ /* 0x000fe4000bf05270 */
[----:B------:R-:W-:Y:S02]  /*6020*/  ULDC.64 UR4, c[0x0][0x330] ;  /* 0x0000cc0000047ab9 */ /* 0x000fe40000000a00 */
[----:B------:R-:W-:-:S07]  /*6030*/  UIMAD.WIDE.U32 UR22, UR16, UR4, URZ ;  /* 0x00000004101672a5 */ /* 0x000fce000f8e003f */
[----:B------:R-:W-:Y:S02]  /*6040*/  @UP0 UMOV UR21, UR23 ;  /* 0x0000001700150c82 */ /* 0x000fe40008000000 */
[----:B------:R-:W-:Y:S02]  /*6050*/  @UP0 USHF.R.U32.HI UR16, URZ, UR5, UR21 ;  /* 0x000000053f100299 */ /* 0x000fe40008011615 */
.L_x_251:
[----:B------:R-:W-:Y:S02]  /*6060*/  ULDC UR4, c[0x0][0x32c] ;  /* 0x0000cb0000047ab9 */ /* 0x000fe40000000800 */
[----:B------:R-:W-:-:S04]  /*6070*/  UIMAD UR4, UR16, UR9, UR4 ;  /* 0x00000009100472a4 */ /* 0x000fc8000f8e0204 */
[----:B------:R-:W-:-:S04]  /*6080*/  UISETP.LT.AND UP0, UPT, UR11, UR4, UPT ;  /* 0x000000040b00728c */ /* 0x000fc8000bf01270 */
[----:B------:R-:W-:-:S04]  /*6090*/  USEL UR11, UR11, UR4, UP0 ;  /* 0x000000040b0b7287 */ /* 0x000fc80008000000 */
.L_x_249:
        /* <DEDUP_REMOVED lines=38> */
.L_x_263:
        /* <DEDUP_REMOVED lines=79> */
.L_x_253:
        /* <DEDUP_REMOVED lines=222> */
.L_x_254:
        /* <DEDUP_REMOVED lines=12> */
[----:B------:R-:W-:Y:S01]  /*7690*/  PLOP3.LUT P0, PT, PT, PT, UP0, 0x40, 0x0 ;  /* 0x000000000000781c */ /* 0x000fe20003f0e808 */
[----:B------:R-:W-:Y:S02]  /*76a0*/  IMAD.U32 R0, RZ, RZ, UR12 ;  /* 0x0000000cff007e24 */ /* 0x000fe4000f8e00ff */
[----:B------:R-:W1:Y:S01]  /*76b0*/  SHFL.IDX PT, R132, R133, RZ, 0x1c1f ;  /* 0x001c1fff85847589 */ /* 0x000e6200000e0000 */
[----:B---3--:R-:W-:Y:S04]  /*76c0*/  IADD3 R3, -R171, 0x1, R3 ;  /* 0x00000001ab037810 */ /* 0x008fe80007ffe103 */
[----:B------:R-:W-:Y:S04]  /*76d0*/  IADD3 R0, -R0, UR10, R3 ;  /* 0x0000000a00007c10 */ /* 0x000fe8000fffe103 */
[C---:B------:R-:W-:Y:S02]  /*76e0*/  IADD3 R169, R0.reuse, c[0x0][0x328], RZ ;  /* 0x0000ca0000a97a10 */ /* 0x040fe40007ffe0ff */
[----:B------:R-:W-:Y:S03]  /*76f0*/  IADD3 R168, R0, UR7, RZ ;  /* 0x0000000700a87c10 */ /* 0x000fe6000fffe0ff */
[----:B-1----:R-:W-:Y:S02]  /*7700*/  IMAD.IADD R3, R169, 0x1, R132 ;  /* 0x00000001a9037824 */ /* 0x002fe400078e0284 */
[----:B------:R-:W-:Y:S01]  /*7710*/  IMAD.IADD R0, R132, 0x1, R168 ;  /* 0x0000000184007824 */ /* 0x000fe200078e02a8 */
[----:B------:R-:W-:-:S05]  /*7720*/  @P0 BRA `(.L_x_255) ;  /* 0x0000019000000947 */ /* 0x000fca0003800000 */
[----:B------:R-:W-:Y:S01]  /*7730*/  IMAD.U32 R170, RZ, RZ, UR12 ;  /* 0x0000000cffaa7e24 */ /* 0x000fe2000f8e00ff */
[----:B------:R-:W-:Y:S04]  /*7740*/  BSSY B0, `(.L_x_256) ;  /* 0x0000012000007945 */ /* 0x000fe80003800000 */
[----:B------:R-:W-:Y:S04]  /*7750*/  IADD3 R132, -R170, UR10, R132 ;  /* 0x0000000aaa847c10 */ /* 0x000fe8000fffe184 */
        /* <DEDUP_REMOVED lines=11> */
.L_x_257:
[----:B------:R-:W-:Y:S04]  /*7810*/  MOV R170, c[0x0][0x32c] ;  /* 0x0000cb0000aa7a02 */ /* 0x000fe80000000f00 */
[----:B------:R-:W-:Y:S11]  /*7820*/  ISETP.NE.AND P0, PT, R170, 0x1, PT ;  /* 0x00000001aa00780c */ /* 0x000ff60003f05270 */
[----:B------:R-:W-:Y:S02]  /*7830*/  @!UPT UIADD3 URZ, URZ, URZ, URZ ;  /* 0x0000003f3f3ff290 */ /* 0x000fe4000fffe03f */
[----:B------:R-:W-:Y:S05]  /*7840*/  @P0 IMAD.HI.U32 R170, R132, c[0x0][0x330], RZ ;  /* 0x0000cc0084aa0a27 */ /* 0x000fea00078e00ff */
[----:B------:R-:W-:Y:S02]  /*7850*/  @P0 SHF.R.U32.HI R132, RZ, c[0x0][0x334], R170 ;  /* 0x0000cd00ff840a19 */ /* 0x000fe400000116aa */
.L_x_258:
[----:B------:R-:W-:Y:S05]  /*7860*/  BSYNC B0 ;  /* 0x0000000000007941 */ /* 0x000fea0003800000 */
.L_x_256:
[----:B------:R-:W-:Y:S05]  /*7870*/  IADD3 R170, -R171, UR4, RZ ;  /* 0x00000004abaa7c10 */ /* 0x000fea000fffe1ff */
[----:B------:R-:W-:Y:S05]  /*7880*/  IMAD R132, R132, c[0x0][0x32c], R170 ;  /* 0x0000cb0084847a24 */ /* 0x000fea00078e02aa */
[----:B------:R-:W-:Y:S02]  /*7890*/  IMNMX R0, R0, R132, !PT ;  /* 0x0000008400007217 */ /* 0x000fe40007800200 */
[----:B------:R-:W-:Y:S04]  /*78a0*/  IADD3 R132, R132, c[0x0][0x32c], RZ ;  /* 0x0000cb0084847a10 */ /* 0x000fe80007ffe0ff */
[----:B------:R-:W-:Y:S02]  /*78b0*/  IMNMX R3, R3, R132, PT ;  /* 0x0000008403037217 */ /* 0x000fe40003800200 */
.L_x_255:
        /* <DEDUP_REMOVED lines=87> */
.L_x_261:
[----:B------:R-:W-:Y:S04]  /*7e30*/  MOV R5, c[0x0][0x32c] ;  /* 0x0000cb0000057a02 */ /* 0x000fe80000000f00 */
[----:B------:R-:W-:Y:S11]  /*7e40*/  ISETP.NE.AND P0, PT, R5, 0x1, PT ;  /* 0x000000010500780c */ /* 0x000ff60003f05270 */
[----:B------:R-:W-:Y:S02]  /*7e50*/  @!UPT UIADD3 URZ, URZ, URZ, URZ ;  /* 0x0000003f3f3ff290 */ /* 0x000fe4000fffe03f */
[----:B------:R-:W-:Y:S05]  /*7e60*/  @P0 IMAD.HI.U32 R5, R0, c[0x0][0x330], RZ ;  /* 0x0000cc0000050a27 */ /* 0x000fea00078e00ff */
[----:B------:R-:W-:Y:S02]  /*7e70*/  @P0 SHF.R.U32.HI R0, RZ, c[0x0][0x334], R5 ;  /* 0x0000cd00ff000a19 */ /* 0x000fe40000011605 */
.L_x_262:
[----:B------:R-:W-:Y:S05]  /*7e80*/  BSYNC B0 ;  /* 0x0000000000007941 */ /* 0x000fea0003800000 */
.L_x_260:
[----:B------:R-:W-:Y:S05]  /*7e90*/  IADD3 R5, -R171, UR4, RZ ;  /* 0x00000004ab057c10 */ /* 0x000fea000fffe1ff */
[----:B------:R-:W-:Y:S05]  /*7ea0*/  IMAD R0, R0, c[0x0][0x32c], R5 ;  /* 0x0000cb0000007a24 */ /* 0x000fea00078e0205 */
[----:B------:R-:W-:Y:S02]  /*7eb0*/  IMNMX R3, R3, R0, !PT ;  /* 0x0000000003037217 */ /* 0x000fe40007800200 */
[----:B------:R-:W-:Y:S04]  /*7ec0*/  IADD3 R0, R0, c[0x0][0x32c], RZ ;  /* 0x0000cb0000007a10 */ /* 0x000fe80007ffe0ff */
[----:B------:R-:W-:Y:S02]  /*7ed0*/  IMNMX R4, R4, R0, PT ;  /* 0x0000000004047217 */ /* 0x000fe40003800200 */
.L_x_259:
        /* <DEDUP_REMOVED lines=493> */
.L_x_252:
[----:B------:R-:W2:Y:S01]  /*9db0*/  S2UR UR9, SR_CTAID.X ;  /* 0x00000000000979c3 */ /* 0x000ea20000002500 */
[----:B------:R-:W-:-:S02]  /*9dc0*/  UISETP.NE.AND UP1, UPT, UR15, URZ, UPT ;  /* 0x0000003f0f00728c */ /* 0x000fc4000bf25270 */
[----:B------:R-:W-:Y:S02]  /*9dd0*/  UISETP.NE.AND UP0, UPT, UR14, URZ, UPT ;  /* 0x0000003f0e00728c */ /* 0x000fe4000bf05270 */
[----:B------:R-:W-:-:S04]  /*9de0*/  ULDC.64 UR4, c[0x0][0x2c8] ;  /* 0x0000b20000047ab9 */ /* 0x000fc80000000a00 */
[----:B------:R-:W-:Y:S01]  /*9df0*/  PLOP3.LUT P0, PT, PT, PT, UP0, 0x40, 0x0 ;  /* 0x000000000000781c */ /* 0x000fe20003f0e808 */
[----:B--2---:R-:W-:-:S04]  /*9e00*/  ULEA UR9, UR9, 0x7f, 0x7 ;  /* 0x0000007f09097891 */ /* 0x004fc8000f8e383f */
[----:B------:R-:W-:Y:S02]  /*9e10*/  UIMAD.WIDE.U32 UR22, UR9, UR4, URZ ;  /* 0x00000004091672a5 */ /* 0x000fe4000f8e003f */
[----:B------:R-:W-:Y:S02]  /*9e20*/  UIADD3 UR4, UR10, 0x1, -UR12 ;  /* 0x000000010a047890 */ /* 0x000fe4000fffe80c */
[----:B------:R-:W-:-:S04]  /*9e30*/  @UP1 USHF.R.U32.HI UR9, URZ, UR5, UR23 ;  /* 0x000000053f091299 */ /* 0x000fc80008011617 */
[----:B------:R-:W-:-:S03]  /*9e40*/  UIADD3 UR11, UR4, UR9, URZ ;  /* 0x00000009040b7290 */ /* 0x000fc6000fffe03f */
        /* <DEDUP_REMOVED lines=15> */
.L_x_265:
[----:B------:R-:W-:Y:S02]  /*9f40*/  ULDC UR4, c[0x0][0x32c] ;  /* 0x0000cb0000047ab9 */ /* 0x000fe40000000800 */
[----:B------:R-:W-:-:S03]  /*9f50*/  UISETP.NE.AND UP0, UPT, UR4, 0x1, UPT ;  /* 0x000000010400788c */ /* 0x000fc6000bf05270 */
[----:B------:R-:W-:Y:S02]  /*9f60*/  ULDC.64 UR4, c[0x0][0x330] ;  /* 0x0000cc0000047ab9 */ /* 0x000fe40000000a00 */
[----:B------:R-:W-:-:S07]  /*9f70*/  UIMAD.WIDE.U32 UR22, UR11, UR4, URZ ;  /* 0x000000040b1672a5 */ /* 0x000fce000f8e003f */
[----:B------:R-:W-:Y:S02]  /*9f80*/  @UP0 UMOV UR21, UR23 ;  /* 0x0000001700150c82 */ /* 0x000fe40008000000 */
[----:B------:R-:W-:Y:S02]  /*9f90*/  @UP0 USHF.R.U32.HI UR11, URZ, UR5, UR21 ;  /* 0x000000053f0b0299 */ /* 0x000fe40008011615 */
.L_x_266:
[----:B------:R-:W-:Y:S02]  /*9fa0*/  ULDC UR4, c[0x0][0x32c] ;  /* 0x0000cb0000047ab9 */ /* 0x000fe40000000800 */
[----:B------:R-:W-:-:S04]  /*9fb0*/  UIMAD UR4, UR11, UR4, URZ ;  /* 0x000000040b0472a4 */ /* 0x000fc8000f8e023f */
[----:B------:R-:W-:-:S04]  /*9fc0*/  UISETP.LT.AND UP0, UPT, UR9, UR4, UPT ;  /* 0x000000040900728c */ /* 0x000fc8000bf01270 */
[----:B------:R-:W-:-:S04]  /*9fd0*/  USEL UR9, UR9, UR4, !UP0 ;  /* 0x0000000409097287 */ /* 0x000fc8000c000000 */
.L_x_264:
        /* <DEDUP_REMOVED lines=37> */
.L_x_270:
        /* <DEDUP_REMOVED lines=82> */
.L_x_268:
        /* <DEDUP_REMOVED lines=222> */
.L_x_269:
        /* <DEDUP_REMOVED lines=421> */
.L_x_267:
        /* <DEDUP_REMOVED lines=44> */
.L_x_281:
        /* <DEDUP_REMOVED lines=290> */
.L_x_272:
[----:B-1----:R-:W2:Y:S01]  /*e460*/  LDL R3, [R1+0x78] ;  /* 0x0000780001037983 */ /* 0x002ea20000100800 */
        /* <DEDUP_REMOVED lines=8> */
[----:B------:R-:W-:Y:S01]  /*e4f0*/  IMAD.MOV.U32 R133, RZ, RZ, R3 ;  /* 0x000000ffff857224 */ /* 0x000fe200078e0003 */
[----:B------:R-:W-:Y:S01]  /*e500*/  @P0 SHF.R.U32.HI R133, RZ, c[0x0][0x2cc], R0 ;  /* 0x0000b300ff850a19 */ /* 0x000fe20000011600 */
[----:B------:R-:W-:Y:S01]  /*e510*/  IMAD.U32 R0, RZ, RZ, UR4 ;  /* 0x00000004ff007e24 */ /* 0x000fe2000f8e00ff */
[----:B------:R-:W-:Y:S01]  /*e520*/  PLOP3.LUT P0, PT, PT, PT, UP0, 0x40, 0x0 ;  /* 0x000000000000781c */ /* 0x000fe20003f0e808 */
[----:B------:R-:W-:Y:S02]  /*e530*/  IMAD.U32 R3, RZ, RZ, UR12 ;  /* 0x0000000cff037e24 */ /* 0x000fe4000f8e00ff */
[----:B------:R-:W1:Y:S01]  /*e540*/  SHFL.IDX PT, R132, R133, RZ, 0x1c1f ;  /* 0x001c1fff85847589 */ /* 0x000e6200000e0000 */
[C---:B---3--:R-:W-:Y:S02]  /*e550*/  IADD3 R0, -R170.reuse, 0x1, R0 ;  /* 0x00000001aa007810 */ /* 0x048fe40007ffe100 */
[----:B------:R-:W-:Y:S02]  /*e560*/  IADD3 R170, -R170, UR4, RZ ;  /* 0x00000004aaaa7c10 */ /* 0x000fe4000fffe1ff */
[----:B------:R-:W-:Y:S04]  /*e570*/  IADD3 R0, -R3, UR10, R0 ;  /* 0x0000000a03007c10 */ /* 0x000fe8000fffe100 */
[C---:B------:R-:W-:Y:S02]  /*e580*/  IADD3 R169, R0.reuse, c[0x0][0x328], RZ ;  /* 0x0000ca0000a97a10 */ /* 0x040fe40007ffe0ff */
[----:B------:R-:W-:Y:S03]  /*e590*/  IADD3 R168, R0, UR7, RZ ;  /* 0x0000000700a87c10 */ /* 0x000fe6000fffe0ff */
[--C-:B-1----:R-:W-:Y:S02]  /*e5a0*/  IMAD.IADD R3, R169, 0x1, R132.reuse ;  /* 0x00000001a9037824 */ /* 0x102fe400078e0284 */
        /* <DEDUP_REMOVED lines=16> */
.L_x_275:
[----:B------:R-:W-:Y:S04]  /*e6b0*/  MOV R171, c[0x0][0x32c] ;  /* 0x0000cb0000ab7a02 */ /* 0x000fe80000000f00 */
[----:B------:R-:W-:Y:S11]  /*e6c0*/  ISETP.NE.AND P0, PT, R171, 0x1, PT ;  /* 0x00000001ab00780c */ /* 0x000ff60003f05270 */
[----:B------:R-:W-:Y:S02]  /*e6d0*/  @!UPT UIADD3 URZ, URZ, URZ, URZ ;  /* 0x0000003f3f3ff290 */ /* 0x000fe4000fffe03f */
[----:B------:R-:W-:Y:S05]  /*e6e0*/  @P0 IMAD.HI.U32 R171, R132, c[0x0][0x330], RZ ;  /* 0x0000cc0084ab0a27 */ /* 0x000fea00078e00ff */
[----:B------:R-:W-:Y:S02]  /*e6f0*/  @P0 SHF.R.U32.HI R132, RZ, c[0x0][0x334], R171 ;  /* 0x0000cd00ff840a19 */ /* 0x000fe400000116ab */
.L_x_276:
[----:B------:R-:W-:Y:S05]  /*e700*/  BSYNC B0 ;  /* 0x0000000000007941 */ /* 0x000fea0003800000 */
.L_x_274:
[----:B------:R-:W-:Y:S05]  /*e710*/  IMAD R132, R132, c[0x0][0x32c], R170 ;  /* 0x0000cb0084847a24 */ /* 0x000fea00078e02aa */
[----:B------:R-:W-:Y:S02]  /*e720*/  IMNMX R0, R0, R132, !PT ;  /* 0x0000008400007217 */ /* 0x000fe40007800200 */
[----:B------:R-:W-:Y:S04]  /*e730*/  IADD3 R132, R132, c[0x0][0x32c], RZ ;  /* 0x0000cb0084847a10 */ /* 0x000fe80007ffe0ff */
[----:B------:R-:W-:Y:S02]  /*e740*/  IMNMX R3, R3, R132, PT ;  /* 0x0000008403037217 */ /* 0x000fe40003800200 */
.L_x_273:
        /* <DEDUP_REMOVED lines=87> */
.L_x_279:
[----:B------:R-:W-:Y:S04]  /*ecc0*/  MOV R5, c[0x0][0x32c] ;  /* 0x0000cb0000057a02 */ /* 0x000fe80000000f00 */
[----:B------:R-:W-:Y:S11]  /*ecd0*/  ISETP.NE.AND P0, PT, R5, 0x1, PT ;  /* 0x000000010500780c */ /* 0x000ff60003f05270 */
[----:B------:R-:W-:Y:S02]  /*ece0*/  @!UPT UIADD3 URZ, URZ, URZ, URZ ;  /* 0x0000003f3f3ff290 */ /* 0x000fe4000fffe03f */
[----:B------:R-:W-:Y:S05]  /*ecf0*/  @P0 IMAD.HI.U32 R5, R0, c[0x0][0x330], RZ ;  /* 0x0000cc0000050a27 */ /* 0x000fea00078e00ff */
[----:B------:R-:W-:Y:S02]  /*ed00*/  @P0 SHF.R.U32.HI R0, RZ, c[0x0][0x334], R5 ;  /* 0x0000cd00ff000a19 */ /* 0x000fe40000011605 */
.L_x_280:
[----:B------:R-:W-:Y:S05]  /*ed10*/  BSYNC B0 ;  /* 0x0000000000007941 */ /* 0x000fea0003800000 */
.L_x_278:
[----:B------:R-:W-:Y:S05]  /*ed20*/  IMAD R0, R0, c[0x0][0x32c], R170 ;  /* 0x0000cb0000007a24 */ /* 0x000fea00078e02aa */
[----:B------:R-:W-:Y:S02]  /*ed30*/  IMNMX R3, R3, R0, !PT ;  /* 0x0000000003037217 */ /* 0x000fe40007800200 */
[----:B------:R-:W-:Y:S04]  /*ed40*/  IADD3 R0, R0, c[0x0][0x32c], RZ ;  /* 0x0000cb0000007a10 */ /* 0x000fe80007ffe0ff */
[----:B------:R-:W-:Y:S02]  /*ed50*/  IMNMX R4, R4, R0, PT ;  /* 0x0000000004047217 */ /* 0x000fe40003800200 */
.L_x_277:
        /* <DEDUP_REMOVED lines=492> */
.L_x_271:
[----:B------:R-:W2:Y:S04]  /*10c20*/  LDL.LU R5, [R1+0x14] ;  /* 0x0000140001057983 */ /* 0x000ea80000300800 */
[----:B-1----:R-:W3:Y:S01]  /*10c30*/  LDL.LU R4, [R1+0x18] ;  /* 0x0000180001047983 */ /* 0x002ee20000300800 */
[----:B------:R-:W-:-:S02]  /*10c40*/  MOV R2, RZ ;  /* 0x000000ff00027202 */ /* 0x000fc40000000f00 */
[----:B------:R-:W-:Y:S01]  /*10c50*/  PLOP3.LUT P2, PT, PT, PT, PT, 0x8, 0x0 ;  /* 0x000000000000781c */ /* 0x000fe20003f4e170 */
        /* <DEDUP_REMOVED lines=153> */
.L_x_239:
[----:B------:R-:W-:Y:S05]  /*115f0*/  @P2 BRA `(.L_x_282) ;  /* 0x00001c0000002947 */ /* 0x000fea0003800000 */
[----:B------:R-:W1:Y:S01]  /*11600*/  S2R R65, SR_TID.X ;  /* 0x0000000000417919 */ /* 0x000e620000002100 */
[----:B------:R-:W-:Y:S01]  /*11610*/  F2FP.PACK_AB R50, R51, R50 ;  /* 0x000000323332723e */ /* 0x000fe200000000ff */
[----:B------:R-:W-:Y:S01]  /*11620*/  ULDC.64 UR4, c[0x0][0x500] ;  /* 0x0001400000047ab9 */ /* 0x000fe20000000a00 */
[----:B------:R-:W-:Y:S01]  /*11630*/  F2FP.PACK_AB R46, R47, R46 ;  /* 0x0000002e2f2e723e */ /* 0x000fe200000000ff */
[----:B------:R-:W-:Y:S01]  /*11640*/  UISETP.NE.U32.AND UP0, UPT, URZ, UR4, UPT ;  /* 0x000000043f00728c */ /* 0x000fe2000bf05070 */
[----:B------:R-:W-:Y:S01]  /*11650*/  F2FP.PACK_AB R39, R39, R38 ;  /* 0x000000262727723e */ /* 0x000fe200000000ff */
[----:B------:R-:W-:Y:S01]  /*11660*/  UMOV UR6, 0x4 ;  /* 0x0000000400067882 */ /* 0x000fe20000000000 */
[----:B------:R-:W-:Y:S01]  /*11670*/  F2FP.PACK_AB R38, R12, R22 ;  /* 0x000000160c26723e */ /* 0x000fe200000000ff */
[----:B------:R-:W-:Y:S01]  /*11680*/  UISETP.NE.AND.EX UP0, UPT, URZ, UR5, UPT, UP0 ;  /* 0x000000053f00728c */ /* 0x000fe2000bf05300 */
[----:B------:R-:W-:Y:S02]  /*11690*/  F2FP.PACK_AB R42, R43, R42 ;  /* 0x0000002a2b2a723e */ /* 0x000fe400000000ff */
[----:B------:R-:W-:Y:S01]  /*116a0*/  F2FP.PACK_AB R8, R8, R156 ;  /* 0x0000009c0808723e */ /* 0x000fe200000000ff */
[----:B------:R-:W-:Y:S01]  /*116b0*/  ULDC.64 UR4, c[0x0][0x500] ;  /* 0x0001400000047ab9 */ /* 0x000fe20000000a00 */
[----:B------:R-:W-:Y:S01]  /*116c0*/  F2FP.PACK_AB R159, R159, R158 ;  /* 0x0000009e9f9f723e */ /* 0x000fe200000000ff */
[----:B------:R-:W-:Y:S01]  /*116d0*/  UIMAD.WIDE UR4, UR13, UR6, UR4 ;  /* 0x000000060d0472a5 */ /* 0x000fe2000f8e0204 */
[----:B------:R-:W-:-:S02]  /*116e0*/  F2FP.PACK_AB R6, R153, R152 ;  /* 0x000000989906723e */ /* 0x000fc400000000ff */
[----:B------:R-:W-:Y:S02]  /*116f0*/  F2FP.PACK_AB R154, R155, R154 ;  /* 0x0000009a9b9a723e */ /* 0x000fe400000000ff */
[----:B------:R-:W-:Y:S02]  /*11700*/  F2FP.PACK_AB R5, R149, R148 ;  /* 0x000000949505723e */ /* 0x000fe400000000ff */
[----:B------:R-:W-:Y:S02]  /*11710*/  F2FP.PACK_AB R150, R151, R150 ;  /* 0x000000969796723e */ /* 0x000fe400000000ff */
[----:B------:R-:W-:Y:S02]  /*11720*/  F2FP.PACK_AB R7, R7, R144 ;  /* 0x000000900707723e */ /* 0x000fe400000000ff */
[----:B-1----:R-:W-:Y:S02]  /*11730*/  SHF.R.S32.HI R51, RZ, 0x1f, R65 ;  /* 0x0000001fff337819 */ /* 0x002fe40000011441 */
[----:B------:R-:W-:-:S02]  /*11740*/  F2FP.PACK_AB R146, R147, R146 ;  /* 0x000000929392723e */ /* 0x000fc400000000ff */
[CC--:B------:R-:W-:Y:S02]  /*11750*/  LEA.HI R2, R51.reuse, R65.reuse, RZ, 0x2 ;  /* 0x0000004133027211 */ /* 0x0c0fe400078f10ff */
[----:B------:R-:W-:Y:S02]  /*11760*/  LEA.HI R47, R51, R65, RZ, 0x5 ;  /* 0x00000041332f7211 */ /* 0x000fe400078f28ff */
[--C-:B------:R-:W-:Y:S02]  /*11770*/  SHF.R.S32.HI R4, RZ, 0x2, R2.reuse ;  /* 0x00000002ff047819 */ /* 0x100fe40000011402 */
[----:B------:R-:W-:Y:S02]  /*11780*/  SHF.R.S32.HI R0, RZ, 0x1f, R2 ;  /* 0x0000001fff007819 */ /* 0x000fe40000011402 */
[----:B------:R-:W-:Y:S02]  /*11790*/  SHF.R.S32.HI R43, RZ, 0x5, R47 ;  /* 0x00000005ff2b7819 */ /* 0x000fe4000001142f */
[----:B------:R-:W-:-:S02]  /*117a0*/  LEA.HI R0, R0, R4, RZ, 0x3 ;  /* 0x0000000400007211 */ /* 0x000fc400078f18ff */
[----:B------:R-:W-:Y:S02]  /*117b0*/  F2FP.PACK_AB R52, R141, R140 ;  /* 0x0000008c8d34723e */ /* 0x000fe400000000ff */
[----:B------:R-:W-:Y:S02]  /*117c0*/  LOP3.LUT R0, R0, 0xfffffff8, RZ, 0xc0, !PT ;  /* 0xfffffff800007812 */ /* 0x000fe400078ec0ff */
        /* <DEDUP_REMOVED lines=46> */
[----:B------:R3:W-:Y:S01]  /*11ab0*/  STS [R3+0x80], R5 ;  /* 0x0000800503007388 */ /* 0x0007e20000000800 */
        /* <DEDUP_REMOVED lines=10> */
[----:B--2---:R-:W-:Y:S01]  /*11b60*/  SEL R6, R8, 0xffffffc0, !P2 ;  /* 0xffffffc008067807 */ /* 0x004fe20005000000 */
[----:B------:R-:W-:Y:S01]  /*11b70*/  IMAD.IADD R8, R4, 0x1, R2 ;  /* 0x0000000104087824 */ /* 0x000fe200078e0202 */
[----:B------:R-:W-:Y:S02]  /*11b80*/  F2FP.PACK_AB R94, R95, R94 ;  /* 0x0000005e5f5e723e */ /* 0x000fe400000000ff */
[----:B------:R-:W-:Y:S01]  /*11b90*/  F2FP.PACK_AB R24, R97, R96 ;  /* 0x000000606118723e */ /* 0x000fe200000000ff */
[----:B------:R-:W-:Y:S01]  /*11ba0*/  IMAD.IADD R4, R6, 0x1, R3 ;  /* 0x0000000106047824 */ /* 0x000fe200078e0203 */
[----:B------:R1:W-:Y:S01]  /*11bb0*/  STS [R8], R7 ;  /* 0x0000000708007388 */ /* 0x0003e20000000800 */
[----:B---3--:R-:W-:Y:S01]  /*11bc0*/  IMAD.IADD R5, R0, 0x1, R6 ;  /* 0x0000000100057824 */ /* 0x008fe200078e0206 */
[----:B------:R-:W-:-:S02]  /*11bd0*/  F2FP.PACK_AB R98, R99, R98 ;  /* 0x000000626362723e */ /* 0x000fc400000000ff */
[----:B------:R-:W-:Y:S01]  /*11be0*/  STS [R8+0x400], R146 ;  /* 0x0004009208007388 */ /* 0x000fe20000000800 */
        /* <DEDUP_REMOVED lines=23> */
[----:B------:R-:W-:-:S03]  /*11d60*/  PLOP3.LUT P0, PT, PT, PT, UP0, 0x80, 0x0 ;  /* 0x000000000000781c */ /* 0x000fc60003f0f008 */
        /* <DEDUP_REMOVED lines=47> */
[----:B------:R2:W-:Y:S04]  /*12060*/  STS [R4+0xc080], R9 ;  /* 0x00c0800904007388 */ /* 0x0005e80000000800 */
[----:B------:R3:W-:Y:S01]  /*12070*/  STS [R4+0xc480], R15 ;  /* 0x00c4800f04007388 */ /* 0x0007e20000000800 */
[----:B-1----:R-:W-:-:S03]  /*12080*/  IMAD.U32 R8, RZ, RZ, UR4 ;  /* 0x00000004ff087e24 */ /* 0x002fc6000f8e00ff */
[----:B------:R3:W-:Y:S04]  /*12090*/  STS [R6+0xc000], R14 ;  /* 0x00c0000e06007388 */ /* 0x0007e80000000800 */
[----:B------:R3:W-:Y:S01]  /*120a0*/  STS [R6+0xc400], R10 ;  /* 0x00c4000a06007388 */ /* 0x0007e20000000800 */
[----:B--2---:R-:W-:-:S03]  /*120b0*/  IMAD.U32 R9, RZ, RZ, UR5 ;  /* 0x00000005ff097e24 */ /* 0x004fc6000f8e00ff */
[----:B------:R-:W-:Y:S06]  /*120c0*/  BAR.SYNC.DEFER_BLOCKING 0x1, 0x100 ;  /* 0x0044000000007b1d */ /* 0x000fec0000010000 */
[----:B------:R-:W-:Y:S02]  /*120d0*/  ULDC.64 UR4, c[0x0][0x508] ;  /* 0x0001420000047ab9 */ /* 0x000fe40000000a00 */
[----:B------:R-:W-:Y:S01]  /*120e0*/  UISETP.NE.U32.AND UP1, UPT, URZ, UR4, UPT ;  /* 0x000000043f00728c */ /* 0x000fe2000bf25070 */
[----:B------:R-:W2:Y:S03]  /*120f0*/  @P0 LDG.E R0, [R8.64] ;  /* 0x0000001208000981 */ /* 0x000ea6000c1e1900 */
[----:B------:R-:W-:Y:S01]  /*12100*/  UISETP.NE.AND.EX UP1, UPT, URZ, UR5, UPT, UP1 ;  /* 0x000000053f00728c */ /* 0x000fe2000bf25310 */
[----:B------:R-:W-:-:S02]  /*12110*/  IMAD.MOV.U32 R16, RZ, RZ, c[0x0][0x388] ;  /* 0x0000e200ff107624 */ /* 0x000fc400078e00ff */
[----:B------:R-:W-:-:S03]  /*12120*/  ULDC.64 UR4, c[0x0][0x508] ;  /* 0x0001420000047ab9 */ /* 0x000fc60000000a00 */
[----:B------:R-:W-:-:S05]  /*12130*/  PLOP3.LUT P1, PT, PT, PT, UP1, 0x80, 0x0 ;  /* 0x000000000000781c */ /* 0x000fca0003f2f018 */
[----:B------:R-:W-:-:S06]  /*12140*/  @UP1 UIMAD.WIDE UR4, UR13, UR6, UR4 ;  /* 0x000000060d0412a5 */ /* 0x000fcc000f8e0204 */
[----:B------:R-:W-:Y:S02]  /*12150*/  IMAD.U32 R2, RZ, RZ, UR4 ;  /* 0x00000004ff027e24 */ /* 0x000fe4000f8e00ff */
[----:B------:R-:W-:-:S05]  /*12160*/  IMAD.U32 R3, RZ, RZ, UR5 ;  /* 0x00000005ff037e24 */ /* 0x000fca000f8e00ff */
[----:B------:R3:W5:Y:S01]  /*12170*/  @P1 LDG.E R16, [R2.64] ;  /* 0x0000001202101981 */ /* 0x000762000c1e1900 */
[----:B------:R-:W-:Y:S02]  /*12180*/  UMOV UR16, URZ ;  /* 0x0000003f00107c82 */ /* 0x000fe40008000000 */
[----:B------:R-:W-:Y:S01]  /*12190*/  UMOV UR17, URZ ;  /* 0x0000003f00117c82 */ /* 0x000fe20008000000 */
[----:B--2---:R-:W1:Y:S02]  /*121a0*/  @P0 R2UR UR5, R0 ;  /* 0x00000000000503c2 */ /* 0x004e6400000e0000 */
[----:B-1----:R-:W-:Y:S02]  /*121b0*/  @UP0 USHF.R.S32.HI UR4, URZ, 0x1f, UR5 ;  /* 0x0000001f3f040899 */ /* 0x002fe40008011405 */
[----:B------:R-:W-:-:S05]  /*121c0*/  @UP0 UMOV UR16, UR5 ;  /* 0x0000000500100c82 */ /* 0x000fca0008000000 */
[----:B------:R-:W-:Y:S01]  /*121d0*/  @UP0 UMOV UR17, UR4 ;  /* 0x0000000400110c82 */ /* 0x000fe20008000000 */
[----:B------:R-:W-:Y:S05]  /*121e0*/  @P1 BRA `(.L_x_283) ;  /* 0x0000004000001947 */ /* 0x000fea0003800000 */
[----:B---3--:R-:W-:Y:S05]  /*121f0*/  @!P0 BRA `(.L_x_283) ;  /* 0x0000003000008947 */ /* 0x008fea0003800000 */
[----:B------:R-:W2:Y:S04]  /*12200*/  LDG.E R0, [R8.64] ;  /* 0x0000001208007981 */ /* 0x000ea8000c1e1900 */
[----:B------:R-:W2:Y:S02]  /*12210*/  LDG.E R2, [R8.64+0x4] ;  /* 0x0000041208027981 */ /* 0x000ea4000c1e1900 */
[----:B--2--5:R-:W-:Y:S02]  /*12220*/  IADD3 R16, -R0, R2, RZ ;  /* 0x0000000200107210 */ /* 0x024fe40007ffe1ff */
.L_x_283:
[----:B---3--:R-:W-:Y:S01]  /*12230*/  SHF.R.S32.HI R0, RZ, 0x1f, R43 ;  /* 0x0000001fff007819 */ /* 0x008fe2000001142b */
[----:B------:R-:W-:Y:S01]  /*12240*/  IMAD.MOV.U32 R2, RZ, RZ, c[0x0][0x4e8] ;  /* 0x00013a00ff027624 */ /* 0x000fe200078e00ff */
[----:B------:R-:W-:Y:S01]  /*12250*/  LOP3.LUT R3, R47, 0xffffffe0, RZ, 0xc0, !PT ;  /* 0xffffffe02f037812 */ /* 0x000fe200078ec0ff */
[----:B------:R-:W1:Y:S01]  /*12260*/  S2R R28, SR_CTAID.X ;  /* 0x00000000001c7919 */ /* 0x000e620000002500 */
[----:B------:R-:W-:Y:S01]  /*12270*/  LEA.HI R0, R0, R43, RZ, 0x3 ;  /* 0x0000002b00007211 */ /* 0x000fe200078f18ff */
[----:B------:R-:W2:Y:S01]  /*12280*/  S2UR UR9, SR_CTAID.Y ;  /* 0x00000000000979c3 */ /* 0x000ea20000002600 */
[----:B------:R-:W-:Y:S01]  /*12290*/  ISETP.NE.AND P1, PT, R2, 0x1, PT ;  /* 0x000000010200780c */ /* 0x000fe20003f25270 */
[----:B------:R-:W-:Y:S01]  /*122a0*/  IMAD.IADD R3, R65, 0x1, -R3 ;  /* 0x0000000141037824 */ /* 0x000fe200078e0a03 */
[----:B------:R-:W-:Y:S01]  /*122b0*/  LOP3.LUT R0, R0, 0xffffff8, RZ, 0xc0, !PT ;  /* 0x0ffffff800007812 */ /* 0x000fe200078ec0ff */
[----:B------:R-:W-:Y:S01]  /*122c0*/  ULDC.64 UR4, c[0x0][0x3a0] ;  /* 0x0000e80000047ab9 */ /* 0x000fe20000000a00 */
[----:B------:R-:W-:Y:S01]  /*122d0*/  LEA.HI R6, R51, R65, RZ, 0x3 ;  /* 0x0000004133067211 */ /* 0x000fe200078f18ff */
[----:B------:R-:W-:Y:S01]  /*122e0*/  ULDC.64 UR6, c[0x0][0x490] ;  /* 0x0001240000067ab9 */ /* 0x000fe20000000a00 */
[----:B------:R-:W-:Y:S01]  /*122f0*/  SHF.R.S32.HI R2, RZ, 0x1f, R3 ;  /* 0x0000001fff027819 */ /* 0x000fe20000011403 */
[----:B------:R-:W-:Y:S01]  /*12300*/  IMAD.IADD R4, R43, 0x1, -R0 ;  /* 0x000000012b047824 */ /* 0x000fe200078e0a00 */
[----:B------:R-:W-:Y:S01]  /*12310*/  LEA.HI R0, R22, R22, RZ, 0x1 ;  /* 0x0000001616007211 */ /* 0x000fe200078f08ff */
[----:B------:R-:W-:Y:S01]  /*12320*/  UIMAD.WIDE.U32 UR10, UR16, UR4, URZ ;  /* 0x00000004100a72a5 */ /* 0x000fe2000f8e003f */
[----:B------:R-:W-:Y:S01]  /*12330*/  LEA.HI R2, R2, R3, RZ, 0x2 ;  /* 0x0000000302027211 */ /* 0x000fe200078f10ff */
[----:B------:R-:W-:Y:S01]  /*12340*/  UIMAD UR12, UR17, UR4, URZ ;  /* 0x00000004110c72a4 */ /* 0x000fe2000f8e023f */
[----:B------:R-:W-:Y:S01]  /*12350*/  LOP3.LUT R0, R0, 0x1ffffffe, RZ, 0xc0, !PT ;  /* 0x1ffffffe00007812 */ /* 0x000fe200078ec0ff */
[----:B------:R-:W-:Y:S01]  /*12360*/  USHF.R.S32.HI UR4, URZ, 0x1f, UR13 ;  /* 0x0000001f3f047899 */ /* 0x000fe2000801140d */
[----:B------:R-:W-:Y:S01]  /*12370*/  SHF.R.S32.HI R2, RZ, 0x2, R2 ;  /* 0x00000002ff027819 */ /* 0x000fe20000011402 */
[----:B------:R-:W-:Y:S01]  /*12380*/  UMOV UR20, UR16 ;  /* 0x0000001000147c82 */ /* 0x000fe20008000000 */
[----:B------:R-:W-:Y:S01]  /*12390*/  LOP3.LUT P2, RZ, R3, 0x3, RZ, 0xc0, !PT ;  /* 0x0000000303ff7812 */ /* 0x000fe2000784c0ff */
[----:B------:R-:W-:Y:S01]  /*123a0*/  IMAD.IADD R0, R22, 0x1, -R0 ;  /* 0x0000000116007824 */ /* 0x000fe200078e0a00 */
[----:B------:R-:W-:Y:S01]  /*123b0*/  UMOV UR21, UR17 ;  /* 0x0000001100157c82 */ /* 0x000fe20008000000 */
[----:B------:R-:W-:Y:S01]  /*123c0*/  IMAD R15, R4, 0x10, R2 ;  /* 0x00000010040f7824 */ /* 0x000fe200078e0202 */
[----:B------:R-:W-:Y:S01]  /*123d0*/  USEL UR15, UR13, URZ, !UP0 ;  /* 0x0000003f0d0f7287 */ /* 0x000fe2000c000000 */
[----:B------:R-:W-:Y:S01]  /*123e0*/  LOP3.LUT R4, R6, 0xfffffff8, RZ, 0xc0, !PT ;  /* 0xfffffff806047812 */ /* 0x000fe200078ec0ff */
[----:B------:R-:W-:Y:S01]  /*123f0*/  USEL UR13, UR4, URZ, !UP0 ;  /* 0x0000003f040d7287 */ /* 0x000fe2000c000000 */
[----:B------:R-:W-:Y:S01]  /*12400*/  IMAD R0, R0, 0x8, R15 ;  /* 0x0000000800007824 */ /* 0x000fe200078e020f */
[----:B--2---:R-:W-:Y:S01]  /*12410*/  USHF.R.S32.HI UR8, URZ, 0x1f, UR9 ;  /* 0x0000001f3f087899 */ /* 0x004fe20008011409 */
[----:B------:R-:W-:Y:S01]  /*12420*/  SHF.R.S32.HI R14, RZ, 0x3, R6 ;  /* 0x00000003ff0e7819 */ /* 0x000fe20000011406 */
[----:B------:R-:W-:Y:S01]  /*12430*/  UIMAD.WIDE.U32 UR20, UR9, UR6, UR20 ;  /* 0x00000006091472a5 */ /* 0x000fe2000f8e0014 */
[----:B------:R-:W-:Y:S01]  /*12440*/  IMAD.IADD R7, R65, 0x1, -R4 ;  /* 0x0000000141077824 */ /* 0x000fe200078e0a04 */
[----:B-1----:R-:W-:Y:S01]  /*12450*/  LEA R0, R28, R0, 0x7 ;  /* 0x000000001c007211 */ /* 0x002fe200078e38ff */
[----:B------:R-:W-:Y:S01]  /*12460*/  UIMAD UR14, UR8, UR6, URZ ;  /* 0x00000006080e72a4 */ /* 0x000fe2000f8e023f */
[----:B-----5:R-:W-:Y:S01]  /*12470*/  IMAD R29, R16, c[0x0][0x4e8], RZ ;  /* 0x00013a00101d7a24 */ /* 0x020fe200078e02ff */
[----:B------:R-:W-:Y:S01]  /*12480*/  UIMAD UR12, UR16, UR5, UR12 ;  /* 0x00000005100c72a4 */ /* 0x000fe2000f8e020c */
[----:B------:R-:W-:Y:S01]  /*12490*/  LEA R6, R7, R14, 0x5 ;  /* 0x0000000e07067211 */ /* 0x000fe200078e28ff */
[----:B------:R-:W-:Y:S01]  /*124a0*/  @P1 IMAD.HI.U32 R3, R0, c[0x0][0x4ec], RZ ;  /* 0x00013b0000031a27 */ /* 0x000fe200078e00ff */
[----:B------:R-:W-:Y:S01]  /*124b0*/  UIMAD UR14, UR9, UR7, UR14 ;  /* 0x00000007090e72a4 */ /* 0x000fe2000f8e020e */
[----:B------:R-:W-:Y:S01]  /*124c0*/  LEA.HI R18, R51, R65, RZ, 0x6 ;  /* 0x0000004133127211 */ /* 0x000fe200078f30ff */
[----:B------:R-:W-:Y:S01]  /*124d0*/  ULDC.64 UR4, c[0x0][0x3e8] ;  /* 0x0000fa0000047ab9 */ /* 0x000fe20000000a00 */
[----:B------:R-:W-:Y:S01]  /*124e0*/  IMAD.MOV.U32 R2, RZ, RZ, R0 ;  /* 0x000000ffff027224 */ /* 0x000fe200078e0000 */
[----:B------:R-:W-:Y:S01]  /*124f0*/  @P1 SHF.R.U32.HI R2, RZ, c[0x0][0x4f0], R3 ;  /* 0x00013c00ff021a19 */ /* 0x000fe20000011603 */
[----:B------:R-:W-:Y:S01]  /*12500*/  ULDC.64 UR6, c[0x0][0x498] ;  /* 0x0001260000067ab9 */ /* 0x000fe20000000a00 */
[----:B------:R-:W-:Y:S01]  /*12510*/  IMAD R6, R28, 0x80, R6 ;  /* 0x000000801c067824 */ /* 0x000fe200078e0206 */
[----:B------:R-:W-:Y:S01]  /*12520*/  UIMAD UR16, UR13, UR6, URZ ;  /* 0x000000060d1072a4 */ /* 0x000fe2000f8e023f */
[--C-:B------:R-:W-:Y:S01]  /*12530*/  SHF.R.S32.HI R5, RZ, 0x1f, R2.reuse ;  /* 0x0000001fff057819 */ /* 0x100fe20000011402 */
[----:B------:R-:W-:Y:S01]  /*12540*/  UIADD3 UR21, UR21, UR14, URZ ;  /* 0x0000000e15157290 */ /* 0x000fe2000fffe03f */
[----:B------:R-:W-:Y:S01]  /*12550*/  IMAD.MOV R3, RZ, RZ, -R2 ;  /* 0x000000ffff037224 */ /* 0x000fe200078e0a02 */
[----:B------:R-:W-:Y:S01]  /*12560*/  UIMAD UR7, UR15, UR7, UR16 ;  /* 0x000000070f0772a4 */ /* 0x000fe2000f8e0210 */
[----:B------:R-:W-:Y:S01]  /*12570*/  @P1 IMAD.HI.U32 R10, R6, c[0x0][0x4ec], RZ ;  /* 0x00013b00060a1a27 */ /* 0x000fe200078e00ff */
[----:B------:R-:W-:Y:S01]  /*12580*/  UIMAD.WIDE.U32 UR20, UR15, UR6, UR20 ;  /* 0x000000060f1472a5 */ /* 0x000fe2000f8e0014 */
[----:B------:R-:W-:Y:S01]  /*12590*/  BSSY B0, `(.L_x_284) ;  /* 0x0000069000007945 */ /* 0x000fe20003800000 */
[----:B------:R-:W-:Y:S01]  /*125a0*/  UIMAD UR8, UR8, UR4, URZ ;  /* 0x00000004080872a4 */ /* 0x000fe2000f8e023f */
[----:B------:R-:W-:Y:S01]  /*125b0*/  IMAD R0, R3, c[0x0][0x4e8], R0 ;  /* 0x00013a0003007a24 */ /* 0x000fe200078e0200 */
[----:B------:R-:W-:Y:S01]  /*125c0*/  UIADD3 UR11, UR11, UR12, URZ ;  /* 0x0000000c0b0b7290 */ /* 0x000fe2000fffe03f */
[----:B------:R-:W-:Y:S01]  /*125d0*/  IMAD.U32 R3, RZ, RZ, UR7 ;  /* 0x00000007ff037e24 */ /* 0x000fe2000f8e00ff */
[----:B------:R-:W-:Y:S01]  /*125e0*/  IADD3 R2, P0, R2, UR20, RZ ;  /* 0x0000001402027c10 */ /* 0x000fe2000ff1e0ff */
[----:B------:R-:W-:Y:S01]  /*125f0*/  UIMAD UR5, UR9, UR5, UR8 ;  /* 0x00000005090572a4 */ /* 0x000fe2000f8e0208 */
[----:B------:R-:W-:Y:S01]  /*12600*/  SHF.R.S32.HI R4, RZ, 0x1f, R0 ;  /* 0x0000001fff047819 */ /* 0x000fe20000011400 */
[----:B------:R-:W-:Y:S01]  /*12610*/  UIMAD.WIDE.U32 UR10, UR9, UR4, UR10 ;  /* 0x00000004090a72a5 */ /* 0x000fe2000f8e000a */
[----:B------:R-:W-:Y:S01]  /*12620*/  IADD3.X R3, R5, UR21, R3, P0, !PT ;  /* 0x0000001505037c10 */ /* 0x000fe200087fe403 */
[----:B------:R-:W-:Y:S01]  /*12630*/  IMAD.SHL.U32 R5, R14, 0x40, RZ ;  /* 0x000000400e057824 */ /* 0x000fe200078e00ff */
[----:B------:R-:W-:Y:S01]  /*12640*/  ULDC.64 UR6, c[0x0][0x3f0] ;  /* 0x0000fc0000067ab9 */ /* 0x000fe20000000a00 */
[----:B------:R-:W-:Y:S01]  /*12650*/  IMAD R4, R4, c[0x0][0x488], RZ ;  /* 0x0001220004047a24 */ /* 0x000fe200078e02ff */
[----:B------:R-:W-:Y:S01]  /*12660*/  UIMAD UR13, UR13, UR6, URZ ;  /* 0x000000060d0d72a4 */ /* 0x000fe2000f8e023f */
[----:B------:R-:W-:Y:S01]  /*12670*/  IMAD.WIDE.U32 R2, R0, c[0x0][0x488], R2 ;  /* 0x0001220000027a25 */ /* 0x000fe200078e0002 */
[----:B------:R-:W-:Y:S01]  /*12680*/  LOP3.LUT R5, R5, 0x1c0, RZ, 0xc0, !PT ;  /* 0x000001c005057812 */ /* 0x000fe200078ec0ff */
[----:B------:R-:W-:-:S02]  /*12690*/  UIADD3 UR11, UR11, UR5, URZ ;  /* 0x000000050b0b7290 */ /* 0x000fc4000fffe03f */
[----:B------:R-:W-:Y:S01]  /*126a0*/  IMAD R9, R0, c[0x0][0x48c], R4 ;  /* 0x0001230000097a24 */ /* 0x000fe200078e0204 */
[----:B------:R-:W-:Y:S01]  /*126b0*/  SHF.R.U32.HI R8, RZ, 0x3, R5 ;  /* 0x00000003ff087819 */ /* 0x000fe20000011605 */
[----:B------:R-:W-:Y:S01]  /*126c0*/  IMAD.SHL.U32 R0, R7, 0x8, RZ ;  /* 0x0000000807007824 */ /* 0x000fe200078e00ff */
[C---:B------:R-:W-:Y:S01]  /*126d0*/  LEA R7, P0, R2.reuse, c[0x0][0x450], 0x2 ;  /* 0x0001140002077a11 */ /* 0x040fe200078010ff */
[----:B------:R-:W-:Y:S01]  /*126e0*/  IMAD.IADD R3, R3, 0x1, R9 ;  /* 0x0000000103037824 */ /* 0x000fe200078e0209 */
[----:B------:R-:W-:Y:S01]  /*126f0*/  UIMAD UR7, UR15, UR7, UR13 ;  /* 0x000000070f0772a4 */ /* 0x000fe2000f8e020d */
[----:B------:R-:W-:Y:S01]  /*12700*/  IMAD.MOV.U32 R4, RZ, RZ, R6 ;  /* 0x000000ffff047224 */ /* 0x000fe200078e0006 */
[----:B------:R-:W-:Y:S01]  /*12710*/  LOP3.LUT R5, R5, 0x38, R0, 0xf8, !PT ;  /* 0x0000003805057812 */ /* 0x000fe200078ef800 */
[----:B------:R-:W-:Y:S01]  /*12720*/  UIMAD.WIDE.U32 UR10, UR15, UR6, UR10 ;  /* 0x000000060f0a72a5 */ /* 0x000fe2000f8e000a */
[----:B------:R-:W-:Y:S01]  /*12730*/  @P1 SHF.R.U32.HI R4, RZ, c[0x0][0x4f0], R10 ;  /* 0x00013c00ff041a19 */ /* 0x000fe2000001160a */
[----:B------:R-:W-:Y:S01]  /*12740*/  SHFL.IDX PT, R12, R7, RZ, 0x1c1f ;  /* 0x001c1fff070c7589 */ /* 0x000fe200000e0000 */
[----:B------:R-:W-:Y:S01]  /*12750*/  LOP3.LUT R17, R5, R8, RZ, 0x3c, !PT ;  /* 0x0000000805117212 */ /* 0x000fe200078e3cff */
[----:B------:R-:W-:Y:S01]  /*12760*/  UIADD3 UR7, UR11, UR7, URZ ;  /* 0x000000070b077290 */ /* 0x000fe2000fffe03f */
[----:B------:R-:W-:Y:S01]  /*12770*/  LEA.HI.X R5, R2, c[0x0][0x454], R3, 0x2, P0 ;  /* 0x0001150002057a11 */ /* 0x000fe200000f1403 */
[--C-:B------:R-:W-:Y:S01]  /*12780*/  IMAD.MOV R8, RZ, RZ, -R4.reuse ;  /* 0x000000ffff087224 */ /* 0x100fe200078e0a04 */
[----:B------:R-:W-:Y:S01]  /*12790*/  SHF.R.S32.HI R9, RZ, 0x1f, R4 ;  /* 0x0000001fff097819 */ /* 0x000fe20000011404 */
[----:B------:R1:W-:Y:S01]  /*127a0*/  SHFL.IDX PT, R10, R7, 0x1, 0x1c1f ;  /* 0x003c1f00070a7f89 */ /* 0x0003e200000e0000 */
[----:B------:R-:W-:Y:S01]  /*127b0*/  MOV R2, UR10 ;  /* 0x0000000a00027c02 */ /* 0x000fe20008000f00 */
[----:B------:R-:W-:-:S02]  /*127c0*/  IMAD.U32 R3, RZ, RZ, UR11 ;  /* 0x0000000bff037e24 */ /* 0x000fc4000f8e00ff */
[----:B------:R-:W2:Y:S01]  /*127d0*/  SHFL.IDX PT, R13, R5, RZ, 0x1c1f ;  /* 0x001c1fff050d7589 */ /* 0x000ea200000e0000 */
[----:B------:R-:W-:Y:S02]  /*127e0*/  IMAD.U32 R3, RZ, RZ, UR7 ;  /* 0x00000007ff037e24 */ /* 0x000fe4000f8e00ff */
[----:B------:R-:W-:Y:S01]  /*127f0*/  IMAD R6, R8, c[0x0][0x4e8], R6 ;  /* 0x00013a0008067a24 */ /* 0x000fe200078e0206 */
[----:B------:R3:W4:Y:S01]  /*12800*/  SHFL.IDX PT, R11, R5, 0x1, 0x1c1f ;  /* 0x003c1f00050b7f89 */ /* 0x00072200000e0000 */
[----:B------:R-:W-:-:S04]  /*12810*/  IMAD.WIDE.U32 R2, R4, c[0x0][0x3e0], R2 ;  /* 0x0000f80004027a25 */ /* 0x000fc800078e0002 */
[----:B-1----:R-:W-:-:S04]  /*12820*/  IMAD R7, R9, c[0x0][0x3e0], RZ ;  /* 0x0000f80009077a24 */ /* 0x002fc800078e02ff */
[----:B------:R-:W-:Y:S01]  /*12830*/  IMAD R7, R4, c[0x0][0x3e4], R7 ;  /* 0x0000f90004077a24 */ /* 0x000fe200078e0207 */
[----:B------:R-:W-:Y:S01]  /*12840*/  SHF.R.S32.HI R4, RZ, 0x1f, R6 ;  /* 0x0000001fff047819 */ /* 0x000fe20000011406 */
[----:B---3--:R-:W-:-:S03]  /*12850*/  IMAD R5, R28, 0x80, R15 ;  /* 0x000000801c057824 */ /* 0x008fc600078e020f */
[----:B------:R-:W-:Y:S01]  /*12860*/  IADD3 R3, R3, R7, RZ ;  /* 0x0000000703037210 */ /* 0x000fe20007ffe0ff */
[----:B------:R-:W-:Y:S02]  /*12870*/  IMAD R4, R4, c[0x0][0x3d8], RZ ;  /* 0x0000f60004047a24 */ /* 0x000fe400078e02ff */
[----:B------:R-:W-:Y:S01]  /*12880*/  IMAD R28, R28, 0x80, R14 ;  /* 0x000000801c1c7824 */ /* 0x000fe200078e020e */
[C---:B------:R-:W-:Y:S01]  /*12890*/  IADD3 R8, R5.reuse, 0x8, RZ ;  /* 0x0000000805087810 */ /* 0x040fe20007ffe0ff */
[----:B------:R-:W-:Y:S01]  /*128a0*/  IMAD R7, R6, c[0x0][0x3dc], R4 ;  /* 0x0000f70006077a24 */ /* 0x000fe200078e0204 */
[-C--:B------:R-:W-:Y:S01]  /*128b0*/  ISETP.GE.OR P1, PT, R5, R29.reuse, P2 ;  /* 0x0000001d0500720c */ /* 0x080fe20001726670 */
[----:B------:R-:W-:Y:S01]  /*128c0*/  IMAD.SHL.U32 R5, R18, 0x8, RZ ;  /* 0x0000000812057824 */ /* 0x000fe200078e00ff */
[----:B------:R-:W-:-:S04]  /*128d0*/  ISETP.GE.OR P0, PT, R8, R29, P2 ;  /* 0x0000001d0800720c */ /* 0x000fc80001706670 */
[----:B------:R-:W-:Y:S01]  /*128e0*/  LOP3.LUT R8, R17, 0x7ffffe00, R5, 0xf8, !PT ;  /* 0x7ffffe0011087812 */ /* 0x000fe200078ef805 */
[----:B------:R-:W-:-:S04]  /*128f0*/  IMAD.WIDE.U32 R4, R6, c[0x0][0x3d8], R2 ;  /* 0x0000f60006047a25 */ /* 0x000fc800078e0002 */
[----:B------:R-:W-:Y:S02]  /*12900*/  IMAD.SHL.U32 R2, R8, 0x2, RZ ;  /* 0x0000000208027824 */ /* 0x000fe400078e00ff */
[----:B--2---:R1:W-:Y:S01]  /*12910*/  @!P1 ST.E [R12.64], R53 ;  /* 0x000000350c009985 */ /* 0x0043e2000c101912 */
[----:B------:R-:W-:-:S03]  /*12920*/  IMAD.IADD R3, R5, 0x1, R7 ;  /* 0x0000000105037824 */ /* 0x000fc600078e0207 */
[----:B----4-:R1:W-:Y:S01]  /*12930*/  @!P0 ST.E [R10.64], R56 ;  /* 0x000000380a008985 */ /* 0x0103e2000c101912 */
[----:B------:R-:W-:-:S03]  /*12940*/  LEA R31, P0, R4, c[0x0][0x380], 0x1 ;  /* 0x0000e000041f7a11 */ /* 0x000fc600078008ff */
[----:B------:R1:W2:Y:S01]  /*12950*/  LDS.128 R44, [R2+0x1080] ;  /* 0x00108000022c7984 */ /* 0x0002a20000000c00 */
[----:B------:R-:W-:Y:S02]  /*12960*/  LEA.HI.X R30, R4, c[0x0][0x384], R3, 0x1, P0 ;  /* 0x0000e100041e7a11 */ /* 0x000fe400000f0c03 */
[----:B------:R-:W-:Y:S01]  /*12970*/  ISETP.GE.AND P0, PT, R28, R29, PT ;  /* 0x0000001d1c00720c */ /* 0x000fe20003f06270 */
[----:B------:R1:W3:Y:S04]  /*12980*/  LDS.128 R60, [R2+0x2080] ;  /* 0x00208000023c7984 */ /* 0x0002e80000000c00 */
        /* <DEDUP_REMOVED lines=19> */
[----:B------:R-:W4:Y:S01]  /*12ac0*/  LDS.128 R16, [R2+0x8080] ;  /* 0x0080800002107984 */ /* 0x000f220000000c00 */
[----:B------:R-:W-:Y:S02]  /*12ad0*/  ISETP.GE.AND P1, PT, R8, c[0x0][0x3c8], PT ;  /* 0x0000f20008007a0c */ /* 0x000fe40003f26270 */
[----:B------:R-:W-:Y:S01]  /*12ae0*/  ISETP.GE.AND P0, PT, R9, c[0x0][0x3c8], PT ;  /* 0x0000f20009007a0c */ /* 0x000fe20003f06270 */
[----:B-1----:R1:W5:Y:S01]  /*12af0*/  LDS.128 R12, [R2+0xc080] ;  /* 0x00c08000020c7984 */ /* 0x0023620000000c00 */
[----:B------:R-:W-:-:S07]  /*12b00*/  ISETP.GE.AND P3, PT, R0, c[0x0][0x3c8], PT ;  /* 0x0000f20000007a0c */ /* 0x000fce0003f66270 */
[----:B------:R-:W-:-:S04]  /*12b10*/  @!P2 SHF.R.S32.HI R3, RZ, 0x1f, R7 ;  /* 0x0000001fff03a819 */ /* 0x000fc80000011407 */
[----:B------:R-:W-:Y:S02]  /*12b20*/  @!P0 SHF.R.S32.HI R6, RZ, 0x1f, R9 ;  /* 0x0000001fff068819 */ /* 0x000fe40000011409 */
[----:B------:R-:W-:Y:S01]  /*12b30*/  @!P2 LEA.HI R7, R3, R7, RZ, 0x3 ;  /* 0x000000070307a211 */ /* 0x000fe200078f18ff */
[----:B------:R-:W-:Y:S01]  /*12b40*/  @!P3 IMAD.WIDE R10, R0, 0x2, R4 ;  /* 0x00000002000ab825 */ /* 0x000fe200078e0204 */
[----:B-1----:R-:W-:-:S04]  /*12b50*/  @!P1 SHF.R.S32.HI R2, RZ, 0x1f, R8 ;  /* 0x0000001fff029819 */ /* 0x002fc80000011408 */
[----:B------:R-:W-:Y:S01]  /*12b60*/  @!P1 LEA.HI R3, R2, R8, RZ, 0x3 ;  /* 0x0000000802039211 */ /* 0x000fe200078f18ff */
[----:B--2---:R1:W-:Y:S01]  /*12b70*/  @!P3 ST.E.128 [R10.64], R24 ;  /* 0x000000180a00b985 */ /* 0x0043e2000c101d12 */
[----:B------:R-:W-:Y:S02]  /*12b80*/  @!P0 LEA.HI R2, R6, R9, RZ, 0x3 ;  /* 0x0000000906028211 */ /* 0x000fe400078f18ff */
[----:B------:R-:W-:Y:S02]  /*12b90*/  @!P2 LOP3.LUT R6, R7, 0xfffffff8, RZ, 0xc0, !PT ;  /* 0xfffffff80706a812 */ /* 0x000fe400078ec0ff */
[----:B------:R-:W-:Y:S02]  /*12ba0*/  @!P1 LOP3.LUT R3, R3, 0xfffffff8, RZ, 0xc0, !PT ;  /* 0xfffffff803039812 */ /* 0x000fe400078ec0ff */
[----:B------:R-:W-:Y:S01]  /*12bb0*/  @!P0 LOP3.LUT R2, R2, 0xfffffff8, RZ, 0xc0, !PT ;  /* 0xfffffff802028812 */ /* 0x000fe200078ec0ff */
[----:B------:R-:W-:-:S04]  /*12bc0*/  @!P2 IMAD.WIDE R8, R6, 0x2, R4 ;  /* 0x000000020608a825 */ /* 0x000fc800078e0204 */
[--C-:B------:R-:W-:Y:S01]  /*12bd0*/  @!P1 IMAD.WIDE R6, R3, 0x2, R4.reuse ;  /* 0x0000000203069825 */ /* 0x100fe200078e0204 */
[----:B---3--:R1:W-:Y:S03]  /*12be0*/  @!P2 ST.E.128 [R8.64], R20 ;  /* 0x000000140800a985 */ /* 0x0083e6000c101d12 */
[----:B------:R-:W-:Y:S01]  /*12bf0*/  @!P0 IMAD.WIDE R2, R2, 0x2, R4 ;  /* 0x0000000202028825 */ /* 0x000fe200078e0204 */
[----:B----4-:R1:W-:Y:S04]  /*12c00*/  @!P1 ST.E.128 [R6.64], R16 ;  /* 0x0000001006009985 */ /* 0x0103e8000c101d12 */
[----:B-----5:R1:W-:Y:S02]  /*12c10*/  @!P0 ST.E.128 [R2.64], R12 ;  /* 0x0000000c02008985 */ /* 0x0203e4000c101d12 */
.L_x_285:
[----:B--234-:R-:W-:Y:S05]  /*12c20*/  BSYNC B0 ;  /* 0x0000000000007941 */ /* 0x01cfea0003800000 */
.L_x_284:
[----:B-1----:R-:W-:Y:S01]  /*12c30*/  IADD3 R4, R28, 0x20, RZ ;  /* 0x000000201c047810 */ /* 0x002fe20007ffe0ff */
        /* <DEDUP_REMOVED lines=29> */
.L_x_287:
[----:B------:R-:W-:Y:S05]  /*12e10*/  BSYNC B0 ;  /* 0x0000000000007941 */ /* 0x000fea0003800000 */
.L_x_286:
        /* <DEDUP_REMOVED lines=30> */
.L_x_289:
[----:B------:R-:W-:Y:S05]  /*13000*/  BSYNC B0 ;  /* 0x0000000000007941 */ /* 0x000fea0003800000 */
.L_x_288:
        /* <DEDUP_REMOVED lines=31> */
.L_x_282:
[----:B------:R-:W-:Y:S02]  /*13200*/  ULDC.64 UR4, c[0x0][0x500] ;  /* 0x0001400000047ab9 */ /* 0x000fe40000000a00 */
[----:B------:R-:W-:Y:S02]  /*13210*/  UISETP.NE.U32.AND UP0, UPT, URZ, UR4, UPT ;  /* 0x000000043f00728c */ /* 0x000fe4000bf05070 */
[----:B------:R-:W-:Y:S02]  /*13220*/  UMOV UR6, 0x4 ;  /* 0x0000000400067882 */ /* 0x000fe40000000000 */
[----:B------:R-:W-:-:S03]  /*13230*/  UISETP.NE.AND.EX UP0, UPT, URZ, UR5, UPT, UP0 ;  /* 0x000000053f00728c */ /* 0x000fc6000bf05300 */
[----:B------:R-:W-:Y:S02]  /*13240*/  ULDC.64 UR4, c[0x0][0x500] ;  /* 0x0001400000047ab9 */ /* 0x000fe40000000a00 */
[----:B------:R-:W-:Y:S01]  /*13250*/  UIMAD.WIDE UR4, UR13, UR6, UR4 ;  /* 0x000000060d0472a5 */ /* 0x000fe2000f8e0204 */
[----:B------:R-:W-:-:S05]  /*13260*/  PLOP3.LUT P0, PT, PT, PT, UP0, 0x80, 0x0 ;  /* 0x000000000000781c */ /* 0x000fca0003f0f008 */
[----:B------:R-:W-:Y:S01]  /*13270*/  IMAD.U32 R4, RZ, RZ, UR4 ;  /* 0x00000004ff047e24 */ /* 0x000fe2000f8e00ff */
[----:B------:R-:W-:Y:S01]  /*13280*/  MOV R5, UR5 ;  /* 0x0000000500057c02 */ /* 0x000fe20008000f00 */
[----:B------:R-:W-:-:S06]  /*13290*/  ULDC.64 UR4, c[0x0][0x508] ;  /* 0x0001420000047ab9 */ /* 0x000fcc0000000a00 */
[----:B------:R-:W2:Y:S01]  /*132a0*/  @P0 LDG.E R0, [R4.64] ;  /* 0x0000001204000981 */ /* 0x000ea2000c1e1900 */
[----:B------:R-:W-:Y:S01]  /*132b0*/  UISETP.NE.U32.AND UP1, UPT, URZ, UR4, UPT ;  /* 0x000000043f00728c */ /* 0x000fe2000bf25070 */
[----:B------:R-:W-:-:S03]  /*132c0*/  IMAD.MOV.U32 R9, RZ, RZ, c[0x0][0x388] ;  /* 0x0000e200ff097624 */ /* 0x000fc600078e00ff */
[----:B------:R-:W-:-:S03]  /*132d0*/  UISETP.NE.AND.EX UP1, UPT, URZ, UR5, UPT, UP1 ;  /* 0x000000053f00728c */ /* 0x000fc6000bf25310 */
[----:B------:R-:W-:-:S03]  /*132e0*/  ULDC.64 UR4, c[0x0][0x508] ;  /* 0x0001420000047ab9 */ /* 0x000fc60000000a00 */
[----:B------:R-:W-:-:S05]  /*132f0*/  PLOP3.LUT P1, PT, PT, PT, UP1, 0x80, 0x0 ;  /* 0x000000000000781c */ /* 0x000fca0003f2f018 */
[----:B------:R-:W-:-:S06]  /*13300*/  @UP1 UIMAD.WIDE UR4, UR13, UR6, UR4 ;  /* 0x000000060d0412a5 */ /* 0x000fcc000f8e0204 */
[----:B------:R-:W-:Y:S01]  /*13310*/  MOV R2, UR4 ;  /* 0x0000000400027c02 */ /* 0x000fe20008000f00 */
[----:B------:R-:W-:-:S05]  /*13320*/  IMAD.U32 R3, RZ, RZ, UR5 ;  /* 0x00000005ff037e24 */ /* 0x000fca000f8e00ff */
[----:B------:R1:W5:Y:S01]  /*13330*/  @P1 LDG.E R9, [R2.64] ;  /* 0x0000001202091981 */ /* 0x000362000c1e1900 */
[----:B------:R-:W-:Y:S02]  /*13340*/  UMOV UR8, URZ ;  /* 0x0000003f00087c82 */ /* 0x000fe40008000000 */
[----:B------:R-:W-:Y:S01]  /*13350*/  UMOV UR9, URZ ;  /* 0x0000003f00097c82 */ /* 0x000fe20008000000 */
[----:B--2---:R-:W2:Y:S02]  /*13360*/  @P0 R2UR UR5, R0 ;  /* 0x00000000000503c2 */ /* 0x004ea400000e0000 */
[----:B--2---:R-:W-:Y:S02]  /*13370*/  @UP0 USHF.R.S32.HI UR4, URZ, 0x1f, UR5 ;  /* 0x0000001f3f040899 */ /* 0x004fe40008011405 */
[----:B------:R-:W-:-:S05]  /*13380*/  @UP0 UMOV UR8, UR5 ;  /* 0x0000000500080c82 */ /* 0x000fca0008000000 */
[----:B------:R-:W-:Y:S01]  /*13390*/  @UP0 UMOV UR9, UR4 ;  /* 0x0000000400090c82 */ /* 0x000fe20008000000 */
[----:B------:R-:W-:Y:S05]  /*133a0*/  @P1 BRA `(.L_x_290) ;  /* 0x0000004000001947 */ /* 0x000fea0003800000 */
[----:B-1----:R-:W-:Y:S05]  /*133b0*/  @!P0 BRA `(.L_x_290) ;  /* 0x0000003000008947 */ /* 0x002fea0003800000 */
[----:B------:R-:W2:Y:S04]  /*133c0*/  LDG.E R0, [R4.64] ;  /* 0x0000001204007981 */ /* 0x000ea8000c1e1900 */
[----:B------:R-:W2:Y:S02]  /*133d0*/  LDG.E R2, [R4.64+0x4] ;  /* 0x0000041204027981 */ /* 0x000ea4000c1e1900 */
[----:B--2--5:R-:W-:Y:S02]  /*133e0*/  IADD3 R9, -R0, R2, RZ ;  /* 0x0000000200097210 */ /* 0x024fe40007ffe1ff */
.L_x_290:
[----:B-1----:R-:W1:Y:S01]  /*133f0*/  S2R R8, SR_TID.X ;  /* 0x0000000000087919 */ /* 0x002e620000002100 */
[----:B------:R-:W-:Y:S01]  /*13400*/  USHF.R.S32.HI UR6, URZ, 0x1f, UR13 ;  /* 0x0000001f3f067899 */ /* 0x000fe2000801140d */
[----:B------:R-:W-:Y:S01]  /*13410*/  BSSY B0, `(.L_x_291) ;  /* 0x000002b000007945 */ /* 0x000fe20003800000 */
[----:B------:R-:W-:-:S02]  /*13420*/  USEL UR13, UR13, URZ, !UP0 ;  /* 0x0000003f0d0d7287 */ /* 0x000fc4000c000000 */
[----:B------:R-:W-:Y:S01]  /*13430*/  USEL UR6, UR6, URZ, !UP0 ;  /* 0x0000003f06067287 */ /* 0x000fe2000c000000 */
[----:B-1----:R-:W-:-:S13]  /*13440*/  ISETP.GT.AND P0, PT, R8, 0x7f, PT ;  /* 0x0000007f0800780c */ /* 0x002fda0003f04270 */
[----:B------:R-:W-:Y:S05]  /*13450*/  @P0 BRA `(.L_x_292) ;  /* 0x0000026000000947 */ /* 0x000fea0003800000 */
[----:B------:R-:W1:Y:S01]  /*13460*/  S2R R3, SR_CTAID.X ;  /* 0x0000000000037919 */ /* 0x000e620000002500 */
[----:B-----5:R-:W-:Y:S01]  /*13470*/  IMAD R0, R9, c[0x0][0x4e8], RZ ;  /* 0x00013a0009007a24 */ /* 0x020fe200078e02ff */
[----:B-1----:R-:W-:-:S04]  /*13480*/  LEA R3, R3, R8, 0x7 ;  /* 0x0000000803037211 */ /* 0x002fc800078e38ff */
[----:B------:R-:W-:-:S13]  /*13490*/  ISETP.GE.AND P0, PT, R3, R0, PT ;  /* 0x000000000300720c */ /* 0x000fda0003f06270 */
[----:B------:R-:W-:Y:S05]  /*134a0*/  @P0 BRA `(.L_x_292) ;  /* 0x0000021000000947 */ /* 0x000fea0003800000 */
[----:B------:R-:W1:Y:S01]  /*134b0*/  S2UR UR10, SR_CTAID.Y ;  /* 0x00000000000a79c3 */ /* 0x000e620000002600 */
[----:B------:R-:W-:Y:S01]  /*134c0*/  IMAD.MOV.U32 R0, RZ, RZ, c[0x0][0x4e8] ;  /* 0x00013a00ff007624 */ /* 0x000fe200078e00ff */
[----:B------:R-:W-:Y:S01]  /*134d0*/  ULDC.64 UR4, c[0x0][0x490] ;  /* 0x0001240000047ab9 */ /* 0x000fe20000000a00 */
[----:B------:R-:W-:Y:S01]  /*134e0*/  IMAD.MOV.U32 R2, RZ, RZ, R3 ;  /* 0x000000ffff027224 */ /* 0x000fe200078e0003 */
[----:B------:R-:W-:Y:S02]  /*134f0*/  UMOV UR14, UR8 ;  /* 0x00000008000e7c82 */ /* 0x000fe40008000000 */
[----:B------:R-:W-:Y:S01]  /*13500*/  ISETP.NE.AND P0, PT, R0, 0x1, PT ;  /* 0x000000010000780c */ /* 0x000fe20003f05270 */
[----:B------:R-:W-:-:S12]  /*13510*/  UMOV UR15, UR9 ;  /* 0x00000009000f7c82 */ /* 0x000fd80008000000 */
[----:B------:R-:W-:Y:S01]  /*13520*/  @P0 IMAD.HI.U32 R0, R3, c[0x0][0x4ec], RZ ;  /* 0x00013b0003000a27 */ /* 0x000fe200078e00ff */
[----:B-1----:R-:W-:-:S04]  /*13530*/  USHF.R.S32.HI UR7, URZ, 0x1f, UR10 ;  /* 0x0000001f3f077899 */ /* 0x002fc8000801140a */
[----:B------:R-:W-:Y:S01]  /*13540*/  @P0 SHF.R.U32.HI R2, RZ, c[0x0][0x4f0], R0 ;  /* 0x00013c00ff020a19 */ /* 0x000fe20000011600 */
[----:B------:R-:W-:Y:S02]  /*13550*/  UIMAD.WIDE.U32 UR14, UR10, UR4, UR14 ;  /* 0x000000040a0e72a5 */ /* 0x000fe4000f8e000e */
[----:B------:R-:W-:Y:S01]  /*13560*/  UIMAD UR7, UR7, UR4, URZ ;  /* 0x00000004070772a4 */ /* 0x000fe2000f8e023f */
[----:B------:R-:W-:-:S03]  /*13570*/  IADD3 R0, -R2, RZ, RZ ;  /* 0x000000ff02007210 */ /* 0x000fc60007ffe1ff */
[----:B------:R-:W-:Y:S02]  /*13580*/  UIMAD UR7, UR10, UR5, UR7 ;  /* 0x000000050a0772a4 */ /* 0x000fe4000f8e0207 */
[----:B------:R-:W-:Y:S01]  /*13590*/  IMAD R0, R0, c[0x0][0x4e8], R3 ;  /* 0x00013a0000007a24 */ /* 0x000fe200078e0203 */
[----:B------:R-:W-:Y:S01]  /*135a0*/  ULDC.64 UR4, c[0x0][0x498] ;  /* 0x0001260000047ab9 */ /* 0x000fe20000000a00 */
[----:B------:R-:W-:Y:S01]  /*135b0*/  SHF.R.S32.HI R3, RZ, 0x1f, R2 ;  /* 0x0000001fff037819 */ /* 0x000fe20000011402 */
[----:B------:R-:W-:Y:S02]  /*135c0*/  UIMAD UR10, UR6, UR4, URZ ;  /* 0x00000004060a72a4 */ /* 0x000fe4000f8e023f */
[----:B------:R-:W-:Y:S01]  /*135d0*/  UIADD3 UR15, UR7, UR15, URZ ;  /* 0x0000000f070f7290 */ /* 0x000fe2000fffe03f */
[----:B------:R-:W-:Y:S01]  /*135e0*/  SHF.R.S32.HI R4, RZ, 0x1f, R0 ;  /* 0x0000001fff047819 */ /* 0x000fe20000011400 */
[----:B------:R-:W-:Y:S02]  /*135f0*/  UIMAD UR5, UR13, UR5, UR10 ;  /* 0x000000050d0572a4 */ /* 0x000fe4000f8e020a */
[----:B------:R-:W-:-:S02]  /*13600*/  UIMAD.WIDE.U32 UR14, UR13, UR4, UR14 ;  /* 0x000000040d0e72a5 */ /* 0x000fc4000f8e000e */
[----:B------:R-:W-:Y:S02]  /*13610*/  IMAD R4, R4, c[0x0][0x488], RZ ;  /* 0x0001220004047a24 */ /* 0x000fe400078e02ff */
[----:B------:R-:W-:Y:S02]  /*13620*/  IMAD.U32 R5, RZ, RZ, UR5 ;  /* 0x00000005ff057e24 */ /* 0x000fe4000f8e00ff */
[----:B------:R-:W-:Y:S01]  /*13630*/  IADD3 R2, P0, R2, UR14, RZ ;  /* 0x0000000e02027c10 */ /* 0x000fe2000ff1e0ff */
[----:B------:R-:W-:-:S03]  /*13640*/  IMAD R4, R0, c[0x0][0x48c], R4 ;  /* 0x0001230000047a24 */ /* 0x000fc600078e0204 */
[----:B------:R-:W-:-:S05]  /*13650*/  IADD3.X R3, R3, UR15, R5, P0, !PT ;  /* 0x0000000f03037c10 */ /* 0x000fca00087fe405 */
[----:B------:R-:W-:-:S05]  /*13660*/  IMAD.WIDE.U32 R2, R0, c[0x0][0x488], R2 ;  /* 0x0001220000027a25 */ /* 0x000fca00078e0002 */
[----:B------:R-:W-:Y:S02]  /*13670*/  IADD3 R0, R3, R4, RZ ;  /* 0x0000000403007210 */ /* 0x000fe40007ffe0ff */
[----:B------:R-:W-:-:S04]  /*13680*/  LEA R4, P0, R2, c[0x0][0x450], 0x2 ;  /* 0x0001140002047a11 */ /* 0x000fc800078010ff */
[----:B------:R-:W-:Y:S01]  /*13690*/  LEA.HI.X R5, R2, c[0x0][0x454], R0, 0x2, P0 ;  /* 0x0001150002057a11 */ /* 0x000fe200000f1400 */
[----:B------:R-:W-:-:S05]  /*136a0*/  IMAD.MOV.U32 R0, RZ, RZ, -0x800000 ;  /* 0xff800000ff007424 */ /* 0x000fca00078e00ff */
[----:B------:R1:W-:Y:S03]  /*136b0*/  STG.E [R4.64], R0 ;  /* 0x0000000004007986 */ /* 0x0003e6000c101912 */
.L_x_292:
[----:B------:R-:W-:Y:S05]  /*136c0*/  BSYNC B0 ;  /* 0x0000000000007941 */ /* 0x000fea0003800000 */
.L_x_291:
[----:B------:R-:W2:Y:S01]  /*136d0*/  S2UR UR7, SR_CTAID.Y ;  /* 0x00000000000779c3 */ /* 0x000ea20000002600 */
[----:B------:R-:W3:Y:S01]  /*136e0*/  S2R R14, SR_CTAID.X ;  /* 0x00000000000e7919 */ /* 0x000ee20000002500 */
[----:B-1----:R-:W-:Y:S01]  /*136f0*/  SHF.R.S32.HI R0, RZ, 0x1f, R8 ;  /* 0x0000001fff007819 */ /* 0x002fe20000011408 */
[----:B------:R-:W-:Y:S01]  /*13700*/  IMAD.MOV.U32 R3, RZ, RZ, c[0x0][0x4e8] ;  /* 0x00013a00ff037624 */ /* 0x000fe200078e00ff */
[----:B------:R-:W-:Y:S01]  /*13710*/  ULDC.64 UR4, c[0x0][0x3a0] ;  /* 0x0000e80000047ab9 */ /* 0x000fe20000000a00 */
[----:B-----5:R-:W-:Y:S01]  /*13720*/  IMAD R16, R9, c[0x0][0x4e8], RZ ;  /* 0x00013a0009107a24 */ /* 0x020fe200078e02ff */
[----:B------:R-:W-:Y:S01]  /*13730*/  LEA.HI R0, R0, R8, RZ, 0x3 ;  /* 0x0000000800007211 */ /* 0x000fe200078f18ff */
[----:B------:R-:W-:Y:S01]  /*13740*/  UIMAD UR9, UR9, UR4, URZ ;  /* 0x00000004090972a4 */ /* 0x000fe2000f8e023f */
[----:B------:R-:W-:Y:S01]  /*13750*/  ISETP.NE.AND P0, PT, R3, 0x1, PT ;  /* 0x000000010300780c */ /* 0x000fe20003f05270 */
[----:B------:R-:W-:Y:S01]  /*13760*/  UIMAD.WIDE.U32 UR10, UR8, UR4, URZ ;  /* 0x00000004080a72a5 */ /* 0x000fe2000f8e003f */
[----:B------:R-:W-:Y:S01]  /*13770*/  LOP3.LUT R2, R0, 0xfffffff8, RZ, 0xc0, !PT ;  /* 0xfffffff800027812 */ /* 0x000fe200078ec0ff */
[----:B------:R-:W-:Y:S01]  /*13780*/  UIMAD UR9, UR8, UR5, UR9 ;  /* 0x00000005080972a4 */ /* 0x000fe2000f8e0209 */
[----:B------:R-:W-:Y:S01]  /*13790*/  SHF.R.S32.HI R7, RZ, 0x3, R0 ;  /* 0x00000003ff077819 */ /* 0x000fe20000011400 */
[----:B------:R-:W-:Y:S01]  /*137a0*/  BSSY B0, `(.L_x_293) ;  /* 0x0000043000007945 */ /* 0x000fe20003800000 */
[----:B------:R-:W-:Y:S01]  /*137b0*/  ULDC.64 UR4, c[0x0][0x3e8] ;  /* 0x0000fa0000047ab9 */ /* 0x000fe20000000a00 */
[----:B------:R-:W-:Y:S01]  /*137c0*/  IMAD.IADD R8, R8, 0x1, -R2 ;  /* 0x0000000108087824 */ /* 0x000fe200078e0a02 */
[----:B------:R-:W-:-:S04]  /*137d0*/  UIADD3 UR11, UR11, UR9, URZ ;  /* 0x000000090b0b7290 */ /* 0x000fc8000fffe03f */
[----:B------:R-:W-:Y:S01]  /*137e0*/  LEA R0, R8, R7, 0x5 ;  /* 0x0000000708007211 */ /* 0x000fe200078e28ff */
[----:B--2---:R-:W-:-:S04]  /*137f0*/  USHF.R.S32.HI UR8, URZ, 0x1f, UR7 ;  /* 0x0000001f3f087899 */ /* 0x004fc80008011407 */
[C---:B---3--:R-:W-:Y:S01]  /*13800*/  IMAD R0, R14.reuse, 0x80, R0 ;  /* 0x000000800e007824 */ /* 0x048fe200078e0200 */
[----:B------:R-:W-:Y:S01]  /*13810*/  UIMAD.WIDE.U32 UR10, UR7, UR4, UR10 ;  /* 0x00000004070a72a5 */ /* 0x000fe2000f8e000a */
[----:B------:R-:W-:Y:S01]  /*13820*/  IMAD R14, R14, 0x80, R7 ;  /* 0x000000800e0e7824 */ /* 0x000fe200078e0207 */
[----:B------:R-:W-:Y:S01]  /*13830*/  UIMAD UR8, UR8, UR4, URZ ;  /* 0x00000004080872a4 */ /* 0x000fe2000f8e023f */
[----:B------:R-:W-:-:S03]  /*13840*/  @P0 IMAD.HI.U32 R2, R0, c[0x0][0x4ec], RZ ;  /* 0x00013b0000020a27 */ /* 0x000fc600078e00ff */
[----:B------:R-:W-:Y:S01]  /*13850*/  UIMAD UR8, UR7, UR5, UR8 ;  /* 0x00000005070872a4 */ /* 0x000fe2000f8e0208 */
[----:B------:R-:W-:Y:S01]  /*13860*/  IMAD.MOV.U32 R4, RZ, RZ, R0 ;  /* 0x000000ffff047224 */ /* 0x000fe200078e0000 */
[----:B------:R-:W-:Y:S01]  /*13870*/  @P0 SHF.R.U32.HI R4, RZ, c[0x0][0x4f0], R2 ;  /* 0x00013c00ff040a19 */ /* 0x000fe20000011602 */
[----:B------:R-:W-:Y:S02]  /*13880*/  ULDC.64 UR4, c[0x0][0x3f0] ;  /* 0x0000fc0000047ab9 */ /* 0x000fe40000000a00 */
[----:B------:R-:W-:Y:S01]  /*13890*/  UIMAD UR6, UR6, UR4, URZ ;  /* 0x00000004060672a4 */ /* 0x000fe2000f8e023f */
[----:B------:R-:W-:Y:S01]  /*138a0*/  IADD3 R2, -R4, RZ, RZ ;  /* 0x000000ff04027210 */ /* 0x000fe20007ffe1ff */
[----:B------:R-:W-:Y:S01]  /*138b0*/  UIADD3 UR9, UR8, UR11, URZ ;  /* 0x0000000b08097290 */ /* 0x000fe2000fffe03f */
[----:B------:R-:W-:Y:S01]  /*138c0*/  SHF.R.S32.HI R3, RZ, 0x1f, R4 ;  /* 0x0000001fff037819 */ /* 0x000fe20000011404 */
[----:B------:R-:W-:Y:S02]  /*138d0*/  UIMAD UR5, UR13, UR5, UR6 ;  /* 0x000000050d0572a4 */ /* 0x000fe4000f8e0206 */
[----:B------:R-:W-:Y:S01]  /*138e0*/  UMOV UR8, UR10 ;  /* 0x0000000a00087c82 */ /* 0x000fe20008000000 */
[----:B------:R-:W-:Y:S01]  /*138f0*/  IMAD R5, R2, c[0x0][0x4e8], R0 ;  /* 0x00013a0002057a24 */ /* 0x000fe200078e0200 */
[----:B------:R-:W-:Y:S01]  /*13900*/  UIMAD.WIDE.U32 UR8, UR13, UR4, UR8 ;  /* 0x000000040d0872a5 */ /* 0x000fe2000f8e0008 */
[----:B------:R-:W-:-:S03]  /*13910*/  IMAD R0, R3, c[0x0][0x3e0], RZ ;  /* 0x0000f80003007a24 */ /* 0x000fc600078e02ff */
[----:B------:R-:W-:Y:S01]  /*13920*/  UIADD3 UR5, UR9, UR5, URZ ;  /* 0x0000000509057290 */ /* 0x000fe2000fffe03f */
[----:B------:R-:W-:Y:S01]  /*13930*/  IMAD R6, R4, c[0x0][0x3e4], R0 ;  /* 0x0000f90004067a24 */ /* 0x000fe200078e0200 */
[----:B------:R-:W-:Y:S01]  /*13940*/  SHF.R.S32.HI R0, RZ, 0x1f, R5 ;  /* 0x0000001fff007819 */ /* 0x000fe20000011405 */
[----:B------:R-:W-:Y:S02]  /*13950*/  IMAD.U32 R3, RZ, RZ, UR9 ;  /* 0x00000009ff037e24 */ /* 0x000fe4000f8e00ff */
[----:B------:R-:W-:Y:S01]  /*13960*/  IMAD.U32 R2, RZ, RZ, UR8 ;  /* 0x00000008ff027e24 */ /* 0x000fe2000f8e00ff */
[----:B------:R-:W-:Y:S01]  /*13970*/  MOV R3, UR5 ;  /* 0x0000000500037c02 */ /* 0x000fe20008000f00 */
[----:B------:R-:W-:-:S04]  /*13980*/  IMAD R0, R0, c[0x0][0x3d8], RZ ;  /* 0x0000f60000007a24 */ /* 0x000fc800078e02ff */
[----:B------:R-:W-:-:S04]  /*13990*/  IMAD.WIDE.U32 R2, R4, c[0x0][0x3e0], R2 ;  /* 0x0000f80004027a25 */ /* 0x000fc800078e0002 */
[----:B------:R-:W-:Y:S02]  /*139a0*/  IMAD.IADD R3, R3, 0x1, R6 ;  /* 0x0000000103037824 */ /* 0x000fe400078e0206 */
[C---:B------:R-:W-:Y:S02]  /*139b0*/  IMAD R0, R5.reuse, c[0x0][0x3dc], R0 ;  /* 0x0000f70005007a24 */ /* 0x040fe400078e0200 */
[----:B------:R-:W-:-:S05]  /*139c0*/  IMAD.WIDE.U32 R2, R5, c[0x0][0x3d8], R2 ;  /* 0x0000f60005027a25 */ /* 0x000fca00078e0002 */
[----:B------:R-:W-:Y:S02]  /*139d0*/  IADD3 R0, R3, R0, RZ ;  /* 0x0000000003007210 */ /* 0x000fe40007ffe0ff */
        /* <DEDUP_REMOVED lines=31> */
.L_x_294:
[----:B------:R-:W-:Y:S05]  /*13bd0*/  BSYNC B0 ;  /* 0x0000000000007941 */ /* 0x000fea0003800000 */
.L_x_293:
        /* <DEDUP_REMOVED lines=27> */
.L_x_296:
[----:B------:R-:W-:Y:S05]  /*13d90*/  BSYNC B0 ;  /* 0x0000000000007941 */ /* 0x000fea0003800000 */
.L_x_295:
        /* <DEDUP_REMOVED lines=27> */
.L_x_298:
[----:B------:R-:W-:Y:S05]  /*13f50*/  BSYNC B0 ;  /* 0x0000000000007941 */ /* 0x000fea0003800000 */
.L_x_297:
        /* <DEDUP_REMOVED lines=28> */
.L_x_299:
        /* <DEDUP_REMOVED lines=14> */
.L_x_1465:


//--------------------- .text._ZN7cutlass13device_kernelIN5flash19enable_sm80_to_sm89INS1_16FlashAttnFwdSm80INS1_25CollectiveMainloopFwdSm80ILi8ELi1ELb0EN4cute5tupleIJNS5_1CILi128EEENS7_ILi32EEENS7_ILi256EEEEEELi256ENS_6half_tEfNS_4arch4Sm80ELb0ELb1ELb0ELb1ELb0ELb1ELb1ELb0EEENS1_21CollectiveEpilogueFwdINS6_IJS8_SA_S9_EEENS6_IJNS7_ILi1EEESI_SI_EEESC_SE_Li256ELb1ELb1ELb0ELb0EEENS1_19SingleTileSchedulerILb1ELb0ELb1ELi128EEEEEEEEEvNT_6ParamsE --------------------------
	.section	.text._ZN7cutlass13device_kernelIN5flash19enable_sm80_to_sm89INS1_16FlashAttnFwdSm80INS1_25CollectiveMainloopFwdSm80ILi8ELi1ELb0EN4cute5tupleIJNS5_1CILi128EEENS7_ILi32EEENS7_ILi256EEEEEELi256ENS_6half_tEfNS_4arch4Sm80ELb0ELb1ELb0ELb1ELb0ELb1ELb1ELb0EEENS1_21CollectiveEpilogueFwdINS6_IJS8_SA_S9_EEENS6_IJNS7_ILi1EEESI_SI_EEESC_SE_Li256ELb1ELb1ELb0ELb0EEENS1_19SingleTileSchedulerILb1ELb0ELb1ELi128EEEEEEEEEvNT_6ParamsE,"ax",@progbits
	.sectioninfo	@"SHI_REGISTERS=245"
	.align	128
.text._ZN7cutlass13device_kernelIN5flash19enable_sm80_to_sm89INS1_16FlashAttnFwdSm80INS1_25CollectiveMainloopFwdSm80ILi8ELi1ELb0EN4cute5tupleIJNS5_1CILi128EEENS7_ILi32EEENS7_ILi256EEEEEELi256ENS_6half_tEfNS_4arch4Sm80ELb0ELb1ELb0ELb1ELb0ELb1ELb1ELb0EEENS1_21CollectiveEpilogueFwdINS6_IJS8_SA_S9_EEENS6_IJNS7_ILi1EEESI_SI_EEESC_SE_Li256ELb1ELb1ELb0ELb0EEENS1_19SingleTileSchedulerILb1ELb0ELb1ELi128EEEEEEEEEvNT_6ParamsE:
        .type           _ZN7cutlass13device_kernelIN5flash19enable_sm80_to_sm89INS1_16FlashAttnFwdSm80INS1_25CollectiveMainloopFwdSm80ILi8ELi1ELb0EN4cute5tupleIJNS5_1CILi128EEENS7_ILi32EEENS7_ILi256EEEEEELi256ENS_6half_tEfNS_4arch4Sm80ELb0ELb1ELb0ELb1ELb0ELb1ELb1ELb0EEENS1_21CollectiveEpilogueFwdINS6_IJS8_SA_S9_EEENS6_IJNS7_ILi1EEESI_SI_EEESC_SE_Li256ELb1ELb1ELb0ELb0EEENS1_19SingleTileSchedulerILb1ELb0ELb1ELi128EEEEEEEEEvNT_6ParamsE,@function
        .size           _ZN7cutlass13device_kernelIN5flash19enable_sm80_to_sm89INS1_16FlashAttnFwdSm80INS1_25CollectiveMainloopFwdSm80ILi8ELi1ELb0EN4cute5tupleIJNS5_1CILi128EEENS7_ILi32EEENS7_ILi256EEEEEELi256ENS_6half_tEfNS_4arch4Sm80ELb0ELb1ELb0ELb1ELb0ELb1ELb1ELb0EEENS1_21CollectiveEpilogueFwdINS6_IJS8_SA_S9_EEENS6_IJNS7_ILi1EEESI_SI_EEESC_SE_Li256ELb1ELb1ELb0ELb0EEENS1_19SingleTileSchedulerILb1ELb0ELb1ELi128EEEEEEEEEvNT_6ParamsE,(.L_x_1466 - _ZN7cutlass13device_kernelIN5flash19enable_sm80_to_sm89INS1_16FlashAttnFwdSm80INS1_25CollectiveMainloopFwdSm80ILi8ELi1ELb0EN4cute5tupleIJNS5_1CILi128EEENS7_ILi32EEENS7_ILi256EEEEEELi256ENS_6half_tEfNS_4arch4Sm80ELb0ELb1ELb0ELb1ELb0ELb1ELb1ELb0EEENS1_21CollectiveEpilogueFwdINS6_IJS8_SA_S9_EEENS6_IJNS7_ILi1EEESI_SI_EEESC_SE_Li256ELb1ELb1ELb0ELb0EEENS1_19SingleTileSchedulerILb1ELb0ELb1ELi128EEEEEEEEEvNT_6ParamsE)
        .other          _ZN7cutlass13device_kernelIN5flash19enable_sm80_to_sm89INS1_16FlashAttnFwdSm80INS1_25CollectiveMainloopFwdSm80ILi8ELi1ELb0EN4cute5tupleIJNS5_1CILi128EEENS7_ILi32EEENS7_ILi256EEEEEELi256ENS_6half_tEfNS_4arch4Sm80ELb0ELb1ELb0ELb1ELb0ELb1ELb1ELb0EEENS1_21CollectiveEpilogueFwdINS6_IJS8_SA_S9_EEENS6_IJNS7_ILi1EEESI_SI_EEESC_SE_Li256ELb1ELb1ELb0ELb0EEENS1_19SingleTileSchedulerILb1ELb0ELb1ELi128EEEEEEEEEvNT_6ParamsE,@"STO_CUDA_ENTRY STV_DEFAULT"
_ZN7cutlass13device_kernelIN5flash19enable_sm80_to_sm89INS1_16FlashAttnFwdSm80INS1_25CollectiveMainloopFwdSm80ILi8ELi1ELb0EN4cute5tupleIJNS5_1CILi128EEENS7_ILi32EEENS7_ILi256EEEEEELi256ENS_6half_tEfNS_4arch4Sm80ELb0ELb1ELb0ELb1ELb0ELb1ELb1ELb0EEENS1_21CollectiveEpilogueFwdINS6_IJS8_SA_S9_EEENS6_IJNS7_ILi1EEESI_SI_EEESC_SE_Li256ELb1ELb1ELb0ELb0EEENS1_19SingleTileSchedulerILb1ELb0ELb1ELi128EEEEEEEEEvNT_6ParamsE:
[----:B------:R-:W-:Y:S02]  /*0000*/  MOV R1, c[0x0][0x28] ;  /* 0x00000a0000017a02 */ /* 0x000fe40000000f00 */
[----:B------:R-:W1:Y:S01]  /*0010*/  S2R R55, SR_TID.X ;  /* 0x0000000000377919 */ /* 0x000e620000002100 */
[----:B------:R-:W2:Y:S01]  /*0020*/  S2UR UR29, SR_CTAID.Z ;  /* 0x00000000001d79c3 */ /* 0x000ea20000002700 */
[----:B------:R-:W-:Y:S02]  /*0030*/  UMOV UR8, 0x4 ;  /* 0x0000000400087882 */ /* 0x000fe40000000000 */
[----:B------:R-:W-:Y:S02]  /*0040*/  ULDC.64 UR4, c[0x0][0x568] ;  /* 0x00015a0000047ab9 */ /* 0x000fe40000000a00 */
[----:B------:R-:W-:-:S03]  /*0050*/  ULDC.64 UR30, c[0x0][0x118] ;  /* 0x00004600001e7ab9 */ /* 0x000fc60000000a00 */
[----:B------:R-:W3:Y:S01]  /*0060*/  S2UR UR21, SR_CTAID.X ;  /* 0x00000000001579c3 */ /* 0x000ee20000002500 */
[----:B-1----:R-:W-:Y:S01]  /*0070*/  SHF.R.U32.HI R0, RZ, 0x5, R55 ;  /* 0x00000005ff007819 */ /* 0x002fe20000011637 */
[----:B--2---:R-:W-:-:S05]  /*0080*/  UIMAD.WIDE UR4, UR29, UR8, UR4 ;  /* 0x000000081d0472a5 */ /* 0x004fca000f8e0204 */
[----:B------:R-:W1:Y:S02]  /*0090*/  SHFL.IDX PT, R0, R0, RZ, 0x1f ;  /* 0x00001fff00007589 */ /* 0x000e6400000e0000 */
[----:B-1----:R-:W-:-:S13]  /*00a0*/  ISETP.NE.AND P0, PT, R0, RZ, PT ;  /* 0x000000ff0000720c */ /* 0x002fda0003f05270 */
[----:B------:R-:W-:Y:S05]  /*00b0*/  @!P0 BRA `(.L_x_300) ;  /* 0x000001c000008947 */ /* 0x000fea0003800000 */
[----:B---3--:R-:W-:-:S04]  /*00c0*/  ISETP.NE.U32.AND P0, PT, RZ, c[0x0][0x568], PT ;  /* 0x00015a00ff007a0c */ /* 0x008fc80003f05070 */
[----:B------:R-:W-:-:S13]  /*00d0*/  ISETP.NE.AND.EX P0, PT, RZ, c[0x0][0x56c], PT, P0 ;  /* 0x00015b00ff007a0c */ /* 0x000fda0003f05300 */
[----:B------:R-:W-:Y:S05]  /*00e0*/  @!P0 BRA `(.L_x_301) ;  /* 0x0000005000008947 */ /* 0x000fea0003800000 */
[----:B------:R-:W-:Y:S02]  /*00f0*/  MOV R2, UR4 ;  /* 0x0000000400027c02 */ /* 0x000fe40008000f00 */
[----:B------:R-:W-:-:S05]  /*0100*/  MOV R3, UR5 ;  /* 0x0000000500037c02 */ /* 0x000fca0008000f00 */
[----:B------:R-:W2:Y:S02]  /*0110*/  LDG.E R2, [R2.64] ;  /* 0x0000001e02027981 */ /* 0x000ea4000c1e1900 */
[----:B--2---:R1:W2:Y:S02]  /*0120*/  R2UR UR5, R2 ;  /* 0x00000000020573c2 */ /* 0x0042a400000e0000 */
[----:B-12---:R-:W-:Y:S05]  /*0130*/  BRA `(.L_x_302) ;  /* 0x000000e000007947 */ /* 0x006fea0003800000 */
.L_x_301:
[----:B------:R-:W-:-:S04]  /*0140*/  ISETP.NE.U32.AND P0, PT, RZ, c[0x0][0x560], PT ;  /* 0x00015800ff007a0c */ /* 0x000fc80003f05070 */
[----:B------:R-:W-:-:S13]  /*0150*/  ISETP.NE.AND.EX P0, PT, RZ, c[0x0][0x564], PT, P0 ;  /* 0x00015900ff007a0c */ /* 0x000fda0003f05300 */
[----:B------:R-:W-:Y:S05]  /*0160*/  @!P0 BRA `(.L_x_303) ;  /* 0x000000a000008947 */ /* 0x000fea0003800000 */
[----:B------:R-:W-:Y:S02]  /*0170*/  ULDC.64 UR4, c[0x0][0x560] ;  /* 0x0001580000047ab9 */ /* 0x000fe40000000a00 */
[----:B------:R-:W-:-:S06]  /*0180*/  UIMAD.WIDE UR4, UR29, UR8, UR4 ;  /* 0x000000081d0472a5 */ /* 0x000fcc000f8e0204 */
[----:B------:R-:W-:Y:S02]  /*0190*/  MOV R4, UR4 ;  /* 0x0000000400047c02 */ /* 0x000fe40008000f00 */
[----:B------:R-:W-:-:S05]  /*01a0*/  MOV R5, UR5 ;  /* 0x0000000500057c02 */ /* 0x000fca0008000f00 */
[----:B------:R-:W2:Y:S04]  /*01b0*/  LDG.E R2, [R4.64] ;  /* 0x0000001e04027981 */ /* 0x000ea8000c1e1900 */
[----:B------:R-:W3:Y:S01]  /*01c0*/  LDG.E R0, [R4.64+0x4] ;  /* 0x0000041e04007981 */ /* 0x000ee2000c1e1900 */
[----:B--2---:R-:W1:Y:S08]  /*01d0*/  R2UR UR4, R2 ;  /* 0x00000000020473c2 */ /* 0x004e7000000e0000 */
[----:B---3--:R-:W1:Y:S02]  /*01e0*/  R2UR UR5, R0 ;  /* 0x00000000000573c2 */ /* 0x008e6400000e0000 */
[----:B-1----:R-:W-:Y:S01]  /*01f0*/  UIADD3 UR5, -UR4, UR5, URZ ;  /* 0x0000000504057290 */ /* 0x002fe2000fffe13f */
[----:B------:R-:W-:Y:S05]  /*0200*/  BRA `(.L_x_302) ;  /* 0x0000001000007947 */ /* 0x000fea0003800000 */
.L_x_303:
[----:B------:R-:W-:Y:S02]  /*0210*/  ULDC UR5, c[0x0][0x54c] ;  /* 0x0001530000057ab9 */ /* 0x000fe40000000800 */
.L_x_302:
[----:B------:R-:W-:Y:S02]  /*0220*/  ULDC UR4, c[0x0][0x548] ;  /* 0x0001520000047ab9 */ /* 0x000fe40000000800 */
[----:B------:R-:W-:-:S02]  /*0230*/  USHF.L.U32 UR23, UR21, 0x7, URZ ;  /* 0x0000000715177899 */ /* 0x000fc4000800063f */
[----:B------:R-:W-:-:S04]  /*0240*/  UIMAD UR4, UR5, UR4, URZ ;  /* 0x00000004050472a4 */ /* 0x000fc8000f8e023f */
[----:B------:R-:W-:-:S04]  /*0250*/  UISETP.GE.AND UP0, UPT, UR23, UR4, UPT ;  /* 0x000000041700728c */ /* 0x000fc8000bf06270 */
[----:B------:R-:W-:Y:S01]  /*0260*/  USEL UR29, UR29, 0xffffffff, !UP0 ;  /* 0xffffffff1d1d7887 */ /* 0x000fe2000c000000 */
[----:B------:R-:W-:Y:S05]  /*0270*/  BRA `(.L_x_304) ;  /* 0x000001b000007947 */ /* 0x000fea0003800000 */
.L_x_300:
        /* <DEDUP_REMOVED lines=8> */
.L_x_305:
        /* <DEDUP_REMOVED lines=13> */
.L_x_307:
[----:B------:R-:W-:Y:S02]  /*03d0*/  ULDC UR5, c[0x0][0x54c] ;  /* 0x0001530000057ab9 */ /* 0x000fe40000000800 */
.L_x_306:
[----:B------:R-:W-:Y:S02]  /*03e0*/  ULDC UR4, c[0x0][0x548] ;  /* 0x0001520000047ab9 */ /* 0x000fe40000000800 */
[----:B------:R-:W-:-:S02]  /*03f0*/  USHF.L.U32 UR23, UR21, 0x7, URZ ;  /* 0x0000000715177899 */ /* 0x000fc4000800063f */
[----:B------:R-:W-:-:S04]  /*0400*/  UIMAD UR4, UR5, UR4, URZ ;  /* 0x00000004050472a4 */ /* 0x000fc8000f8e023f */
[----:B------:R-:W-:-:S04]  /*0410*/  UISETP.GE.AND UP0, UPT, UR23, UR4, UPT ;  /* 0x000000041700728c */ /* 0x000fc8000bf06270 */
[----:B------:R-:W-:-:S06]  /*0420*/  USEL UR29, UR29, 0xffffffff, !UP0 ;  /* 0xffffffff1d1d7887 */ /* 0x000fcc000c000000 */
.L_x_304:
[----:B------:R-:W-:-:S13]  /*0430*/  ISETP.LE.AND P0, PT, RZ, UR29, PT ;  /* 0x0000001dff007c0c */ /* 0x000fda000bf03270 */
[----:B------:R-:W-:Y:S05]  /*0440*/  @!P0 EXIT ;  /* 0x000000000000894d */ /* 0x000fea0003800000 */
[----:B------:R-:W-:Y:S01]  /*0450*/  ULDC.64 UR4, c[0x0][0x360] ;  /* 0x0000d80000047ab9 */ /* 0x000fe20000000a00 */
[----:B------:R-:W-:Y:S01]  /*0460*/  ISETP.NE.U32.AND P4, PT, RZ, c[0x0][0x348], PT ;  /* 0x0000d200ff007a0c */ /* 0x000fe20003f85070 */
[----:B------:R-:W-:Y:S02]  /*0470*/  UISETP.NE.U32.AND UP0, UPT, URZ, UR4, UPT ;  /* 0x000000043f00728c */ /* 0x000fe4000bf05070 */
[----:B------:R-:W-:Y:S01]  /*0480*/  ULDC.64 UR10, c[0x0][0x370] ;  /* 0x0000dc00000a7ab9 */ /* 0x000fe20000000a00 */
[----:B------:R-:W-:Y:S01]  /*0490*/  ISETP.NE.AND.EX P4, PT, RZ, c[0x0][0x34c], PT, P4 ;  /* 0x0000d300ff007a0c */ /* 0x000fe20003f85340 */
[----:B------:R-:W-:Y:S02]  /*04a0*/  UISETP.NE.AND.EX UP0, UPT, URZ, UR5, UPT, UP0 ;  /* 0x000000053f00728c */ /* 0x000fe4000bf05300 */
[----:B------:R-:W-:Y:S02]  /*04b0*/  UISETP.NE.U32.AND UP1, UPT, URZ, UR10, UPT ;  /* 0x0000000a3f00728c */ /* 0x000fe4000bf25070 */
[----:B------:R-:W-:-:S02]  /*04c0*/  ULDC.64 UR4, c[0x0][0x360] ;  /* 0x0000d80000047ab9 */ /* 0x000fc40000000a00 */
[----:B------:R-:W-:Y:S01]  /*04d0*/  ULDC.64 UR6, c[0x0][0x350] ;  /* 0x0000d40000067ab9 */ /* 0x000fe20000000a00 */
[----:B------:R-:W-:Y:S01]  /*04e0*/  PLOP3.LUT P1, PT, PT, PT, UP0, 0x80, 0x0 ;  /* 0x000000000000781c */ /* 0x000fe20003f2f008 */
[----:B------:R-:W-:Y:S02]  /*04f0*/  UISETP.NE.U32.AND UP5, UPT, URZ, UR6, UPT ;  /* 0x000000063f00728c */ /* 0x000fe4000bfa5070 */
[----:B------:R-:W-:Y:S02]  /*0500*/  UISETP.NE.AND.EX UP1, UPT, URZ, UR11, UPT, UP1 ;  /* 0x0000000b3f00728c */ /* 0x000fe4000bf25310 */
[----:B------:R-:W-:Y:S02]  /*0510*/  @UP0 UIMAD.WIDE UR4, UR29, UR8, UR4 ;  /* 0x000000081d0402a5 */ /* 0x000fe4000f8e0204 */
[----:B------:R-:W-:Y:S02]  /*0520*/  UISETP.NE.AND.EX UP5, UPT, URZ, UR7, UPT, UP5 ;  /* 0x000000073f00728c */ /* 0x000fe4000bfa5350 */
[----:B------:R-:W-:Y:S01]  /*0530*/  ULDC.64 UR12, c[0x0][0x370] ;  /* 0x0000dc00000c7ab9 */ /* 0x000fe20000000a00 */
[----:B------:R-:W-:Y:S01]  /*0540*/  PLOP3.LUT P3, PT, PT, PT, UP1, 0x80, 0x0 ;  /* 0x000000000000781c */ /* 0x000fe20003f6f018 */
[----:B------:R-:W-:Y:S01]  /*0550*/  IMAD.U32 R13, RZ, RZ, UR5 ;  /* 0x00000005ff0d7e24 */ /* 0x000fe2000f8e00ff */
[----:B------:R-:W-:Y:S01]  /*0560*/  MOV R12, UR4 ;  /* 0x00000004000c7c02 */ /* 0x000fe20008000f00 */
[----:B------:R-:W-:Y:S01]  /*0570*/  ULDC.64 UR4, c[0x0][0x358] ;  /* 0x0000d60000047ab9 */ /* 0x000fe20000000a00 */
[----:B------:R-:W-:Y:S01]  /*0580*/  PLOP3.LUT P2, PT, PT, PT, UP5, 0x80, 0x0 ;  /* 0x000000000000781c */ /* 0x000fe20003f4f058 */
[----:B------:R-:W-:-:S02]  /*0590*/  UISETP.NE.U32.AND UP4, UPT, URZ, UR4, UPT ;  /* 0x000000043f00728c */ /* 0x000fc4000bf85070 */
[----:B------:R-:W-:Y:S01]  /*05a0*/  ULDC.64 UR10, c[0x0][0x348] ;  /* 0x0000d200000a7ab9 */ /* 0x000fe20000000a00 */
[----:B------:R-:W2:Y:S01]  /*05b0*/  @P1 LDG.E R0, [R12.64] ;  /* 0x0000001e0c001981 */ /* 0x000ea2000c1e1900 */
[----:B------:R-:W-:Y:S02]  /*05c0*/  ULDC.64 UR6, c[0x0][0x350] ;  /* 0x0000d40000067ab9 */ /* 0x000fe40000000a00 */
[----:B------:R-:W-:Y:S02]  /*05d0*/  @UP1 UIMAD.WIDE UR12, UR29, UR8, UR12 ;  /* 0x000000081d0c12a5 */ /* 0x000fe4000f8e020c */
[----:B------:R-:W-:Y:S02]  /*05e0*/  UISETP.NE.AND.EX UP4, UPT, URZ, UR5, UPT, UP4 ;  /* 0x000000053f00728c */ /* 0x000fe4000bf85340 */
[----:B------:R-:W-:Y:S02]  /*05f0*/  UIMAD.WIDE UR10, UR29, UR8, UR10 ;  /* 0x000000081d0a72a5 */ /* 0x000fe4000f8e020a */
[----:B------:R-:W-:Y:S01]  /*0600*/  UIMAD.WIDE UR6, UR29, UR8, UR6 ;  /* 0x000000081d0672a5 */ /* 0x000fe2000f8e0206 */
[----:B------:R-:W-:Y:S01]  /*0610*/  IMAD.U32 R4, RZ, RZ, UR12 ;  /* 0x0000000cff047e24 */ /* 0x000fe2000f8e00ff */
[----:B------:R-:W-:Y:S01]  /*0620*/  ULDC.64 UR4, c[0x0][0x358] ;  /* 0x0000d60000047ab9 */ /* 0x000fe20000000a00 */
[----:B------:R-:W-:Y:S01]  /*0630*/  PLOP3.LUT P0, PT, PT, PT, UP4, 0x80, 0x0 ;  /* 0x000000000000781c */ /* 0x000fe20003f0f048 */
[----:B------:R-:W-:Y:S01]  /*0640*/  IMAD.U32 R5, RZ, RZ, UR13 ;  /* 0x0000000dff057e24 */ /* 0x000fe2000f8e00ff */
[----:B------:R-:W-:Y:S01]  /*0650*/  MOV R11, UR11 ;  /* 0x0000000b000b7c02 */ /* 0x000fe20008000f00 */
[----:B------:R-:W-:Y:S01]  /*0660*/  IMAD.U32 R10, RZ, RZ, UR10 ;  /* 0x0000000aff0a7e24 */ /* 0x000fe2000f8e00ff */
[----:B------:R-:W-:Y:S01]  /*0670*/  UIMAD.WIDE UR4, UR29, UR8, UR4 ;  /* 0x000000081d0472a5 */ /* 0x000fe2000f8e0204 */
[----:B------:R-:W-:Y:S01]  /*0680*/  IMAD.U32 R8, RZ, RZ, UR6 ;  /* 0x00000006ff087e24 */ /* 0x000fe2000f8e00ff */
[----:B------:R-:W3:Y:S01]  /*0690*/  @P3 LDG.E R4, [R4.64] ;  /* 0x0000001e04043981 */ /* 0x000ee2000c1e1900 */
[----:B------:R-:W-:Y:S01]  /*06a0*/  IMAD.U32 R9, RZ, RZ, UR7 ;  /* 0x00000007ff097e24 */ /* 0x000fe2000f8e00ff */
[----:B------:R-:W-:-:S02]  /*06b0*/  MOV R77, RZ ;  /* 0x000000ff004d7202 */ /* 0x000fc40000000f00 */
[----:B------:R-:W4:Y:S01]  /*06c0*/  @P4 LDG.E R3, [R10.64] ;  /* 0x0000001e0a034981 */ /* 0x000f22000c1e1900 */
[----:B------:R-:W-:Y:S01]  /*06d0*/  IMAD.U32 R6, RZ, RZ, UR4 ;  /* 0x00000004ff067e24 */ /* 0x000fe2000f8e00ff */
[----:B------:R-:W-:Y:S02]  /*06e0*/  MOV R7, UR5 ;  /* 0x0000000500077c02 */ /* 0x000fe40008000f00 */
[----:B------:R-:W4:Y:S04]  /*06f0*/  @P2 LDG.E R2, [R8.64] ;  /* 0x0000001e08022981 */ /* 0x000f28000c1e1900 */
[----:B------:R1:W5:Y:S01]  /*0700*/  @P0 LDG.E R77, [R6.64] ;  /* 0x0000001e064d0981 */ /* 0x000362000c1e1900 */
[----:B------:R-:W1:Y:S01]  /*0710*/  S2UR UR20, SR_CTAID.Y ;  /* 0x00000000001479c3 */ /* 0x000e620000002600 */
[----:B------:R-:W-:-:S02]  /*0720*/  UMOV UR25, URZ ;  /* 0x0000003f00197c82 */ /* 0x000fc40008000000 */
[----:B------:R-:W-:Y:S02]  /*0730*/  ULDC UR28, c[0x0][0x168] ;  /* 0x00005a00001c7ab9 */ /* 0x000fe40000000800 */
[----:B------:R-:W-:Y:S02]  /*0740*/  UMOV UR26, URZ ;  /* 0x0000003f001a7c82 */ /* 0x000fe40008000000 */
[----:B------:R-:W-:Y:S02]  /*0750*/  UMOV UR24, URZ ;  /* 0x0000003f00187c82 */ /* 0x000fe40008000000 */
[----:B------:R-:W-:Y:S02]  /*0760*/  ULDC UR9, c[0x0][0x1d0] ;  /* 0x0000740000097ab9 */ /* 0x000fe40000000800 */
[----:B------:R-:W-:Y:S02]  /*0770*/  ULDC UR27, c[0x0][0x228] ;  /* 0x00008a00001b7ab9 */ /* 0x000fe40000000800 */
[----:B-1----:R-:W-:Y:S01]  /*0780*/  USHF.R.S32.HI UR19, URZ, 0x1f, UR20 ;  /* 0x0000001f3f137899 */ /* 0x002fe20008011414 */
[----:B--2---:R1:W2:Y:S08]  /*0790*/  @P1 R2UR UR28, R0 ;  /* 0x00000000001c13c2 */ /* 0x0042b000000e0000 */
[----:B---3--:R1:W3:Y:S08]  /*07a0*/  @P3 R2UR UR25, R4 ;  /* 0x00000000041933c2 */ /* 0x0082f000000e0000 */
[----:B----4-:R1:W4:Y:S08]  /*07b0*/  @P4 R2UR UR26, R3 ;  /* 0x00000000031a43c2 */ /* 0x01033000000e0000 */
[----:B------:R1:W1:Y:S01]  /*07c0*/  @P2 R2UR UR24, R2 ;  /* 0x00000000021823c2 */ /* 0x00026200000e0000 */
[----:B------:R-:W-:Y:S05]  /*07d0*/  @P1 BRA `(.L_x_308) ;  /* 0x0000006000001947 */ /* 0x000fea0003800000 */
[----:B--2---:R-:W-:Y:S05]  /*07e0*/  @!P4 BRA `(.L_x_308) ;  /* 0x000000500000c947 */ /* 0x004fea0003800000 */
[----:B-1----:R-:W2:Y:S04]  /*07f0*/  LDG.E R0, [R10.64] ;  /* 0x0000001e0a007981 */ /* 0x002ea8000c1e1900 */
[----:B----4-:R-:W4:Y:S01]  /*0800*/  LDG.E R2, [R10.64+0x4] ;  /* 0x0000041e0a027981 */ /* 0x010f22000c1e1900 */
[----:B--2---:R-:W1:Y:S08]  /*0810*/  R2UR UR28, R0 ;  /* 0x00000000001c73c2 */ /* 0x004e7000000e0000 */
[----:B----4-:R-:W1:Y:S02]  /*0820*/  R2UR UR4, R2 ;  /* 0x00000000020473c2 */ /* 0x010e6400000e0000 */
[----:B-1----:R-:W-:-:S06]  /*0830*/  UIADD3 UR28, -UR28, UR4, URZ ;  /* 0x000000041c1c7290 */ /* 0x002fcc000fffe13f */
.L_x_308:
[----:B--2---:R-:W-:-:S04]  /*0840*/  ISETP.NE.U32.AND P1, PT, RZ, c[0x0][0x368], PT ;  /* 0x0000da00ff007a0c */ /* 0x004fc80003f25070 */
[----:B------:R-:W-:-:S13]  /*0850*/  ISETP.NE.AND.EX P1, PT, RZ, c[0x0][0x36c], PT, P1 ;  /* 0x0000db00ff007a0c */ /* 0x000fda0003f25310 */
[----:B------:R-:W-:Y:S05]  /*0860*/  @!P1 BRA `(.L_x_309) ;  /* 0x0000007000009947 */ /* 0x000fea0003800000 */
[----:B------:R-:W-:Y:S02]  /*0870*/  ULDC.64 UR4, c[0x0][0x368] ;  /* 0x0000da0000047ab9 */ /* 0x000fe40000000a00 */
[----:B------:R-:W-:-:S06]  /*0880*/  UIMAD.WIDE UR4, UR29, UR8, UR4 ;  /* 0x000000081d0472a5 */ /* 0x000fcc000f8e0204 */
[----:B-1----:R-:W-:Y:S02]  /*0890*/  MOV R2, UR4 ;  /* 0x0000000400027c02 */ /* 0x002fe40008000f00 */
[----:B------:R-:W-:-:S05]  /*08a0*/  MOV R3, UR5 ;  /* 0x0000000500037c02 */ /* 0x000fca0008000f00 */
[----:B------:R-:W2:Y:S02]  /*08b0*/  LDG.E R0, [R2.64] ;  /* 0x0000001e02007981 */ /* 0x000ea4000c1e1900 */
[----:B--2---:R1:W2:Y:S02]  /*08c0*/  R2UR UR9, R0 ;  /* 0x00000000000973c2 */ /* 0x0042a400000e0000 */
[----:B-12---:R-:W-:Y:S05]  /*08d0*/  BRA `(.L_x_310) ;  /* 0x0000006000007947 */ /* 0x006fea0003800000 */
.L_x_309:
[----:B------:R-:W-:Y:S05]  /*08e0*/  @!P2 BRA `(.L_x_310) ;  /* 0x000000500000a947 */ /* 0x000fea0003800000 */
[----:B-1----:R-:W2:Y:S04]  /*08f0*/  LDG.E R0, [R8.64] ;  /* 0x0000001e08007981 */ /* 0x002ea8000c1e1900 */
[----:B----4-:R-:W4:Y:S01]  /*0900*/  LDG.E R2, [R8.64+0x4] ;  /* 0x0000041e08027981 */ /* 0x010f22000c1e1900 */
[----:B--2---:R-:W1:Y:S08]  /*0910*/  R2UR UR9, R0 ;  /* 0x00000000000973c2 */ /* 0x004e7000000e0000 */
[----:B----4-:R-:W1:Y:S02]  /*0920*/  R2UR UR4, R2 ;  /* 0x00000000020473c2 */ /* 0x010e6400000e0000 */
[----:B-1----:R-:W-:-:S06]  /*0930*/  UIADD3 UR9, -UR9, UR4, URZ ;  /* 0x0000000409097290 */ /* 0x002fcc000fffe13f */
.L_x_310:
[----:B-1----:R-:W2:Y:S01]  /*0940*/  @P0 LDG.E R0, [R6.64] ;  /* 0x0000001e06000981 */ /* 0x002ea2000c1e1900 */
[----:B------:R-:W-:-:S03]  /*0950*/  ULDC.64 UR4, c[0x0][0x378] ;  /* 0x0000de0000047ab9 */ /* 0x000fc60000000a00 */
[----:B----4-:R-:W4:Y:S01]  /*0960*/  @P0 LDG.E R2, [R6.64+0x4] ;  /* 0x0000041e06020981 */ /* 0x010f22000c1e1900 */
[----:B------:R-:W-:Y:S01]  /*0970*/  UISETP.NE.U32.AND UP0, UPT, URZ, UR4, UPT ;  /* 0x000000043f00728c */ /* 0x000fe2000bf05070 */
[----:B------:R-:W-:-:S03]  /*0980*/  IMAD.U32 R64, RZ, RZ, UR9 ;  /* 0x00000009ff407e24 */ /* 0x000fc6000f8e00ff */
[----:B------:R-:W-:-:S03]  /*0990*/  UISETP.NE.AND.EX UP0, UPT, URZ, UR5, UPT, UP0 ;  /* 0x000000053f00728c */ /* 0x000fc6000bf05300 */
[----:B------:R-:W-:-:S03]  /*09a0*/  ULDC.64 UR4, c[0x0][0x378] ;  /* 0x0000de0000047ab9 */ /* 0x000fc60000000a00 */
[----:B------:R-:W-:-:S05]  /*09b0*/  PLOP3.LUT P1, PT, PT, PT, UP0, 0x80, 0x0 ;  /* 0x000000000000781c */ /* 0x000fca0003f2f008 */
[----:B------:R-:W-:-:S06]  /*09c0*/  @UP0 UIMAD.WIDE UR4, UR29, UR8, UR4 ;  /* 0x000000081d0402a5 */ /* 0x000fcc000f8e0204 */
[----:B------:R-:W-:Y:S01]  /*09d0*/  MOV R4, UR4 ;  /* 0x0000000400047c02 */ /* 0x000fe20008000f00 */
[----:B------:R-:W-:-:S05]  /*09e0*/  IMAD.U32 R5, RZ, RZ, UR5 ;  /* 0x00000005ff057e24 */ /* 0x000fca000f8e00ff */
[----:B------:R1:W5:Y:S01]  /*09f0*/  @P1 LDG.E R64, [R4.64] ;  /* 0x0000001e04401981 */ /* 0x000362000c1e1900 */
[----:B------:R-:W-:Y:S02]  /*0a00*/  ULDC UR4, c[0x0][0x2c4] ;  /* 0x0000b10000047ab9 */ /* 0x000fe40000000800 */
[----:B------:R-:W-:Y:S02]  /*0a10*/  UISETP.NE.AND UP3, UPT, UR4, 0x1, UPT ;  /* 0x000000010400788c */ /* 0x000fe4000bf65270 */
[----:B---3--:R-:W-:Y:S02]  /*0a20*/  UIADD3 UR10, -UR25, UR9, URZ ;  /* 0x00000009190a7290 */ /* 0x008fe4000fffe13f */
[----:B------:R-:W-:-:S07]  /*0a30*/  ULDC.64 UR4, c[0x0][0x2c8] ;  /* 0x0000b20000047ab9 */ /* 0x000fce0000000a00 */
[----:B------:R-:W-:-:S04]  /*0a40*/  @UP3 UIADD3 UR12, UR23, 0x7f, URZ ;  /* 0x0000007f170c3890 */ /* 0x000fc8000fffe03f */
[----:B------:R-:W-:Y:S01]  /*0a50*/  UIMAD.WIDE.U32 UR12, UR12, UR4, URZ ;  /* 0x000000040c0c72a5 */ /* 0x000fe2000f8e003f */
[----:B--2---:R-:W2:Y:S08]  /*0a60*/  @P0 R2UR UR6, R0 ;  /* 0x00000000000603c2 */ /* 0x004eb000000e0000 */
[----:B----4-:R-:W2:Y:S02]  /*0a70*/  @P0 R2UR UR7, R2 ;  /* 0x00000000020703c2 */ /* 0x010ea400000e0000 */
[----:B--2---:R-:W-:-:S02]  /*0a80*/  @UP4 UIADD3 UR27, -UR6, UR7, URZ ;  /* 0x00000007061b4290 */ /* 0x004fc4000fffe13f */
[----:B------:R-:W-:Y:S02]  /*0a90*/  UIADD3 UR6, UR23, 0x7f, URZ ;  /* 0x0000007f17067890 */ /* 0x000fe4000fffe03f */
[----:B------:R-:W-:Y:S02]  /*0aa0*/  @UP3 USHF.R.U32.HI UR6, URZ, UR5, UR13 ;  /* 0x000000053f063299 */ /* 0x000fe4000801160d */
[----:B------:R-:W-:Y:S02]  /*0ab0*/  UIADD3 UR16, UR10, UR27, URZ ;  /* 0x0000001b0a107290 */ /* 0x000fe4000fffe03f */
[----:B------:R-:W-:Y:S02]  /*0ac0*/  ULDC.64 UR4, c[0x0][0x328] ;  /* 0x0000ca0000047ab9 */ /* 0x000fe40000000a00 */
[----:B------:R-:W-:Y:S02]  /*0ad0*/  UISETP.GE.AND UP2, UPT, UR5, 0x1, UPT ;  /* 0x000000010500788c */ /* 0x000fe4000bf46270 */
[----:B------:R-:W-:-:S04]  /*0ae0*/  UIADD3 UR15, UR16, 0x1, -UR28 ;  /* 0x00000001100f7890 */ /* 0x000fc8000fffe81c */
[----:B------:R-:W-:Y:S01]  /*0af0*/  PLOP3.LUT P0, PT, PT, PT, UP2, 0x40, 0x0 ;  /* 0x000000000000781c */ /* 0x000fe20003f0e828 */
[----:B------:R-:W-:-:S04]  /*0b00*/  UIADD3 UR6, UR15, UR6, URZ ;  /* 0x000000060f067290 */ /* 0x000fc8000fffe03f */
[----:B------:R-:W-:-:S08]  /*0b10*/  UIADD3 UR11, UR6, UR4, URZ ;  /* 0x00000004060b7290 */ /* 0x000fd0000fffe03f */
[----:B------:R-:W-:Y:S05]  /*0b20*/  @P0 BRA `(.L_x_311) ;  /* 0x0000012000000947 */ /* 0x000fea0003800000 */
[----:B-1----:R-:W-:Y:S01]  /*0b30*/  ISETP.LT.AND P0, PT, RZ, UR6, PT ;  /* 0x00000006ff007c0c */ /* 0x002fe2000bf01270 */
[----:B------:R-:W-:-:S12]  /*0b40*/  UIADD3 UR4, UR6, -0x1, URZ ;  /* 0xffffffff06047890 */ /* 0x000fd8000fffe03f */
[----:B------:R-:W-:Y:S05]  /*0b50*/  @P0 BRA `(.L_x_312) ;  /* 0x0000007000000947 */ /* 0x000fea0003800000 */
[----:B------:R-:W-:Y:S02]  /*0b60*/  UISETP.NE.AND UP0, UPT, UR5, 0x1, UPT ;  /* 0x000000010500788c */ /* 0x000fe4000bf05270 */
[----:B------:R-:W-:-:S03]  /*0b70*/  UIADD3 UR4, -UR6, URZ, URZ ;  /* 0x0000003f06047290 */ /* 0x000fc6000fffe13f */
[----:B------:R-:W-:Y:S02]  /*0b80*/  ULDC.64 UR6, c[0x0][0x330] ;  /* 0x0000cc0000067ab9 */ /* 0x000fe40000000a00 */
[----:B------:R-:W-:-:S04]  /*0b90*/  UIMAD.WIDE.U32 UR12, UR4, UR6, URZ ;  /* 0x00000006040c72a5 */ /* 0x000fc8000f8e003f */
[----:B------:R-:W-:-:S04]  /*0ba0*/  @UP0 USHF.R.U32.HI UR4, URZ, UR7, UR13 ;  /* 0x000000073f040299 */ /* 0x000fc8000801160d */
[----:B------:R-:W-:Y:S01]  /*0bb0*/  ULOP3.LUT UR4, URZ, UR4, URZ, 0x33, !UPT ;  /* 0x000000043f047292 */ /* 0x000fe2000f8e333f */
[----:B------:R-:W-:Y:S05]  /*0bc0*/  BRA `(.L_x_313) ;  /* 0x0000004000007947 */ /* 0x000fea0003800000 */
.L_x_312:
[----:B------:R-:W-:Y:S02]  /*0bd0*/  UISETP.NE.AND UP0, UPT, UR5, 0x1, UPT ;  /* 0x000000010500788c */ /* 0x000fe4000bf05270 */
[----:B------:R-:W-:Y:S02]  /*0be0*/  ULDC.64 UR6, c[0x0][0x330] ;  /* 0x0000cc0000067ab9 */ /* 0x000fe40000000a00 */
[----:B------:R-:W-:-:S07]  /*0bf0*/  UIMAD.WIDE.U32 UR12, UR4, UR6, URZ ;  /* 0x00000006040c72a5 */ /* 0x000fce000f8e003f */
[----:B------:R-:W-:Y:S02]  /*0c00*/  @UP0 USHF.R.U32.HI UR4, URZ, UR7, UR13 ;  /* 0x000000073f040299 */ /* 0x000fe4000801160d */
.L_x_313:
[----:B------:R-:W-:Y:S02]  /*0c10*/  ULDC UR6, c[0x0][0x32c] ;  /* 0x0000cb0000067ab9 */ /* 0x000fe40000000800 */
[----:B------:R-:W-:-:S04]  /*0c20*/  UIMAD UR6, UR4, UR5, UR6 ;  /* 0x00000005040672a4 */ /* 0x000fc8000f8e0206 */
[----:B------:R-:W-:-:S04]  /*0c30*/  UISETP.LT.AND UP0, UPT, UR11, UR6, UPT ;  /* 0x000000060b00728c */ /* 0x000fc8000bf01270 */
[----:B------:R-:W-:-:S03]  /*0c40*/  USEL UR11, UR11, UR6, UP0 ;  /* 0x000000060b0b7287 */ /* 0x000fc60008000000 */
.L_x_311:
[----:B-1----:R-:W-:Y:S01]  /*0c50*/  ULDC.64 UR6, c[0x0][0x2c8] ;  /* 0x0000b20000067ab9 */ /* 0x002fe20000000a00 */
[----:B------:R-:W-:Y:S01]  /*0c60*/  PLOP3.LUT P0, PT, PT, PT, UP2, 0x40, 0x0 ;  /* 0x000000000000781c */ /* 0x000fe20003f0e828 */
[----:B------:R-:W-:Y:S02]  /*0c70*/  UIMAD.WIDE.U32 UR32, UR23, UR6, URZ ;  /* 0x00000006172072a5 */ /* 0x000fe4000f8e003f */
[----:B------:R-:W-:Y:S02]  /*0c80*/  UIADD3 UR12, UR16, 0x1f, URZ ;  /* 0x0000001f100c7890 */ /* 0x000fe4000fffe03f */
[----:B------:R-:W-:Y:S02]  /*0c90*/  UMOV UR13, UR23 ;  /* 0x00000017000d7c82 */ /* 0x000fe40008000000 */
[----:B------:R-:W-:Y:S02]  /*0ca0*/  UIADD3 UR14, UR16, -UR28, URZ ;  /* 0x8000001c100e7290 */ /* 0x000fe4000fffe03f */
[----:B------:R-:W-:-:S02]  /*0cb0*/  @UP3 UMOV UR17, UR33 ;  /* 0x0000002100113c82 */ /* 0x000fc40008000000 */
[----:B------:R-:W-:Y:S02]  /*0cc0*/  USHF.R.S32.HI UR4, URZ, 0x1f, UR12 ;  /* 0x0000001f3f047899 */ /* 0x000fe4000801140c */
[----:B------:R-:W-:Y:S02]  /*0cd0*/  @UP3 USHF.R.U32.HI UR13, URZ, UR7, UR17 ;  /* 0x000000073f0d3299 */ /* 0x000fe40008011611 */
[----:B------:R-:W-:Y:S02]  /*0ce0*/  ULEA.HI UR4, UR4, UR12, URZ, 0x5 ;  /* 0x0000000c04047291 */ /* 0x000fe4000f8f283f */
[----:B------:R-:W-:Y:S02]  /*0cf0*/  UIADD3 UR7, UR14, UR13, URZ ;  /* 0x0000000d0e077290 */ /* 0x000fe4000fffe03f */
[----:B------:R-:W-:Y:S02]  /*0d00*/  ULDC UR6, c[0x0][0x324] ;  /* 0x0000c90000067ab9 */ /* 0x000fe40000000800 */
[----:B------:R-:W-:-:S02]  /*0d10*/  USHF.R.S32.HI UR13, URZ, 0x5, UR4 ;  /* 0x000000053f0d7899 */ /* 0x000fc40008011404 */
[----:B------:R-:W-:Y:S01]  /*0d20*/  UIADD3 UR6, UR7, -UR6, URZ ;  /* 0x8000000607067290 */ /* 0x000fe2000fffe03f */
[----:B------:R-:W-:Y:S05]  /*0d30*/  @P0 BRA `(.L_x_314) ;  /* 0x0000014000000947 */ /* 0x000fea0003800000 */
        /* <DEDUP_REMOVED lines=11> */
.L_x_315:
[----:B------:R-:W-:-:S03]  /*0df0*/  UISETP.NE.AND UP0, UPT, UR5, 0x1, UPT ;  /* 0x000000010500788c */ /* 0x000fc6000bf05270 */
[----:B------:R-:W-:Y:S02]  /*0e00*/  ULDC.64 UR4, c[0x0][0x330] ;  /* 0x0000cc0000047ab9 */ /* 0x000fe40000000a00 */
[----:B------:R-:W-:-:S07]  /*0e10*/  UIMAD.WIDE.U32 UR32, UR7, UR4, URZ ;  /* 0x00000004072072a5 */ /* 0x000fce000f8e003f */
[----:B------:R-:W-:Y:S02]  /*0e20*/  @UP0 UMOV UR17, UR33 ;  /* 0x0000002100110c82 */ /* 0x000fe40008000000 */
[----:B------:R-:W-:Y:S02]  /*0e30*/  @UP0 USHF.R.U32.HI UR7, URZ, UR5, UR17 ;  /* 0x000000053f070299 */ /* 0x000fe40008011611 */
.L_x_316:
[----:B------:R-:W-:Y:S02]  /*0e40*/  ULDC UR4, c[0x0][0x32c] ;  /* 0x0000cb0000047ab9 */ /* 0x000fe40000000800 */
[----:B------:R-:W-:-:S04]  /*0e50*/  UIMAD UR4, UR7, UR4, URZ ;  /* 0x00000004070472a4 */ /* 0x000fc8000f8e023f */
[----:B------:R-:W-:-:S04]  /*0e60*/  UISETP.LT.AND UP0, UPT, UR6, UR4, UPT ;  /* 0x000000040600728c */ /* 0x000fc8000bf01270 */
[----:B------:R-:W-:Y:S02]  /*0e70*/  USEL UR6, UR6, UR4, !UP0 ;  /* 0x0000000406067287 */ /* 0x000fe4000c000000 */
.L_x_314:
[----:B------:R-:W-:Y:S02]  /*0e80*/  UIADD3 UR11, UR11, 0x1f, URZ ;  /* 0x0000001f0b0b7890 */ /* 0x000fe4000fffe03f */
[----:B------:R-:W-:Y:S02]  /*0e90*/  USHF.R.S32.HI UR4, URZ, 0x1f, UR6 ;  /* 0x0000001f3f047899 */ /* 0x000fe40008011406 */
[----:B------:R-:W-:Y:S02]  /*0ea0*/  USHF.R.S32.HI UR5, URZ, 0x1f, UR11 ;  /* 0x0000001f3f057899 */ /* 0x000fe4000801140b */
[----:B------:R-:W-:Y:S02]  /*0eb0*/  ULEA.HI UR4, UR4, UR6, URZ, 0x5 ;  /* 0x0000000604047291 */ /* 0x000fe4000f8f283f */
[----:B------:R-:W-:Y:S02]  /*0ec0*/  ULEA.HI UR5, UR5, UR11, URZ, 0x5 ;  /* 0x0000000b05057291 */ /* 0x000fe4000f8f283f */
[----:B------:R-:W-:-:S02]  /*0ed0*/  USHF.R.S32.HI UR4, URZ, 0x5, UR4 ;  /* 0x000000053f047899 */ /* 0x000fc40008011404 */
[----:B------:R-:W-:Y:S02]  /*0ee0*/  USHF.R.S32.HI UR5, URZ, 0x5, UR5 ;  /* 0x000000053f057899 */ /* 0x000fe40008011405 */
[----:B------:R-:W-:Y:S02]  /*0ef0*/  UISETP.LT.AND UP1, UPT, URZ, UR4, UPT ;  /* 0x000000043f00728c */ /* 0x000fe4000bf21270 */
[----:B------:R-:W-:Y:S02]  /*0f00*/  UISETP.LT.AND UP0, UPT, UR5, UR13, UPT ;  /* 0x0000000d0500728c */ /* 0x000fe4000bf01270 */
[----:B------:R-:W-:Y:S02]  /*0f10*/  USEL UR4, URZ, UR4, !UP1 ;  /* 0x000000043f047287 */ /* 0x000fe4000c800000 */
[----:B------:R-:W-:Y:S02]  /*0f20*/  USEL UR5, UR5, UR13, UP0 ;  /* 0x0000000d05057287 */ /* 0x000fe40008000000 */
[----:B------:R-:W-:-:S02]  /*0f30*/  ULEA UR4, UR4, -UR10, 0x5 ;  /* 0x8000000a04047291 */ /* 0x000fc4000f8e283f */
[----:B------:R-:W-:Y:S02]  /*0f40*/  ULEA UR5, UR5, -UR10, 0x5 ;  /* 0x8000000a05057291 */ /* 0x000fe4000f8e283f */
[----:B------:R-:W-:Y:S02]  /*0f50*/  UISETP.LT.AND UP1, UPT, URZ, UR4, UPT ;  /* 0x000000043f00728c */ /* 0x000fe4000bf21270 */
[----:B------:R-:W-:Y:S02]  /*0f60*/  UISETP.LT.AND UP0, UPT, UR5, UR27, UPT ;  /* 0x0000001b0500728c */ /* 0x000fe4000bf01270 */
[----:B------:R-:W-:Y:S02]  /*0f70*/  USEL UR4, URZ, UR4, !UP1 ;  /* 0x000000043f047287 */ /* 0x000fe4000c800000 */
[----:B------:R-:W-:Y:S02]  /*0f80*/  USEL UR5, UR5, UR27, UP0 ;  /* 0x0000001b05057287 */ /* 0x000fe40008000000 */
[----:B------:R-:W-:-:S02]  /*0f90*/  USHF.R.U32.HI UR12, URZ, 0x5, UR4 ;  /* 0x000000053f0c7899 */ /* 0x000fc40008011604 */
[----:B------:R-:W-:-:S05]  /*0fa0*/  UISETP.GT.AND UP0, UPT, UR5, UR4, UPT ;  /* 0x000000040500728c */ /* 0x000fca000bf04270 */
[----:B------:R-:W-:-:S06]  /*0fb0*/  UMOV UR10, UR12 ;  /* 0x0000000c000a7c82 */ /* 0x000fcc0008000000 */
[----:B------:R-:W-:-:S04]  /*0fc0*/  @UP0 UIADD3 UR5, UR5, 0x1f, URZ ;  /* 0x0000001f05050890 */ /* 0x000fc8000fffe03f */
[----:B------:R-:W-:-:S04]  /*0fd0*/  @UP0 USHF.R.S32.HI UR4, URZ, 0x1f, UR5 ;  /* 0x0000001f3f040899 */ /* 0x000fc80008011405 */
[----:B------:R-:W-:-:S04]  /*0fe0*/  @UP0 ULEA.HI UR4, UR4, UR5, URZ, 0x5 ;  /* 0x0000000504040291 */ /* 0x000fc8000f8f283f */
[----:B------:R-:W-:-:S04]  /*0ff0*/  @UP0 USHF.R.S32.HI UR10, URZ, 0x5, UR4 ;  /* 0x000000053f0a0899 */ /* 0x000fc80008011404 */
[----:B------:R-:W-:-:S06]  /*1000*/  UISETP.GT.AND UP0, UPT, UR10, UR12, UPT ;  /* 0x0000000c0a00728c */ /* 0x000fcc000bf04270 */
[----:B------:R-:W-:-:S13]  /*1010*/  PLOP3.LUT P0, PT, PT, PT, UP0, 0x80, 0x0 ;  /* 0x000000000000781c */ /* 0x000fda0003f0f008 */
[----:B------:R-:W-:Y:S05]  /*1020*/  @!P0 BRA `(.L_x_317) ;  /* 0x00003c7000008947 */ /* 0x000fea0003800000 */
[----:B------:R-:W-:Y:S02]  /*1030*/  ULDC.64 UR4, c[0x0][0x340] ;  /* 0x0000d00000047ab9 */ /* 0x000fe40000000a00 */
[----:B------:R-:W-:Y:S02]  /*1040*/  UISETP.NE.U32.AND UP0, UPT, URZ, UR4, UPT ;  /* 0x000000043f00728c */ /* 0x000fe4000bf05070 */
[----:B------:R-:W-:Y:S02]  /*1050*/  UMOV UR32, 0x5 ;  /* 0x0000000500207882 */ /* 0x000fe40000000000 */
[----:B------:R-:W-:Y:S02]  /*1060*/  UISETP.NE.AND.EX UP0, UPT, URZ, UR5, UPT, UP0 ;  /* 0x000000053f00728c */ /* 0x000fe4000bf05300 */
[----:B------:R-:W-:Y:S02]  /*1070*/  ULDC.64 UR6, c[0x0][0x238] ;  /* 0x00008e0000067ab9 */ /* 0x000fe40000000a00 */
[----:B------:R-:W-:-:S02]  /*1080*/  ULDC.64 UR4, c[0x0][0x340] ;  /* 0x0000d00000047ab9 */ /* 0x000fc40000000a00 */
[----:B------:R-:W-:-:S05]  /*1090*/  PLOP3.LUT P0, PT, PT, PT, UP0, 0x80, 0x0 ;  /* 0x000000000000781c */ /* 0x000fca0003f0f008 */
[----:B------:R-:W-:-:S06]  /*10a0*/  @UP0 UIMAD.WIDE UR4, UR29, UR8, UR4 ;  /* 0x000000081d0402a5 */ /* 0x000fcc000f8e0204 */
[----:B------:R-:W-:Y:S02]  /*10b0*/  IMAD.U32 R2, RZ, RZ, UR4 ;  /* 0x00000004ff027e24 */ /* 0x000fe4000f8e00ff */
[----:B------:R-:W-:Y:S01]  /*10c0*/  IMAD.U32 R3, RZ, RZ, UR5 ;  /* 0x00000005ff037e24 */ /* 0x000fe2000f8e00ff */
[----:B------:R-:W-:-:S04]  /*10d0*/  ULDC.64 UR4, c[0x0][0x240] ;  /* 0x0000900000047ab9 */ /* 0x000fc80000000a00 */
[----:B------:R1:W2:Y:S01]  /*10e0*/  @P0 LDG.E R0, [R2.64] ;  /* 0x0000001e02000981 */ /* 0x0002a2000c1e1900 */
[----:B------:R-:W-:Y:S01]  /*10f0*/  UIMAD UR4, UR19, UR4, URZ ;  /* 0x00000004130472a4 */ /* 0x000fe2000f8e023f */
[----:B------:R-:W-:Y:S01]  /*1100*/  IMAD.U32 R112, RZ, RZ, UR20 ;  /* 0x00000014ff707e24 */ /* 0x000fe2000f8e00ff */
[----:B------:R-:W-:Y:S01]  /*1110*/  USHF.R.S32.HI UR34, URZ, 0x1f, UR29 ;  /* 0x0000001f3f227899 */ /* 0x000fe2000801141d */
[----:B------:R-:W-:Y:S01]  /*1120*/  BSSY B0, `(.L_x_318) ;  /* 0x000006f000007945 */ /* 0x000fe20003800000 */
[----:B------:R-:W-:Y:S02]  /*1130*/  UIADD3 UR9, UR24, UR9, URZ ;  /* 0x0000000918097290 */ /* 0x000fe4000fffe03f */
[----:B------:R-:W-:Y:S02]  /*1140*/  UIADD3 UR22, UR10, -0x1, URZ ;  /* 0xffffffff0a167890 */ /* 0x000fe4000fffe03f */
[----:B------:R-:W-:Y:S02]  /*1150*/  USEL UR10, UR34, URZ, !UP4 ;  /* 0x0000003f220a7287 */ /* 0x000fe4000e000000 */
[----:B------:R-:W-:-:S02]  /*1160*/  USHF.L.U64.HI UR17, UR6, UR32, UR7 ;  /* 0x0000002006117299 */ /* 0x000fc40008010207 */
[----:B------:R-:W-:Y:S02]  /*1170*/  USHF.L.U32 UR18, UR6, 0x5, URZ ;  /* 0x0000000506127899 */ /* 0x000fe4000800063f */
[----:B------:R-:W-:Y:S02]  /*1180*/  UIMAD UR33, UR20, UR5, UR4 ;  /* 0x00000005142172a4 */ /* 0x000fe4000f8e0204 */
[----:B------:R-:W-:Y:S02]  /*1190*/  USHF.R.S32.HI UR8, URZ, 0x1f, UR9 ;  /* 0x0000001f3f087899 */ /* 0x000fe40008011409 */
[----:B------:R-:W-:Y:S02]  /*11a0*/  ULDC.64 UR6, c[0x0][0x1e0] ;  /* 0x0000780000067ab9 */ /* 0x000fe40000000a00 */
[----:B------:R-:W-:Y:S02]  /*11b0*/  ULDC.64 UR4, c[0x0][0x248] ;  /* 0x0000920000047ab9 */ /* 0x000fe40000000a00 */
[----:B------:R-:W-:Y:S01]  /*11c0*/  UIMAD.WIDE.U32 UR38, UR9, UR6, URZ ;  /* 0x00000006092672a5 */ /* 0x000fe2000f8e003f */
[----:B-1----:R-:W-:Y:S01]  /*11d0*/  SHF.R.S32.HI R2, RZ, 0x1f, R55 ;  /* 0x0000001fff027819 */ /* 0x002fe20000011437 */
[----:B------:R-:W-:Y:S01]  /*11e0*/  UIMAD UR4, UR10, UR4, URZ ;  /* 0x000000040a0472a4 */ /* 0x000fe2000f8e023f */
[----:B------:R-:W-:Y:S01]  /*11f0*/  IMAD.U32 R3, RZ, RZ, UR22 ;  /* 0x00000016ff037e24 */ /* 0x000fe2000f8e00ff */
[----:B------:R-:W-:Y:S01]  /*1200*/  UIMAD UR6, UR8, UR6, URZ ;  /* 0x00000006080672a4 */ /* 0x000fe2000f8e023f */
[CC--:B------:R-:W-:Y:S01]  /*1210*/  LEA.HI R14, R2.reuse, R55.reuse, RZ, 0x3 ;  /* 0x00000037020e7211 */ /* 0x0c0fe200078f18ff */
[----:B------:R-:W-:Y:S01]  /*1220*/  USEL UR11, UR29, URZ, !UP4 ;  /* 0x0000003f1d0b7287 */ /* 0x000fe2000e000000 */
[----:B------:R-:W-:Y:S01]  /*1230*/  LEA.HI R84, R2, R55, RZ, 0x6 ;  /* 0x0000003702547211 */ /* 0x000fe200078f30ff */
[----:B------:R-:W-:Y:S01]  /*1240*/  UIMAD UR7, UR9, UR7, UR6 ;  /* 0x00000007090772a4 */ /* 0x000fe2000f8e0206 */
[----:B------:R-:W-:Y:S01]  /*1250*/  SHF.R.S32.HI R99, RZ, 0x3, R14 ;  /* 0x00000003ff637819 */ /* 0x000fe2000001140e */
[----:B------:R-:W-:Y:S01]  /*1260*/  UIMAD UR6, UR11, UR5, UR4 ;  /* 0x000000050b0672a4 */ /* 0x000fe2000f8e0204 */
[----:B------:R-:W-:Y:S01]  /*1270*/  LOP3.LUT R14, R14, 0xfffffff8, RZ, 0xc0, !PT ;  /* 0xfffffff80e0e7812 */ /* 0x000fe200078ec0ff */
[----:B------:R-:W-:Y:S01]  /*1280*/  UIADD3 UR39, UR39, UR7, URZ ;  /* 0x0000000727277290 */ /* 0x000fe2000fffe03f */
[----:B------:R-:W-:Y:S01]  /*1290*/  SHF.R.S32.HI R72, RZ, 0x1f, R99 ;  /* 0x0000001fff487819 */ /* 0x000fe20000011463 */
[----:B------:R-:W-:Y:S01]  /*12a0*/  ULDC.64 UR4, c[0x0][0x1e8] ;  /* 0x00007a0000047ab9 */ /* 0x000fe20000000a00 */
[----:B------:R-:W-:Y:S01]  /*12b0*/  IADD3 R76, -R99, UR27, RZ ;  /* 0x0000001b634c7c10 */ /* 0x000fe2000fffe1ff */
[----:B------:R-:W-:Y:S01]  /*12c0*/  IMAD.IADD R14, R55, 0x1, -R14 ;  /* 0x00000001370e7824 */ /* 0x000fe200078e0a0e */
[----:B------:R-:W-:Y:S01]  /*12d0*/  UIMAD UR35, UR19, UR4, URZ ;  /* 0x00000004132372a4 */ /* 0x000fe2000f8e023f */
[----:B------:R-:W-:Y:S01]  /*12e0*/  IMAD.SHL.U32 R9, R99, 0x40, RZ ;  /* 0x0000004063097824 */ /* 0x000fe200078e00ff */
[----:B------:R-:W-:Y:S01]  /*12f0*/  UIMAD.WIDE.U32 UR38, UR20, UR4, UR38 ;  /* 0x00000004142672a5 */ /* 0x000fe2000f8e0026 */
[C---:B------:R-:W-:Y:S01]  /*1300*/  IMAD.SHL.U32 R16, R14.reuse, 0x8, RZ ;  /* 0x000000080e107824 */ /* 0x040fe200078e00ff */
[----:B------:R-:W-:Y:S01]  /*1310*/  UIMAD UR7, UR20, UR5, UR35 ;  /* 0x00000005140772a4 */ /* 0x000fe2000f8e0223 */
[----:B------:R-:W-:Y:S01]  /*1320*/  IMAD.SHL.U32 R14, R14, 0x4, RZ ;  /* 0x000000040e0e7824 */ /* 0x000fe200078e00ff */
[----:B------:R-:W-:Y:S01]  /*1330*/  LOP3.LUT R9, R9, 0x1c0, RZ, 0xc0, !PT ;  /* 0x000001c009097812 */ /* 0x000fe200078ec0ff */
[----:B------:R-:W-:Y:S01]  /*1340*/  IMAD R3, R3, -0x20, R76 ;  /* 0xffffffe003037824 */ /* 0x000fe200078e024c */
[----:B------:R-:W-:Y:S01]  /*1350*/  SHF.R.S32.HI R17, RZ, 0x1f, R16 ;  /* 0x0000001fff117819 */ /* 0x000fe20000011410 */
[----:B------:R-:W-:Y:S01]  /*1360*/  IMAD.SHL.U32 R84, R84, 0x8, RZ ;  /* 0x0000000854547824 */ /* 0x000fe200078e00ff */
[----:B------:R-:W-:Y:S01]  /*1370*/  IADD3 R12, R14, 0x40, RZ ;  /* 0x000000400e0c7810 */ /* 0x000fe20007ffe0ff */
[----:B------:R-:W-:Y:S01]  /*1380*/  ULDC.64 UR4, c[0x0][0x1f0] ;  /* 0x00007c0000047ab9 */ /* 0x000fe20000000a00 */
[----:B------:R-:W-:Y:S01]  /*1390*/  ISETP.GT.AND P2, PT, R3, RZ, PT ;  /* 0x000000ff0300720c */ /* 0x000fe20003f44270 */
[----:B------:R-:W-:Y:S01]  /*13a0*/  UIADD3 UR39, UR39, UR7, URZ ;  /* 0x0000000727277290 */ /* 0x000fe2000fffe03f */
[----:B------:R-:W-:Y:S01]  /*13b0*/  ISETP.GE.AND P1, PT, R16, c[0x0][0x1d4], PT ;  /* 0x0000750010007a0c */ /* 0x000fe20003f26270 */
[----:B------:R-:W-:Y:S01]  /*13c0*/  IMAD.IADD R11, R14, 0x1, R12 ;  /* 0x000000010e0b7824 */ /* 0x000fe200078e020c */
[C---:B------:R-:W-:Y:S01]  /*13d0*/  IADD3 R98, R16.reuse, 0x80, RZ ;  /* 0x0000008010627810 */ /* 0x040fe20007ffe0ff */
[----:B------:R-:W-:Y:S01]  /*13e0*/  IMAD.U32 R110, RZ, RZ, UR11 ;  /* 0x0000000bff6e7e24 */ /* 0x000fe2000f8e00ff */
[----:B------:R-:W-:Y:S01]  /*13f0*/  IADD3 R97, R16, 0xc0, RZ ;  /* 0x000000c010617810 */ /* 0x000fe20007ffe0ff */
[----:B------:R-:W-:Y:S01]  /*1400*/  IMAD R2, R72, c[0x0][0x1e0], RZ ;  /* 0x0000780048027a24 */ /* 0x000fe200078e02ff */
[----:B------:R-:W-:Y:S01]  /*1410*/  SEL R3, RZ, 0x1, P1 ;  /* 0x00000001ff037807 */ /* 0x000fe20000800000 */
[----:B------:R-:W-:Y:S01]  /*1420*/  IMAD.WIDE.U32 R116, R99, c[0x0][0x1e0], RZ ;  /* 0x0000780063747a25 */ /* 0x000fe200078e00ff */
[----:B------:R-:W-:-:S02]  /*1430*/  LOP3.LUT R84, R84, 0xfffffe00, RZ, 0xc0, !PT ;  /* 0xfffffe0054547812 */ /* 0x000fc400078ec0ff */
[----:B------:R-:W-:Y:S01]  /*1440*/  LOP3.LUT R96, R9, 0x38, R16, 0xf8, !PT ;  /* 0x0000003809607812 */ /* 0x000fe200078ef810 */
[----:B------:R-:W-:Y:S01]  /*1450*/  IMAD R81, R99, c[0x0][0x1e4], R2 ;  /* 0x0000790063517a24 */ /* 0x000fe200078e0202 */
[----:B------:R-:W-:Y:S02]  /*1460*/  SHF.R.U32.HI R7, RZ, 0x3, R9 ;  /* 0x00000003ff077819 */ /* 0x000fe40000011609 */
[----:B------:R-:W-:Y:S01]  /*1470*/  ISETP.GE.AND P1, PT, R98, c[0x0][0x1d4], PT ;  /* 0x0000750062007a0c */ /* 0x000fe20003f26270 */
[----:B------:R-:W-:Y:S01]  /*1480*/  IMAD.IADD R81, R117, 0x1, R81 ;  /* 0x0000000175517824 */ /* 0x000fe200078e0251 */
[----:B------:R-:W-:-:S05]  /*1490*/  LOP3.LUT R96, R84, R96, R7, 0xf6, !PT ;  /* 0x0000006054607212 */ /* 0x000fca00078ef607 */
[----:B------:R-:W-:Y:S01]  /*14a0*/  IMAD.SHL.U32 R96, R96, 0x2, RZ ;  /* 0x0000000260607824 */ /* 0x000fe200078e00ff */
[----:B--2---:R1:W2:Y:S01]  /*14b0*/  @P0 R2UR UR36, R0 ;  /* 0x00000000002403c2 */ /* 0x0042a200000e0000 */
[----:B-----5:R-:W-:-:S04]  /*14c0*/  IADD3 R79, P0, R99, R77, RZ ;  /* 0x0000004d634f7210 */ /* 0x020fc80007f1e0ff */
[----:B------:R-:W-:Y:S01]  /*14d0*/  LEA.HI.X.SX32 R77, R77, R72, 0x1, P0 ;  /* 0x000000484d4d7211 */ /* 0x000fe200000f0eff */
[----:B------:R-:W-:Y:S01]  /*14e0*/  IMAD.WIDE.U32 R4, R79, c[0x0][0x238], R16 ;  /* 0x00008e004f047a25 */ /* 0x000fe200078e0010 */
[----:B------:R-:W-:-:S03]  /*14f0*/  ISETP.GE.AND P0, PT, R11, c[0x0][0x1d4], PT ;  /* 0x000075000b007a0c */ /* 0x000fc60003f06270 */
[----:B-1----:R-:W-:Y:S01]  /*1500*/  IMAD R0, R77, c[0x0][0x238], RZ ;  /* 0x00008e004d007a24 */ /* 0x002fe200078e02ff */
[----:B--2---:R-:W-:-:S03]  /*1510*/  @UP0 USHF.R.S32.HI UR37, URZ, 0x1f, UR36 ;  /* 0x0000001f3f250899 */ /* 0x004fc60008011424 */
[----:B------:R-:W-:Y:S01]  /*1520*/  IMAD R0, R79, c[0x0][0x23c], R0 ;  /* 0x00008f004f007a24 */ /* 0x000fe200078e0200 */
[----:B------:R-:W-:-:S03]  /*1530*/  @!UP0 UMOV UR36, UR29 ;  /* 0x0000001d00248c82 */ /* 0x000fc60008000000 */
[----:B------:R-:W-:Y:S01]  /*1540*/  IMAD.IADD R5, R5, 0x1, R0 ;  /* 0x0000000105057824 */ /* 0x000fe200078e0200 */
[----:B------:R-:W-:Y:S01]  /*1550*/  @!UP0 UMOV UR37, UR34 ;  /* 0x0000002200258c82 */ /* 0x000fe20008000000 */
[----:B------:R-:W-:Y:S01]  /*1560*/  SEL R0, RZ, 0xffffffff, P0 ;  /* 0xffffffffff007807 */ /* 0x000fe20000000000 */
[----:B------:R-:W-:Y:S01]  /*1570*/  USEL UR34, UR36, URZ, !UP5 ;  /* 0x0000003f24227287 */ /* 0x000fe2000e800000 */
[----:B------:R-:W-:Y:S01]  /*1580*/  IMAD.WIDE.U32 R112, R112, c[0x0][0x240], R4 ;  /* 0x0000900070707a25 */ /* 0x000fe200078e0004 */
[----:B------:R-:W-:-:S03]  /*1590*/  ISETP.GE.AND P0, PT, R97, c[0x0][0x1d4], PT ;  /* 0x0000750061007a0c */ /* 0x000fc60003f06270 */
[----:B------:R-:W-:Y:S01]  /*15a0*/  IMAD.SHL.U32 R0, R0, 0x2, RZ ;  /* 0x0000000200007824 */ /* 0x000fe200078e00ff */
[----:B------:R-:W-:Y:S01]  /*15b0*/  IADD3 R113, R113, UR33, RZ ;  /* 0x0000002171717c10 */ /* 0x000fe2000fffe0ff */
[----:B------:R-:W-:Y:S01]  /*15c0*/  USEL UR33, UR37, URZ, !UP5 ;  /* 0x0000003f25217287 */ /* 0x000fe2000e800000 */
[----:B------:R-:W-:Y:S01]  /*15d0*/  SEL R92, RZ, 0x8, P0 ;  /* 0x00000008ff5c7807 */ /* 0x000fe20000000000 */
[----:B------:R-:W-:Y:S01]  /*15e0*/  UIMAD.WIDE.U32 UR36, UR34, UR4, UR38 ;  /* 0x00000004222472a5 */ /* 0x000fe2000f8e0026 */
[----:B------:R-:W-:Y:S01]  /*15f0*/  LOP3.LUT R0, R0, 0x2, R3, 0xe2, !PT ;  /* 0x0000000200007812 */ /* 0x000fe200078ee203 */
[----:B------:R-:W-:Y:S01]  /*1600*/  UIMAD UR7, UR33, UR4, URZ ;  /* 0x00000004210772a4 */ /* 0x000fe2000f8e023f */
[----:B------:R-:W-:Y:S01]  /*1610*/  IMAD.WIDE.U32 R112, R110, c[0x0][0x248], R112 ;  /* 0x000092006e707a25 */ /* 0x000fe200078e0070 */
[----:B------:R-:W-:Y:S02]  /*1620*/  SEL R3, RZ, 0x4, P1 ;  /* 0x00000004ff037807 */ /* 0x000fe40000800000 */
[----:B------:R-:W-:-:S02]  /*1630*/  UIMAD UR5, UR34, UR5, UR7 ;  /* 0x00000005220572a4 */ /* 0x000fc4000f8e0207 */
[----:B------:R-:W-:Y:S02]  /*1640*/  IADD3 R115, R113, UR6, RZ ;  /* 0x0000000671737c10 */ /* 0x000fe4000fffe0ff */
[----:B------:R-:W-:Y:S01]  /*1650*/  UIADD3 UR35, UR37, UR5, URZ ;  /* 0x0000000525237290 */ /* 0x000fe2000fffe03f */
[----:B------:R-:W-:Y:S01]  /*1660*/  LOP3.LUT R92, R92, R0, R3, 0xfe, !PT ;  /* 0x000000005c5c7212 */ /* 0x000fe200078efe03 */
[----:B------:R-:W-:Y:S05]  /*1670*/  @!P2 BRA `(.L_x_319) ;  /* 0x000001900000a947 */ /* 0x000fea0003800000 */
[----:B------:R-:W-:Y:S01]  /*1680*/  IMAD.U32 R3, RZ, RZ, UR18 ;  /* 0x00000012ff037e24 */ /* 0x000fe2000f8e00ff */
[C---:B------:R-:W-:Y:S01]  /*1690*/  LOP3.LUT R0, R92.reuse, 0xff, RZ, 0xc0, !PT ;  /* 0x000000ff5c007812 */ /* 0x040fe200078ec0ff */
[----:B------:R-:W-:Y:S01]  /*16a0*/  IMAD.MOV.U32 R114, RZ, RZ, R112 ;  /* 0x000000ffff727224 */ /* 0x000fe200078e0070 */
[----:B------:R-:W-:Y:S01]  /*16b0*/  USHF.R.S32.HI UR5, URZ, 0x1f, UR22 ;  /* 0x0000001f3f057899 */ /* 0x000fe20008011416 */
[----:B------:R-:W-:Y:S01]  /*16c0*/  IMAD.SHL.U32 R4, R92, 0x10, RZ ;  /* 0x000000105c047824 */ /* 0x000fe200078e00ff */
[----:B------:R-:W-:Y:S01]  /*16d0*/  UIMAD UR4, UR17, UR22, URZ ;  /* 0x00000016110472a4 */ /* 0x000fe2000f8e023f */
[----:B------:R-:W-:-:S03]  /*16e0*/  IMAD.WIDE.U32 R18, R3, UR22, R114 ;  /* 0x0000001603127c25 */ /* 0x000fc6000f8e0072 */
[----:B------:R-:W-:Y:S01]  /*16f0*/  UIMAD UR4, UR5, UR18, UR4 ;  /* 0x00000012050472a4 */ /* 0x000fe2000f8e0204 */
[----:B------:R-:W-:Y:S01]  /*1700*/  IMAD.SHL.U32 R3, R0, 0x8, RZ ;  /* 0x0000000800037824 */ /* 0x000fe200078e00ff */
[----:B------:R-:W-:Y:S01]  /*1710*/  LOP3.LUT P4, RZ, R4, 0x10, RZ, 0xc0, !PT ;  /* 0x0000001004ff7812 */ /* 0x000fe2000788c0ff */
[C---:B------:R-:W-:Y:S02]  /*1720*/  IMAD.SHL.U32 R2, R0.reuse, 0x4, RZ ;  /* 0x0000000400027824 */ /* 0x040fe400078e00ff */
[----:B------:R-:W-:Y:S01]  /*1730*/  IMAD.SHL.U32 R0, R0, 0x2, RZ ;  /* 0x0000000200007824 */ /* 0x000fe200078e00ff */
[----:B------:R-:W-:Y:S02]  /*1740*/  LOP3.LUT P3, RZ, R3, 0x10, RZ, 0xc0, !PT ;  /* 0x0000001003ff7812 */ /* 0x000fe4000786c0ff */
[----:B------:R-:W-:Y:S02]  /*1750*/  LOP3.LUT P2, RZ, R2, 0x10, RZ, 0xc0, !PT ;  /* 0x0000001002ff7812 */ /* 0x000fe4000784c0ff */
[----:B------:R-:W-:-:S02]  /*1760*/  LOP3.LUT P1, RZ, R0, 0x10, RZ, 0xc0, !PT ;  /* 0x0000001000ff7812 */ /* 0x000fc4000782c0ff */
[----:B------:R-:W-:Y:S02]  /*1770*/  IADD3 R0, R19, UR4, RZ ;  /* 0x0000000413007c10 */ /* 0x000fe4000fffe0ff */
[----:B------:R-:W-:-:S04]  /*1780*/  LEA R2, P0, R18, c[0x0][0x220], 0x1 ;  /* 0x0000880012027a11 */ /* 0x000fc800078008ff */
        /* <DEDUP_REMOVED lines=8> */
.L_x_319:
[----:B------:R-:W-:Y:S05]  /*1810*/  BSYNC B0 ;  /* 0x0000000000007941 */ /* 0x000fea0003800000 */
.L_x_318:
[----:B------:R-:W-:Y:S01]  /*1820*/  IMAD.MOV.U32 R0, RZ, RZ, c[0x0][0x27c] ;  /* 0x00009f00ff007624 */ /* 0x000fe200078e00ff */
[----:B------:R-:W-:Y:S01]  /*1830*/  ISETP.GE.AND P1, PT, R16, c[0x0][0x27c], PT ;  /* 0x00009f0010007a0c */ /* 0x000fe20003f26270 */
[----:B------:R-:W-:Y:S01]  /*1840*/  ULDC.64 UR4, c[0x0][0x260] ;  /* 0x0000980000047ab9 */ /* 0x000fe20000000a00 */
[----:B------:R-:W-:Y:S01]  /*1850*/  ISETP.GE.AND P0, PT, R11, c[0x0][0x27c], PT ;  /* 0x00009f000b007a0c */ /* 0x000fe20003f06270 */
[----:B------:R-:W-:Y:S01]  /*1860*/  UIMAD UR4, UR19, UR4, URZ ;  /* 0x00000004130472a4 */ /* 0x000fe2000f8e023f */
[C---:B------:R-:W-:Y:S01]  /*1870*/  ISETP.GE.AND P6, PT, R0.reuse, 0x1, PT ;  /* 0x000000010000780c */ /* 0x040fe20003fc6270 */
[----:B------:R-:W-:Y:S01]  /*1880*/  IMAD.SHL.U32 R0, R0, 0x2, RZ ;  /* 0x0000000200007824 */ /* 0x000fe200078e00ff */
[----:B-1----:R-:W-:Y:S01]  /*1890*/  SEL R3, RZ, c[0x0][0x27c], !P1 ;  /* 0x00009f00ff037a07 */ /* 0x002fe20004800000 */
[----:B------:R-:W-:Y:S01]  /*18a0*/  UIMAD UR6, UR20, UR5, UR4 ;  /* 0x00000005140672a4 */ /* 0x000fe2000f8e0204 */
[----:B------:R-:W-:Y:S01]  /*18b0*/  IMAD.U32 R19, RZ, RZ, UR20 ;  /* 0x00000014ff137e24 */ /* 0x000fe2000f8e00ff */
[----:B------:R-:W0:Y:S01]  /*18c0*/  LDGDEPBAR ;  /* 0x00000000000079af */ /* 0x000e220000000000 */
[----:B------:R-:W-:Y:S01]  /*18d0*/  IADD3 R5, -R0, c[0x0][0x1d4], RZ ;  /* 0x0000750000057a10 */ /* 0x000fe20007ffe1ff */
[----:B------:R-:W-:Y:S01]  /*18e0*/  IMAD.IADD R3, R16, 0x1, R3 ;  /* 0x0000000110037824 */ /* 0x000fe200078e0203 */
[----:B------:R-:W-:Y:S01]  /*18f0*/  ULDC.64 UR4, c[0x0][0x210] ;  /* 0x0000840000047ab9 */ /* 0x000fe20000000a00 */
[----:B------:R-:W-:Y:S01]  /*1900*/  IMAD.WIDE.U32 R18, R19, c[0x0][0x210], R16 ;  /* 0x0000840013127a25 */ /* 0x000fe200078e0010 */
[CC--:B------:R-:W-:Y:S01]  /*1910*/  SEL R13, R0.reuse, R5.reuse, !P1 ;  /* 0x00000005000d7207 */ /* 0x0c0fe20004800000 */
[----:B------:R-:W-:Y:S01]  /*1920*/  UIMAD UR4, UR19, UR4, URZ ;  /* 0x00000004130472a4 */ /* 0x000fe2000f8e023f */
[----:B------:R-:W-:Y:S01]  /*1930*/  SEL R5, R0, R5, !P0 ;  /* 0x0000000500057207 */ /* 0x000fe20004000000 */
[----:B------:R-:W-:Y:S01]  /*1940*/  IMAD.U32 R21, RZ, RZ, UR20 ;  /* 0x00000014ff157e24 */ /* 0x000fe2000f8e00ff */
[----:B------:R-:W-:Y:S01]  /*1950*/  SEL R0, RZ, c[0x0][0x27c], !P0 ;  /* 0x00009f00ff007a07 */ /* 0x000fe20004000000 */
[----:B------:R-:W-:Y:S01]  /*1960*/  UIMAD UR4, UR20, UR5, UR4 ;  /* 0x00000005140472a4 */ /* 0x000fe2000f8e0204 */
[----:B------:R-:W-:Y:S01]  /*1970*/  SHF.R.S32.HI R4, RZ, 0x1f, R3 ;  /* 0x0000001fff047819 */ /* 0x000fe20000011403 */
[----:B------:R-:W-:Y:S01]  /*1980*/  IMAD.WIDE.U32 R20, R21, c[0x0][0x260], R16 ;  /* 0x0000980015147a25 */ /* 0x000fe200078e0010 */
[----:B------:R-:W-:-:S02]  /*1990*/  SHF.R.S32.HI R2, RZ, 0x1f, R13 ;  /* 0x0000001fff027819 */ /* 0x000fc4000001140d */
[CC--:B------:R-:W-:Y:S01]  /*19a0*/  LEA.HI R91, R4.reuse, R3.reuse, RZ, 0x3 ;  /* 0x00000003045b7211 */ /* 0x0c0fe200078f18ff */
[----:B------:R-:W-:Y:S01]  /*19b0*/  IMAD.IADD R0, R11, 0x1, R0 ;  /* 0x000000010b007824 */ /* 0x000fe200078e0200 */
[----:B------:R-:W-:Y:S01]  /*19c0*/  LEA.HI R4, R4, R3, RZ, 0x6 ;  /* 0x0000000304047211 */ /* 0x000fe200078f30ff */
[----:B------:R-:W-:Y:S01]  /*19d0*/  IMAD R102, R72, c[0x0][0x290], RZ ;  /* 0x0000a40048667a24 */ /* 0x000fe200078e02ff */
[----:B------:R-:W-:Y:S01]  /*19e0*/  LEA.HI R2, R2, R13, RZ, 0x4 ;  /* 0x0000000d02027211 */ /* 0x000fe200078f20ff */
[----:B------:R-:W-:Y:S01]  /*19f0*/  IMAD R100, R72, c[0x0][0x280], RZ ;  /* 0x0000a00048647a24 */ /* 0x000fe200078e02ff */
[----:B------:R-:W-:Y:S01]  /*1a00*/  SHF.R.S32.HI R3, RZ, 0x1f, R0 ;  /* 0x0000001fff037819 */ /* 0x000fe20000011400 */
[----:B------:R-:W-:Y:S01]  /*1a10*/  IMAD.SHL.U32 R4, R4, 0x20, RZ ;  /* 0x0000002004047824 */ /* 0x000fe200078e00ff */
[----:B------:R-:W-:Y:S01]  /*1a20*/  LOP3.LUT R8, R9, 0x38, R91, 0xf8, !PT ;  /* 0x0000003809087812 */ /* 0x000fe200078ef85b */
[----:B------:R-:W-:Y:S01]  /*1a30*/  IMAD.WIDE.U32 R106, R99, c[0x0][0x290], R16 ;  /* 0x0000a400636a7a25 */ /* 0x000fe200078e0010 */
[----:B------:R-:W-:-:S02]  /*1a40*/  LEA.HI R90, R3, R0, RZ, 0x3 ;  /* 0x00000000035a7211 */ /* 0x000fc400078f18ff */
[----:B------:R-:W-:Y:S01]  /*1a50*/  LEA.HI R3, R3, R0, RZ, 0x6 ;  /* 0x0000000003037211 */ /* 0x000fe200078f30ff */
[----:B------:R-:W-:Y:S01]  /*1a60*/  IMAD.WIDE.U32 R104, R99, c[0x0][0x280], R16 ;  /* 0x0000a00063687a25 */ /* 0x000fe200078e0010 */
[----:B------:R-:W-:Y:S02]  /*1a70*/  LOP3.LUT R6, R9, 0x38, R90, 0xf8, !PT ;  /* 0x0000003809067812 */ /* 0x000fe400078ef85a */
[----:B------:R-:W-:Y:S01]  /*1a80*/  SHF.R.S32.HI R0, RZ, 0x1f, R5 ;  /* 0x0000001fff007819 */ /* 0x000fe20000011405 */
[----:B------:R-:W-:Y:S01]  /*1a90*/  IMAD.SHL.U32 R3, R3, 0x20, RZ ;  /* 0x0000002003037824 */ /* 0x000fe200078e00ff */
[----:B------:R-:W-:Y:S01]  /*1aa0*/  LOP3.LUT R85, R6, R7, RZ, 0x3c, !PT ;  /* 0x0000000706557212 */ /* 0x000fe200078e3cff */
[C---:B------:R-:W-:Y:S01]  /*1ab0*/  IMAD R102, R99.reuse, c[0x0][0x294], R102 ;  /* 0x0000a50063667a24 */ /* 0x040fe200078e0266 */
[----:B------:R-:W-:Y:S01]  /*1ac0*/  LEA.HI R0, R0, R5, RZ, 0x4 ;  /* 0x0000000500007211 */ /* 0x000fe200078f20ff */
[----:B------:R-:W-:Y:S01]  /*1ad0*/  IMAD R100, R99, c[0x0][0x284], R100 ;  /* 0x0000a10063647a24 */ /* 0x000fe200078e0264 */
[----:B------:R-:W-:Y:S01]  /*1ae0*/  LOP3.LUT R3, R3, 0x7ffff800, RZ, 0xc0, !PT ;  /* 0x7ffff80003037812 */ /* 0x000fe200078ec0ff */
[----:B------:R-:W-:Y:S01]  /*1af0*/  IMAD.SHL.U32 R95, R92, 0x10, RZ ;  /* 0x000000105c5f7824 */ /* 0x000fe200078e00ff */
[----:B------:R-:W-:Y:S01]  /*1b00*/  SHF.R.S32.HI R2, RZ, 0x4, R2 ;  /* 0x00000004ff027819 */ /* 0x000fe20000011402 */
[----:B------:R-:W-:Y:S01]  /*1b10*/  IMAD.IADD R107, R107, 0x1, R102 ;  /* 0x000000016b6b7824 */ /* 0x000fe200078e0266 */
[----:B------:R-:W-:Y:S01]  /*1b20*/  IADD3 R85, R85, R3, R84 ;  /* 0x0000000355557210 */ /* 0x000fe20007ffe054 */
[----:B------:R-:W-:Y:S01]  /*1b30*/  IMAD.IADD R105, R105, 0x1, R100 ;  /* 0x0000000169697824 */ /* 0x000fe200078e0264 */
[----:B------:R-:W-:Y:S01]  /*1b40*/  SHF.R.S32.HI R3, RZ, 0x4, R0 ;  /* 0x00000004ff037819 */ /* 0x000fe20000011400 */
[----:B------:R-:W-:Y:S01]  /*1b50*/  IMAD.U32 R108, RZ, RZ, UR34 ;  /* 0x00000022ff6c7e24 */ /* 0x000fe2000f8e00ff */
[----:B------:R-:W-:Y:S01]  /*1b60*/  LOP3.LUT R4, R4, 0x7ffff800, RZ, 0xc0, !PT ;  /* 0x7ffff80004047812 */ /* 0x000fe200078ec0ff */
[----:B------:R-:W-:Y:S01]  /*1b70*/  IMAD.WIDE.U32 R104, R64, c[0x0][0x280], R104 ;  /* 0x0000a00040687a25 */ /* 0x000fe200078e0068 */
[----:B------:R-:W-:-:S02]  /*1b80*/  LOP3.LUT R87, R8, R7, RZ, 0x3c, !PT ;  /* 0x0000000708577212 */ /* 0x000fc400078e3cff */
[----:B------:R-:W-:Y:S01]  /*1b90*/  LEA.HI.SX32 R89, R91, R2, 0x1d ;  /* 0x000000025b597211 */ /* 0x000fe200078feaff */
[----:B------:R-:W-:Y:S01]  /*1ba0*/  IMAD.WIDE.U32 R106, R64, c[0x0][0x290], R106 ;  /* 0x0000a400406a7a25 */ /* 0x000fe200078e006a */
[----:B------:R-:W-:Y:S02]  /*1bb0*/  LEA.HI.SX32 R3, R90, R3, 0x1d ;  /* 0x000000035a037211 */ /* 0x000fe400078feaff */
[----:B------:R-:W-:Y:S01]  /*1bc0*/  IADD3 R87, R87, R4, R84 ;  /* 0x0000000457577210 */ /* 0x000fe20007ffe054 */
[----:B------:R-:W-:Y:S01]  /*1bd0*/  IMAD.SHL.U32 R85, R85, 0x2, RZ ;  /* 0x0000000255557824 */ /* 0x000fe200078e00ff */
[----:B------:R-:W-:Y:S01]  /*1be0*/  SHF.R.S32.HI R4, RZ, 0x1f, R89 ;  /* 0x0000001fff047819 */ /* 0x000fe20000011459 */
[----:B------:R-:W-:Y:S01]  /*1bf0*/  IMAD.SHL.U32 R88, R3, 0x8, RZ ;  /* 0x0000000803587824 */ /* 0x000fe200078e00ff */
[----:B------:R-:W-:Y:S01]  /*1c00*/  SHF.R.S32.HI R0, RZ, 0x1f, R3 ;  /* 0x0000001fff007819 */ /* 0x000fe20000011403 */
[----:B------:R-:W-:Y:S01]  /*1c10*/  IMAD.SHL.U32 R87, R87, 0x2, RZ ;  /* 0x0000000257577824 */ /* 0x000fe200078e00ff */
[----:B------:R-:W-:Y:S01]  /*1c20*/  IADD3 R19, R19, UR4, RZ ;  /* 0x0000000413137c10 */ /* 0x000fe2000fffe0ff */
[----:B------:R-:W-:Y:S01]  /*1c30*/  ULDC.64 UR4, c[0x0][0x290] ;  /* 0x0000a40000047ab9 */ /* 0x000fe20000000a00 */
[----:B------:R-:W-:Y:S01]  /*1c40*/  LEA.HI R4, R4, R89, RZ, 0x3 ;  /* 0x0000005904047211 */ /* 0x000fe200078f18ff */
[----:B------:R-:W-:Y:S01]  /*1c50*/  USHF.L.U64.HI UR38, UR4, UR32, UR5 ;  /* 0x0000002004267299 */ /* 0x000fe20008010205 */
[----:B------:R-:W-:Y:S01]  /*1c60*/  IMAD.SHL.U32 R89, R89, 0x8, RZ ;  /* 0x0000000859597824 */ /* 0x000fe200078e00ff */
[----:B------:R-:W-:Y:S01]  /*1c70*/  USHF.L.U32 UR39, UR4, 0x5, URZ ;  /* 0x0000000504277899 */ /* 0x000fe2000800063f */
[----:B------:R-:W-:Y:S01]  /*1c80*/  LEA.HI R0, R0, R3, RZ, 0x3 ;  /* 0x0000000300007211 */ /* 0x000fe200078f18ff */
[----:B------:R-:W-:Y:S01]  /*1c90*/  IMAD.SHL.U32 R4, R4, 0x100, RZ ;  /* 0x0000010004047824 */ /* 0x000fe200078e00ff */
[----:B------:R-:W-:Y:S01]  /*1ca0*/  SHF.R.S32.HI R15, RZ, 0x1f, R14 ;  /* 0x0000001fff0f7819 */ /* 0x000fe2000001140e */
[----:B------:R-:W-:Y:S01]  /*1cb0*/  ULDC.64 UR4, c[0x0][0x280] ;  /* 0x0000a00000047ab9 */ /* 0x000fe20000000a00 */
[----:B------:R-:W-:Y:S01]  /*1cc0*/  SHF.R.S32.HI R65, RZ, 0x1f, R64 ;  /* 0x0000001fff417819 */ /* 0x000fe20000011440 */
[----:B------:R-:W-:Y:S01]  /*1cd0*/  USHF.L.U64.HI UR40, UR4, UR32, UR5 ;  /* 0x0000002004287299 */ /* 0x000fe20008010205 */
[----:B------:R-:W-:Y:S01]  /*1ce0*/  LOP3.LUT R5, R9, 0x38, R89, 0xf8, !PT ;  /* 0x0000003809057812 */ /* 0x000fe200078ef859 */
[----:B------:R-:W-:Y:S01]  /*1cf0*/  USHF.L.U32 UR41, UR4, 0x5, URZ ;  /* 0x0000000504297899 */ /* 0x000fe2000800063f */
[----:B------:R-:W-:Y:S01]  /*1d00*/  IMAD.SHL.U32 R0, R0, 0x100, RZ ;  /* 0x0000010000007824 */ /* 0x000fe200078e00ff */
[----:B------:R-:W-:Y:S01]  /*1d10*/  IADD3 R21, R21, UR6, RZ ;  /* 0x0000000615157c10 */ /* 0x000fe2000fffe0ff */
[----:B------:R-:W-:Y:S01]  /*1d20*/  ULDC.64 UR4, c[0x0][0x1e0] ;  /* 0x0000780000047ab9 */ /* 0x000fe20000000a00 */
[----:B------:R-:W-:Y:S01]  /*1d30*/  IMAD.WIDE.U32 R24, R99, c[0x0][0x290], R14 ;  /* 0x0000a40063187a25 */ /* 0x000fe200078e000e */
[----:B------:R-:W-:Y:S01]  /*1d40*/  LOP3.LUT R2, R9, 0x38, R88, 0xf8, !PT ;  /* 0x0000003809027812 */ /* 0x000fe200078ef858 */
[----:B------:R-:W-:Y:S01]  /*1d50*/  USHF.L.U64.HI UR32, UR4, UR32, UR5 ;  /* 0x0000002004207299 */ /* 0x000fe20008010205 */
[----:B------:R-:W-:Y:S01]  /*1d60*/  LOP3.LUT R92, R92, 0xff, RZ, 0xc0, !PT ;  /* 0x000000ff5c5c7812 */ /* 0x000fe200078ec0ff */
[----:B------:R-:W-:Y:S01]  /*1d70*/  IMAD.WIDE.U32 R22, R99, c[0x0][0x280], R14 ;  /* 0x0000a00063167a25 */ /* 0x000fe200078e000e */
[----:B------:R-:W-:Y:S01]  /*1d80*/  USHF.L.U32 UR42, UR4, 0x5, URZ ;  /* 0x00000005042a7899 */ /* 0x000fe2000800063f */
[-C--:B------:R-:W-:Y:S01]  /*1d90*/  LOP3.LUT R5, R5, R7.reuse, RZ, 0x3c, !PT ;  /* 0x0000000705057212 */ /* 0x080fe200078e3cff */
[----:B------:R-:W-:Y:S01]  /*1da0*/  ULDC.64 UR6, c[0x0][0x268] ;  /* 0x00009a0000067ab9 */ /* 0x000fe20000000a00 */
[----:B------:R-:W-:Y:S01]  /*1db0*/  LOP3.LUT R86, R4, 0x7ffff800, RZ, 0xc0, !PT ;  /* 0x7ffff80004567812 */ /* 0x000fe200078ec0ff */
[----:B------:R-:W-:Y:S01]  /*1dc0*/  ULDC.64 UR4, c[0x0][0x218] ;  /* 0x0000860000047ab9 */ /* 0x000fe20000000a00 */
[C---:B------:R-:W-:Y:S01]  /*1dd0*/  IMAD R3, R65.reuse, c[0x0][0x290], RZ ;  /* 0x0000a40041037a24 */ /* 0x040fe200078e02ff */
[----:B------:R-:W-:Y:S01]  /*1de0*/  UIMAD UR6, UR10, UR6, URZ ;  /* 0x000000060a0672a4 */ /* 0x000fe2000f8e023f */
[----:B------:R-:W-:Y:S01]  /*1df0*/  IMAD.IADD R103, R102, 0x1, R25 ;  /* 0x0000000166677824 */ /* 0x000fe200078e0219 */
[----:B------:R-:W-:Y:S01]  /*1e00*/  UIMAD UR4, UR33, UR4, URZ ;  /* 0x00000004210472a4 */ /* 0x000fe2000f8e023f */
[----:B------:R-:W-:Y:S01]  /*1e10*/  IMAD.IADD R101, R100, 0x1, R23 ;  /* 0x0000000164657824 */ /* 0x000fe200078e0217 */
[----:B------:R-:W-:Y:S01]  /*1e20*/  LOP3.LUT R7, R2, R7, RZ, 0x3c, !PT ;  /* 0x0000000702077212 */ /* 0x000fe200078e3cff */
[----:B------:R-:W-:Y:S01]  /*1e30*/  IMAD R65, R65, c[0x0][0x280], RZ ;  /* 0x0000a00041417a24 */ /* 0x000fe200078e02ff */
[----:B------:R-:W-:Y:S01]  /*1e40*/  LOP3.LUT R0, R0, 0x7ffff800, RZ, 0xc0, !PT ;  /* 0x7ffff80000007812 */ /* 0x000fe200078ec0ff */
[----:B------:R-:W-:Y:S01]  /*1e50*/  IMAD.MOV.U32 R102, RZ, RZ, R24 ;  /* 0x000000ffff667224 */ /* 0x000fe200078e0018 */
[----:B------:R-:W-:Y:S01]  /*1e60*/  IADD3 R86, R5, R86, R84 ;  /* 0x0000005605567210 */ /* 0x000fe20007ffe054 */
[----:B------:R-:W-:Y:S01]  /*1e70*/  IMAD.MOV.U32 R100, RZ, RZ, R22 ;  /* 0x000000ffff647224 */ /* 0x000fe200078e0016 */
[----:B------:R-:W-:Y:S01]  /*1e80*/  UIMAD UR6, UR11, UR7, UR6 ;  /* 0x000000070b0672a4 */ /* 0x000fe2000f8e0206 */
[C---:B------:R-:W-:Y:S01]  /*1e90*/  IMAD.SHL.U32 R94, R92.reuse, 0x8, RZ ;  /* 0x000000085c5e7824 */ /* 0x040fe200078e00ff */
[----:B------:R-:W-:Y:S01]  /*1ea0*/  UIMAD UR5, UR34, UR5, UR4 ;  /* 0x00000005220572a4 */ /* 0x000fe2000f8e0204 */
[----:B------:R-:W-:Y:S01]  /*1eb0*/  IMAD.SHL.U32 R93, R92, 0x4, RZ ;  /* 0x000000045c5d7824 */ /* 0x000fe200078e00ff */
[----:B------:R-:W-:Y:S01]  /*1ec0*/  IADD3 R84, R7, R0, R84 ;  /* 0x0000000007547210 */ /* 0x000fe20007ffe054 */
[----:B------:R-:W-:Y:S01]  /*1ed0*/  IMAD.WIDE.U32 R110, R110, c[0x0][0x268], R20 ;  /* 0x00009a006e6e7a25 */ /* 0x000fe200078e0014 */
[----:B------:R-:W-:Y:S01]  /*1ee0*/  IADD3 R73, P2, R99, UR9, RZ ;  /* 0x0000000963497c10 */ /* 0x000fe2000ff5e0ff */
[----:B------:R-:W-:Y:S01]  /*1ef0*/  ULDC.U8 UR4, c[0x0][0x298] ;  /* 0x0000a60000047ab9 */ /* 0x000fe20000000000 */
[----:B------:R-:W-:Y:S01]  /*1f00*/  IADD3 R70, P1, P0, R116, UR36, R16 ;  /* 0x0000002474467c10 */ /* 0x000fe2000f83e010 */
[----:B------:R-:W-:Y:S01]  /*1f10*/  IMAD.WIDE.U32 R108, R108, c[0x0][0x218], R18 ;  /* 0x000086006c6c7a25 */ /* 0x000fe200078e0012 */
[----:B------:R-:W-:-:S02]  /*1f20*/  LOP3.LUT R91, R91, 0xfffffff8, RZ, 0xc0, !PT ;  /* 0xfffffff85b5b7812 */ /* 0x000fc400078ec0ff */
[----:B------:R-:W-:Y:S01]  /*1f30*/  LOP3.LUT R90, R90, 0xfffffff8, RZ, 0xc0, !PT ;  /* 0xfffffff85a5a7812 */ /* 0x000fe200078ec0ff */
[----:B------:R-:W-:Y:S01]  /*1f40*/  IMAD.SHL.U32 R92, R92, 0x2, RZ ;  /* 0x000000025c5c7824 */ /* 0x000fe200078e00ff */
[----:B------:R-:W-:Y:S01]  /*1f50*/  IADD3 R10, R14, 0x60, RZ ;  /* 0x000000600e0a7810 */ /* 0x000fe20007ffe0ff */
[----:B------:R-:W-:Y:S01]  /*1f60*/  IMAD R65, R64, c[0x0][0x284], R65 ;  /* 0x0000a10040417a24 */ /* 0x000fe200078e0241 */
[----:B------:R-:W-:Y:S01]  /*1f70*/  IADD3 R9, R14, 0x20, RZ ;  /* 0x000000200e097810 */ /* 0x000fe20007ffe0ff */
[C---:B------:R-:W-:Y:S01]  /*1f80*/  IMAD R3, R64.reuse, c[0x0][0x294], R3 ;  /* 0x0000a50040037a24 */ /* 0x040fe200078e0203 */
[----:B------:R-:W-:Y:S01]  /*1f90*/  ISETP.NE.AND P5, PT, RZ, UR4, PT ;  /* 0x00000004ff007c0c */ /* 0x000fe2000bfa5270 */
[----:B------:R-:W-:Y:S01]  /*1fa0*/  IMAD.WIDE.U32 R102, R64, c[0x0][0x290], R102 ;  /* 0x0000a40040667a25 */ /* 0x000fe200078e0066 */
[----:B------:R-:W-:Y:S02]  /*1fb0*/  LOP3.LUT R95, R95, 0x10, RZ, 0xc0, !PT ;  /* 0x000000105f5f7812 */ /* 0x000fe400078ec0ff */
[----:B------:R-:W-:Y:S01]  /*1fc0*/  IADD3.X R72, R72, UR8, RZ, P2, !PT ;  /* 0x0000000848487c10 */ /* 0x000fe200097fe4ff */
[----:B------:R-:W-:Y:S01]  /*1fd0*/  IMAD.WIDE.U32 R100, R64, c[0x0][0x280], R100 ;  /* 0x0000a00040647a25 */ /* 0x000fe200078e0064 */
[----:B------:R-:W-:-:S02]  /*1fe0*/  IADD3.X R69, R81, UR35, R17, P1, P0 ;  /* 0x0000002351457c10 */ /* 0x000fc40008fe0411 */
[----:B------:R-:W-:Y:S01]  /*1ff0*/  LOP3.LUT R94, R94, 0x10, RZ, 0xc0, !PT ;  /* 0x000000105e5e7812 */ /* 0x000fe200078ec0ff */
[----:B------:R-:W-:Y:S01]  /*2000*/  IMAD.IADD R67, R105, 0x1, R65 ;  /* 0x0000000169437824 */ /* 0x000fe200078e0241 */
[----:B------:R-:W-:Y:S01]  /*2010*/  LOP3.LUT R93, R93, 0x10, RZ, 0xc0, !PT ;  /* 0x000000105d5d7812 */ /* 0x000fe200078ec0ff */
[----:B------:R-:W-:Y:S01]  /*2020*/  IMAD.IADD R68, R107, 0x1, R3 ;  /* 0x000000016b447824 */ /* 0x000fe200078e0203 */
[----:B------:R-:W-:Y:S01]  /*2030*/  LOP3.LUT R92, R92, 0x10, RZ, 0xc0, !PT ;  /* 0x000000105c5c7812 */ /* 0x000fe200078ec0ff */
[----:B------:R-:W-:Y:S01]  /*2040*/  IMAD.IADD R66, R3, 0x1, R103 ;  /* 0x0000000103427824 */ /* 0x000fe200078e0267 */
[----:B------:R-:W-:Y:S01]  /*2050*/  IADD3 R75, R111, UR6, RZ ;  /* 0x000000066f4b7c10 */ /* 0x000fe2000fffe0ff */
[----:B------:R-:W-:Y:S01]  /*2060*/  IMAD.IADD R65, R65, 0x1, R101 ;  /* 0x0000000141417824 */ /* 0x000fe200078e0265 */
[----:B------:R-:W-:Y:S01]  /*2070*/  IADD3 R71, R109, UR5, RZ ;  /* 0x000000056d477c10 */ /* 0x000fe2000fffe0ff */
[----:B------:R-:W-:Y:S01]  /*2080*/  IMAD.SHL.U32 R86, R86, 0x2, RZ ;  /* 0x0000000256567824 */ /* 0x000fe200078e00ff */
[----:B------:R-:W-:Y:S01]  /*2090*/  SHF.R.S32.HI R83, RZ, 0x1f, R91 ;  /* 0x0000001fff537819 */ /* 0x000fe2000001145b */
[----:B------:R-:W-:Y:S01]  /*20a0*/  IMAD.SHL.U32 R84, R84, 0x2, RZ ;  /* 0x0000000254547824 */ /* 0x000fe200078e00ff */
[----:B------:R-:W-:-:S02]  /*20b0*/  SHF.R.S32.HI R82, RZ, 0x1f, R90 ;  /* 0x0000001fff527819 */ /* 0x000fc4000001145a */
[----:B------:R-:W-:Y:S02]  /*20c0*/  SHF.R.S32.HI R80, RZ, 0x1f, R89 ;  /* 0x0000001fff507819 */ /* 0x000fe40000011459 */
[----:B------:R-:W-:Y:S01]  /*20d0*/  SHF.R.S32.HI R78, RZ, 0x1f, R88 ;  /* 0x0000001fff4e7819 */ /* 0x000fe20000011458 */
[----:B------:R-:W-:Y:S06]  /*20e0*/  BAR.SYNC.DEFER_BLOCKING 0x0 ;  /* 0x0000000000007b1d */ /* 0x000fec0000010000 */
.L_x_338:
[----:B------:R-:W-:Y:S01]  /*20f0*/  USHF.R.S32.HI UR8, URZ, 0x1f, UR22 ;  /* 0x0000001f3f087899 */ /* 0x000fe20008011416 */
[----:B------:R-:W-:Y:S04]  /*2100*/  DEPBAR.LE SB0, 0x0 ;  /* 0x000080000000791a */ /* 0x000fe80000000000 */
[----:B------:R-:W-:Y:S01]  /*2110*/  UIMAD UR7, UR32, UR22, URZ ;  /* 0x00000016200772a4 */ /* 0x000fe2000f8e023f */
[----:B------:R-:W-:Y:S01]  /*2120*/  BAR.SYNC.DEFER_BLOCKING 0x0 ;  /* 0x0000000000007b1d */ /* 0x000fe20000010000 */
[----:B------:R-:W-:Y:S02]  /*2130*/  UIMAD.WIDE.U32 UR46, UR42, UR22, URZ ;  /* 0x000000162a2e72a5 */ /* 0x000fe4000f8e003f */
[----:B------:R-:W-:Y:S04]  /*2140*/  UIMAD UR7, UR8, UR42, UR7 ;  /* 0x0000002a080772a4 */ /* 0x000fe8000f8e0207 */
[----:B------:R-:W-:Y:S01]  /*2150*/  IADD3 R3, P1, R70, UR46, RZ ;  /* 0x0000002e46037c10 */ /* 0x000fe2000ff3e0ff */
[----:B------:R-:W-:Y:S03]  /*2160*/  UIADD3 UR7, UR47, UR7, URZ ;  /* 0x000000072f077290 */ /* 0x000fe6000fffe03f */
[----:B------:R-:W-:Y:S03]  /*2170*/  LEA R52, P0, R3, c[0x0][0x1c8], 0x1 ;  /* 0x0000720003347a11 */ /* 0x000fe600078008ff */
[----:B------:R-:W-:Y:S04]  /*2180*/  IADD3.X R0, R69, UR7, RZ, P1, !PT ;  /* 0x0000000745007c10 */ /* 0x000fe80008ffe4ff */
[----:B------:R-:W-:Y:S01]  /*2190*/  LEA.HI.X R53, R3, c[0x0][0x1cc], R0, 0x1, P0 ;  /* 0x0000730003357a11 */ /* 0x000fe200000f0c00 */
[----:B------:R-:W-:Y:S01]  /*21a0*/  BSSY B1, `(.L_x_320) ;  /* 0x000025a000017945 */ /* 0x000fe20003800000 */
[----:B-1---5:R-:W-:-:S05]  /*21b0*/  @!P6 BRA `(.L_x_321) ;  /* 0x000024600000e947 */ /* 0x022fca0003800000 */
[----:B------:R-:W-:Y:S02]  /*21c0*/  UIMAD UR6, UR40, UR22, URZ ;  /* 0x00000016280672a4 */ /* 0x000fe4000f8e023f */
[----:B------:R-:W-:Y:S02]  /*21d0*/  UIMAD UR5, UR38, UR22, URZ ;  /* 0x00000016260572a4 */ /* 0x000fe4000f8e023f */
[----:B------:R-:W-:Y:S02]  /*21e0*/  UIMAD UR4, UR22, -0x20, UR27 ;  /* 0xffffffe0160478a4 */ /* 0x000fe4000f8e021b */
[----:B------:R-:W-:Y:S02]  /*21f0*/  UIMAD.WIDE.U32 UR44, UR41, UR22, URZ ;  /* 0x00000016292c72a5 */ /* 0x000fe4000f8e003f */
[----:B------:R-:W-:Y:S02]  /*2200*/  UIMAD.WIDE.U32 UR10, UR39, UR22, URZ ;  /* 0x00000016270a72a5 */ /* 0x000fe4000f8e003f */
[----:B------:R-:W-:Y:S02]  /*2210*/  UIMAD UR6, UR8, UR41, UR6 ;  /* 0x00000029080672a4 */ /* 0x000fe4000f8e0206 */
[----:B------:R-:W-:Y:S02]  /*2220*/  UIMAD UR5, UR8, UR39, UR5 ;  /* 0x00000027080572a4 */ /* 0x000fe4000f8e0205 */
[----:B------:R-:W-:Y:S02]  /*2230*/  UISETP.LT.AND UP0, UPT, UR4, 0x20, UPT ;  /* 0x000000200400788c */ /* 0x000fe4000bf01270 */
[----:B------:R-:W-:Y:S02]  /*2240*/  UIADD3 UR6, UR45, UR6, URZ ;  /* 0x000000062d067290 */ /* 0x000fe4000fffe03f */
[----:B------:R-:W-:Y:S02]  /*2250*/  UIADD3 UR5, UR11, UR5, URZ ;  /* 0x000000050b057290 */ /* 0x000fe4000fffe03f */
[----:B------:R-:W-:Y:S01]  /*2260*/  USEL UR4, UR4, 0x20, UP0 ;  /* 0x0000002004047887 */ /* 0x000fe20008000000 */
[----:B------:R-:W-:-:S05]  /*2270*/  @!P5 BRA `(.L_x_322) ;  /* 0x000012000000d947 */ /* 0x000fca0003800000 */
[----:B------:R-:W-:Y:S01]  /*2280*/  ISETP.GE.AND P4, PT, R99, UR4, PT ;  /* 0x0000000463007c0c */ /* 0x000fe2000bf86270 */
        /* <DEDUP_REMOVED lines=10> */
[----:B------:R-:W-:Y:S01]  /*2330*/  IADD3 R3, P1, R100, UR44, RZ ;  /* 0x0000002c64037c10 */ /* 0x000fe2000ff3e0ff */
[----:B------:R-:W-:Y:S01]  /*2340*/  CS2R R50, SRZ ;  /* 0x0000000000327805 */ /* 0x000fe2000001ff00 */
[----:B------:R-:W-:Y:S01]  /*2350*/  IADD3 R5, P0, R102, UR10, RZ ;  /* 0x0000000a66057c10 */ /* 0x000fe2000ff1e0ff */
[----:B------:R-:W-:Y:S01]  /*2360*/  CS2R R46, SRZ ;  /* 0x00000000002e7805 */ /* 0x000fe2000001ff00 */
[----:B------:R-:W-:Y:S01]  /*2370*/  IADD3.X R0, R65, UR6, RZ, P1, !PT ;  /* 0x0000000641007c10 */ /* 0x000fe20008ffe4ff */
[----:B------:R-:W-:Y:S01]  /*2380*/  CS2R R44, SRZ ;  /* 0x00000000002c7805 */ /* 0x000fe2000001ff00 */
[----:B------:R-:W-:Y:S01]  /*2390*/  LEA R6, P1, R3, c[0x0][0x270], 0x1 ;  /* 0x00009c0003067a11 */ /* 0x000fe200078208ff */
[----:B------:R-:W-:Y:S01]  /*23a0*/  CS2R R40, SRZ ;  /* 0x0000000000287805 */ /* 0x000fe2000001ff00 */
[----:B------:R-:W-:Y:S01]  /*23b0*/  IADD3.X R2, R66, UR5, RZ, P0, !PT ;  /* 0x0000000542027c10 */ /* 0x000fe200087fe4ff */
[----:B------:R-:W-:Y:S01]  /*23c0*/  CS2R R32, SRZ ;  /* 0x0000000000207805 */ /* 0x000fe2000001ff00 */
[----:B------:R-:W-:Y:S01]  /*23d0*/  LEA R4, P0, R5, c[0x0][0x288], 0x1 ;  /* 0x0000a20005047a11 */ /* 0x000fe200078008ff */
[----:B------:R-:W-:Y:S01]  /*23e0*/  CS2R R28, SRZ ;  /* 0x00000000001c7805 */ /* 0x000fe2000001ff00 */
[----:B------:R-:W-:Y:S01]  /*23f0*/  LEA.HI.X R7, R3, c[0x0][0x274], R0, 0x1, P1 ;  /* 0x00009d0003077a11 */ /* 0x000fe200008f0c00 */
[----:B------:R-:W-:Y:S01]  /*2400*/  CS2R R24, SRZ ;  /* 0x0000000000187805 */ /* 0x000fe2000001ff00 */
[----:B------:R-:W-:Y:S01]  /*2410*/  ISETP.GE.AND P3, PT, R14, c[0x0][0x27c], PT ;  /* 0x00009f000e007a0c */ /* 0x000fe20003f66270 */
[----:B------:R-:W-:Y:S01]  /*2420*/  CS2R R18, SRZ ;  /* 0x0000000000127805 */ /* 0x000fe2000001ff00 */
[----:B------:R-:W-:Y:S02]  /*2430*/  LEA.HI.X R5, R5, c[0x0][0x28c], R2, 0x1, P0 ;  /* 0x0000a30005057a11 */ /* 0x000fe400000f0c02 */
[----:B------:R-:W-:Y:S02]  /*2440*/  ISETP.GE.AND P2, PT, R9, c[0x0][0x27c], PT ;  /* 0x00009f0009007a0c */ /* 0x000fe40003f46270 */
[----:B------:R-:W-:Y:S02]  /*2450*/  ISETP.GE.AND P1, PT, R12, c[0x0][0x27c], PT ;  /* 0x00009f000c007a0c */ /* 0x000fe40003f26270 */
[----:B------:R-:W-:Y:S05]  /*2460*/  ISETP.GE.AND P0, PT, R10, c[0x0][0x27c], PT ;  /* 0x00009f000a007a0c */ /* 0x000fea0003f06270 */
[----:B------:R1:W5:Y:S04]  /*2470*/  @!P3 LDG.E.64 R50, [R6.64] ;  /* 0x0000001e0632b981 */ /* 0x000368000c1e1b00 */
[----:B------:R1:W5:Y:S04]  /*2480*/  @!P2 LDG.E.64 R46, [R6.64+0x40] ;  /* 0x0000401e062ea981 */ /* 0x000368000c1e1b00 */
[----:B------:R1:W5:Y:S04]  /*2490*/  @!P1 LDG.E.64 R44, [R6.64+0x80] ;  /* 0x0000801e062c9981 */ /* 0x000368000c1e1b00 */
[----:B------:R1:W5:Y:S04]  /*24a0*/  @!P0 LDG.E.64 R40, [R6.64+0xc0] ;  /* 0x0000c01e06288981 */ /* 0x000368000c1e1b00 */
[----:B------:R1:W5:Y:S04]  /*24b0*/  @!P3 LDG.E.64 R32, [R4.64] ;  /* 0x0000001e0420b981 */ /* 0x000368000c1e1b00 */
[----:B------:R1:W5:Y:S04]  /*24c0*/  @!P2 LDG.E.64 R28, [R4.64+0x40] ;  /* 0x0000401e041ca981 */ /* 0x000368000c1e1b00 */
[----:B------:R1:W5:Y:S04]  /*24d0*/  @!P1 LDG.E.64 R24, [R4.64+0x80] ;  /* 0x0000801e04189981 */ /* 0x000368000c1e1b00 */
[----:B------:R1:W5:Y:S02]  /*24e0*/  @!P0 LDG.E.64 R18, [R4.64+0xc0] ;  /* 0x0000c01e04128981 */ /* 0x000364000c1e1b00 */
.L_x_324:
[----:B------:R-:W-:Y:S05]  /*24f0*/  BSYNC B0 ;  /* 0x0000000000007941 */ /* 0x000fea0003800000 */
.L_x_323:
[----:B------:R-:W-:-:S05]  /*2500*/  @P4 BRA `(.L_x_325) ;  /* 0x0000223000004947 */ /* 0x000fca0003800000 */
[----:B------:R-:W-:Y:S01]  /*2510*/  ISETP.GE.AND P0, PT, R16, c[0x0][0x1d4], PT ;  /* 0x0000750010007a0c */ /* 0x000fe20003f06270 */
[----:B-----5:R-:W-:Y:S01]  /*2520*/  IMAD.MOV.U32 R13, RZ, RZ, R44 ;  /* 0x000000ffff0d7224 */ /* 0x020fe200078e002c */
[----:B------:R-:W-:Y:S01]  /*2530*/  MOV R8, R45 ;  /* 0x0000002d00087202 */ /* 0x000fe20000000f00 */
[----:B------:R-:W-:Y:S01]  /*2540*/  IMAD.MOV.U32 R0, RZ, RZ, R19 ;  /* 0x000000ffff007224 */ /* 0x000fe200078e0013 */
[----:B------:R-:W-:Y:S01]  /*2550*/  MOV R2, R18 ;  /* 0x0000001200027202 */ /* 0x000fe20000000f00 */
[----:B------:R-:W-:Y:S01]  /*2560*/  IMAD.MOV.U32 R21, RZ, RZ, R40 ;  /* 0x000000ffff157224 */ /* 0x000fe200078e0028 */
[----:B------:R-:W-:Y:S01]  /*2570*/  PRMT R42, R8, 0x5410, R13 ;  /* 0x00005410082a7816 */ /* 0x000fe2000000000d */
[----:B------:R-:W-:Y:S01]  /*2580*/  IMAD.MOV.U32 R20, RZ, RZ, R41 ;  /* 0x000000ffff147224 */ /* 0x000fe200078e0029 */
[----:B-1----:R-:W-:Y:S01]  /*2590*/  PRMT R5, R0, 0x5410, R2 ;  /* 0x0000541000057816 */ /* 0x002fe20000000002 */
        /* <DEDUP_REMOVED lines=67> */
.L_x_327:
[----:B------:R-:W-:Y:S05]  /*29d0*/  BSYNC B0 ;  /* 0x0000000000007941 */ /* 0x000fea0003800000 */
.L_x_326:
        /* <DEDUP_REMOVED lines=56> */
.L_x_329:
[----:B------:R-:W-:Y:S05]  /*2d60*/  BSYNC B0 ;  /* 0x0000000000007941 */ /* 0x000fea0003800000 */
.L_x_328:
        /* <DEDUP_REMOVED lines=56> */
.L_x_331:
[----:B------:R-:W-:Y:S05]  /*30f0*/  BSYNC B0 ;  /* 0x0000000000007941 */ /* 0x000fea0003800000 */
.L_x_330:
        /* <DEDUP_REMOVED lines=56> */
.L_x_322:
        /* <DEDUP_REMOVED lines=13> */
[----:B------:R-:W-:Y:S01]  /*3550*/  ISETP.GE.AND P2, PT, R16, c[0x0][0x27c], PT ;  /* 0x00009f0010007a0c */ /* 0x000fe20003f46270 */
[----:B------:R-:W-:Y:S01]  /*3560*/  CS2R R56, SRZ ;  /* 0x0000000000387805 */ /* 0x000fe2000001ff00 */
[----:B------:R-:W-:Y:S01]  /*3570*/  ISETP.GE.AND P1, PT, R11, c[0x0][0x27c], PT ;  /* 0x00009f000b007a0c */ /* 0x000fe20003f26270 */
[----:B------:R-:W-:Y:S01]  /*3580*/  CS2R R26, SRZ ;  /* 0x00000000001a7805 */ /* 0x000fe2000001ff00 */
[----:B------:R-:W-:Y:S01]  /*3590*/  IADD3 R5, P0, R106, UR10, RZ ;  /* 0x0000000a6a057c10 */ /* 0x000fe2000ff1e0ff */
[----:B------:R-:W-:Y:S01]  /*35a0*/  CS2R R24, SRZ ;  /* 0x0000000000187805 */ /* 0x000fe2000001ff00 */
[----:B------:R-:W-:Y:S02]  /*35b0*/  IADD3.X R0, R67, UR6, RZ, P4, !PT ;  /* 0x0000000643007c10 */ /* 0x000fe4000a7fe4ff */
[----:B------:R-:W-:Y:S02]  /*35c0*/  LEA R6, P4, R3, c[0x0][0x270], 0x1 ;  /* 0x00009c0003067a11 */ /* 0x000fe400078808ff */
[----:B------:R-:W-:Y:S02]  /*35d0*/  IADD3.X R2, R68, UR5, RZ, P0, !PT ;  /* 0x0000000544027c10 */ /* 0x000fe400087fe4ff */
[----:B------:R-:W-:Y:S02]  /*35e0*/  LEA R4, P0, R5, c[0x0][0x288], 0x1 ;  /* 0x0000a20005047a11 */ /* 0x000fe400078008ff */
[----:B------:R-:W-:Y:S02]  /*35f0*/  LEA.HI.X R7, R3, c[0x0][0x274], R0, 0x1, P4 ;  /* 0x00009d0003077a11 */ /* 0x000fe400020f0c00 */
[----:B------:R-:W-:Y:S03]  /*3600*/  LEA.HI.X R5, R5, c[0x0][0x28c], R2, 0x1, P0 ;  /* 0x0000a30005057a11 */ /* 0x000fe600000f0c02 */
[----:B------:R1:W5:Y:S04]  /*3610*/  @!P2 LDG.E.128 R40, [R6.64] ;  /* 0x0000001e0628a981 */ /* 0x000368000c1e1d00 */
[----:B------:R1:W5:Y:S04]  /*3620*/  @!P1 LDG.E.128 R56, [R6.64+0x80] ;  /* 0x0000801e06389981 */ /* 0x000368000c1e1d00 */
[----:B------:R1:W5:Y:S04]  /*3630*/  @!P2 LDG.E.128 R28, [R4.64] ;  /* 0x0000001e041ca981 */ /* 0x000368000c1e1d00 */
[----:B------:R1:W5:Y:S02]  /*3640*/  @!P1 LDG.E.128 R24, [R4.64+0x80] ;  /* 0x0000801e04189981 */ /* 0x000364000c1e1d00 */
.L_x_333:
[----:B------:R-:W-:Y:S05]  /*3650*/  BSYNC B0 ;  /* 0x0000000000007941 */ /* 0x000fea0003800000 */
.L_x_332:
[----:B------:R-:W-:Y:S04]  /*3660*/  IADD3 R74, P0, R116, UR46, RZ ;  /* 0x0000002e744a7c10 */ /* 0x000fe8000ff1e0ff */
[----:B------:R-:W-:Y:S01]  /*3670*/  IADD3.X R119, R81, UR7, RZ, P0, !PT ;  /* 0x0000000751777c10 */ /* 0x000fe200087fe4ff */
        /* <DEDUP_REMOVED lines=23> */
[----:B------:R-:W-:Y:S01]  /*37f0*/  IADD3 R118, P3, P2, R74, UR36, R91 ;  /* 0x000000244a767c10 */ /* 0x000fe2000fa7e05b */
[----:B------:R-:W-:Y:S01]  /*3800*/  IMAD.MOV.U32 R44, RZ, RZ, R41 ;  /* 0x000000ffff2c7224 */ /* 0x000fe200078e0029 */
[----:B------:R-:W-:Y:S01]  /*3810*/  MOV R50, R40 ;  /* 0x0000002800327202 */ /* 0x000fe20000000f00 */
[----:B------:R-:W2:Y:S01]  /*3820*/  LDS.128 R20, [R87+0xc080] ;  /* 0x00c0800057147984 */ /* 0x000ea20000000c00 */
[----:B------:R-:W-:Y:S02]  /*3830*/  LEA R124, P4, R118, c[0x0][0x1c8], 0x1 ;  /* 0x00007200767c7a11 */ /* 0x000fe400078808ff */
[C---:B------:R-:W-:Y:S01]  /*3840*/  IADD3.X R121, R119.reuse, UR35, R83, P3, P2 ;  /* 0x0000002377797c10 */ /* 0x040fe20009fe4453 */
        /* <DEDUP_REMOVED lines=16> */
[----:B------:R-:W-:Y:S01]  /*3950*/  @!P1 IADD3 R123, P3, P2, R74, UR36, R89 ;  /* 0x000000244a7b9c10 */ /* 0x000fe2000fa7e059 */
[----:B------:R-:W-:Y:S01]  /*3960*/  @!P0 HADD2.F32 R30, -RZ, R30.H0_H0 ;  /* 0x2000001eff1e8230 */ /* 0x000fe20000004100 */
[--C-:B------:R-:W-:Y:S02]  /*3970*/  @!P0 SHF.R.U32.HI R46, RZ, 0x10, R41.reuse ;  /* 0x00000010ff2e8819 */ /* 0x100fe40000011629 */
[----:B------:R-:W-:Y:S02]  /*3980*/  @!P1 IADD3.X R120, R119, UR35, R80, P3, P2 ;  /* 0x0000002377789c10 */ /* 0x000fe40009fe4450 */
        /* <DEDUP_REMOVED lines=85> */
.L_x_335:
[----:B------:R-:W-:Y:S05]  /*3ee0*/  BSYNC B0 ;  /* 0x0000000000007941 */ /* 0x000fea0003800000 */
.L_x_334:
[----:B------:R-:W-:Y:S11]  /*3ef0*/  ISETP.GE.AND P0, PT, R11, c[0x0][0x1d4], PT ;  /* 0x000075000b007a0c */ /* 0x000ff60003f06270 */
[----:B------:R-:W-:Y:S02]  /*3f00*/  @!UPT UIADD3 URZ, URZ, URZ, URZ ;  /* 0x0000003f3f3ff290 */ /* 0x000fe4000fffe03f */
[----:B------:R-:W-:-:S05]  /*3f10*/  @P0 BRA `(.L_x_325) ;  /* 0x0000082000000947 */ /* 0x000fca0003800000 */
[----:B------:R-:W-:Y:S01]  /*3f20*/  LDS.128 R48, [R84+0xc080] ;  /* 0x00c0800054307984 */ /* 0x000fe20000000c00 */
[----:B------:R-:W-:Y:S02]  /*3f30*/  ISETP.GE.AND P0, PT, R11, c[0x0][0x27c], PT ;  /* 0x00009f000b007a0c */ /* 0x000fe40003f06270 */
[----:B------:R-:W-:Y:S04]  /*3f40*/  IADD3 R46, P2, P1, R74, UR36, R90 ;  /* 0x000000244a2e7c10 */ /* 0x000fe8000f95e05a */
[----:B------:R-:W-:Y:S01]  /*3f50*/  IADD3.X R47, R119, UR35, R82, P2, P1 ;  /* 0x00000023772f7c10 */ /* 0x000fe200097e2452 */
[----:B-1----:R-:W1:Y:S01]  /*3f60*/  LDS.128 R20, [R85+0xc080] ;  /* 0x00c0800055147984 */ /* 0x002e620000000c00 */
[C---:B------:R-:W-:Y:S04]  /*3f70*/  LEA R60, P1, R46.reuse, c[0x0][0x1c8], 0x1 ;  /* 0x000072002e3c7a11 */ /* 0x040fe800078208ff */
[----:B------:R-:W-:Y:S01]  /*3f80*/  LEA.HI.X R61, R46, c[0x0][0x1cc], R47, 0x1, P1 ;  /* 0x000073002e3d7a11 */ /* 0x000fe200008f0c2f */
[--C-:B------:R-:W-:Y:S01]  /*3f90*/  @!P0 HADD2.F32 R31, -RZ, R54.reuse.H0_H0 ;  /* 0x20000036ff1f8230 */ /* 0x100fe20000004100 */
[--C-:B------:R-:W-:Y:S01]  /*3fa0*/  @!P0 SHF.R.U32.HI R28, RZ, 0x10, R25.reuse ;  /* 0x00000010ff1c8819 */ /* 0x100fe20000011619 */
[----:B------:R-:W-:Y:S01]  /*3fb0*/  @!P0 HADD2.F32 R35, -RZ, R54.H1_H1 ;  /* 0x30000036ff238230 */ /* 0x000fe20000004100 */
[----:B------:R-:W-:Y:S01]  /*3fc0*/  @!P0 SHF.R.U64 R24, R24, 0x10, R25 ;  /* 0x0000001018188819 */ /* 0x000fe20000001219 */
[--C-:B------:R-:W-:Y:S01]  /*3fd0*/  @!P0 HADD2.F32 R44, -RZ, R53.reuse.H1_H1 ;  /* 0x30000035ff2c8230 */ /* 0x100fe20000004100 */
[----:B------:R-:W-:Y:S01]  /*3fe0*/  @!P0 SHF.R.U32.HI R36, RZ, 0x10, R57 ;  /* 0x00000010ff248819 */ /* 0x000fe20000011639 */
[----:B------:R-:W-:Y:S01]  /*3ff0*/  @!P0 HADD2.F32 R28, -RZ, R28.H0_H0 ;  /* 0x2000001cff1c8230 */ /* 0x000fe20000004100 */
[--C-:B------:R-:W-:Y:S01]  /*4000*/  @!P0 SHF.R.U32.HI R19, RZ, 0x10, R27.reuse ;  /* 0x00000010ff138819 */ /* 0x100fe2000001161b */
[----:B------:R-:W-:Y:S01]  /*4010*/  @!P0 HADD2.F32 R39, -RZ, R53.H0_H0 ;  /* 0x20000035ff278230 */ /* 0x000fe20000004100 */
[----:B------:R-:W-:Y:S01]  /*4020*/  @!P0 SHF.R.U64 R26, R26, 0x10, R27 ;  /* 0x000000101a1a8819 */ /* 0x000fe2000000121b */
[----:B------:R-:W-:Y:S01]  /*4030*/  @!P0 HADD2.F32 R27, -RZ, R18.H1_H1 ;  /* 0x30000012ff1b8230 */ /* 0x000fe20000004100 */
[----:B------:R-:W-:Y:S01]  /*4040*/  @!P0 SHF.R.U64 R33, R56, 0x10, R57 ;  /* 0x0000001038218819 */ /* 0x000fe20000001239 */
[----:B------:R-:W-:Y:S01]  /*4050*/  @!P0 HADD2.F32 R36, -RZ, R36.H0_H0 ;  /* 0x20000024ff248230 */ /* 0x000fe20000004100 */
        /* <DEDUP_REMOVED lines=12> */
[--C-:B------:R-:W-:Y:S01]  /*4120*/  @!P0 HADD2.F32 R37, -RZ, R29.reuse.H1_H1 ;  /* 0x3000001dff258230 */ /* 0x100fe20000004100 */
[----:B------:R-:W-:Y:S01]  /*4130*/  @!P0 MOV R41, R50 ;  /* 0x0000003200298202 */ /* 0x000fe20000000f00 */
[----:B------:R-:W-:Y:S01]  /*4140*/  @!P0 HADD2.F32 R34, -RZ, R29.H0_H0 ;  /* 0x2000001dff228230 */ /* 0x000fe20000004100 */
[-C--:B------:R-:W-:Y:S01]  /*4150*/  @!P0 FMUL.FTZ R3, R30, R27.reuse ;  /* 0x0000001b1e038220 */ /* 0x080fe20000410000 */
[----:B------:R-:W-:Y:S01]  /*4160*/  @!P0 HADD2.F32 R25, -RZ, R25.H1_H1 ;  /* 0x30000019ff198230 */ /* 0x000fe20000004100 */
[-C--:B------:R-:W-:Y:S01]  /*4170*/  @!P0 FMUL.FTZ R47, R37, R28.reuse ;  /* 0x0000001c252f8220 */ /* 0x080fe20000410000 */
[----:B------:R-:W-:Y:S01]  /*4180*/  @!P0 HADD2.F32 R29, -RZ, R32.H0_H0 ;  /* 0x20000020ff1d8230 */ /* 0x000fe20000004100 */
[----:B------:R-:W-:Y:S01]  /*4190*/  @!P0 FMUL.FTZ R46, R34, R27 ;  /* 0x0000001b222e8220 */ /* 0x000fe20000410000 */
[----:B------:R-:W-:Y:S01]  /*41a0*/  @!P0 HADD2.F32 R27, -RZ, R18.H0_H0 ;  /* 0x20000012ff1b8230 */ /* 0x000fe20000004100 */
[C---:B------:R-:W-:Y:S01]  /*41b0*/  @!P0 FMUL.FTZ R4, R25.reuse, R28 ;  /* 0x0000001c19048220 */ /* 0x040fe20000410000 */
[----:B------:R-:W-:Y:S01]  /*41c0*/  @!P0 MOV R18, R20 ;  /* 0x0000001400128202 */ /* 0x000fe20000000f00 */
[----:B------:R-:W-:Y:S01]  /*41d0*/  @!P0 FFMA.FTZ R47, R25, R36, -R47 ;  /* 0x00000024192f8223 */ /* 0x000fe2000001082f */
[----:B------:R-:W-:Y:S01]  /*41e0*/  @!P0 HADD2.F32 R25, -RZ, R24.H0_H0 ;  /* 0x20000018ff198230 */ /* 0x000fe20000004100 */
[----:B------:R-:W-:Y:S01]  /*41f0*/  @!P0 FMUL.FTZ R52, R29, R27 ;  /* 0x0000001b1d348220 */ /* 0x000fe20000410000 */
[----:B------:R-:W-:Y:S01]  /*4200*/  @!P0 HADD2.F32 R32, -RZ, R32.H1_H1 ;  /* 0x30000020ff208230 */ /* 0x000fe20000004100 */
[----:B------:R-:W-:Y:S01]  /*4210*/  @!P0 FFMA.FTZ R46, R30, R35, -R46 ;  /* 0x000000231e2e8223 */ /* 0x000fe2000001082e */
[--C-:B------:R-:W-:Y:S02]  /*4220*/  @!P0 HADD2.F32 R24, -RZ, R18.reuse.H0_H0 ;  /* 0x20000012ff188230 */ /* 0x100fe40000004100 */
[----:B------:R-:W-:Y:S01]  /*4230*/  @!P0 HADD2.F32 R18, -RZ, R18.H1_H1 ;  /* 0x30000012ff128230 */ /* 0x000fe20000004100 */
[----:B------:R-:W-:Y:S01]  /*4240*/  @!P0 FMUL.FTZ R63, R32, R25 ;  /* 0x00000019203f8220 */ /* 0x000fe20000410000 */
[----:B------:R-:W-:Y:S01]  /*4250*/  @!P0 F2FP.PACK_AB R46, R47, R46 ;  /* 0x0000002e2f2e823e */ /* 0x000fe200000000ff */
[C---:B------:R-:W-:Y:S01]  /*4260*/  @!P0 FMUL.FTZ R0, R24.reuse, R27 ;  /* 0x0000001b18008220 */ /* 0x040fe20000410000 */
[----:B------:R-:W-:Y:S01]  /*4270*/  @!P0 MOV R27, R22 ;  /* 0x00000016001b8202 */ /* 0x000fe20000000f00 */
[----:B------:R-:W-:Y:S01]  /*4280*/  @!P0 FFMA.FTZ R52, R24, R31, -R52 ;  /* 0x0000001f18348223 */ /* 0x000fe20000010834 */
[----:B------:R-:W-:Y:S01]  /*4290*/  @!P0 MOV R21, R46 ;  /* 0x0000002e00158202 */ /* 0x000fe20000000f00 */
[----:B------:R-:W-:Y:S01]  /*42a0*/  @!P0 IMAD.MOV.U32 R24, RZ, RZ, R23 ;  /* 0x000000ffff188224 */ /* 0x000fe200078e0017 */
[--C-:B------:R-:W-:Y:S01]  /*42b0*/  @!P0 HADD2.F32 R42, -RZ, R38.reuse.H0_H0 ;  /* 0x20000026ff2a8230 */ /* 0x100fe20000004100 */
[C---:B------:R-:W-:Y:S01]  /*42c0*/  @!P0 FMUL.FTZ R2, R18.reuse, R25 ;  /* 0x0000001912028220 */ /* 0x040fe20000410000 */
[----:B------:R-:W-:Y:S01]  /*42d0*/  @!P0 HADD2.F32 R28, -RZ, R27.H0_H0 ;  /* 0x2000001bff1c8230 */ /* 0x000fe20000004100 */
[----:B------:R-:W-:Y:S01]  /*42e0*/  @!P0 FFMA.FTZ R63, R18, R33, -R63 ;  /* 0x00000021123f8223 */ /* 0x000fe2000001083f */
[--C-:B------:R-:W-:Y:S01]  /*42f0*/  @!P0 HADD2.F32 R18, -RZ, R13.reuse.H0_H0 ;  /* 0x2000000dff128230 */ /* 0x100fe20000004100 */
[----:B------:R-:W-:Y:S01]  /*4300*/  @!P0 FFMA.FTZ R0, R29, R31, R0 ;  /* 0x0000001f1d008223 */ /* 0x000fe20000010000 */
[----:B------:R-:W-:Y:S01]  /*4310*/  @!P0 HADD2.F32 R25, -RZ, R13.H1_H1 ;  /* 0x3000000dff198230 */ /* 0x000fe20000004100 */
[----:B------:R-:W-:Y:S01]  /*4320*/  @!P0 FFMA.FTZ R2, R32, R33, R2 ;  /* 0x0000002120028223 */ /* 0x000fe20000010002 */
[----:B------:R-:W-:Y:S01]  /*4330*/  @!P0 HADD2.F32 R13, -RZ, R19.H0_H0 ;  /* 0x20000013ff0d8230 */ /* 0x000fe20000004100 */
[----:B------:R-:W-:Y:S01]  /*4340*/  @!P0 FMUL.FTZ R121, R42, R18 ;  /* 0x000000122a798220 */ /* 0x000fe20000410000 */
[----:B------:R-:W-:Y:S01]  /*4350*/  @!P0 HADD2.F32 R43, -RZ, R38.H1_H1 ;  /* 0x30000026ff2b8230 */ /* 0x000fe20000004100 */
[----:B------:R-:W-:Y:S01]  /*4360*/  @!P0 FMUL.FTZ R5, R28, R25 ;  /* 0x000000191c058220 */ /* 0x000fe20000410000 */
[--C-:B------:R-:W-:Y:S01]  /*4370*/  @!P0 HADD2.F32 R38, -RZ, R41.reuse.H0_H0 ;  /* 0x20000029ff268230 */ /* 0x100fe20000004100 */
[----:B------:R-:W-:Y:S01]  /*4380*/  @!P0 FFMA.FTZ R3, R34, R35, R3 ;  /* 0x0000002322038223 */ /* 0x000fe20000010003 */
[----:B------:R-:W-:Y:S01]  /*4390*/  @!P0 HADD2.F32 R41, -RZ, R41.H1_H1 ;  /* 0x30000029ff298230 */ /* 0x000fe20000004100 */
[----:B------:R-:W-:Y:S01]  /*43a0*/  @!P0 FMUL.FTZ R62, R43, R13 ;  /* 0x0000000d2b3e8220 */ /* 0x000fe20000410000 */
[--C-:B------:R-:W-:Y:S01]  /*43b0*/  @!P0 HADD2.F32 R19, -RZ, R24.reuse.H0_H0 ;  /* 0x20000018ff138230 */ /* 0x100fe20000004100 */
[----:B------:R-:W-:Y:S01]  /*43c0*/  @!P0 FMUL.FTZ R123, R38, R25 ;  /* 0x00000019267b8220 */ /* 0x000fe20000410000 */
[----:B------:R-:W-:Y:S01]  /*43d0*/  @!P0 HADD2.F32 R24, -RZ, R24.H1_H1 ;  /* 0x30000018ff188230 */ /* 0x000fe20000004100 */
[----:B------:R-:W-:Y:S01]  /*43e0*/  @!P0 FMUL.FTZ R118, R41, R26 ;  /* 0x0000001a29768220 */ /* 0x000fe20000410000 */
[----:B------:R-:W-:Y:S01]  /*43f0*/  @!P0 HADD2.F32 R27, -RZ, R27.H1_H1 ;  /* 0x3000001bff1b8230 */ /* 0x000fe20000004100 */
[----:B------:R-:W-:Y:S01]  /*4400*/  @!P0 FFMA.FTZ R121, R19, R44, -R121 ;  /* 0x0000002c13798223 */ /* 0x000fe20000010879 */
[----:B------:R-:W-:Y:S01]  /*4410*/  @!P0 F2FP.PACK_AB R63, R63, R52 ;  /* 0x000000343f3f823e */ /* 0x000fe200000000ff */
[----:B------:R-:W-:Y:S01]  /*4420*/  @!P0 FFMA.FTZ R62, R24, R45, -R62 ;  /* 0x0000002d183e8223 */ /* 0x000fe2000001083e */
[----:B------:R-:W-:Y:S01]  /*4430*/  @!P0 F2FP.PACK_AB R46, R2, R0 ;  /* 0x00000000022e823e */ /* 0x000fe200000000ff */
[----:B------:R-:W-:Y:S02]  /*4440*/  @!P0 FFMA.FTZ R123, R28, R39, -R123 ;  /* 0x000000271c7b8223 */ /* 0x000fe4000001087b */
[C---:B------:R-:W-:Y:S01]  /*4450*/  @!P0 FFMA.FTZ R118, R27.reuse, R40, -R118 ;  /* 0x000000281b768223 */ /* 0x040fe20000010876 */
[----:B------:R-:W-:Y:S01]  /*4460*/  @!P0 F2FP.PACK_AB R62, R62, R121 ;  /* 0x000000793e3e823e */ /* 0x000fe200000000ff */
[----:B------:R-:W-:Y:S02]  /*4470*/  @!P0 IMAD.MOV.U32 R20, RZ, RZ, R63 ;  /* 0x000000ffff148224 */ /* 0x000fe400078e003f */
        /* <DEDUP_REMOVED lines=20> */
[----:B------:R-:W-:Y:S04]  /*45c0*/  IADD3 R74, P1, P0, R74, UR36, R88 ;  /* 0x000000244a4a7c10 */ /* 0x000fe8000f83e058 */
[----:B------:R-:W-:Y:S02]  /*45d0*/  IADD3.X R119, R119, UR35, R78, P1, P0 ;  /* 0x0000002377777c10 */ /* 0x000fe40008fe044e */
[C---:B------:R-:W-:Y:S04]  /*45e0*/  LEA R2, P0, R74.reuse, c[0x0][0x1c8], 0x1 ;  /* 0x000072004a027a11 */ /* 0x040fe800078008ff */
[----:B------:R-:W-:Y:S05]  /*45f0*/  LEA.HI.X R3, R74, c[0x0][0x1cc], R119, 0x1, P0 ;  /* 0x000073004a037a11 */ /* 0x000fea00000f0c77 */
[----:B------:R1:W-:Y:S01]  /*4600*/  STG.E.128 [R2.64], R48 ;  /* 0x0000003002007986 */ /* 0x0003e2000c101d1e */
[----:B------:R-:W-:-:S05]  /*4610*/  BRA `(.L_x_325) ;  /* 0x0000012000007947 */ /* 0x000fca0003800000 */
.L_x_321:
[----:B------:R-:W-:Y:S04]  /*4620*/  UIMAD UR4, UR22, -0x20, UR27 ;  /* 0xffffffe0160478a4 */ /* 0x000fe8000f8e021b */
[----:B------:R-:W-:Y:S04]  /*4630*/  UISETP.LT.AND UP0, UPT, UR4, 0x20, UPT ;  /* 0x000000200400788c */ /* 0x000fe8000bf01270 */
[----:B------:R-:W-:Y:S06]  /*4640*/  USEL UR4, UR4, 0x20, UP0 ;  /* 0x0000002004047887 */ /* 0x000fec0008000000 */
[----:B------:R-:W-:Y:S11]  /*4650*/  ISETP.GE.AND P0, PT, R99, UR4, PT ;  /* 0x0000000463007c0c */ /* 0x000ff6000bf06270 */
        /* <DEDUP_REMOVED lines=14> */
.L_x_325:
[----:B------:R-:W-:Y:S05]  /*4740*/  BSYNC B1 ;  /* 0x0000000000017941 */ /* 0x000fea0003800000 */
.L_x_320:
[----:B------:R-:W-:Y:S01]  /*4750*/  USHF.L.U32 UR4, UR22, 0x5, URZ ;  /* 0x0000000516047899 */ /* 0x000fe2000800063f */
[----:B-1----:R-:W-:Y:S01]  /*4760*/  IMAD.U32 R3, RZ, RZ, UR8 ;  /* 0x00000008ff037e24 */ /* 0x002fe2000f8e00ff */
[----:B------:R-:W-:Y:S04]  /*4770*/  BSSY B0, `(.L_x_336) ;  /* 0x0000037000007945 */ /* 0x000fe80003800000 */
[----:B------:R-:W-:Y:S01]  /*4780*/  IADD3 R0, R76, -UR4, RZ ;  /* 0x800000044c007c10 */ /* 0x000fe2000fffe0ff */
[----:B------:R-:W-:Y:S03]  /*4790*/  UIADD3 UR4, -UR4, UR27, URZ ;  /* 0x0000001b04047290 */ /* 0x000fe6000fffe13f */
[----:B------:R-:W-:Y:S01]  /*47a0*/  ISETP.GE.AND P0, PT, R0, 0x1, PT ;  /* 0x000000010000780c */ /* 0x000fe20003f06270 */
[----:B------:R-:W-:Y:S01]  /*47b0*/  IMAD.U32 R0, RZ, RZ, UR22 ;  /* 0x00000016ff007e24 */ /* 0x000fe2000f8e00ff */
[----:B------:R-:W-:Y:S04]  /*47c0*/  UISETP.LT.AND UP0, UPT, UR4, 0x20, UPT ;  /* 0x000000200400788c */ /* 0x000fe8000bf01270 */
[----:B------:R-:W-:Y:S07]  /*47d0*/  USEL UR4, UR4, 0x20, UP0 ;  /* 0x0000002004047887 */ /* 0x000fee0008000000 */
[C---:B------:R-:W-:Y:S01]  /*47e0*/  @P0 LEA R5, P1, R0.reuse, R79, 0x5 ;  /* 0x0000004f00050211 */ /* 0x040fe200078228ff */
[----:B------:R-:W-:Y:S01]  /*47f0*/  @P0 IMAD.MOV.U32 R74, RZ, RZ, R110 ;  /* 0x000000ffff4a0224 */ /* 0x000fe200078e006e */
[----:B------:R-:W-:Y:S02]  /*4800*/  @P0 ISETP.NE.U32.AND P4, PT, R95, RZ, PT ;  /* 0x000000ff5f00020c */ /* 0x000fe40003f85070 */
[----:B------:R-:W-:Y:S01]  /*4810*/  @P0 LEA.HI.X R0, R0, R77, R3, 0x5, P1 ;  /* 0x0000004d00000211 */ /* 0x000fe200008f2c03 */
[----:B------:R-:W-:Y:S01]  /*4820*/  @P0 IMAD.WIDE.U32 R6, R5, c[0x0][0x258], R74 ;  /* 0x0000960005060a25 */ /* 0x000fe200078e004a */
[----:B------:R-:W-:Y:S02]  /*4830*/  @P0 ISETP.NE.U32.AND P3, PT, R94, RZ, PT ;  /* 0x000000ff5e00020c */ /* 0x000fe40003f65070 */
[----:B------:R-:W-:Y:S01]  /*4840*/  @P0 ISETP.NE.U32.AND P2, PT, R93, RZ, PT ;  /* 0x000000ff5d00020c */ /* 0x000fe20003f45070 */
[----:B------:R-:W-:Y:S01]  /*4850*/  @P0 IMAD R0, R0, c[0x0][0x258], RZ ;  /* 0x0000960000000a24 */ /* 0x000fe200078e02ff */
[C---:B------:R-:W-:Y:S03]  /*4860*/  @P0 LEA R4, P1, R6.reuse, c[0x0][0x250], 0x1 ;  /* 0x0000940006040a11 */ /* 0x040fe600078208ff */
[----:B------:R-:W-:Y:S04]  /*4870*/  @P0 IMAD R0, R5, c[0x0][0x25c], R0 ;  /* 0x0000970005000a24 */ /* 0x000fe800078e0200 */
        /* <DEDUP_REMOVED lines=10> */
[----:B------:R-:W-:Y:S03]  /*4920*/  ISETP.GE.AND P0, PT, R99, UR4, PT ;  /* 0x0000000463007c0c */ /* 0x000fe6000bf06270 */
[----:B------:R-:W0:Y:S01]  /*4930*/  LDGDEPBAR ;  /* 0x00000000000079af */ /* 0x000e220000000000 */
[----:B------:R-:W-:Y:S04]  /*4940*/  DEPBAR.LE SB0, 0x0 ;  /* 0x000080000000791a */ /* 0x000fe80000000000 */
[----:B------:R-:W-:Y:S06]  /*4950*/  BAR.SYNC.DEFER_BLOCKING 0x0 ;  /* 0x0000000000007b1d */ /* 0x000fec0000010000 */
[----:B------:R-:W-:-:S05]  /*4960*/  @P0 BRA `(.L_x_337) ;  /* 0x0000017000000947 */ /* 0x000fca0003800000 */
[----:B-1----:R-:W-:Y:S01]  /*4970*/  ISETP.GE.AND P3, PT, R16, c[0x0][0x1d4], PT ;  /* 0x0000750010007a0c */ /* 0x002fe20003f66270 */
[----:B------:R-:W-:Y:S01]  /*4980*/  IMAD.U32 R0, RZ, RZ, UR22 ;  /* 0x00000016ff007e24 */ /* 0x000fe2000f8e00ff */
[----:B------:R-:W-:Y:S01]  /*4990*/  ISETP.GE.AND P2, PT, R11, c[0x0][0x1d4], PT ;  /* 0x000075000b007a0c */ /* 0x000fe20003f46270 */
[----:B-----5:R-:W-:Y:S01]  /*49a0*/  IMAD.MOV.U32 R18, RZ, RZ, R108 ;  /* 0x000000ffff127224 */ /* 0x020fe200078e006c */
[----:B------:R-:W-:Y:S01]  /*49b0*/  ISETP.GE.AND P1, PT, R98, c[0x0][0x1d4], PT ;  /* 0x0000750062007a0c */ /* 0x000fe20003f26270 */
[----:B------:R-:W-:Y:S01]  /*49c0*/  IMAD.MOV.U32 R19, RZ, RZ, R71 ;  /* 0x000000ffff137224 */ /* 0x000fe200078e0047 */
[----:B------:R-:W-:Y:S02]  /*49d0*/  ISETP.GE.AND P0, PT, R97, c[0x0][0x1d4], PT ;  /* 0x0000750061007a0c */ /* 0x000fe40003f06270 */
[C---:B------:R-:W-:Y:S04]  /*49e0*/  LEA R2, P4, R0.reuse, R73, 0x5 ;  /* 0x0000004900027211 */ /* 0x040fe800078828ff */
[----:B------:R-:W-:Y:S01]  /*49f0*/  LEA.HI.X R3, R0, R72, R3, 0x5, P4 ;  /* 0x0000004800037211 */ /* 0x000fe200020f2c03 */
[----:B------:R-:W1:Y:S01]  /*4a00*/  @!P3 LDS.128 R28, [R96+0x8080] ;  /* 0x00808000601cb984 */ /* 0x000e620000000c00 */
[----:B------:R-:W-:Y:S03]  /*4a10*/  IMAD.WIDE.U32 R18, R2, c[0x0][0x208], R18 ;  /* 0x0000820002127a25 */ /* 0x000fe600078e0012 */
[----:B------:R-:W2:Y:S01]  /*4a20*/  @!P2 LDS.128 R24, [R96+0x9080] ;  /* 0x009080006018a984 */ /* 0x000ea20000000c00 */
[----:B------:R-:W-:Y:S01]  /*4a30*/  IMAD R3, R3, c[0x0][0x208], RZ ;  /* 0x0000820003037a24 */ /* 0x000fe200078e02ff */
[----:B------:R-:W-:Y:S02]  /*4a40*/  LEA R32, P4, R18, c[0x0][0x1f8], 0x1 ;  /* 0x00007e0012207a11 */ /* 0x000fe400078808ff */
[----:B------:R-:W3:Y:S01]  /*4a50*/  @!P1 LDS.128 R20, [R96+0xa080] ;  /* 0x00a0800060149984 */ /* 0x000ee20000000c00 */
[----:B------:R-:W-:Y:S03]  /*4a60*/  IMAD R3, R2, c[0x0][0x20c], R3 ;  /* 0x0000830002037a24 */ /* 0x000fe600078e0203 */
[----:B------:R-:W4:Y:S01]  /*4a70*/  @!P0 LDS.128 R4, [R96+0xb080] ;  /* 0x00b0800060048984 */ /* 0x000f220000000c00 */
[----:B------:R-:W-:Y:S05]  /*4a80*/  IMAD.IADD R3, R19, 0x1, R3 ;  /* 0x0000000113037824 */ /* 0x000fea00078e0203 */
[----:B------:R-:W-:Y:S05]  /*4a90*/  LEA.HI.X R33, R18, c[0x0][0x1fc], R3, 0x1, P4 ;  /* 0x00007f0012217a11 */ /* 0x000fea00020f0c03 */
[----:B-1----:R1:W-:Y:S04]  /*4aa0*/  @!P3 STG.E.128 [R32.64], R28 ;  /* 0x0000001c2000b986 */ /* 0x0023e8000c101d1e */
[----:B--2---:R1:W-:Y:S04]  /*4ab0*/  @!P2 STG.E.128 [R32.64+0x80], R24 ;  /* 0x000080182000a986 */ /* 0x0043e8000c101d1e */
[----:B---3--:R1:W-:Y:S04]  /*4ac0*/  @!P1 STG.E.128 [R32.64+0x100], R20 ;  /* 0x0001001420009986 */ /* 0x0083e8000c101d1e */
[----:B----4-:R1:W-:Y:S02]  /*4ad0*/  @!P0 STG.E.128 [R32.64+0x180], R4 ;  /* 0x0001800420008986 */ /* 0x0103e4000c101d1e */
.L_x_337:
[----:B-1----:R-:W-:Y:S05]  /*4ae0*/  BSYNC B0 ;  /* 0x0000000000007941 */ /* 0x002fea0003800000 */
.L_x_336:
[----:B------:R-:W-:Y:S01]  /*4af0*/  UISETP.GT.AND UP0, UPT, UR22, UR12, UPT ;  /* 0x0000000c1600728c */ /* 0x000fe2000bf04270 */
[----:B------:R-:W-:Y:S01]  /*4b00*/  IMAD.U32 R0, RZ, RZ, UR18 ;  /* 0x00000012ff007e24 */ /* 0x000fe2000f8e00ff */
[----:B------:R-:W-:Y:S04]  /*4b10*/  UIADD3 UR22, UR22, -0x1, URZ ;  /* 0xffffffff16167890 */ /* 0x000fe8000fffe03f */
[----:B------:R-:W-:Y:S05]  /*4b20*/  PLOP3.LUT P0, PT, PT, PT, UP0, 0x80, 0x0 ;  /* 0x000000000000781c */ /* 0x000fea0003f0f008 */
[----:B------:R-:W-:Y:S02]  /*4b30*/  @UP0 USHF.R.S32.HI UR5, URZ, 0x1f, UR22 ;  /* 0x0000001f3f050899 */ /* 0x000fe40008011416 */
[----:B------:R-:W-:Y:S04]  /*4b40*/  @UP0 UIMAD UR4, UR17, UR22, URZ ;  /* 0x00000016110402a4 */ /* 0x000fe8000f8e023f */
[----:B------:R-:W-:Y:S02]  /*4b50*/  @UP0 UIMAD UR4, UR5, UR18, UR4 ;  /* 0x00000012050402a4 */ /* 0x000fe4000f8e0204 */
[----:B------:R-:W-:Y:S01]  /*4b60*/  @P0 IMAD.MOV.U32 R2, RZ, RZ, R112 ;  /* 0x000000ffff020224 */ /* 0x000fe200078e0070 */
[----:B------:R-:W-:Y:S01]  /*4b70*/  @P0 ISETP.NE.U32.AND P4, PT, R95, RZ, PT ;  /* 0x000000ff5f00020c */ /* 0x000fe20003f85070 */
[----:B------:R-:W-:Y:S01]  /*4b80*/  @P0 IMAD.MOV.U32 R3, RZ, RZ, R115 ;  /* 0x000000ffff030224 */ /* 0x000fe200078e0073 */
[----:B------:R-:W-:Y:S02]  /*4b90*/  @P0 ISETP.NE.U32.AND P3, PT, R94, RZ, PT ;  /* 0x000000ff5e00020c */ /* 0x000fe40003f65070 */
[----:B------:R-:W-:Y:S01]  /*4ba0*/  @P0 ISETP.NE.U32.AND P2, PT, R93, RZ, PT ;  /* 0x000000ff5d00020c */ /* 0x000fe20003f45070 */
[----:B------:R-:W-:Y:S05]  /*4bb0*/  @P0 IMAD.WIDE.U32 R2, R0, UR22, R2 ;  /* 0x0000001600020c25 */ /* 0x000fea000f8e0002 */
[C---:B------:R-:W-:Y:S02]  /*4bc0*/  @P0 LEA R4, P1, R2.reuse, c[0x0][0x220], 0x1 ;  /* 0x0000880002040a11 */ /* 0x040fe400078208ff */
[----:B------:R-:W-:Y:S04]  /*4bd0*/  @P0 IADD3 R0, R3, UR4, RZ ;  /* 0x0000000403000c10 */ /* 0x000fe8000fffe0ff */
        /* <DEDUP_REMOVED lines=8> */
[----:B------:R1:W-:Y:S04]  /*4c60*/  @P0 LDGSTS.E.BYPASS.LTC128B.128 [R96+0xf080], [R4.64+0x180], P1 ;  /* 0x0f08018004600fae */ /* 0x0003e80008901d5e */
[----:B------:R-:W0:Y:S01]  /*4c70*/  LDGDEPBAR ;  /* 0x00000000000079af */ /* 0x000e220000000000 */
[----:B------:R-:W-:-:S05]  /*4c80*/  @P0 BRA `(.L_x_338) ;  /* 0xffffd46000000947 */ /* 0x000fca000383ffff */
[----:B------:R-:W-:Y:S06]  /*4c90*/  BAR.SYNC.DEFER_BLOCKING 0x0 ;  /* 0x0000000000007b1d */ /* 0x000fec0000010000 */
.L_x_317:
[----:B------:R-:W-:Y:S01]  /*4ca0*/  UIADD3 UR6, UR23, 0x7f, URZ ;  /* 0x0000007f17067890 */ /* 0x000fe2000fffe03f */
[----:B------:R-:W-:Y:S01]  /*4cb0*/  PLOP3.LUT P0, PT, PT, PT, UP2, 0x40, 0x0 ;  /* 0x000000000000781c */ /* 0x000fe20003f0e828 */
[----:B------:R-:W-:-:S02]  /*4cc0*/  ULDC.64 UR4, c[0x0][0x2c8] ;  /* 0x0000b20000047ab9 */ /* 0x000fc40000000a00 */
[----:B------:R-:W-:Y:S02]  /*4cd0*/  UIMAD.WIDE.U32 UR8, UR6, UR4, URZ ;  /* 0x00000004060872a5 */ /* 0x000fe4000f8e003f */
[----:B------:R-:W-:Y:S02]  /*4ce0*/  ULDC UR7, c[0x0][0x328] ;  /* 0x0000ca0000077ab9 */ /* 0x000fe40000000800 */
[----:B------:R-:W-:Y:S02]  /*4cf0*/  @UP3 USHF.R.U32.HI UR6, URZ, UR5, UR9 ;  /* 0x000000053f063299 */ /* 0x000fe40008011609 */
[----:B------:R-:W-:Y:S02]  /*4d00*/  UIADD3 UR24, UR24, UR25, URZ ;  /* 0x0000001918187290 */ /* 0x000fe4000fffe03f */
[----:B------:R-:W-:-:S04]  /*4d10*/  UIADD3 UR15, UR15, UR6, URZ ;  /* 0x000000060f0f7290 */ /* 0x000fc8000fffe03f */
[----:B------:R-:W-:Y:S01]  /*4d20*/  UIADD3 UR7, UR15, UR7, URZ ;  /* 0x000000070f077290 */ /* 0x000fe2000fffe03f */
[----:B------:R-:W-:Y:S05]  /*4d30*/  @P0 BRA `(.L_x_339) ;  /* 0x0000015000000947 */ /* 0x000fea0003800000 */
[----:B------:R-:W-:Y:S01]  /*4d40*/  ISETP.LT.AND P0, PT, RZ, UR15, PT ;  /* 0x0000000fff007c0c */ /* 0x000fe2000bf01270 */
[----:B------:R-:W-:Y:S02]  /*4d50*/  UIADD3 UR8, UR15, -0x1, URZ ;  /* 0xffffffff0f087890 */ /* 0x000fe4000fffe03f */
[----:B------:R-:W-:-:S10]  /*4d60*/  ULDC UR6, c[0x0][0x32c] ;  /* 0x0000cb0000067ab9 */ /* 0x000fd40000000800 */
[----:B------:R-:W-:Y:S05]  /*4d70*/  @P0 BRA `(.L_x_340) ;  /* 0x0000008000000947 */ /* 0x000fea0003800000 */
[----:B------:R-:W-:Y:S02]  /*4d80*/  UISETP.NE.AND UP0, UPT, UR6, 0x1, UPT ;  /* 0x000000010600788c */ /* 0x000fe4000bf05270 */
[----:B------:R-:W-:Y:S02]  /*4d90*/  UIADD3 UR8, -UR15, URZ, URZ ;  /* 0x0000003f0f087290 */ /* 0x000fe4000fffe13f */
[----:B------:R-:W-:Y:S02]  /*4da0*/  ULDC.64 UR4, c[0x0][0x330] ;  /* 0x0000cc0000047ab9 */ /* 0x000fe40000000a00 */
[----:B------:R-:W-:-:S07]  /*4db0*/  UIMAD.WIDE.U32 UR10, UR8, UR4, URZ ;  /* 0x00000004080a72a5 */ /* 0x000fce000f8e003f */
[----:B------:R-:W-:Y:S02]  /*4dc0*/  @UP0 UMOV UR9, UR11 ;  /* 0x0000000b00090c82 */ /* 0x000fe40008000000 */
[----:B------:R-:W-:-:S04]  /*4dd0*/  @UP0 USHF.R.U32.HI UR8, URZ, UR5, UR9 ;  /* 0x000000053f080299 */ /* 0x000fc80008011609 */
[----:B------:R-:W-:Y:S01]  /*4de0*/  ULOP3.LUT UR8, URZ, UR8, URZ, 0x33, !UPT ;  /* 0x000000083f087292 */ /* 0x000fe2000f8e333f */
[----:B------:R-:W-:Y:S05]  /*4df0*/  BRA `(.L_x_341) ;  /* 0x0000005000007947 */ /* 0x000fea0003800000 */
.L_x_340:
[----:B------:R-:W-:Y:S02]  /*4e00*/  UISETP.NE.AND UP0, UPT, UR6, 0x1, UPT ;  /* 0x000000010600788c */ /* 0x000fe4000bf05270 */
[----:B------:R-:W-:Y:S02]  /*4e10*/  ULDC.64 UR4, c[0x0][0x330] ;  /* 0x0000cc0000047ab9 */ /* 0x000fe40000000a00 */
[----:B------:R-:W-:-:S07]  /*4e20*/  UIMAD.WIDE.U32 UR10, UR8, UR4, URZ ;  /* 0x00000004080a72a5 */ /* 0x000fce000f8e003f */
[----:B------:R-:W-:Y:S02]  /*4e30*/  @UP0 UMOV UR9, UR11 ;  /* 0x0000000b00090c82 */ /* 0x000fe40008000000 */
[----:B------:R-:W-:Y:S02]  /*4e40*/  @UP0 USHF.R.U32.HI UR8, URZ, UR5, UR9 ;  /* 0x000000053f080299 */ /* 0x000fe40008011609 */
.L_x_341:
[----:B------:R-:W-:Y:S02]  /*4e50*/  ULDC UR4, c[0x0][0x32c] ;  /* 0x0000cb0000047ab9 */ /* 0x000fe40000000800 */
[----:B------:R-:W-:-:S04]  /*4e60*/  UIMAD UR4, UR8, UR6, UR4 ;  /* 0x00000006080472a4 */ /* 0x000fc8000f8e0204 */
[----:B------:R-:W-:-:S04]  /*4e70*/  UISETP.LT.AND UP0, UPT, UR7, UR4, UPT ;  /* 0x000000040700728c */ /* 0x000fc8000bf01270 */
[----:B------:R-:W-:-:S04]  /*4e80*/  USEL UR7, UR7, UR4, UP0 ;  /* 0x0000000407077287 */ /* 0x000fc80008000000 */
.L_x_339:
[----:B------:R-:W-:Y:S01]  /*4e90*/  UIADD3 UR6, UR7, 0x1f, URZ ;  /* 0x0000001f07067890 */ /* 0x000fe2000fffe03f */
[----:B------:R-:W-:Y:S01]  /*4ea0*/  PLOP3.LUT P0, PT, PT, PT, UP2, 0x40, 0x0 ;  /* 0x000000000000781c */ /* 0x000fe20003f0e828 */
[----:B------:R-:W-:Y:S02]  /*4eb0*/  ULDC.64 UR4, c[0x0][0x2c8] ;  /* 0x0000b20000047ab9 */ /* 0x000fe40000000a00 */
[----:B------:R-:W-:Y:S02]  /*4ec0*/  USHF.R.S32.HI UR7, URZ, 0x1f, UR6 ;  /* 0x0000001f3f077899 */ /* 0x000fe40008011406 */
[----:B------:R-:W-:Y:S02]  /*4ed0*/  UIMAD.WIDE.U32 UR8, UR23, UR4, URZ ;  /* 0x00000004170872a5 */ /* 0x000fe4000f8e003f */
[----:B------:R-:W-:Y:S02]  /*4ee0*/  ULEA.HI UR7, UR7, UR6, URZ, 0x5 ;  /* 0x0000000607077291 */ /* 0x000fe4000f8f283f */
[----:B------:R-:W-:-:S02]  /*4ef0*/  ULDC UR4, c[0x0][0x324] ;  /* 0x0000c90000047ab9 */ /* 0x000fc40000000800 */
[----:B------:R-:W-:Y:S02]  /*4f00*/  UMOV UR6, UR23 ;  /* 0x0000001700067c82 */ /* 0x000fe40008000000 */
[----:B------:R-:W-:Y:S02]  /*4f10*/  USHF.R.S32.HI UR7, URZ, 0x5, UR7 ;  /* 0x000000053f077899 */ /* 0x000fe40008011407 */
[----:B------:R-:W-:Y:S02]  /*4f20*/  @UP3 USHF.R.U32.HI UR6, URZ, UR5, UR9 ;  /* 0x000000053f063299 */ /* 0x000fe40008011609 */
[----:B------:R-:W-:Y:S02]  /*4f30*/  UISETP.LT.AND UP0, UPT, UR7, UR13, UPT ;  /* 0x0000000d0700728c */ /* 0x000fe4000bf01270 */
[----:B------:R-:W-:Y:S02]  /*4f40*/  UIADD3 UR5, UR14, UR6, URZ ;  /* 0x000000060e057290 */ /* 0x000fe4000fffe03f */
[----:B------:R-:W-:-:S02]  /*4f50*/  USEL UR13, UR7, UR13, UP0 ;  /* 0x0000000d070d7287 */ /* 0x000fc40008000000 */
[----:B------:R-:W-:Y:S01]  /*4f60*/  UIADD3 UR6, UR5, -UR4, URZ ;  /* 0x8000000405067290 */ /* 0x000fe2000fffe03f */
        /* <DEDUP_REMOVED lines=13> */
.L_x_343:
[----:B------:R-:W-:Y:S02]  /*5040*/  ULDC UR4, c[0x0][0x32c] ;  /* 0x0000cb0000047ab9 */ /* 0x000fe40000000800 */
[----:B------:R-:W-:-:S03]  /*5050*/  UISETP.NE.AND UP0, UPT, UR4, 0x1, UPT ;  /* 0x000000010400788c */ /* 0x000fc6000bf05270 */
[----:B------:R-:W-:Y:S02]  /*5060*/  ULDC.64 UR4, c[0x0][0x330] ;  /* 0x0000cc0000047ab9 */ /* 0x000fe40000000a00 */
[----:B------:R-:W-:-:S06]  /*5070*/  UIMAD.WIDE.U32 UR8, UR7, UR4, URZ ;  /* 0x00000004070872a5 */ /* 0x000fcc000f8e003f */
[----:B------:R-:W-:Y:S02]  /*5080*/  @UP0 USHF.R.U32.HI UR7, URZ, UR5, UR9 ;  /* 0x000000053f070299 */ /* 0x000fe40008011609 */
.L_x_344:
[----:B------:R-:W-:Y:S02]  /*5090*/  ULDC UR4, c[0x0][0x32c] ;  /* 0x0000cb0000047ab9 */ /* 0x000fe40000000800 */
[----:B------:R-:W-:-:S04]  /*50a0*/  UIMAD UR4, UR7, UR4, URZ ;  /* 0x00000004070472a4 */ /* 0x000fc8000f8e023f */
[----:B------:R-:W-:-:S04]  /*50b0*/  UISETP.LT.AND UP0, UPT, UR6, UR4, UPT ;  /* 0x000000040600728c */ /* 0x000fc8000bf01270 */
[----:B------:R-:W-:-:S04]  /*50c0*/  USEL UR6, UR6, UR4, !UP0 ;  /* 0x0000000406067287 */ /* 0x000fc8000c000000 */
.L_x_342:
[----:B------:R-:W-:Y:S01]  /*50d0*/  USHF.R.S32.HI UR4, URZ, 0x1f, UR6 ;  /* 0x0000001f3f047899 */ /* 0x000fe20008011406 */
[----:B------:R-:W-:Y:S01]  /*50e0*/  PLOP3.LUT P2, PT, PT, PT, PT, 0x80, 0x0 ;  /* 0x000000000000781c */ /* 0x000fe20003f4f070 */
[----:B------:R-:W-:Y:S01]  /*50f0*/  IMAD.MOV.U32 R3, RZ, RZ, RZ ;  /* 0x000000ffff037224 */ /* 0x000fe200078e00ff */
[----:B------:R-:W-:Y:S01]  /*5100*/  CS2R R128, SRZ ;  /* 0x0000000000807805 */ /* 0x000fe2000001ff00 */
[----:B------:R-:W-:Y:S01]  /*5110*/  ULEA.HI UR6, UR4, UR6, URZ, 0x5 ;  /* 0x0000000604067291 */ /* 0x000fe2000f8f283f */
[----:B------:R-:W-:Y:S01]  /*5120*/  IMAD.MOV.U32 R130, RZ, RZ, RZ ;  /* 0x000000ffff827224 */ /* 0x000fe200078e00ff */
[----:B------:R-:W-:Y:S01]  /*5130*/  CS2R R126, SRZ ;  /* 0x00000000007e7805 */ /* 0x000fe2000001ff00 */
[----:B------:R-:W-:Y:S01]  /*5140*/  CS2R R124, SRZ ;  /* 0x00000000007c7805 */ /* 0x000fe2000001ff00 */
[----:B------:R-:W-:Y:S01]  /*5150*/  USHF.R.S32.HI UR6, URZ, 0x5, UR6 ;  /* 0x000000053f067899 */ /* 0x000fe20008011406 */
[----:B------:R-:W-:Y:S01]  /*5160*/  CS2R R122, SRZ ;  /* 0x00000000007a7805 */ /* 0x000fe2000001ff00 */
[----:B------:R-:W-:Y:S01]  /*5170*/  CS2R R120, SRZ ;  /* 0x0000000000787805 */ /* 0x000fe2000001ff00 */
[----:B------:R-:W-:Y:S01]  /*5180*/  CS2R R118, SRZ ;  /* 0x0000000000767805 */ /* 0x000fe2000001ff00 */
[----:B------:R-:W-:Y:S01]  /*5190*/  UISETP.LT.AND UP0, UPT, URZ, UR6, UPT ;  /* 0x000000063f00728c */ /* 0x000fe2000bf01270 */
[----:B------:R-:W-:Y:S01]  /*51a0*/  CS2R R116, SRZ ;  /* 0x0000000000747805 */ /* 0x000fe2000001ff00 */
[----:B------:R-:W-:Y:S01]  /*51b0*/  CS2R R114, SRZ ;  /* 0x0000000000727805 */ /* 0x000fe2000001ff00 */
[----:B------:R-:W-:Y:S01]  /*51c0*/  CS2R R112, SRZ ;  /* 0x0000000000707805 */ /* 0x000fe2000001ff00 */
[----:B------:R-:W-:Y:S01]  /*51d0*/  USEL UR6, URZ, UR6, !UP0 ;  /* 0x000000063f067287 */ /* 0x000fe2000c000000 */
[----:B------:R-:W-:Y:S01]  /*51e0*/  CS2R R110, SRZ ;  /* 0x00000000006e7805 */ /* 0x000fe2000001ff00 */
[----:B------:R-:W-:Y:S01]  /*51f0*/  CS2R R108, SRZ ;  /* 0x00000000006c7805 */ /* 0x000fe2000001ff00 */
[----:B------:R-:W-:Y:S01]  /*5200*/  CS2R R106, SRZ ;  /* 0x00000000006a7805 */ /* 0x000fe2000001ff00 */
[----:B------:R-:W-:Y:S01]  /*5210*/  UISETP.GT.AND UP0, UPT, UR13, UR6, UPT ;  /* 0x000000060d00728c */ /* 0x000fe2000bf04270 */
[----:B------:R-:W-:Y:S01]  /*5220*/  CS2R R104, SRZ ;  /* 0x0000000000687805 */ /* 0x000fe2000001ff00 */
[----:B------:R-:W-:Y:S01]  /*5230*/  CS2R R102, SRZ ;  /* 0x0000000000667805 */ /* 0x000fe2000001ff00 */
[----:B------:R-:W-:Y:S01]  /*5240*/  CS2R R100, SRZ ;  /* 0x0000000000647805 */ /* 0x000fe2000001ff00 */
[----:B------:R-:W-:Y:S01]  /*5250*/  CS2R R98, SRZ ;  /* 0x0000000000627805 */ /* 0x000fe2000001ff00 */
[----:B-1----:R-:W-:Y:S01]  /*5260*/  CS2R R96, SRZ ;  /* 0x0000000000607805 */ /* 0x002fe2000001ff00 */
        /* <DEDUP_REMOVED lines=10> */
[----:B-----5:R-:W-:Y:S01]  /*5310*/  CS2R R76, SRZ ;  /* 0x00000000004c7805 */ /* 0x020fe2000001ff00 */
        /* <DEDUP_REMOVED lines=39> */
[----:B------:R-:W-:Y:S05]  /*5590*/  @!P0 BRA `(.L_x_345) ;  /* 0x0001420000008947 */ /* 0x000fea0003800000 */
[----:B------:R-:W-:Y:S02]  /*55a0*/  ULDC.64 UR4, c[0x0][0x340] ;  /* 0x0000d00000047ab9 */ /* 0x000fe40000000a00 */
[----:B------:R-:W-:-:S02]  /*55b0*/  UISETP.NE.U32.AND UP1, UPT, URZ, UR4, UPT ;  /* 0x000000043f00728c */ /* 0x000fc4000bf25070 */
[----:B------:R-:W-:Y:S02]  /*55c0*/  ULDC.64 UR8, c[0x0][0x340] ;  /* 0x0000d00000087ab9 */ /* 0x000fe40000000a00 */
[----:B------:R-:W-:-:S06]  /*55d0*/  UISETP.NE.AND.EX UP1, UPT, URZ, UR5, UPT, UP1 ;  /* 0x000000053f00728c */ /* 0x000fcc000bf25310 */
[----:B------:R-:W-:-:S05]  /*55e0*/  PLOP3.LUT P3, PT, PT, PT, UP1, 0x80, 0x0 ;  /* 0x000000000000781c */ /* 0x000fca0003f6f018 */
[----:B------:R-:W-:Y:S02]  /*55f0*/  @UP1 UMOV UR4, 0x4 ;  /* 0x0000000400041882 */ /* 0x000fe40000000000 */
[----:B------:R-:W-:-:S06]  /*5600*/  @UP1 UIMAD.WIDE UR4, UR29, UR4, UR8 ;  /* 0x000000041d0412a5 */ /* 0x000fcc000f8e0208 */
[----:B------:R-:W-:Y:S02]  /*5610*/  IMAD.U32 R4, RZ, RZ, UR4 ;  /* 0x00000004ff047e24 */ /* 0x000fe4000f8e00ff */
[----:B------:R-:W-:Y:S01]  /*5620*/  IMAD.U32 R5, RZ, RZ, UR5 ;  /* 0x00000005ff057e24 */ /* 0x000fe2000f8e00ff */
[----:B------:R-:W-:Y:S01]  /*5630*/  SHF.R.S32.HI R6, RZ, 0x1f, R55 ;  /* 0x0000001fff067819 */ /* 0x000fe20000011437 */
[----:B------:R-:W-:-:S03]  /*5640*/  ULDC.64 UR4, c[0x0][0x348] ;  /* 0x0000d20000047ab9 */ /* 0x000fc60000000a00 */
[----:B------:R1:W2:Y:S01]  /*5650*/  @P3 LDG.E R0, [R4.64] ;  /* 0x0000001e04003981 */ /* 0x0002a2000c1e1900 */
[----:B------:R-:W-:Y:S01]  /*5660*/  UISETP.NE.U32.AND UP0, UPT, URZ, UR4, UPT ;  /* 0x000000043f00728c */ /* 0x000fe2000bf05070 */
[CC--:B------:R-:W-:Y:S01]  /*5670*/  LEA.HI R2, R6.reuse, R55.reuse, RZ, 0x4 ;  /* 0x0000003706027211 */ /* 0x0c0fe200078f20ff */
[----:B------:R-:W-:Y:S01]  /*5680*/  USHF.R.S32.HI UR7, URZ, 0x1f, UR26 ;  /* 0x0000001f3f077899 */ /* 0x000fe2000801141a */
[----:B------:R-:W-:Y:S01]  /*5690*/  LEA.HI R54, R6, R55, RZ, 0x3 ;  /* 0x0000003706367211 */ /* 0x000fe200078f18ff */
[----:B------:R-:W-:Y:S01]  /*56a0*/  UISETP.NE.AND.EX UP0, UPT, URZ, UR5, UPT, UP0 ;  /* 0x000000053f00728c */ /* 0x000fe2000bf05300 */
[----:B------:R-:W-:Y:S01]  /*56b0*/  SHF.R.S32.HI R3, RZ, 0x4, R2 ;  /* 0x00000004ff037819 */ /* 0x000fe20000011402 */
[----:B------:R-:W-:Y:S01]  /*56c0*/  USHF.R.S32.HI UR12, URZ, 0x1f, UR24 ;  /* 0x0000001f3f0c7899 */ /* 0x000fe20008011418 */
[----:B------:R-:W-:Y:S01]  /*56d0*/  PLOP3.LUT P2, PT, PT, PT, UP3, 0x80, 0x0 ;  /* 0x000000000000781c */ /* 0x000fe20003f4f038 */
[----:B------:R-:W-:Y:S01]  /*56e0*/  ULDC.64 UR4, c[0x0][0x178] ;  /* 0x00005e0000047ab9 */ /* 0x000fe20000000a00 */
[C---:B------:R-:W-:Y:S01]  /*56f0*/  LEA.HI R63, R2.reuse, R3, RZ, 0x1 ;  /* 0x00000003023f7211 */ /* 0x040fe200078f08ff */
[----:B------:R-:W-:Y:S01]  /*5700*/  UIMAD UR7, UR7, UR4, URZ ;  /* 0x00000004070772a4 */ /* 0x000fe2000f8e023f */
[----:B------:R-:W-:Y:S01]  /*5710*/  PLOP3.LUT P0, PT, PT, PT, UP3, 0x80, 0x0 ;  /* 0x000000000000781c */ /* 0x000fe20003f0f038 */
[----:B------:R-:W-:Y:S01]  /*5720*/  UIMAD.WIDE.U32 UR8, UR26, UR4, URZ ;  /* 0x000000041a0872a5 */ /* 0x000fe2000f8e003f */
[----:B------:R-:W-:Y:S01]  /*5730*/  LOP3.LUT R63, R63, 0xfffffffe, RZ, 0xc0, !PT ;  /* 0xfffffffe3f3f7812 */ /* 0x000fe200078ec0ff */
[----:B------:R-:W-:Y:S01]  /*5740*/  UIMAD UR26, UR26, UR5, UR7 ;  /* 0x000000051a1a72a4 */ /* 0x000fe2000f8e0207 */
[----:B------:R-:W-:Y:S01]  /*5750*/  LOP3.LUT R2, R2, 0xfffffff0, RZ, 0xc0, !PT ;  /* 0xfffffff002027812 */ /* 0x000fe200078ec0ff */
[----:B------:R-:W-:Y:S01]  /*5760*/  USEL UR11, UR29, URZ, !UP0 ;  /* 0x0000003f1d0b7287 */ /* 0x000fe2000c000000 */
[----:B------:R-:W-:Y:S01]  /*5770*/  LEA.HI R119, R6, R55, RZ, 0x6 ;  /* 0x0000003706777211 */ /* 0x000fe200078f30ff */
[----:B------:R-:W-:Y:S01]  /*5780*/  ULDC UR7, c[0x0][0x2c4] ;  /* 0x0000b10000077ab9 */ /* 0x000fe20000000800 */
[----:B------:R-:W-:Y:S01]  /*5790*/  IMAD.IADD R63, R3, 0x1, -R63 ;  /* 0x00000001033f7824 */ /* 0x000fe200078e0a3f */
[----:B------:R-:W-:Y:S01]  /*57a0*/  UIMAD UR7, UR28, UR7, URZ ;  /* 0x000000071c0772a4 */ /* 0x000fe2000f8e023f */
[----:B------:R-:W-:Y:S01]  /*57b0*/  IMAD.IADD R11, R55, 0x1, -R2 ;  /* 0x00000001370b7824 */ /* 0x000fe200078e0a02 */
[----:B------:R-:W-:Y:S01]  /*57c0*/  ULDC.64 UR4, c[0x0][0x1b8] ;  /* 0x00006e0000047ab9 */ /* 0x000fe20000000a00 */
[----:B------:R-:W-:Y:S01]  /*57d0*/  IMAD.SHL.U32 R119, R119, 0x8, RZ ;  /* 0x0000000877777824 */ /* 0x000fe200078e00ff */
[----:B-1----:R-:W-:Y:S01]  /*57e0*/  LOP3.LUT R4, R54, 0xfffffff8, RZ, 0xc0, !PT ;  /* 0xfffffff836047812 */ /* 0x002fe200078ec0ff */
[----:B------:R-:W-:Y:S01]  /*57f0*/  UIADD3 UR27, UR9, UR26, URZ ;  /* 0x0000001a091b7290 */ /* 0x000fe2000fffe03f */
[----:B------:R-:W-:Y:S01]  /*5800*/  SHF.R.S32.HI R54, RZ, 0x3, R54 ;  /* 0x00000003ff367819 */ /* 0x000fe20000011436 */
[----:B------:R-:W-:Y:S01]  /*5810*/  UIMAD UR10, UR19, UR4, URZ ;  /* 0x00000004130a72a4 */ /* 0x000fe2000f8e023f */
[----:B------:R-:W-:Y:S01]  /*5820*/  SHF.R.S32.HI R16, RZ, 0x1f, R11 ;  /* 0x0000001fff107819 */ /* 0x000fe2000001140b */
[----:B------:R-:W-:Y:S01]  /*5830*/  IMAD.IADD R61, R55, 0x1, -R4 ;  /* 0x00000001373d7824 */ /* 0x000fe200078e0a04 */
[C---:B------:R-:W-:Y:S01]  /*5840*/  IADD3 R14, R54.reuse, UR23, RZ ;  /* 0x00000017360e7c10 */ /* 0x040fe2000fffe0ff */
[----:B------:R-:W-:Y:S01]  /*5850*/  UMOV UR26, UR8 ;  /* 0x00000008001a7c82 */ /* 0x000fe20008000000 */
[----:B------:R-:W-:Y:S01]  /*5860*/  IMAD.SHL.U32 R121, R54, 0x40, RZ ;  /* 0x0000004036797824 */ /* 0x000fe200078e00ff */
[----:B------:R-:W-:Y:S01]  /*5870*/  USHF.R.S32.HI UR8, URZ, 0x1f, UR29 ;  /* 0x0000001f3f087899 */ /* 0x000fe2000801141d */
[C---:B------:R-:W-:Y:S01]  /*5880*/  IMAD R3, R61.reuse, 0x20, R54 ;  /* 0x000000203d037824 */ /* 0x040fe200078e0236 */
[C---:B------:R-:W-:Y:S01]  /*5890*/  ISETP.GE.AND P1, PT, R14.reuse, UR7, PT ;  /* 0x000000070e007c0c */ /* 0x040fe2000bf26270 */
[----:B------:R-:W-:Y:S01]  /*58a0*/  IMAD.SHL.U32 R80, R61, 0x8, RZ ;  /* 0x000000083d507824 */ /* 0x000fe200078e00ff */
[----:B------:R-:W-:Y:S01]  /*58b0*/  IADD3 R4, R14, 0x20, RZ ;  /* 0x000000200e047810 */ /* 0x000fe20007ffe0ff */
[----:B------:R-:W-:Y:S01]  /*58c0*/  UIMAD UR9, UR20, UR5, UR10 ;  /* 0x00000005140972a4 */ /* 0x000fe2000f8e020a */
[----:B------:R-:W-:Y:S01]  /*58d0*/  IADD3 R3, R3, UR23, RZ ;  /* 0x0000001703037c10 */ /* 0x000fe2000fffe0ff */
[----:B------:R-:W-:Y:S01]  /*58e0*/  UIMAD.WIDE.U32 UR26, UR20, UR4, UR26 ;  /* 0x00000004141a72a5 */ /* 0x000fe2000f8e001a */
[----:B------:R-:W-:Y:S01]  /*58f0*/  ISETP.GE.AND P4, PT, R4, UR7, PT ;  /* 0x0000000704007c0c */ /* 0x000fe2000bf86270 */
[----:B------:R-:W-:Y:S01]  /*5900*/  USEL UR10, UR8, URZ, !UP0 ;  /* 0x0000003f080a7287 */ /* 0x000fe2000c000000 */
[C---:B------:R-:W-:Y:S01]  /*5910*/  IADD3 R9, R80.reuse, 0x80, RZ ;  /* 0x0000008050097810 */ /* 0x040fe20007ffe0ff */
[----:B------:R-:W-:Y:S01]  /*5920*/  @P2 IMAD.HI.U32 R4, R3, c[0x0][0x2c8], RZ ;  /* 0x0000b20003042a27 */ /* 0x000fe200078e00ff */
[----:B------:R-:W-:Y:S01]  /*5930*/  ULDC.64 UR4, c[0x0][0x1c0] ;  /* 0x0000700000047ab9 */ /* 0x000fe20000000a00 */
[----:B------:R-:W-:Y:S01]  /*5940*/  IADD3 R8, R80, 0xc0, RZ ;  /* 0x000000c050087810 */ /* 0x000fe20007ffe0ff */
[----:B------:R-:W-:Y:S01]  /*5950*/  UIMAD UR10, UR10, UR4, URZ ;  /* 0x000000040a0a72a4 */ /* 0x000fe2000f8e023f */
[----:B------:R-:W-:Y:S01]  /*5960*/  IMAD.MOV.U32 R7, RZ, RZ, R3 ;  /* 0x000000ffff077224 */ /* 0x000fe200078e0003 */
[----:B------:R-:W-:Y:S01]  /*5970*/  @P0 SHF.R.U32.HI R7, RZ, c[0x0][0x2cc], R4 ;  /* 0x0000b300ff070a19 */ /* 0x000fe20000011604 */
[----:B------:R-:W-:Y:S01]  /*5980*/  UIADD3 UR27, UR27, UR9, URZ ;  /* 0x000000091b1b7290 */ /* 0x000fe2000fffe03f */
[----:B------:R-:W-:Y:S01]  /*5990*/  @!P1 SHF.R.S32.HI R4, RZ, 0x1f, R9 ;  /* 0x0000001fff049819 */ /* 0x000fe20000011409 */
[----:B------:R-:W-:Y:S01]  /*59a0*/  UIMAD UR5, UR11, UR5, UR10 ;  /* 0x000000050b0572a4 */ /* 0x000fe2000f8e020a */
[----:B------:R-:W-:Y:S01]  /*59b0*/  IADD3 R13, P0, R54, UR24, RZ ;  /* 0x00000018360d7c10 */ /* 0x000fe2000ff1e0ff */
[----:B------:R-:W-:Y:S01]  /*59c0*/  UIMAD.WIDE.U32 UR26, UR11, UR4, UR26 ;  /* 0x000000040b1a72a5 */ /* 0x000fe2000f8e001a */
[----:B------:R-:W-:Y:S01]  /*59d0*/  ISETP.GE.AND P5, PT, R9, c[0x0][0x198], PT ;  /* 0x0000660009007a0c */ /* 0x000fe20003fa6270 */
[--C-:B------:R-:W-:Y:S01]  /*59e0*/  IMAD.MOV R12, RZ, RZ, -R7.reuse ;  /* 0x000000ffff0c7224 */ /* 0x100fe200078e0a07 */
[----:B------:R-:W-:Y:S01]  /*59f0*/  @!P1 LEA.HI R9, R4, R9, RZ, 0x3 ;  /* 0x0000000904099211 */ /* 0x000fe200078f18ff */
[----:B------:R-:W-:Y:S01]  /*5a00*/  UIADD3 UR5, UR27, UR5, URZ ;  /* 0x000000051b057290 */ /* 0x000fe2000fffe03f */
[----:B------:R-:W-:Y:S01]  /*5a10*/  LEA.HI.X.SX32 R4, R54, UR12, 0x1, P0 ;  /* 0x0000000c36047c11 */ /* 0x000fe200080f0eff */
[----:B------:R-:W-:Y:S01]  /*5a20*/  IMAD.U32 R19, RZ, RZ, UR27 ;  /* 0x0000001bff137e24 */ /* 0x000fe2000f8e00ff */
[----:B------:R-:W-:Y:S01]  /*5a30*/  @!P1 SHF.R.S32.HI R5, RZ, 0x1f, R8 ;  /* 0x0000001fff059819 */ /* 0x000fe20000011408 */
[----:B------:R-:W-:Y:S01]  /*5a40*/  IMAD.U32 R18, RZ, RZ, UR26 ;  /* 0x0000001aff127e24 */ /* 0x000fe2000f8e00ff */
[----:B------:R-:W-:Y:S01]  /*5a50*/  P2R R10, PR, RZ, 0x10 ;  /* 0x00000010ff0a7803 */ /* 0x000fe20000000000 */
[----:B------:R-:W-:Y:S01]  /*5a60*/  IMAD R2, R4, c[0x0][0x1e0], RZ ;  /* 0x0000780004027a24 */ /* 0x000fe200078e02ff */
[----:B------:R-:W-:Y:S01]  /*5a70*/  ISETP.GE.AND P4, PT, R8, c[0x0][0x198], PT ;  /* 0x0000660008007a0c */ /* 0x000fe20003f86270 */
[----:B------:R-:W-:Y:S01]  /*5a80*/  IMAD.U32 R19, RZ, RZ, UR5 ;  /* 0x00000005ff137e24 */ /* 0x000fe2000f8e00ff */
[----:B------:R-:W-:Y:S01]  /*5a90*/  @!P1 LEA.HI R8, R5, R8, RZ, 0x3 ;  /* 0x0000000805089211 */ /* 0x000fe200078f18ff */
[----:B------:R-:W-:Y:S01]  /*5aa0*/  IMAD R5, R13, c[0x0][0x1e4], R2 ;  /* 0x000079000d057a24 */ /* 0x000fe200078e0202 */
[----:B------:R-:W-:Y:S01]  /*5ab0*/  SHF.R.S32.HI R2, RZ, 0x1f, R7 ;  /* 0x0000001fff027819 */ /* 0x000fe20000011407 */
[----:B------:R-:W-:Y:S01]  /*5ac0*/  IMAD R12, R12, c[0x0][0x2c4], R3 ;  /* 0x0000b1000c0c7a24 */ /* 0x000fe200078e0203 */
[----:B------:R-:W-:Y:S01]  /*5ad0*/  LEA.HI R3, R16, R11, RZ, 0x3 ;  /* 0x0000000b10037211 */ /* 0x000fe200078f18ff */
[----:B------:R-:W-:Y:S01]  /*5ae0*/  IMAD.SHL.U32 R98, R61, 0x8, RZ ;  /* 0x000000083d627824 */ /* 0x000fe200078e00ff */
[----:B------:R-:W-:Y:S01]  /*5af0*/  LOP3.LUT R121, R121, 0x1c0, RZ, 0xc0, !PT ;  /* 0x000001c079797812 */ /* 0x000fe200078ec0ff */
[----:B------:R-:W-:Y:S01]  /*5b00*/  IMAD R2, R2, c[0x0][0x1b0], RZ ;  /* 0x00006c0002027a24 */ /* 0x000fe200078e02ff */
[----:B------:R-:W-:Y:S01]  /*5b10*/  LOP3.LUT R16, R3, 0xfffffff8, RZ, 0xc0, !PT ;  /* 0xfffffff803107812 */ /* 0x000fe200078ec0ff */
[C---:B------:R-:W-:Y:S01]  /*5b20*/  IMAD.WIDE.U32 R18, R7.reuse, c[0x0][0x1b0], R18 ;  /* 0x00006c0007127a25 */ /* 0x040fe200078e0012 */
[----:B------:R-:W-:Y:S01]  /*5b30*/  SHF.R.S32.HI R99, RZ, 0x1f, R98 ;  /* 0x0000001fff637819 */ /* 0x000fe20000011462 */
[----:B------:R-:W-:Y:S01]  /*5b40*/  ULDC.64 UR4, c[0x0][0x1e8] ;  /* 0x00007a0000047ab9 */ /* 0x000fe20000000a00 */
[----:B------:R-:W-:Y:S01]  /*5b50*/  IADD3 R62, R98, 0x40, RZ ;  /* 0x00000040623e7810 */ /* 0x000fe20007ffe0ff */
[----:B------:R-:W-:Y:S01]  /*5b60*/  IMAD R2, R7, c[0x0][0x1b4], R2 ;  /* 0x00006d0007027a24 */ /* 0x000fe200078e0202 */
[----:B------:R-:W-:Y:S01]  /*5b70*/  SHF.R.S32.HI R7, RZ, 0x1f, R12 ;  /* 0x0000001fff077819 */ /* 0x000fe2000001140c */
[----:B------:R-:W-:Y:S01]  /*5b80*/  IMAD R4, R4, c[0x0][0x208], RZ ;  /* 0x0000820004047a24 */ /* 0x000fe200078e02ff */
[----:B------:R-:W-:Y:S01]  /*5b90*/  @!P1 LOP3.LUT R8, R8, 0xfffffff8, RZ, 0xc0, !PT ;  /* 0xfffffff808089812 */ /* 0x000fe200078ec0ff */
[----:B------:R-:W-:Y:S01]  /*5ba0*/  IMAD.IADD R19, R19, 0x1, R2 ;  /* 0x0000000113137824 */ /* 0x000fe200078e0202 */
[----:B------:R-:W-:Y:S01]  /*5bb0*/  LOP3.LUT R119, R119, 0xfffffe00, RZ, 0xc0, !PT ;  /* 0xfffffe0077777812 */ /* 0x000fe200078ec0ff */
[----:B------:R-:W-:Y:S01]  /*5bc0*/  IMAD R7, R7, c[0x0][0x1a8], RZ ;  /* 0x00006a0007077a24 */ /* 0x000fe200078e02ff */
[----:B------:R-:W-:Y:S01]  /*5bd0*/  SHF.R.U32.HI R120, RZ, 0x3, R121 ;  /* 0x00000003ff787819 */ /* 0x000fe20000011679 */
[----:B------:R-:W-:Y:S01]  /*5be0*/  IMAD R4, R13, c[0x0][0x20c], R4 ;  /* 0x000083000d047a24 */ /* 0x000fe200078e0204 */
[----:B------:R-:W-:Y:S01]  /*5bf0*/  @!P1 LOP3.LUT R9, R9, 0xfffffff8, RZ, 0xc0, !PT ;  /* 0xfffffff809099812 */ /* 0x000fe200078ec0ff */
[--C-:B------:R-:W-:Y:S01]  /*5c00*/  IMAD.WIDE.U32 R20, R13, c[0x0][0x1e0], R98.reuse ;  /* 0x000078000d147a25 */ /* 0x100fe200078e0062 */
[----:B------:R-:W-:Y:S01]  /*5c10*/  UIMAD UR4, UR19, UR4, URZ ;  /* 0x00000004130472a4 */ /* 0x000fe2000f8e023f */
[----:B------:R-:W-:Y:S01]  /*5c20*/  LOP3.LUT R215, R215, 0xfffffffd, RZ, 0xc0, !PT ;  /* 0xfffffffdd7d77812 */ /* 0x000fe200078ec0ff */
[----:B------:R-:W-:Y:S01]  /*5c30*/  BSSY B0, `(.L_x_346) ;  /* 0x000006f000007945 */ /* 0x000fe20003800000 */
[----:B------:R-:W-:Y:S01]  /*5c40*/  IMAD.WIDE.U32 R22, R13, c[0x0][0x208], R98 ;  /* 0x000082000d167a25 */ /* 0x000fe200078e0062 */
[----:B------:R-:W-:-:S03]  /*5c50*/  UIMAD UR9, UR20, UR5, UR4 ;  /* 0x00000005140972a4 */ /* 0x000fc6000f8e0204 */
[C---:B------:R-:W-:Y:S01]  /*5c60*/  IMAD R7, R12.reuse, c[0x0][0x1ac], R7 ;  /* 0x00006b000c077a24 */ /* 0x040fe200078e0207 */
[----:B------:R-:W-:Y:S01]  /*5c70*/  ULDC.64 UR4, c[0x0][0x210] ;  /* 0x0000840000047ab9 */ /* 0x000fe20000000a00 */
[----:B------:R-:W-:Y:S01]  /*5c80*/  IMAD.WIDE.U32 R12, R12, c[0x0][0x1a8], R18 ;  /* 0x00006a000c0c7a25 */ /* 0x000fe200078e0012 */
[----:B------:R-:W-:-:S03]  /*5c90*/  UIMAD UR4, UR19, UR4, URZ ;  /* 0x00000004130472a4 */ /* 0x000fc6000f8e023f */
[----:B------:R-:W-:Y:S01]  /*5ca0*/  IMAD.IADD R13, R13, 0x1, R7 ;  /* 0x000000010d0d7824 */ /* 0x000fe200078e0207 */
[C---:B------:R-:W-:Y:S01]  /*5cb0*/  LEA R15, P0, R12.reuse, c[0x0][0x160], 0x1 ;  /* 0x000058000c0f7a11 */ /* 0x040fe200078008ff */
[----:B------:R-:W-:Y:S01]  /*5cc0*/  IMAD.IADD R11, R11, 0x1, -R16 ;  /* 0x000000010b0b7824 */ /* 0x000fe200078e0a10 */
[----:B------:R-:W-:Y:S01]  /*5cd0*/  UIMAD UR4, UR20, UR5, UR4 ;  /* 0x00000005140472a4 */ /* 0x000fe2000f8e0204 */
[----:B------:R-:W-:Y:S01]  /*5ce0*/  IMAD.IADD R23, R23, 0x1, R4 ;  /* 0x0000000117177824 */ /* 0x000fe200078e0204 */
[----:B------:R-:W-:Y:S01]  /*5cf0*/  LEA.HI.X R13, R12, c[0x0][0x164], R13, 0x1, P0 ;  /* 0x000059000c0d7a11 */ /* 0x000fe200000f0c0d */
[----:B------:R-:W1:Y:S01]  /*5d00*/  SHFL.IDX PT, R16, R15, RZ, 0x181f ;  /* 0x00181fff0f107589 */ /* 0x000e6200000e0000 */
[C---:B------:R-:W-:Y:S01]  /*5d10*/  IMAD.SHL.U32 R4, R11.reuse, 0x40, RZ ;  /* 0x000000400b047824 */ /* 0x040fe200078e00ff */
[C---:B------:R-:W-:Y:S01]  /*5d20*/  LOP3.LUT P6, RZ, R11.reuse, 0x4, RZ, 0xc0, !PT ;  /* 0x000000040bff7812 */ /* 0x040fe200078cc0ff */
[----:B------:R-:W-:Y:S01]  /*5d30*/  IMAD.MOV.U32 R2, RZ, RZ, 0x10 ;  /* 0x00000010ff027424 */ /* 0x000fe200078e00ff */
[----:B------:R-:W3:Y:S01]  /*5d40*/  SHFL.IDX PT, R17, R13, RZ, 0x181f ;  /* 0x00181fff0d117589 */ /* 0x000ee200000e0000 */
[----:B------:R-:W-:Y:S01]  /*5d50*/  LOP3.LUT P2, RZ, R11, 0x2, RZ, 0xc0, !PT ;  /* 0x000000020bff7812 */ /* 0x000fe2000784c0ff */
[----:B------:R-:W-:Y:S01]  /*5d60*/  IMAD.IADD R21, R21, 0x1, R5 ;  /* 0x0000000115157824 */ /* 0x000fe200078e0205 */
[----:B------:R-:W-:Y:S01]  /*5d70*/  @!P1 SHF.R.S32.HI R11, RZ, 0x1f, R62 ;  /* 0x0000001fff0b9819 */ /* 0x000fe2000001143e */
[----:B------:R-:W-:Y:S01]  /*5d80*/  IMAD.SHL.U32 R5, R63, 0x8, RZ ;  /* 0x000000083f057824 */ /* 0x000fe200078e00ff */
[----:B------:R-:W-:Y:S01]  /*5d90*/  LOP3.LUT R4, R4, 0x1c0, RZ, 0xc0, !PT ;  /* 0x000001c004047812 */ /* 0x000fe200078ec0ff */
[----:B------:R-:W-:Y:S01]  /*5da0*/  IMAD.U32 R217, RZ, RZ, UR20 ;  /* 0x00000014ffd97e24 */ /* 0x000fe2000f8e00ff */
[----:B------:R-:W-:Y:S01]  /*5db0*/  @!P1 LEA.HI R11, R11, R62, RZ, 0x3 ;  /* 0x0000003e0b0b9211 */ /* 0x000fe200078f18ff */
[----:B------:R-:W-:Y:S01]  /*5dc0*/  IMAD.U32 R229, RZ, RZ, UR20 ;  /* 0x00000014ffe57e24 */ /* 0x000fe2000f8e00ff */
[----:B------:R-:W-:Y:S01]  /*5dd0*/  SEL R2, R2, 0xfffffff0, !P2 ;  /* 0xfffffff002027807 */ /* 0x000fe20005000000 */
[----:B------:R-:W-:Y:S01]  /*5de0*/  IMAD.WIDE.U32 R216, R217, c[0x0][0x1e8], R20 ;  /* 0x00007a00d9d87a25 */ /* 0x000fe200078e0014 */
[----:B------:R-:W-:-:S02]  /*5df0*/  ISETP.GE.AND P2, PT, R62, c[0x0][0x198], PT ;  /* 0x000066003e007a0c */ /* 0x000fc40003f46270 */
[----:B------:R-:W-:Y:S01]  /*5e00*/  LOP3.LUT R5, R4, 0x8, R5, 0xf8, !PT ;  /* 0x0000000804057812 */ /* 0x000fe200078ef805 */
[----:B------:R-:W-:Y:S01]  /*5e10*/  IMAD.WIDE.U32 R228, R229, c[0x0][0x210], R22 ;  /* 0x00008400e5e47a25 */ /* 0x000fe200078e0016 */
[----:B------:R-:W-:Y:S02]  /*5e20*/  SHF.R.U32.HI R4, RZ, 0x3, R4 ;  /* 0x00000003ff047819 */ /* 0x000fe40000011604 */
[----:B------:R-:W-:Y:S02]  /*5e30*/  @!P1 LOP3.LUT R11, R11, 0xfffffff8, RZ, 0xc0, !PT ;  /* 0xfffffff80b0b9812 */ /* 0x000fe400078ec0ff */
[----:B------:R-:W-:Y:S02]  /*5e40*/  LOP3.LUT R4, R5, R4, RZ, 0x3c, !PT ;  /* 0x0000000405047212 */ /* 0x000fe400078e3cff */
[----:B-1----:R-:W-:Y:S02]  /*5e50*/  @!P1 LEA R18, P0, R80, R16, 0x1 ;  /* 0x0000001050129211 */ /* 0x002fe400078008ff */
[----:B------:R-:W-:Y:S01]  /*5e60*/  IADD3 R229, R229, UR4, RZ ;  /* 0x00000004e5e57c10 */ /* 0x000fe2000fffe0ff */
[----:B---3--:R-:W-:Y:S01]  /*5e70*/  @!P1 IMAD.WIDE R24, R8, 0x2, R16 ;  /* 0x0000000208189825 */ /* 0x008fe200078e0210 */
[----:B------:R-:W-:Y:S01]  /*5e80*/  @!P1 LEA.HI.X R19, R80, R17, R99, 0x1, P0 ;  /* 0x0000001150139211 */ /* 0x000fe200000f0c63 */
[----:B------:R-:W-:Y:S01]  /*5e90*/  ULDC.64 UR4, c[0x0][0x350] ;  /* 0x0000d40000047ab9 */ /* 0x000fe20000000a00 */
[----:B------:R-:W-:Y:S01]  /*5ea0*/  ISETP.NE.AND P0, PT, R10, RZ, PT ;  /* 0x000000ff0a00720c */ /* 0x000fe20003f05270 */
[--C-:B------:R-:W-:Y:S01]  /*5eb0*/  @!P1 IMAD.WIDE R20, R11, 0x2, R16.reuse ;  /* 0x000000020b149825 */ /* 0x100fe200078e0210 */
[----:B------:R-:W-:Y:S01]  /*5ec0*/  IADD3 R8, R98, 0x80, RZ ;  /* 0x0000008062087810 */ /* 0x000fe20007ffe0ff */
[----:B------:R-:W-:Y:S01]  /*5ed0*/  UISETP.NE.U32.AND UP0, UPT, URZ, UR4, UPT ;  /* 0x000000043f00728c */ /* 0x000fe2000bf05070 */
[----:B------:R-:W-:Y:S01]  /*5ee0*/  P2R R7, PR, RZ, 0x1 ;  /* 0x00000001ff077803 */ /* 0x000fe20000000000 */
[----:B------:R-:W-:Y:S01]  /*5ef0*/  @!P1 IMAD.WIDE R22, R9, 0x2, R16 ;  /* 0x0000000209169825 */ /* 0x000fe200078e0210 */
[----:B------:R-:W-:Y:S01]  /*5f00*/  ISETP.GE.AND P0, PT, R8, c[0x0][0x1d4], PT ;  /* 0x0000750008007a0c */ /* 0x000fe20003f06270 */
[----:B------:R-:W-:Y:S01]  /*5f10*/  UISETP.NE.AND.EX UP0, UPT, URZ, UR5, UPT, UP0 ;  /* 0x000000053f00728c */ /* 0x000fe2000bf05300 */
[----:B------:R-:W-:Y:S01]  /*5f20*/  IADD3 R217, R217, UR9, RZ ;  /* 0x00000009d9d97c10 */ /* 0x000fe2000fffe0ff */
[----:B------:R-:W-:Y:S01]  /*5f30*/  IMAD.MOV.U32 R11, RZ, RZ, 0x20 ;  /* 0x00000020ff0b7424 */ /* 0x000fe200078e00ff */
[----:B------:R-:W-:Y:S01]  /*5f40*/  ULDC.64 UR4, c[0x0][0x1f0] ;  /* 0x00007c0000047ab9 */ /* 0x000fe20000000a00 */
[----:B------:R1:W3:Y:S04]  /*5f50*/  SHFL.IDX PT, R16, R15, 0x1, 0x181f ;  /* 0x00381f000f107f89 */ /* 0x0002e800000e0000 */
[----:B------:R1:W4:Y:S04]  /*5f60*/  SHFL.IDX PT, R17, R13, 0x1, 0x181f ;  /* 0x00381f000d117f89 */ /* 0x00032800000e0000 */
[----:B------:R-:W-:-:S04]  /*5f70*/  @P0 LOP3.LUT R215, R215, 0x2, RZ, 0xfc, !PT ;  /* 0x00000002d7d70812 */ /* 0x000fc800078efcff */
[----:B------:R-:W-:Y:S01]  /*5f80*/  LOP3.LUT R215, R215, 0xfffffffe, RZ, 0xc0, !PT ;  /* 0xfffffffed7d77812 */ /* 0x000fe200078ec0ff */
[----:B--2---:R2:W5:Y:S01]  /*5f90*/  @P3 R2UR UR10, R0 ;  /* 0x00000000000a33c2 */ /* 0x00456200000e0000 */
[----:B------:R-:W-:Y:S02]  /*5fa0*/  ISETP.GE.AND P3, PT, R80, c[0x0][0x198], PT ;  /* 0x0000660050007a0c */ /* 0x000fe40003f66270 */
[----:B--2---:R-:W-:Y:S01]  /*5fb0*/  LOP3.LUT R0, R121, 0x38, R98, 0xf8, !PT ;  /* 0x0000003879007812 */ /* 0x004fe200078ef862 */
[----:B-----5:R-:W-:-:S03]  /*5fc0*/  @UP1 USHF.R.S32.HI UR11, URZ, 0x1f, UR10 ;  /* 0x0000001f3f0b1899 */ /* 0x020fc6000801140a */
[----:B------:R-:W-:Y:S01]  /*5fd0*/  LOP3.LUT R0, R119, R0, R120, 0xf6, !PT ;  /* 0x0000000077007212 */ /* 0x000fe200078ef678 */
[----:B------:R-:W-:Y:S02]  /*5fe0*/  @!UP1 UMOV UR10, UR29 ;  /* 0x0000001d000a9c82 */ /* 0x000fe40008000000 */
[----:B------:R-:W-:Y:S02]  /*5ff0*/  USEL UR9, UR10, URZ, !UP0 ;  /* 0x0000003f0a097287 */ /* 0x000fe4000c000000 */
[----:B------:R-:W-:Y:S01]  /*6000*/  @!P1 IMAD.SHL.U32 R5, R0, 0x2, RZ ;  /* 0x0000000200059824 */ /* 0x000fe200078e00ff */
[----:B------:R-:W-:Y:S02]  /*6010*/  @!UP1 UMOV UR11, UR8 ;  /* 0x00000008000b9c82 */ /* 0x000fe40008000000 */
[----:B------:R-:W-:Y:S01]  /*6020*/  USEL UR8, UR11, URZ, !UP0 ;  /* 0x0000003f0b087287 */ /* 0x000fe2000c000000 */
[----:B------:R-:W-:Y:S01]  /*6030*/  IMAD.U32 R9, RZ, RZ, UR9 ;  /* 0x00000009ff097e24 */ /* 0x000fe2000f8e00ff */
[----:B------:R2:W-:Y:S02]  /*6040*/  @!P1 LDGSTS.E.BYPASS.LTC128B.128 [R5+0x10080], [R18.64], !P3 ;  /* 0x1008000012059fae */ /* 0x0005e4000d901d5e */
[----:B------:R-:W-:Y:S01]  /*6050*/  UIMAD UR4, UR8, UR4, URZ ;  /* 0x00000004080472a4 */ /* 0x000fe2000f8e023f */
[C---:B------:R-:W-:Y:S01]  /*6060*/  IMAD.WIDE.U32 R216, R9.reuse, c[0x0][0x1f0], R216 ;  /* 0x00007c0009d87a25 */ /* 0x040fe200078e00d8 */
[----:B------:R2:W-:Y:S02]  /*6070*/  @!P1 LDGSTS.E.BYPASS.LTC128B.128 [R5+0x14080], [R20.64], !P2 ;  /* 0x1408000014059fae */ /* 0x0005e4000d101d5e */
[----:B------:R-:W-:Y:S01]  /*6080*/  UIMAD UR10, UR9, UR5, UR4 ;  /* 0x00000005090a72a4 */ /* 0x000fe2000f8e0204 */
[----:B------:R-:W-:Y:S01]  /*6090*/  IMAD.WIDE.U32 R228, R9, c[0x0][0x218], R228 ;  /* 0x0000860009e47a25 */ /* 0x000fe200078e00e4 */
[----:B------:R2:W-:Y:S01]  /*60a0*/  @!P1 LDGSTS.E.BYPASS.LTC128B.128 [R5+0x18080], [R22.64], !P5 ;  /* 0x1808000016059fae */ /* 0x0005e2000e901d5e */
[----:B------:R-:W-:-:S02]  /*60b0*/  ULDC.64 UR4, c[0x0][0x218] ;  /* 0x0000860000047ab9 */ /* 0x000fc40000000a00 */
[----:B------:R-:W-:Y:S01]  /*60c0*/  UIMAD UR4, UR8, UR4, URZ ;  /* 0x00000004080472a4 */ /* 0x000fe2000f8e023f */
[----:B------:R2:W-:Y:S01]  /*60d0*/  @!P1 LDGSTS.E.BYPASS.LTC128B.128 [R5+0x1c080], [R24.64], !P4 ;  /* 0x1c08000018059fae */ /* 0x0005e2000e101d5e */
[----:B------:R-:W-:Y:S01]  /*60e0*/  IMAD.SHL.U32 R9, R3, 0x40, RZ ;  /* 0x0000004003097824 */ /* 0x000fe200078e00ff */
[----:B------:R-:W-:Y:S01]  /*60f0*/  IADD3 R223, R217, UR10, RZ ;  /* 0x0000000ad9df7c10 */ /* 0x000fe2000fffe0ff */
[----:B------:R-:W-:Y:S01]  /*6100*/  UIMAD UR4, UR9, UR5, UR4 ;  /* 0x00000005090472a4 */ /* 0x000fe2000f8e0204 */
[----:B------:R-:W-:Y:S02]  /*6110*/  SEL R3, R11, 0xffffffe0, !P6 ;  /* 0xffffffe00b037807 */ /* 0x000fe40007000000 */
[----:B------:R-:W-:Y:S02]  /*6120*/  LOP3.LUT R4, R4, 0xfffffe00, R9, 0xf8, !PT ;  /* 0xfffffe0004047812 */ /* 0x000fe400078ef809 */
[----:B------:R-:W-:Y:S02]  /*6130*/  ISETP.GE.AND P6, PT, R98, c[0x0][0x1d4], PT ;  /* 0x0000750062007a0c */ /* 0x000fe40003fc6270 */
[----:B------:R-:W-:-:S02]  /*6140*/  IADD3 R221, R229, UR4, RZ ;  /* 0x00000004e5dd7c10 */ /* 0x000fc4000fffe0ff */
[----:B--2---:R-:W-:-:S04]  /*6150*/  IADD3 R5, R98, 0xc0, RZ ;  /* 0x000000c062057810 */ /* 0x004fc80007ffe0ff */
[----:B------:R-:W-:-:S13]  /*6160*/  ISETP.GE.AND P0, PT, R5, c[0x0][0x1d4], PT ;  /* 0x0000750005007a0c */ /* 0x000fda0003f06270 */
[----:B------:R-:W-:Y:S02]  /*6170*/  @P0 LOP3.LUT R215, R215, 0x1, RZ, 0xfc, !PT ;  /* 0x00000001d7d70812 */ /* 0x000fe400078efcff */
[----:B------:R-:W-:Y:S02]  /*6180*/  ISETP.GE.AND P0, PT, R62, c[0x0][0x1d4], PT ;  /* 0x000075003e007a0c */ /* 0x000fe40003f06270 */
[----:B------:R-:W-:-:S11]  /*6190*/  LOP3.LUT R215, R215, 0xfffffffb, RZ, 0xc0, !PT ;  /* 0xfffffffbd7d77812 */ /* 0x000fd600078ec0ff */
[----:B------:R-:W-:Y:S02]  /*61a0*/  @P0 LOP3.LUT R215, R215, 0x4, RZ, 0xfc, !PT ;  /* 0x00000004d7d70812 */ /* 0x000fe400078efcff */
[----:B------:R-:W-:-:S13]  /*61b0*/  ISETP.NE.AND P0, PT, R7, RZ, PT ;  /* 0x000000ff0700720c */ /* 0x000fda0003f05270 */
[----:B------:R-:W-:Y:S05]  /*61c0*/  @P0 BRA `(.L_x_347) ;  /* 0x0000015000000947 */ /* 0x000fea0003800000 */
[----:B-1-34-:R-:W-:Y:S01]  /*61d0*/  IADD3 R12, R80, 0x80, RZ ;  /* 0x00000080500c7810 */ /* 0x01afe20007ffe0ff */
[----:B------:R-:W-:Y:S01]  /*61e0*/  IMAD.SHL.U32 R11, R0, 0x2, RZ ;  /* 0x00000002000b7824 */ /* 0x000fe200078e00ff */
[----:B------:R-:W-:Y:S02]  /*61f0*/  IADD3 R8, R80, 0xc0, RZ ;  /* 0x000000c050087810 */ /* 0x000fe40007ffe0ff */
[----:B------:R-:W-:Y:S02]  /*6200*/  SHF.R.S32.HI R9, RZ, 0x1f, R62 ;  /* 0x0000001fff097819 */ /* 0x000fe4000001143e */
[----:B------:R-:W-:Y:S02]  /*6210*/  SHF.R.S32.HI R7, RZ, 0x1f, R12 ;  /* 0x0000001fff077819 */ /* 0x000fe4000001140c */
[----:B------:R-:W-:Y:S02]  /*6220*/  SHF.R.S32.HI R5, RZ, 0x1f, R8 ;  /* 0x0000001fff057819 */ /* 0x000fe40000011408 */
[----:B------:R-:W-:-:S02]  /*6230*/  LEA.HI R9, R9, R62, RZ, 0x3 ;  /* 0x0000003e09097211 */ /* 0x000fc400078f18ff */
[----:B------:R-:W-:Y:S02]  /*6240*/  LEA.HI R7, R7, R12, RZ, 0x3 ;  /* 0x0000000c07077211 */ /* 0x000fe400078f18ff */
[----:B------:R-:W-:Y:S02]  /*6250*/  LEA.HI R5, R5, R8, RZ, 0x3 ;  /* 0x0000000805057211 */ /* 0x000fe400078f18ff */
[C---:B------:R-:W-:Y:S02]  /*6260*/  LEA R18, P0, R80.reuse, R16, 0x1 ;  /* 0x0000001050127211 */ /* 0x040fe400078008ff */
[----:B------:R-:W-:Y:S02]  /*6270*/  LOP3.LUT R9, R9, 0xfffffff8, RZ, 0xc0, !PT ;  /* 0xfffffff809097812 */ /* 0x000fe400078ec0ff */
[----:B------:R-:W-:Y:S02]  /*6280*/  LOP3.LUT R7, R7, 0xfffffff8, RZ, 0xc0, !PT ;  /* 0xfffffff807077812 */ /* 0x000fe400078ec0ff */
[----:B------:R-:W-:Y:S01]  /*6290*/  LOP3.LUT R5, R5, 0xfffffff8, RZ, 0xc0, !PT ;  /* 0xfffffff805057812 */ /* 0x000fe200078ec0ff */
[----:B------:R-:W-:Y:S01]  /*62a0*/  IMAD.WIDE R8, R9, 0x2, R16 ;  /* 0x0000000209087825 */ /* 0x000fe200078e0210 */
[----:B------:R-:W-:-:S03]  /*62b0*/  LEA.HI.X R19, R80, R17, R99, 0x1, P0 ;  /* 0x0000001150137211 */ /* 0x000fc600000f0c63 */
[--C-:B------:R-:W-:Y:S02]  /*62c0*/  IMAD.WIDE R20, R7, 0x2, R16.reuse ;  /* 0x0000000207147825 */ /* 0x100fe400078e0210 */
[----:B------:R1:W-:Y:S02]  /*62d0*/  LDGSTS.E.BYPASS.LTC128B.128 [R11+0x11080], [R18.64], !P3 ;  /* 0x11080000120b7fae */ /* 0x0003e4000d901d5e */
[----:B------:R-:W-:Y:S02]  /*62e0*/  IMAD.WIDE R16, R5, 0x2, R16 ;  /* 0x0000000205107825 */ /* 0x000fe400078e0210 */
[----:B------:R1:W-:Y:S04]  /*62f0*/  LDGSTS.E.BYPASS.LTC128B.128 [R11+0x15080], [R8.64], !P2 ;  /* 0x15080000080b7fae */ /* 0x0003e8000d101d5e */
[----:B------:R1:W-:Y:S04]  /*6300*/  LDGSTS.E.BYPASS.LTC128B.128 [R11+0x19080], [R20.64], !P5 ;  /* 0x19080000140b7fae */ /* 0x0003e8000e901d5e */
[----:B------:R1:W-:Y:S02]  /*6310*/  LDGSTS.E.BYPASS.LTC128B.128 [R11+0x1d080], [R16.64], !P4 ;  /* 0x1d080000100b7fae */ /* 0x0003e4000e101d5e */
.L_x_347:
[----:B-1-34-:R-:W-:Y:S05]  /*6320*/  BSYNC B0 ;  /* 0x0000000000007941 */ /* 0x01afea0003800000 */
.L_x_346:
[----:B------:R-:W-:Y:S01]  /*6330*/  IADD3 R5, R14, 0x40, RZ ;  /* 0x000000400e057810 */ /* 0x000fe20007ffe0ff */
[----:B------:R1:W2:Y:S01]  /*6340*/  SHFL.IDX PT, R17, R13, 0x2, 0x181f ;  /* 0x00581f000d117f89 */ /* 0x0002a200000e0000 */
[----:B------:R-:W-:Y:S02]  /*6350*/  BSSY B0, `(.L_x_348) ;  /* 0x000001b000007945 */ /* 0x000fe40003800000 */
[----:B------:R-:W-:Y:S01]  /*6360*/  ISETP.GE.AND P0, PT, R5, UR7, PT ;  /* 0x0000000705007c0c */ /* 0x000fe2000bf06270 */
[----:B------:R1:W3:Y:S03]  /*6370*/  SHFL.IDX PT, R16, R15, 0x2, 0x181f ;  /* 0x00581f000f107f89 */ /* 0x0002e600000e0000 */
[----:B------:R-:W-:-:S09]  /*6380*/  P2R R9, PR, RZ, 0x1 ;  /* 0x00000001ff097803 */ /* 0x000fd20000000000 */
[----:B------:R-:W-:Y:S05]  /*6390*/  @P0 BRA `(.L_x_349) ;  /* 0x0000016000000947 */ /* 0x000fea0003800000 */
[----:B------:R-:W-:Y:S01]  /*63a0*/  IADD3 R12, R80, 0x80, RZ ;  /* 0x00000080500c7810 */ /* 0x000fe20007ffe0ff */
        /* <DEDUP_REMOVED lines=8> */
[C---:B---3--:R-:W-:Y:S02]  /*6430*/  LEA R18, P0, R80.reuse, R16, 0x1 ;  /* 0x0000001050127211 */ /* 0x048fe400078008ff */
[----:B------:R-:W-:Y:S02]  /*6440*/  LOP3.LUT R11, R11, 0xfffffff8, RZ, 0xc0, !PT ;  /* 0xfffffff80b0b7812 */ /* 0x000fe400078ec0ff */
[----:B------:R-:W-:Y:S02]  /*6450*/  LOP3.LUT R7, R7, 0xfffffff8, RZ, 0xc0, !PT ;  /* 0xfffffff807077812 */ /* 0x000fe400078ec0ff */
[----:B------:R-:W-:Y:S01]  /*6460*/  LOP3.LUT R5, R5, 0xfffffff8, RZ, 0xc0, !PT ;  /* 0xfffffff805057812 */ /* 0x000fe200078ec0ff */
[----:B--2---:R-:W-:Y:S01]  /*6470*/  IMAD.WIDE R22, R11, 0x2, R16 ;  /* 0x000000020b167825 */ /* 0x004fe200078e0210 */
[----:B------:R-:W-:-:S03]  /*6480*/  LEA.HI.X R19, R80, R17, R99, 0x1, P0 ;  /* 0x0000001150137211 */ /* 0x000fc600000f0c63 */
[--C-:B------:R-:W-:Y:S02]  /*6490*/  IMAD.WIDE R24, R7, 0x2, R16.reuse ;  /* 0x0000000207187825 */ /* 0x100fe400078e0210 */
[----:B------:R-:W-:Y:S01]  /*64a0*/  @!PT LDS RZ, [RZ] ;  /* 0x00000000fffff984 */ /* 0x000fe20000000800 */
[----:B------:R2:W-:Y:S02]  /*64b0*/  LDGSTS.E.BYPASS.LTC128B.128 [R21+0x12080], [R18.64], !P3 ;  /* 0x1208000012157fae */ /* 0x0005e4000d901d5e */
[----:B------:R-:W-:Y:S02]  /*64c0*/  IMAD.WIDE R16, R5, 0x2, R16 ;  /* 0x0000000205107825 */ /* 0x000fe400078e0210 */
[----:B------:R2:W-:Y:S04]  /*64d0*/  LDGSTS.E.BYPASS.LTC128B.128 [R21+0x16080], [R22.64], !P2 ;  /* 0x1608000016157fae */ /* 0x0005e8000d101d5e */
[----:B------:R2:W-:Y:S04]  /*64e0*/  LDGSTS.E.BYPASS.LTC128B.128 [R21+0x1a080], [R24.64], !P5 ;  /* 0x1a08000018157fae */ /* 0x0005e8000e901d5e */
[----:B------:R2:W-:Y:S02]  /*64f0*/  LDGSTS.E.BYPASS.LTC128B.128 [R21+0x1e080], [R16.64], !P4 ;  /* 0x1e08000010157fae */ /* 0x0005e4000e101d5e */
.L_x_349:
[----:B------:R-:W-:Y:S05]  /*6500*/  BSYNC B0 ;  /* 0x0000000000007941 */ /* 0x000fea0003800000 */
.L_x_348:
[----:B------:R-:W-:Y:S01]  /*6510*/  IADD3 R5, R14, 0x60, RZ ;  /* 0x000000600e057810 */ /* 0x000fe20007ffe0ff */
[----:B--2---:R2:W4:Y:S01]  /*6520*/  SHFL.IDX PT, R17, R13, 0x3, 0x181f ;  /* 0x00781f000d117f89 */ /* 0x00452200000e0000 */
[----:B------:R-:W-:Y:S01]  /*6530*/  UIADD3 UR10, UR13, -0x1, URZ ;  /* 0xffffffff0d0a7890 */ /* 0x000fe2000fffe03f */
[----:B------:R-:W-:Y:S01]  /*6540*/  BSSY B0, `(.L_x_350) ;  /* 0x000001b000007945 */ /* 0x000fe20003800000 */
[----:B------:R-:W-:Y:S01]  /*6550*/  ISETP.GE.AND P0, PT, R5, UR7, PT ;  /* 0x0000000705007c0c */ /* 0x000fe2000bf06270 */
[----:B---3--:R2:W3:Y:S03]  /*6560*/  SHFL.IDX PT, R16, R15, 0x3, 0x181f ;  /* 0x00781f000f107f89 */ /* 0x0084e600000e0000 */
[----:B------:R-:W-:-:S09]  /*6570*/  P2R R8, PR, RZ, 0x1 ;  /* 0x00000001ff087803 */ /* 0x000fd20000000000 */
[----:B------:R-:W-:Y:S05]  /*6580*/  @P0 BRA `(.L_x_351) ;  /* 0x0000016000000947 */ /* 0x000fea0003800000 */
[----:B------:R-:W-:Y:S01]  /*6590*/  SHF.R.S32.HI R5, RZ, 0x1f, R62 ;  /* 0x0000001fff057819 */ /* 0x000fe2000001143e */
[----:B------:R-:W-:Y:S01]  /*65a0*/  IMAD.SHL.U32 R7, R0, 0x2, RZ ;  /* 0x0000000200077824 */ /* 0x000fe200078e00ff */
[C---:B------:R-:W-:Y:S02]  /*65b0*/  IADD3 R12, R80.reuse, 0x80, RZ ;  /* 0x00000080500c7810 */ /* 0x040fe40007ffe0ff */
[----:B------:R-:W-:Y:S02]  /*65c0*/  LEA.HI R5, R5, R62, RZ, 0x3 ;  /* 0x0000003e05057211 */ /* 0x000fe400078f18ff */
[C---:B---3--:R-:W-:Y:S02]  /*65d0*/  LEA R18, P0, R80.reuse, R16, 0x1 ;  /* 0x0000001050127211 */ /* 0x048fe400078008ff */
[----:B------:R-:W-:Y:S02]  /*65e0*/  LOP3.LUT R5, R5, 0xfffffff8, RZ, 0xc0, !PT ;  /* 0xfffffff805057812 */ /* 0x000fe400078ec0ff */
[----:B----4-:R-:W-:-:S03]  /*65f0*/  LEA.HI.X R19, R80, R17, R99, 0x1, P0 ;  /* 0x0000001150137211 */ /* 0x010fc600000f0c63 */
[----:B------:R-:W-:Y:S01]  /*6600*/  IMAD.WIDE R22, R5, 0x2, R16 ;  /* 0x0000000205167825 */ /* 0x000fe200078e0210 */
[----:B------:R-:W-:Y:S01]  /*6610*/  SHF.R.S32.HI R5, RZ, 0x1f, R12 ;  /* 0x0000001fff057819 */ /* 0x000fe2000001140c */
[----:B------:R-:W-:Y:S01]  /*6620*/  @!PT LDS RZ, [RZ] ;  /* 0x00000000fffff984 */ /* 0x000fe20000000800 */
[----:B------:R3:W-:Y:S03]  /*6630*/  LDGSTS.E.BYPASS.LTC128B.128 [R7+0x13080], [R18.64], !P3 ;  /* 0x1308000012077fae */ /* 0x0007e6000d901d5e */
[----:B------:R-:W-:Y:S01]  /*6640*/  LEA.HI R5, R5, R12, RZ, 0x3 ;  /* 0x0000000c05057211 */ /* 0x000fe200078f18ff */
[----:B------:R3:W-:Y:S01]  /*6650*/  LDGSTS.E.BYPASS.LTC128B.128 [R7+0x17080], [R22.64], !P2 ;  /* 0x1708000016077fae */ /* 0x0007e2000d101d5e */
[----:B------:R-:W-:Y:S02]  /*6660*/  IADD3 R12, R80, 0xc0, RZ ;  /* 0x000000c0500c7810 */ /* 0x000fe40007ffe0ff */
[----:B------:R-:W-:-:S05]  /*6670*/  LOP3.LUT R5, R5, 0xfffffff8, RZ, 0xc0, !PT ;  /* 0xfffffff805057812 */ /* 0x000fca00078ec0ff */
[----:B------:R-:W-:Y:S01]  /*6680*/  IMAD.WIDE R20, R5, 0x2, R16 ;  /* 0x0000000205147825 */ /* 0x000fe200078e0210 */
[----:B------:R-:W-:-:S04]  /*6690*/  SHF.R.S32.HI R5, RZ, 0x1f, R12 ;  /* 0x0000001fff057819 */ /* 0x000fc8000001140c */
[----:B------:R-:W-:Y:S01]  /*66a0*/  LEA.HI R5, R5, R12, RZ, 0x3 ;  /* 0x0000000c05057211 */ /* 0x000fe200078f18ff */
[----:B------:R3:W-:Y:S03]  /*66b0*/  LDGSTS.E.BYPASS.LTC128B.128 [R7+0x1b080], [R20.64], !P5 ;  /* 0x1b08000014077fae */ /* 0x0007e6000e901d5e */
[----:B------:R-:W-:-:S05]  /*66c0*/  LOP3.LUT R5, R5, 0xfffffff8, RZ, 0xc0, !PT ;  /* 0xfffffff805057812 */ /* 0x000fca00078ec0ff */
[----:B------:R-:W-:-:S05]  /*66d0*/  IMAD.WIDE R16, R5, 0x2, R16 ;  /* 0x0000000205107825 */ /* 0x000fca00078e0210 */
[----:B------:R3:W-:Y:S02]  /*66e0*/  LDGSTS.E.BYPASS.LTC128B.128 [R7+0x1f080], [R16.64], !P4 ;  /* 0x1f08000010077fae */ /* 0x0007e4000e101d5e */
.L_x_351:
[----:B------:R-:W-:Y:S05]  /*66f0*/  BSYNC B0 ;  /* 0x0000000000007941 */ /* 0x000fea0003800000 */
.L_x_350:
[----:B------:R-:W-:Y:S01]  /*6700*/  USHF.L.U32 UR9, UR10, 0x5, URZ ;  /* 0x000000050a097899 */ /* 0x000fe2000800063f */
[----:B------:R-:W0:Y:S01]  /*6710*/  LDGDEPBAR ;  /* 0x00000000000079af */ /* 0x000e220000000000 */
[----:B------:R-:W-:Y:S01]  /*6720*/  ULDC.64 UR4, c[0x0][0x1e0] ;  /* 0x0000780000047ab9 */ /* 0x000fe20000000a00 */
[C---:B------:R-:W-:Y:S01]  /*6730*/  LOP3.LUT P5, RZ, R215.reuse, 0x4, RZ, 0xc0, !PT ;  /* 0x00000004d7ff7812 */ /* 0x040fe200078ac0ff */
[----:B------:R-:W-:Y:S01]  /*6740*/  UMOV UR11, 0x5 ;  /* 0x00000005000b7882 */ /* 0x000fe20000000000 */
[C---:B------:R-:W-:Y:S01]  /*6750*/  LOP3.LUT P4, RZ, R215.reuse, 0x2, RZ, 0xc0, !PT ;  /* 0x00000002d7ff7812 */ /* 0x040fe2000788c0ff */
[----:B------:R-:W-:Y:S01]  /*6760*/  IMAD.U32 R5, RZ, RZ, UR9 ;  /* 0x00000009ff057e24 */ /* 0x000fe2000f8e00ff */
[----:B------:R-:W-:Y:S01]  /*6770*/  USHF.L.U32 UR8, UR4, 0x5, URZ ;  /* 0x0000000504087899 */ /* 0x000fe2000800063f */
[----:B------:R-:W-:Y:S01]  /*6780*/  BAR.SYNC.DEFER_BLOCKING 0x0 ;  /* 0x0000000000007b1d */ /* 0x000fe20000010000 */
[----:B------:R-:W-:Y:S01]  /*6790*/  USHF.L.U64.HI UR11, UR4, UR11, UR5 ;  /* 0x0000000b040b7299 */ /* 0x000fe20008010205 */
[----:B------:R-:W-:Y:S01]  /*67a0*/  LOP3.LUT P3, RZ, R215, 0x1, RZ, 0xc0, !PT ;  /* 0x00000001d7ff7812 */ /* 0x000fe2000786c0ff */
[----:B------:R-:W-:Y:S01]  /*67b0*/  USHF.R.S32.HI UR12, URZ, 0x1f, UR10 ;  /* 0x0000001f3f0c7899 */ /* 0x000fe2000801140a */
[----:B---3--:R-:W-:-:S02]  /*67c0*/  IADD3 R7, -R5, UR16, -R54 ;  /* 0x0000001005077c10 */ /* 0x008fc4000fffe936 */
[----:B------:R-:W-:Y:S02]  /*67d0*/  LEA.HI R52, R6, R55, RZ, 0x5 ;  /* 0x0000003706347211 */ /* 0x000fe400078f28ff */
[----:B------:R-:W-:Y:S01]  /*67e0*/  ISETP.GE.AND P0, PT, R7, 0x1, PT ;  /* 0x000000010700780c */ /* 0x000fe20003f06270 */
[----:B------:R-:W-:Y:S01]  /*67f0*/  IMAD.U32 R7, RZ, RZ, UR8 ;  /* 0x00000008ff077e24 */ /* 0x000fe2000f8e00ff */
[----:B------:R-:W-:Y:S02]  /*6800*/  SEL R60, RZ, 0x1, P6 ;  /* 0x00000001ff3c7807 */ /* 0x000fe40003000000 */
[----:B------:R-:W-:-:S09]  /*6810*/  SHF.R.S32.HI R53, RZ, 0x5, R52 ;  /* 0x00000005ff357819 */ /* 0x000fd20000011434 */
[----:B------:R-:W-:Y:S01]  /*6820*/  VOTEU.ANY UP0, P0 ;  /* 0x00000000003f7886 */ /* 0x000fe20000000100 */
[----:B------:R-:W-:-:S04]  /*6830*/  @P0 IMAD.MOV.U32 R222, RZ, RZ, R216 ;  /* 0x000000ffffde0224 */ /* 0x000fc800078e00d8 */
[----:B------:R-:W-:Y:S01]  /*6840*/  @UP0 UIMAD UR4, UR11, UR10, URZ ;  /* 0x0000000a0b0402a4 */ /* 0x000fe2000f8e023f */
[----:B----4-:R-:W-:-:S03]  /*6850*/  @P0 IMAD.WIDE.U32 R16, R7, UR10, R222 ;  /* 0x0000000a07100c25 */ /* 0x010fc6000f8e00de */
[----:B------:R-:W-:Y:S02]  /*6860*/  @UP0 UIMAD UR4, UR12, UR8, UR4 ;  /* 0x000000080c0402a4 */ /* 0x000fe4000f8e0204 */
[----:B------:R-:W-:-:S04]  /*6870*/  @P0 LEA R12, P2, R16, c[0x0][0x1c8], 0x1 ;  /* 0x00007200100c0a11 */ /* 0x000fc800078408ff */
[----:B------:R-:W-:-:S04]  /*6880*/  @P0 IADD3 R11, R17, UR4, RZ ;  /* 0x00000004110b0c10 */ /* 0x000fc8000fffe0ff */
[----:B-12---:R-:W-:Y:S01]  /*6890*/  @P0 LEA.HI.X R13, R16, c[0x0][0x1cc], R11, 0x1, P2 ;  /* 0x00007300100d0a11 */ /* 0x006fe200010f0c0b */
[----:B------:R-:W-:-:S05]  /*68a0*/  @P0 IMAD.SHL.U32 R11, R0, 0x2, RZ ;  /* 0x00000002000b0824 */ /* 0x000fca00078e00ff */
[----:B------:R-:W-:Y:S01]  /*68b0*/  @!PT LDS RZ, [RZ] ;  /* 0x00000000fffff984 */ /* 0x000fe20000000800 */
[----:B------:R-:W-:Y:S01]  /*68c0*/  @!PT LDS RZ, [RZ] ;  /* 0x00000000fffff984 */ /* 0x000fe20000000800 */
[----:B------:R-:W-:Y:S01]  /*68d0*/  @!PT LDS RZ, [RZ] ;  /* 0x00000000fffff984 */ /* 0x000fe20000000800 */
[----:B------:R1:W-:Y:S04]  /*68e0*/  @P0 LDGSTS.E.BYPASS.LTC128B.128 [R11+0xc080], [R12.64], !P6 ;  /* 0x0c0800000c0b0fae */ /* 0x0003e8000f101d5e */
[----:B------:R1:W-:Y:S04]  /*68f0*/  @P0 LDGSTS.E.BYPASS.LTC128B.128 [R11+0xd080], [R12.64+0x80], !P5 ;  /* 0x0d0800800c0b0fae */ /* 0x0003e8000e901d5e */
[----:B------:R1:W-:Y:S04]  /*6900*/  @P0 LDGSTS.E.BYPASS.LTC128B.128 [R11+0xe080], [R12.64+0x100], !P4 ;  /* 0x0e0801000c0b0fae */ /* 0x0003e8000e101d5e */
[----:B------:R1:W-:Y:S01]  /*6910*/  @P0 LDGSTS.E.BYPASS.LTC128B.128 [R11+0xf080], [R12.64+0x180], !P3 ;  /* 0x0f0801800c0b0fae */ /* 0x0003e2000d901d5e */
[----:B------:R-:W-:-:S03]  /*6920*/  ISETP.LT.AND P0, PT, RZ, c[0x0][0x27c], PT ;  /* 0x00009f00ff007a0c */ /* 0x000fc60003f01270 */
[----:B------:R-:W0:Y:S10]  /*6930*/  LDGDEPBAR ;  /* 0x00000000000079af */ /* 0x000e340000000000 */
[----:B------:R-:W-:Y:S05]  /*6940*/  @P0 BRA `(.L_x_352) ;  /* 0x0000002000000947 */ /* 0x000fea0003800000 */
[----:B------:R-:W-:-:S04]  /*6950*/  DEPBAR.LE SB0, 0x1 ;  /* 0x000080400000791a */ /* 0x000fc80000000000 */
[----:B------:R-:W-:Y:S05]  /*6960*/  BRA `(.L_x_353) ;  /* 0x00008e4000007947 */ /* 0x000fea0003800000 */
.L_x_352:
[----:B------:R-:W-:Y:S01]  /*6970*/  ULDC.U8 UR4, c[0x0][0x298] ;  /* 0x0000a60000047ab9 */ /* 0x000fe20000000000 */
[----:B-1----:R-:W-:Y:S01]  /*6980*/  SHF.R.S32.HI R13, RZ, 0x1f, R64 ;  /* 0x0000001fff0d7819 */ /* 0x002fe20000011440 */
[----:B------:R-:W-:Y:S01]  /*6990*/  IMAD.WIDE.U32 R16, R64, c[0x0][0x280], RZ ;  /* 0x0000a00040107a25 */ /* 0x000fe200078e00ff */
[----:B------:R-:W-:Y:S01]  /*69a0*/  ISETP.NE.AND P0, PT, RZ, UR4, PT ;  /* 0x00000004ff007c0c */ /* 0x000fe2000bf05270 */
[----:B------:R-:W-:Y:S01]  /*69b0*/  BSSY B2, `(.L_x_353) ;  /* 0x00008df000027945 */ /* 0x000fe20003800000 */
[----:B------:R-:W-:Y:S01]  /*69c0*/  SHF.L.U32 R122, R0, 0x1, RZ ;  /* 0x00000001007a7819 */ /* 0x000fe200000006ff */
[C---:B------:R-:W-:Y:S02]  /*69d0*/  IMAD R11, R13.reuse, c[0x0][0x280], RZ ;  /* 0x0000a0000d0b7a24 */ /* 0x040fe400078e02ff */
[----:B------:R-:W-:Y:S02]  /*69e0*/  IMAD R13, R13, c[0x0][0x290], RZ ;  /* 0x0000a4000d0d7a24 */ /* 0x000fe400078e02ff */
[C---:B------:R-:W-:Y:S01]  /*69f0*/  IMAD R12, R64.reuse, c[0x0][0x284], R11 ;  /* 0x0000a100400c7a24 */ /* 0x040fe200078e020b */
[----:B------:R-:W-:Y:S01]  /*6a00*/  LEA R11, R61, R14, 0x5 ;  /* 0x0000000e3d0b7211 */ /* 0x000fe200078e28ff */
[----:B------:R-:W-:-:S02]  /*6a10*/  IMAD R13, R64, c[0x0][0x294], R13 ;  /* 0x0000a500400d7a24 */ /* 0x000fc400078e020d */
[----:B------:R-:W-:Y:S01]  /*6a20*/  IMAD.WIDE.U32 R64, R64, c[0x0][0x290], RZ ;  /* 0x0000a40040407a25 */ /* 0x000fe200078e00ff */
[----:B------:R-:W-:-:S04]  /*6a30*/  IADD3 R15, R12, R17, RZ ;  /* 0x000000110c0f7210 */ /* 0x000fc80007ffe0ff */
[----:B------:R-:W-:Y:S01]  /*6a40*/  IADD3 R13, R13, R65, RZ ;  /* 0x000000410d0d7210 */ /* 0x000fe20007ffe0ff */
[----:B------:R-:W-:Y:S05]  /*6a50*/  @!P0 BRA `(.L_x_354) ;  /* 0x0000450000008947 */ /* 0x000fea0003800000 */
[----:B------:R-:W-:Y:S01]  /*6a60*/  PLOP3.LUT P0, PT, PT, PT, UP3, 0x80, 0x0 ;  /* 0x000000000000781c */ /* 0x000fe20003f0f038 */
[----:B------:R-:W-:Y:S01]  /*6a70*/  IMAD.MOV.U32 R14, RZ, RZ, R16 ;  /* 0x000000ffff0e7224 */ /* 0x000fe200078e0010 */
[----:B------:R-:W-:Y:S01]  /*6a80*/  BSSY B0, `(.L_x_355) ;  /* 0x0000049000007945 */ /* 0x000fe20003800000 */
[----:B------:R-:W-:Y:S01]  /*6a90*/  IMAD.SHL.U32 R16, R61, 0x4, RZ ;  /* 0x000000043d107824 */ /* 0x000fe200078e00ff */
        /* <DEDUP_REMOVED lines=9> */
[----:B------:R-:W-:Y:S01]  /*6b30*/  @P0 IMAD.HI.U32 R12, R11, c[0x0][0x2c8], RZ ;  /* 0x0000b2000b0c0a27 */ /* 0x000fe200078e00ff */
[----:B------:R-:W-:-:S13]  /*6b40*/  PLOP3.LUT P0, PT, PT, PT, UP3, 0x80, 0x0 ;  /* 0x000000000000781c */ /* 0x000fda0003f0f038 */
[----:B------:R-:W-:-:S04]  /*6b50*/  @P0 SHF.R.U32.HI R11, RZ, c[0x0][0x2cc], R12 ;  /* 0x0000b300ff0b0a19 */ /* 0x000fc8000001160c */
[----:B------:R-:W-:Y:S01]  /*6b60*/  SHF.R.S32.HI R12, RZ, 0x1f, R11 ;  /* 0x0000001fff0c7819 */ /* 0x000fe2000001140b */
[----:B------:R-:W-:-:S04]  /*6b70*/  IMAD.WIDE.U32 R14, R11, c[0x0][0x280], R14 ;  /* 0x0000a0000b0e7a25 */ /* 0x000fc800078e000e */
[----:B------:R-:W-:Y:S01]  /*6b80*/  IMAD R18, R12, c[0x0][0x280], RZ ;  /* 0x0000a0000c127a24 */ /* 0x000fe200078e02ff */
[----:B------:R-:W-:-:S03]  /*6b90*/  LEA R17, P0, R14, c[0x0][0x270], 0x1 ;  /* 0x00009c000e117a11 */ /* 0x000fc600078008ff */
[----:B------:R-:W-:Y:S02]  /*6ba0*/  IMAD R18, R11, c[0x0][0x284], R18 ;  /* 0x0000a1000b127a24 */ /* 0x000fe400078e0212 */
[----:B------:R1:W2:Y:S03]  /*6bb0*/  SHFL.IDX PT, R22, R17, RZ, 0x181f ;  /* 0x00181fff11167589 */ /* 0x0002a600000e0000 */
[----:B------:R-:W-:-:S04]  /*6bc0*/  IADD3 R18, R15, R18, RZ ;  /* 0x000000120f127210 */ /* 0x000fc80007ffe0ff */
[----:B------:R-:W-:Y:S01]  /*6bd0*/  LEA.HI.X R18, R14, c[0x0][0x274], R18, 0x1, P0 ;  /* 0x00009d000e127a11 */ /* 0x000fe200000f0c12 */
[----:B------:R-:W-:Y:S02]  /*6be0*/  IMAD R14, R12, c[0x0][0x290], RZ ;  /* 0x0000a4000c0e7a24 */ /* 0x000fe400078e02ff */
[----:B------:R-:W-:Y:S02]  /*6bf0*/  IMAD.MOV.U32 R12, RZ, RZ, R64 ;  /* 0x000000ffff0c7224 */ /* 0x000fe400078e0040 */
[----:B------:R1:W3:Y:S02]  /*6c00*/  SHFL.IDX PT, R23, R18, RZ, 0x181f ;  /* 0x00181fff12177589 */ /* 0x0002e400000e0000 */
[----:B------:R-:W-:-:S04]  /*6c10*/  IMAD.WIDE.U32 R20, R11, c[0x0][0x290], R12 ;  /* 0x0000a4000b147a25 */ /* 0x000fc800078e000c */
[----:B------:R-:W-:Y:S01]  /*6c20*/  IMAD R13, R11, c[0x0][0x294], R14 ;  /* 0x0000a5000b0d7a24 */ /* 0x000fe200078e020e */
[----:B------:R-:W-:-:S04]  /*6c30*/  LEA R12, P0, R20, c[0x0][0x288], 0x1 ;  /* 0x0000a200140c7a11 */ /* 0x000fc800078008ff */
[----:B------:R-:W-:-:S04]  /*6c40*/  IADD3 R13, R21, R13, RZ ;  /* 0x0000000d150d7210 */ /* 0x000fc80007ffe0ff */
[----:B------:R-:W-:Y:S02]  /*6c50*/  LEA.HI.X R13, R20, c[0x0][0x28c], R13, 0x1, P0 ;  /* 0x0000a300140d7a11 */ /* 0x000fe400000f0c0d */
[----:B------:R1:W4:Y:S04]  /*6c60*/  SHFL.IDX PT, R20, R12, RZ, 0x181f ;  /* 0x00181fff0c147589 */ /* 0x00032800000e0000 */
[----:B------:R1:W1:Y:S01]  /*6c70*/  SHFL.IDX PT, R21, R13, RZ, 0x181f ;  /* 0x00181fff0d157589 */ /* 0x00026200000e0000 */
[----:B------:R-:W-:Y:S05]  /*6c80*/  @P1 BRA `(.L_x_356) ;  /* 0x0000028000001947 */ /* 0x000fea0003800000 */
[C---:B--2---:R-:W-:Y:S01]  /*6c90*/  ISETP.GE.AND P0, PT, R16.reuse, c[0x0][0x27c], PT ;  /* 0x00009f0010007a0c */ /* 0x044fe20003f06270 */
[----:B------:R-:W-:Y:S01]  /*6ca0*/  CS2R R100, SRZ ;  /* 0x0000000000647805 */ /* 0x000fe2000001ff00 */
[----:B------:R-:W-:Y:S01]  /*6cb0*/  CS2R R102, SRZ ;  /* 0x0000000000667805 */ /* 0x000fe2000001ff00 */
[----:B------:R-:W-:-:S10]  /*6cc0*/  IADD3 R11, R16, 0x20, RZ ;  /* 0x00000020100b7810 */ /* 0x000fd40007ffe0ff */
[----:B---3--:R-:W-:-:S04]  /*6cd0*/  @!P0 IMAD.WIDE R26, R16, 0x2, R22 ;  /* 0x00000002101a8825 */ /* 0x008fc800078e0216 */
[----:B-1--4-:R-:W-:Y:S01]  /*6ce0*/  @!P0 IMAD.WIDE R24, R16, 0x2, R20 ;  /* 0x0000000210188825 */ /* 0x012fe200078e0214 */
[----:B------:R1:W5:Y:S04]  /*6cf0*/  @!P0 LD.E.64 R100, [R26.64] ;  /* 0x0000001e1a648980 */ /* 0x000368000c101b00 */
[----:B------:R2:W5:Y:S01]  /*6d00*/  @!P0 LD.E.64 R102, [R24.64] ;  /* 0x0000001e18668980 */ /* 0x000562000c101b00 */
[----:B------:R-:W-:Y:S01]  /*6d10*/  ISETP.GE.AND P0, PT, R11, c[0x0][0x27c], PT ;  /* 0x00009f000b007a0c */ /* 0x000fe20003f06270 */
[----:B------:R-:W-:Y:S01]  /*6d20*/  CS2R R126, SRZ ;  /* 0x00000000007e7805 */ /* 0x000fe2000001ff00 */
[----:B------:R-:W-:-:S11]  /*6d30*/  CS2R R124, SRZ ;  /* 0x00000000007c7805 */ /* 0x000fd6000001ff00 */
[----:B------:R-:W-:-:S04]  /*6d40*/  @!P0 SHF.R.S32.HI R14, RZ, 0x1f, R11 ;  /* 0x0000001fff0e8819 */ /* 0x000fc8000001140b */
[----:B------:R-:W-:-:S04]  /*6d50*/  @!P0 LEA.HI R11, R14, R11, RZ, 0x2 ;  /* 0x0000000b0e0b8211 */ /* 0x000fc800078f10ff */
[----:B------:R-:W-:-:S05]  /*6d60*/  @!P0 LOP3.LUT R11, R11, 0xfffffffc, RZ, 0xc0, !PT ;  /* 0xfffffffc0b0b8812 */ /* 0x000fca00078ec0ff */
[----:B------:R-:W-:-:S04]  /*6d70*/  @!P0 IMAD.WIDE R28, R11, 0x2, R22 ;  /* 0x000000020b1c8825 */ /* 0x000fc800078e0216 */
[----:B------:R-:W-:Y:S01]  /*6d80*/  @!P0 IMAD.WIDE R30, R11, 0x2, R20 ;  /* 0x000000020b1e8825 */ /* 0x000fe200078e0214 */
[----:B------:R-:W-:Y:S01]  /*6d90*/  IADD3 R11, R16, 0x40, RZ ;  /* 0x00000040100b7810 */ /* 0x000fe20007ffe0ff */
        /* <DEDUP_REMOVED lines=8> */
[----:B--2---:R-:W-:-:S04]  /*6e20*/  @!P0 IMAD.WIDE R24, R11, 0x2, R22 ;  /* 0x000000020b188825 */ /* 0x004fc800078e0216 */
[----:B-1----:R-:W-:Y:S01]  /*6e30*/  @!P0 IMAD.WIDE R26, R11, 0x2, R20 ;  /* 0x000000020b1a8825 */ /* 0x002fe200078e0214 */
        /* <DEDUP_REMOVED lines=11> */
[----:B------:R3:W5:Y:S04]  /*6ef0*/  @!P0 LD.E.64 R110, [R22.64] ;  /* 0x0000001e166e8980 */ /* 0x000768000c101b00 */
[----:B------:R3:W5:Y:S02]  /*6f00*/  @!P0 LD.E.64 R108, [R20.64] ;  /* 0x0000001e146c8980 */ /* 0x000764000c101b00 */
.L_x_356:
[----:B--2---:R-:W-:Y:S05]  /*6f10*/  BSYNC B0 ;  /* 0x0000000000007941 */ /* 0x004fea0003800000 */
.L_x_355:
[----:B------:R-:W-:Y:S01]  /*6f20*/  ISETP.NE.AND P0, PT, R10, RZ, PT ;  /* 0x000000ff0a00720c */ /* 0x000fe20003f05270 */
[----:B-----5:R-:W-:Y:S01]  /*6f30*/  IMAD.MOV.U32 R11, RZ, RZ, R120 ;  /* 0x000000ffff0b7224 */ /* 0x020fe200078e0078 */
[----:B------:R-:W-:Y:S01]  /*6f40*/  MOV R10, R121 ;  /* 0x00000079000a7202 */ /* 0x000fe20000000f00 */
[----:B------:R-:W-:Y:S01]  /*6f50*/  IMAD.MOV.U32 R15, RZ, RZ, R110 ;  /* 0x000000ffff0f7224 */ /* 0x000fe200078e006e */
[----:B------:R-:W-:Y:S01]  /*6f60*/  MOV R19, R109 ;  /* 0x0000006d00137202 */ /* 0x000fe20000000f00 */
[----:B------:R-:W-:Y:S01]  /*6f70*/  IMAD.MOV.U32 R14, RZ, RZ, R111 ;  /* 0x000000ffff0e7224 */ /* 0x000fe200078e006f */
[----:B------:R-:W-:Y:S01]  /*6f80*/  PRMT R87, R10, 0x5410, R11 ;  /* 0x000054100a577816 */ /* 0x000fe2000000000b */
[----:B------:R-:W-:Y:S01]  /*6f90*/  IMAD.MOV.U32 R10, RZ, RZ, R101 ;  /* 0x000000ffff0a7224 */ /* 0x000fe200078e0065 */
[----:B------:R-:W-:Y:S01]  /*6fa0*/  MOV R11, R100 ;  /* 0x00000064000b7202 */ /* 0x000fe20000000f00 */
[----:B---3--:R-:W-:Y:S01]  /*6fb0*/  IMAD.MOV.U32 R22, RZ, RZ, R108 ;  /* 0x000000ffff167224 */ /* 0x008fe200078e006c */
[----:B------:R-:W-:Y:S01]  /*6fc0*/  PRMT R83, R14, 0x5410, R15 ;  /* 0x000054100e537816 */ /* 0x000fe2000000000f */
[----:B------:R-:W-:Y:S01]  /*6fd0*/  IMAD.MOV.U32 R15, RZ, RZ, R126 ;  /* 0x000000ffff0f7224 */ /* 0x000fe200078e007e */
[----:B------:R-:W-:Y:S01]  /*6fe0*/  PRMT R99, R10, 0x5410, R11 ;  /* 0x000054100a637816 */ /* 0x000fe2000000000b */
[----:B------:R-:W-:Y:S01]  /*6ff0*/  IMAD.MOV.U32 R11, RZ, RZ, R118 ;  /* 0x000000ffff0b7224 */ /* 0x000fe200078e0076 */
[----:B------:R-:W-:Y:S01]  /*7000*/  PRMT R82, R19, 0x5410, R22 ;  /* 0x0000541013527816 */ /* 0x000fe20000000016 */
[----:B------:R-:W-:Y:S01]  /*7010*/  IMAD.MOV.U32 R10, RZ, RZ, R119 ;  /* 0x000000ffff0a7224 */ /* 0x000fe200078e0077 */
[----:B------:R-:W-:Y:S01]  /*7020*/  MOV R22, R124 ;  /* 0x0000007c00167202 */ /* 0x000fe20000000f00 */
[----:B------:R-:W-:Y:S01]  /*7030*/  IMAD.MOV.U32 R14, RZ, RZ, R127 ;  /* 0x000000ffff0e7224 */ /* 0x000fe200078e007f */
[----:B-1----:R1:W2:Y:S01]  /*7040*/  SHFL.IDX PT, R21, R18, 0x1, 0x181f ;  /* 0x00381f0012157f89 */ /* 0x0022a200000e0000 */
[----:B------:R-:W-:Y:S01]  /*7050*/  IMAD.MOV.U32 R19, RZ, RZ, R125 ;  /* 0x000000ffff137224 */ /* 0x000fe200078e007d */
[----:B------:R-:W-:Y:S01]  /*7060*/  PRMT R86, R10, 0x5410, R11 ;  /* 0x000054100a567816 */ /* 0x000fe2000000000b */
[----:B------:R-:W-:Y:S01]  /*7070*/  IMAD.MOV.U32 R11, RZ, RZ, R102 ;  /* 0x000000ffff0b7224 */ /* 0x000fe200078e0066 */
[----:B------:R-:W-:Y:S01]  /*7080*/  PRMT R93, R14, 0x5410, R15 ;  /* 0x000054100e5d7816 */ /* 0x000fe2000000000f */
[----:B----4-:R1:W3:Y:S01]  /*7090*/  SHFL.IDX PT, R20, R17, 0x1, 0x181f ;  /* 0x00381f0011147f89 */ /* 0x0102e200000e0000 */
[----:B------:R-:W-:Y:S01]  /*70a0*/  MOV R10, R103 ;  /* 0x00000067000a7202 */ /* 0x000fe20000000f00 */
[----:B------:R-:W-:Y:S01]  /*70b0*/  BSSY B0, `(.L_x_357) ;  /* 0x0000035000007945 */ /* 0x000fe20003800000 */
[----:B------:R-:W-:Y:S01]  /*70c0*/  PRMT R92, R19, 0x5410, R22 ;  /* 0x00005410135c7816 */ /* 0x000fe20000000016 */
[----:B------:R1:W4:Y:S01]  /*70d0*/  SHFL.IDX PT, R15, R13, 0x1, 0x181f ;  /* 0x00381f000d0f7f89 */ /* 0x00032200000e0000 */
[----:B------:R-:W-:Y:S01]  /*70e0*/  PRMT R98, R10, 0x5410, R11 ;  /* 0x000054100a627816 */ /* 0x000fe2000000000b */
[----:B------:R-:W-:Y:S01]  /*70f0*/  CS2R R84, SRZ ;  /* 0x0000000000547805 */ /* 0x000fe2000001ff00 */
[----:B------:R-:W-:Y:S01]  /*7100*/  CS2R R90, SRZ ;  /* 0x00000000005a7805 */ /* 0x000fe2000001ff00 */
[----:B------:R1:W1:Y:S01]  /*7110*/  SHFL.IDX PT, R14, R12, 0x1, 0x181f ;  /* 0x00381f000c0e7f89 */ /* 0x00026200000e0000 */
        /* <DEDUP_REMOVED lines=9> */
[----:B------:R-:W-:-:S10]  /*71b0*/  IADD3 R11, R16, 0x20, RZ ;  /* 0x00000020100b7810 */ /* 0x000fd40007ffe0ff */
[----:B--23--:R-:W-:-:S04]  /*71c0*/  @!P0 IMAD.WIDE R24, R16, 0x2, R20 ;  /* 0x0000000210188825 */ /* 0x00cfc800078e0214 */
[----:B-1--4-:R-:W-:Y:S01]  /*71d0*/  @!P0 IMAD.WIDE R22, R16, 0x2, R14 ;  /* 0x0000000210168825 */ /* 0x012fe200078e020e */
[----:B------:R1:W5:Y:S04]  /*71e0*/  @!P0 LD.E.64 R96, [R24.64] ;  /* 0x0000001e18608980 */ /* 0x000368000c101b00 */
[----:B------:R2:W5:Y:S01]  /*71f0*/  @!P0 LD.E.64 R94, [R22.64] ;  /* 0x0000001e165e8980 */ /* 0x000562000c101b00 */
[----:B------:R-:W-:Y:S01]  /*7200*/  ISETP.GE.AND P0, PT, R11, c[0x0][0x27c], PT ;  /* 0x00009f000b007a0c */ /* 0x000fe20003f06270 */
[----:B------:R-:W-:Y:S01]  /*7210*/  CS2R R90, SRZ ;  /* 0x00000000005a7805 */ /* 0x000fe2000001ff00 */
[----:B------:R-:W-:-:S11]  /*7220*/  CS2R R88, SRZ ;  /* 0x0000000000587805 */ /* 0x000fd6000001ff00 */
[----:B------:R-:W-:-:S04]  /*7230*/  @!P0 SHF.R.S32.HI R10, RZ, 0x1f, R11 ;  /* 0x0000001fff0a8819 */ /* 0x000fc8000001140b */
[----:B------:R-:W-:Y:S02]  /*7240*/  @!P0 LEA.HI R10, R10, R11, RZ, 0x2 ;  /* 0x0000000b0a0a8211 */ /* 0x000fe400078f10ff */
[----:B------:R-:W-:Y:S02]  /*7250*/  IADD3 R11, R16, 0x40, RZ ;  /* 0x00000040100b7810 */ /* 0x000fe40007ffe0ff */
[----:B------:R-:W-:-:S05]  /*7260*/  @!P0 LOP3.LUT R10, R10, 0xfffffffc, RZ, 0xc0, !PT ;  /* 0xfffffffc0a0a8812 */ /* 0x000fca00078ec0ff */
[----:B------:R-:W-:-:S04]  /*7270*/  @!P0 IMAD.WIDE R26, R10, 0x2, R20 ;  /* 0x000000020a1a8825 */ /* 0x000fc800078e0214 */
[----:B------:R-:W-:Y:S01]  /*7280*/  @!P0 IMAD.WIDE R28, R10, 0x2, R14 ;  /* 0x000000020a1c8825 */ /* 0x000fe200078e020e */
        /* <DEDUP_REMOVED lines=9> */
[----:B--2---:R-:W-:-:S04]  /*7320*/  @!P0 IMAD.WIDE R22, R10, 0x2, R20 ;  /* 0x000000020a168825 */ /* 0x004fc800078e0214 */
[----:B-1----:R-:W-:Y:S01]  /*7330*/  @!P0 IMAD.WIDE R24, R10, 0x2, R14 ;  /* 0x000000020a188825 */ /* 0x002fe200078e020e */
        /* <DEDUP_REMOVED lines=12> */
.L_x_358:
[----:B------:R-:W-:Y:S05]  /*7400*/  BSYNC B0 ;  /* 0x0000000000007941 */ /* 0x000fea0003800000 */
.L_x_357:
[----:B------:R-:W-:Y:S01]  /*7410*/  ISETP.NE.AND P0, PT, R9, RZ, PT ;  /* 0x000000ff0900720c */ /* 0x000fe20003f05270 */
[----:B-1---5:R-:W-:Y:S01]  /*7420*/  IMAD.MOV.U32 R14, RZ, RZ, R76 ;  /* 0x000000ffff0e7224 */ /* 0x022fe200078e004c */
[----:B------:R-:W-:Y:S01]  /*7430*/  MOV R9, R85 ;  /* 0x0000005500097202 */ /* 0x000fe20000000f00 */
[----:B---3--:R-:W-:Y:S01]  /*7440*/  IMAD.MOV.U32 R11, RZ, RZ, R77 ;  /* 0x000000ffff0b7224 */ /* 0x008fe200078e004d */
[----:B------:R1:W3:Y:S01]  /*7450*/  SHFL.IDX PT, R23, R18, 0x2, 0x181f ;  /* 0x00581f0012177f89 */ /* 0x0002e200000e0000 */
[----:B------:R-:W-:Y:S01]  /*7460*/  IMAD.MOV.U32 R10, RZ, RZ, R84 ;  /* 0x000000ffff0a7224 */ /* 0x000fe200078e0054 */
[----:B------:R-:W-:Y:S01]  /*7470*/  BSSY B0, `(.L_x_359) ;  /* 0x000004a000007945 */ /* 0x000fe20003800000 */
[----:B------:R-:W-:Y:S01]  /*7480*/  CS2R R26, SRZ ;  /* 0x00000000001a7805 */ /* 0x000fe2000001ff00 */
[----:B------:R-:W-:Y:S01]  /*7490*/  PRMT R58, R11, 0x5410, R14 ;  /* 0x000054100b3a7816 */ /* 0x000fe2000000000e */
[----:B------:R-:W-:Y:S01]  /*74a0*/  IMAD.MOV.U32 R14, RZ, RZ, R90 ;  /* 0x000000ffff0e7224 */ /* 0x000fe200078e005a */
[----:B------:R-:W-:Y:S01]  /*74b0*/  PRMT R62, R9, 0x5410, R10 ;  /* 0x00005410093e7816 */ /* 0x000fe2000000000a */
[----:B------:R-:W-:Y:S01]  /*74c0*/  IMAD.MOV.U32 R11, RZ, RZ, R91 ;  /* 0x000000ffff0b7224 */ /* 0x000fe200078e005b */
[----:B------:R-:W-:Y:S01]  /*74d0*/  MOV R10, R96 ;  /* 0x00000060000a7202 */ /* 0x000fe20000000f00 */
[----:B------:R-:W-:Y:S01]  /*74e0*/  IMAD.MOV.U32 R9, RZ, RZ, R97 ;  /* 0x000000ffff097224 */ /* 0x000fe200078e0061 */
[----:B------:R1:W4:Y:S01]  /*74f0*/  SHFL.IDX PT, R22, R17, 0x2, 0x181f ;  /* 0x00581f0011167f89 */ /* 0x00032200000e0000 */
[----:B------:R-:W-:Y:S01]  /*7500*/  CS2R R44, SRZ ;  /* 0x00000000002c7805 */ /* 0x000fe2000001ff00 */
[----:B------:R-:W-:Y:S01]  /*7510*/  PRMT R73, R11, 0x5410, R14 ;  /* 0x000054100b497816 */ /* 0x000fe2000000000e */
[----:B------:R-:W-:Y:S01]  /*7520*/  IMAD.MOV.U32 R14, RZ, RZ, R74 ;  /* 0x000000ffff0e7224 */ /* 0x000fe200078e004a */
[----:B------:R-:W-:Y:S01]  /*7530*/  PRMT R79, R9, 0x5410, R10 ;  /* 0x00005410094f7816 */ /* 0x000fe2000000000a */
[----:B------:R-:W-:Y:S01]  /*7540*/  IMAD.MOV.U32 R10, RZ, RZ, R80 ;  /* 0x000000ffff0a7224 */ /* 0x000fe200078e0050 */
[----:B------:R-:W-:Y:S01]  /*7550*/  MOV R11, R75 ;  /* 0x0000004b000b7202 */ /* 0x000fe20000000f00 */
[----:B------:R-:W-:Y:S01]  /*7560*/  IMAD.MOV.U32 R9, RZ, RZ, R81 ;  /* 0x000000ffff097224 */ /* 0x000fe200078e0051 */
[----:B--2---:R1:W2:Y:S01]  /*7570*/  SHFL.IDX PT, R21, R13, 0x2, 0x181f ;  /* 0x00581f000d157f89 */ /* 0x0042a200000e0000 */
[----:B------:R-:W-:Y:S01]  /*7580*/  CS2R R56, SRZ ;  /* 0x0000000000387805 */ /* 0x000fe2000001ff00 */
[----:B------:R-:W-:Y:S01]  /*7590*/  PRMT R51, R11, 0x5410, R14 ;  /* 0x000054100b337816 */ /* 0x000fe2000000000e */
[----:B------:R-:W-:Y:S01]  /*75a0*/  IMAD.MOV.U32 R11, RZ, RZ, R89 ;  /* 0x000000ffff0b7224 */ /* 0x000fe200078e0059 */
[----:B------:R-:W-:Y:S01]  /*75b0*/  PRMT R59, R9, 0x5410, R10 ;  /* 0x00005410093b7816 */ /* 0x000fe2000000000a */
[----:B------:R-:W-:Y:S01]  /*75c0*/  IMAD.MOV.U32 R10, RZ, RZ, R94 ;  /* 0x000000ffff0a7224 */ /* 0x000fe200078e005e */
[----:B------:R-:W-:Y:S01]  /*75d0*/  MOV R14, R88 ;  /* 0x00000058000e7202 */ /* 0x000fe20000000f00 */
[----:B------:R1:W1:Y:S01]  /*75e0*/  SHFL.IDX PT, R20, R12, 0x2, 0x181f ;  /* 0x00581f000c147f89 */ /* 0x00026200000e0000 */
[----:B------:R-:W-:Y:S01]  /*75f0*/  MOV R9, R95 ;  /* 0x0000005f00097202 */ /* 0x000fe20000000f00 */
[----:B------:R-:W-:Y:S01]  /*7600*/  CS2R R66, SRZ ;  /* 0x0000000000427805 */ /* 0x000fe2000001ff00 */
[----:B------:R-:W-:Y:S01]  /*7610*/  PRMT R72, R11, 0x5410, R14 ;  /* 0x000054100b487816 */ /* 0x000fe2000000000e */
[----:B------:R-:W-:Y:S01]  /*7620*/  CS2R R70, SRZ ;  /* 0x0000000000467805 */ /* 0x000fe2000001ff00 */
[----:B------:R-:W-:Y:S01]  /*7630*/  PRMT R78, R9, 0x5410, R10 ;  /* 0x00005410094e7816 */ /* 0x000fe2000000000a */
[----:B------:R-:W-:Y:S01]  /*7640*/  CS2R R42, SRZ ;  /* 0x00000000002a7805 */ /* 0x000fe2000001ff00 */
[----:B------:R-:W-:Y:S01]  /*7650*/  CS2R R48, SRZ ;  /* 0x0000000000307805 */ /* 0x000fe2000001ff00 */
[----:B------:R-:W-:Y:S01]  /*7660*/  CS2R R64, SRZ ;  /* 0x0000000000407805 */ /* 0x000fe2000001ff00 */
[----:B------:R-:W-:Y:S01]  /*7670*/  CS2R R68, SRZ ;  /* 0x0000000000447805 */ /* 0x000fe2000001ff00 */
[----:B------:R-:W-:Y:S05]  /*7680*/  @P0 BRA `(.L_x_360) ;  /* 0x0000028000000947 */ /* 0x000fea0003800000 */
[C---:B---34-:R-:W-:Y:S01]  /*7690*/  IADD3 R10, R16.reuse, 0x20, RZ ;  /* 0x00000020100a7810 */ /* 0x058fe20007ffe0ff */
[----:B------:R-:W-:Y:S01]  /*76a0*/  CS2R R70, SRZ ;  /* 0x0000000000467805 */ /* 0x000fe2000001ff00 */
[----:B------:R-:W-:Y:S01]  /*76b0*/  ISETP.GE.AND P1, PT, R16, c[0x0][0x27c], PT ;  /* 0x00009f0010007a0c */ /* 0x000fe20003f26270 */
[----:B------:R-:W-:Y:S01]  /*76c0*/  CS2R R68, SRZ ;  /* 0x0000000000447805 */ /* 0x000fe2000001ff00 */
[----:B------:R-:W-:Y:S01]  /*76d0*/  ISETP.GE.AND P0, PT, R10, c[0x0][0x27c], PT ;  /* 0x00009f000a007a0c */ /* 0x000fe20003f06270 */
[----:B------:R-:W-:Y:S01]  /*76e0*/  CS2R R66, SRZ ;  /* 0x0000000000427805 */ /* 0x000fe2000001ff00 */
[----:B------:R-:W-:Y:S01]  /*76f0*/  CS2R R64, SRZ ;  /* 0x0000000000407805 */ /* 0x000fe2000001ff00 */
[----:B------:R-:W-:-:S08]  /*7700*/  IADD3 R14, R16, 0x40, RZ ;  /* 0x00000040100e7810 */ /* 0x000fd00007ffe0ff */
[C---:B------:R-:W-:Y:S02]  /*7710*/  @!P1 IMAD.WIDE R32, R16.reuse, 0x2, R22 ;  /* 0x0000000210209825 */ /* 0x040fe400078e0216 */
[----:B------:R-:W-:Y:S02]  /*7720*/  @!P0 SHF.R.S32.HI R9, RZ, 0x1f, R10 ;  /* 0x0000001fff098819 */ /* 0x000fe4000001140a */
[----:B-12---:R-:W-:Y:S01]  /*7730*/  @!P1 IMAD.WIDE R30, R16, 0x2, R20 ;  /* 0x00000002101e9825 */ /* 0x006fe200078e0214 */
[----:B------:R1:W5:Y:S01]  /*7740*/  @!P1 LD.E.64 R70, [R32.64] ;  /* 0x0000001e20469980 */ /* 0x000362000c101b00 */
[----:B------:R-:W-:-:S03]  /*7750*/  @!P0 LEA.HI R9, R9, R10, RZ, 0x2 ;  /* 0x0000000a09098211 */ /* 0x000fc600078f10ff */
[----:B------:R1:W5:Y:S01]  /*7760*/  @!P1 LD.E.64 R68, [R30.64] ;  /* 0x0000001e1e449980 */ /* 0x000362000c101b00 */
[----:B------:R-:W-:Y:S02]  /*7770*/  @!P0 LOP3.LUT R9, R9, 0xfffffffc, RZ, 0xc0, !PT ;  /* 0xfffffffc09098812 */ /* 0x000fe400078ec0ff */
[----:B------:R-:W-:-:S03]  /*7780*/  IADD3 R10, R16, 0x60, RZ ;  /* 0x00000060100a7810 */ /* 0x000fc60007ffe0ff */
[----:B------:R-:W-:-:S04]  /*7790*/  @!P0 IMAD.WIDE R24, R9, 0x2, R22 ;  /* 0x0000000209188825 */ /* 0x000fc800078e0216 */
[----:B------:R-:W-:Y:S01]  /*77a0*/  @!P0 IMAD.WIDE R28, R9, 0x2, R20 ;  /* 0x00000002091c8825 */ /* 0x000fe200078e0214 */
[----:B------:R-:W-:Y:S01]  /*77b0*/  ISETP.GE.AND P1, PT, R14, c[0x0][0x27c], PT ;  /* 0x00009f000e007a0c */ /* 0x000fe20003f26270 */
[----:B------:R1:W5:Y:S04]  /*77c0*/  @!P0 LD.E.64 R66, [R24.64] ;  /* 0x0000001e18428980 */ /* 0x000368000c101b00 */
[----:B------:R1:W5:Y:S01]  /*77d0*/  @!P0 LD.E.64 R64, [R28.64] ;  /* 0x0000001e1c408980 */ /* 0x000362000c101b00 */
[----:B------:R-:W-:-:S07]  /*77e0*/  ISETP.GE.AND P0, PT, R10, c[0x0][0x27c], PT ;  /* 0x00009f000a007a0c */ /* 0x000fce0003f06270 */
[----:B------:R-:W-:-:S04]  /*77f0*/  @!P1 SHF.R.S32.HI R11, RZ, 0x1f, R14 ;  /* 0x0000001fff0b9819 */ /* 0x000fc8000001140e */
[----:B------:R-:W-:Y:S02]  /*7800*/  @!P1 LEA.HI R11, R11, R14, RZ, 0x2 ;  /* 0x0000000e0b0b9211 */ /* 0x000fe400078f10ff */
[----:B------:R-:W-:Y:S02]  /*7810*/  @!P0 SHF.R.S32.HI R9, RZ, 0x1f, R10 ;  /* 0x0000001fff098819 */ /* 0x000fe4000001140a */
[----:B------:R-:W-:Y:S02]  /*7820*/  @!P1 LOP3.LUT R11, R11, 0xfffffffc, RZ, 0xc0, !PT ;  /* 0xfffffffc0b0b9812 */ /* 0x000fe400078ec0ff */
[----:B------:R-:W-:-:S04]  /*7830*/  @!P0 LEA.HI R9, R9, R10, RZ, 0x2 ;  /* 0x0000000a09098211 */ /* 0x000fc800078f10ff */
[----:B------:R-:W-:Y:S01]  /*7840*/  @!P0 LOP3.LUT R9, R9, 0xfffffffc, RZ, 0xc0, !PT ;  /* 0xfffffffc09098812 */ /* 0x000fe200078ec0ff */
[C---:B------:R-:W-:Y:S01]  /*7850*/  @!P1 IMAD.WIDE R14, R11.reuse, 0x2, R22 ;  /* 0x000000020b0e9825 */ /* 0x040fe200078e0216 */
[----:B------:R-:W-:Y:S01]  /*7860*/  CS2R R56, SRZ ;  /* 0x0000000000387805 */ /* 0x000fe2000001ff00 */
[----:B------:R-:W-:Y:S01]  /*7870*/  CS2R R44, SRZ ;  /* 0x00000000002c7805 */ /* 0x000fe2000001ff00 */
[----:B------:R-:W-:Y:S01]  /*7880*/  CS2R R48, SRZ ;  /* 0x0000000000307805 */ /* 0x000fe2000001ff00 */
[----:B------:R-:W-:Y:S01]  /*7890*/  @!P1 IMAD.WIDE R10, R11, 0x2, R20 ;  /* 0x000000020b0a9825 */ /* 0x000fe200078e0214 */
[----:B------:R-:W-:Y:S02]  /*78a0*/  CS2R R42, SRZ ;  /* 0x00000000002a7805 */ /* 0x000fe4000001ff00 */
[----:B------:R1:W5:Y:S01]  /*78b0*/  @!P1 LD.E.64 R56, [R14.64] ;  /* 0x0000001e0e389980 */ /* 0x000362000c101b00 */
[----:B------:R-:W-:-:S03]  /*78c0*/  @!P0 IMAD.WIDE R22, R9, 0x2, R22 ;  /* 0x0000000209168825 */ /* 0x000fc600078e0216 */
[----:B------:R1:W5:Y:S01]  /*78d0*/  @!P1 LD.E.64 R48, [R10.64] ;  /* 0x0000001e0a309980 */ /* 0x000362000c101b00 */
[----:B------:R-:W-:-:S03]  /*78e0*/  @!P0 IMAD.WIDE R20, R9, 0x2, R20 ;  /* 0x0000000209148825 */ /* 0x000fc600078e0214 */
[----:B------:R1:W5:Y:S04]  /*78f0*/  @!P0 LD.E.64 R44, [R22.64] ;  /* 0x0000001e162c8980 */ /* 0x000368000c101b00 */
[----:B------:R1:W5:Y:S02]  /*7900*/  @!P0 LD.E.64 R42, [R20.64] ;  /* 0x0000001e142a8980 */ /* 0x000364000c101b00 */
.L_x_360:
[----:B---34-:R-:W-:Y:S05]  /*7910*/  BSYNC B0 ;  /* 0x0000000000007941 */ /* 0x018fea0003800000 */
.L_x_359:
[----:B------:R-:W-:Y:S01]  /*7920*/  ISETP.NE.AND P0, PT, R8, RZ, PT ;  /* 0x000000ff0800720c */ /* 0x000fe20003f05270 */
[----:B-1---5:R-:W-:Y:S01]  /*7930*/  IMAD.MOV.U32 R11, RZ, RZ, R44 ;  /* 0x000000ffff0b7224 */ /* 0x022fe200078e002c */
[----:B------:R-:W-:Y:S01]  /*7940*/  MOV R8, R57 ;  /* 0x0000003900087202 */ /* 0x000fe20000000f00 */
[----:B------:R-:W-:Y:S01]  /*7950*/  IMAD.MOV.U32 R10, RZ, RZ, R45 ;  /* 0x000000ffff0a7224 */ /* 0x000fe200078e002d */
        /* <DEDUP_REMOVED lines=10> */
[----:B------:R4:W2:Y:S01]  /*7a00*/  SHFL.IDX PT, R24, R17, 0x3, 0x181f ;  /* 0x00781f0011187f89 */ /* 0x0008a200000e0000 */
        /* <DEDUP_REMOVED lines=14> */
[----:B------:R4:W2:Y:S01]  /*7af0*/  SHFL.IDX PT, R14, R12, 0x3, 0x181f ;  /* 0x00781f000c0e7f89 */ /* 0x0008a200000e0000 */
[----:B------:R-:W-:Y:S01]  /*7b00*/  MOV R8, R69 ;  /* 0x0000004500087202 */ /* 0x000fe20000000f00 */
[----:B--2---:R-:W-:Y:S01]  /*7b10*/  CS2R R20, SRZ ;  /* 0x0000000000147805 */ /* 0x004fe2000001ff00 */
[----:B------:R-:W-:Y:S01]  /*7b20*/  PRMT R41, R10, 0x5410, R11 ;  /* 0x000054100a297816 */ /* 0x000fe2000000000b */
[----:B-1----:R-:W-:Y:S01]  /*7b30*/  CS2R R18, SRZ ;  /* 0x0000000000127805 */ /* 0x002fe2000001ff00 */
[----:B------:R-:W-:Y:S01]  /*7b40*/  PRMT R47, R8, 0x5410, R9 ;  /* 0x00005410082f7816 */ /* 0x000fe20000000009 */
[----:B------:R-:W-:Y:S01]  /*7b50*/  CS2R R30, SRZ ;  /* 0x00000000001e7805 */ /* 0x000fe2000001ff00 */
[----:B------:R-:W-:Y:S01]  /*7b60*/  CS2R R36, SRZ ;  /* 0x0000000000247805 */ /* 0x000fe2000001ff00 */
[----:B------:R-:W-:Y:S05]  /*7b70*/  @P0 BRA `(.L_x_362) ;  /* 0x0000028000000947 */ /* 0x000fea0003800000 */
[C---:B---3--:R-:W-:Y:S01]  /*7b80*/  ISETP.GE.AND P0, PT, R16.reuse, c[0x0][0x27c], PT ;  /* 0x00009f0010007a0c */ /* 0x048fe20003f06270 */
[----:B------:R-:W-:Y:S01]  /*7b90*/  CS2R R38, SRZ ;  /* 0x0000000000267805 */ /* 0x000fe2000001ff00 */
[----:B------:R-:W-:Y:S01]  /*7ba0*/  CS2R R36, SRZ ;  /* 0x0000000000247805 */ /* 0x000fe2000001ff00 */
[----:B----4-:R-:W-:-:S02]  /*7bb0*/  IADD3 R13, R16, 0x20, RZ ;  /* 0x00000020100d7810 */ /* 0x010fc40007ffe0ff */
        /* <DEDUP_REMOVED lines=8> */
[----:B------:R-:W-:Y:S01]  /*7c40*/  ISETP.GE.AND P0, PT, R9, c[0x0][0x27c], PT ;  /* 0x00009f0009007a0c */ /* 0x000fe20003f06270 */
[----:B------:R-:W-:-:S08]  /*7c50*/  CS2R R32, SRZ ;  /* 0x0000000000207805 */ /* 0x000fd0000001ff00 */
[----:B------:R-:W-:Y:S02]  /*7c60*/  @!P2 SHF.R.S32.HI R12, RZ, 0x1f, R13 ;  /* 0x0000001fff0ca819 */ /* 0x000fe4000001140d */
[----:B------:R-:W-:Y:S02]  /*7c70*/  @!P1 SHF.R.S32.HI R10, RZ, 0x1f, R11 ;  /* 0x0000001fff0a9819 */ /* 0x000fe4000001140b */
[----:B------:R-:W-:Y:S02]  /*7c80*/  @!P0 SHF.R.S32.HI R8, RZ, 0x1f, R9 ;  /* 0x0000001fff088819 */ /* 0x000fe40000011409 */
[----:B------:R-:W-:Y:S02]  /*7c90*/  @!P2 LEA.HI R12, R12, R13, RZ, 0x2 ;  /* 0x0000000d0c0ca211 */ /* 0x000fe400078f10ff */
[----:B------:R-:W-:Y:S02]  /*7ca0*/  @!P1 LEA.HI R11, R10, R11, RZ, 0x2 ;  /* 0x0000000b0a0b9211 */ /* 0x000fe400078f10ff */
[----:B------:R-:W-:-:S02]  /*7cb0*/  @!P0 LEA.HI R8, R8, R9, RZ, 0x2 ;  /* 0x0000000908088211 */ /* 0x000fc400078f10ff */
[----:B------:R-:W-:Y:S02]  /*7cc0*/  @!P2 LOP3.LUT R10, R12, 0xfffffffc, RZ, 0xc0, !PT ;  /* 0xfffffffc0c0aa812 */ /* 0x000fe400078ec0ff */
[----:B------:R-:W-:Y:S02]  /*7cd0*/  @!P1 LOP3.LUT R9, R11, 0xfffffffc, RZ, 0xc0, !PT ;  /* 0xfffffffc0b099812 */ /* 0x000fe400078ec0ff */
[----:B------:R-:W-:Y:S01]  /*7ce0*/  @!P0 LOP3.LUT R8, R8, 0xfffffffc, RZ, 0xc0, !PT ;  /* 0xfffffffc08088812 */ /* 0x000fe200078ec0ff */
[--C-:B------:R-:W-:Y:S01]  /*7cf0*/  @!P2 IMAD.WIDE R106, R10, 0x2, R24.reuse ;  /* 0x000000020a6aa825 */ /* 0x100fe200078e0218 */
[----:B------:R-:W-:Y:S01]  /*7d00*/  CS2R R30, SRZ ;  /* 0x00000000001e7805 */ /* 0x000fe2000001ff00 */
[----:B------:R-:W-:Y:S01]  /*7d10*/  CS2R R22, SRZ ;  /* 0x0000000000167805 */ /* 0x000fe2000001ff00 */
[----:B------:R-:W-:Y:S01]  /*7d20*/  CS2R R26, SRZ ;  /* 0x00000000001a7805 */ /* 0x000fe2000001ff00 */
[--C-:B------:R-:W-:Y:S01]  /*7d30*/  @!P1 IMAD.WIDE R12, R9, 0x2, R24.reuse ;  /* 0x00000002090c9825 */ /* 0x100fe200078e0218 */
[----:B--2---:R-:W-:Y:S01]  /*7d40*/  CS2R R18, SRZ ;  /* 0x0000000000127805 */ /* 0x004fe2000001ff00 */
[----:B-1----:R-:W-:Y:S01]  /*7d50*/  CS2R R20, SRZ ;  /* 0x0000000000147805 */ /* 0x002fe2000001ff00 */
[----:B------:R1:W5:Y:S01]  /*7d60*/  @!P2 LD.E.64 R32, [R106.64] ;  /* 0x0000001e6a20a980 */ /* 0x000362000c101b00 */
[----:B------:R-:W-:-:S03]  /*7d70*/  @!P0 IMAD.WIDE R24, R8, 0x2, R24 ;  /* 0x0000000208188825 */ /* 0x000fc600078e0218 */
[----:B------:R1:W5:Y:S01]  /*7d80*/  @!P1 LD.E.64 R22, [R12.64] ;  /* 0x0000001e0c169980 */ /* 0x000362000c101b00 */
[----:B------:R-:W-:-:S03]  /*7d90*/  @!P1 IMAD.WIDE R104, R9, 0x2, R14 ;  /* 0x0000000209689825 */ /* 0x000fc600078e020e */
[----:B------:R1:W5:Y:S01]  /*7da0*/  @!P0 LD.E.64 R26, [R24.64] ;  /* 0x0000001e181a8980 */ /* 0x000362000c101b00 */
[----:B------:R-:W-:-:S03]  /*7db0*/  @!P2 IMAD.WIDE R10, R10, 0x2, R14 ;  /* 0x000000020a0aa825 */ /* 0x000fc600078e020e */
[----:B------:R1:W5:Y:S01]  /*7dc0*/  @!P1 LD.E.64 R18, [R104.64] ;  /* 0x0000001e68129980 */ /* 0x000362000c101b00 */
[----:B------:R-:W-:-:S03]  /*7dd0*/  @!P0 IMAD.WIDE R8, R8, 0x2, R14 ;  /* 0x0000000208088825 */ /* 0x000fc600078e020e */
[----:B------:R1:W5:Y:S04]  /*7de0*/  @!P2 LD.E.64 R30, [R10.64] ;  /* 0x0000001e0a1ea980 */ /* 0x000368000c101b00 */
[----:B------:R1:W5:Y:S02]  /*7df0*/  @!P0 LD.E.64 R20, [R8.64] ;  /* 0x0000001e08148980 */ /* 0x000364000c101b00 */
.L_x_362:
[----:B---3--:R-:W-:Y:S05]  /*7e00*/  BSYNC B0 ;  /* 0x0000000000007941 */ /* 0x008fea0003800000 */
.L_x_361:
[----:B------:R-:W-:Y:S01]  /*7e10*/  UIADD3 UR4, -UR23, UR7, URZ ;  /* 0x0000000717047290 */ /* 0x000fe2000fffe13f */
[----:B-1---5:R-:W-:Y:S01]  /*7e20*/  IMAD.MOV.U32 R8, RZ, RZ, R26 ;  /* 0x000000ffff087224 */ /* 0x022fe200078e001a */
[----:B------:R-:W-:-:S04]  /*7e30*/  DEPBAR.LE SB0, 0x1 ;  /* 0x000080400000791a */ /* 0x000fc80000000000 */
[----:B------:R-:W-:Y:S01]  /*7e40*/  IMAD.MOV.U32 R11, RZ, RZ, R27 ;  /* 0x000000ffff0b7224 */ /* 0x000fe200078e001b */
[----:B------:R-:W-:Y:S01]  /*7e50*/  UISETP.LT.AND UP0, UPT, UR4, 0x80, UPT ;  /* 0x000000800400788c */ /* 0x000fe2000bf01270 */
[----:B------:R-:W-:Y:S01]  /*7e60*/  IMAD.MOV.U32 R10, RZ, RZ, R22 ;  /* 0x000000ffff0a7224 */ /* 0x000fe200078e0016 */
[----:B------:R-:W-:Y:S01]  /*7e70*/  BSSY B1, `(.L_x_363) ;  /* 0x00000d5000017945 */ /* 0x000fe20003800000 */
[----:B------:R-:W-:Y:S01]  /*7e80*/  IMAD.MOV.U32 R9, RZ, RZ, R23 ;  /* 0x000000ffff097224 */ /* 0x000fe200078e0017 */
[----:B------:R-:W-:Y:S01]  /*7e90*/  PRMT R15, R11, 0x5410, R8 ;  /* 0x000054100b0f7816 */ /* 0x000fe20000000008 */
[----:B------:R-:W-:Y:S01]  /*7ea0*/  USEL UR4, UR4, 0x80, UP0 ;  /* 0x0000008004047887 */ /* 0x000fe20008000000 */
[----:B------:R-:W-:Y:S01]  /*7eb0*/  MOV R8, R32 ;  /* 0x0000002000087202 */ /* 0x000fe20000000f00 */
[----:B------:R-:W-:Y:S01]  /*7ec0*/  IMAD.MOV.U32 R11, RZ, RZ, R33 ;  /* 0x000000ffff0b7224 */ /* 0x000fe200078e0021 */
[----:B------:R-:W-:Y:S01]  /*7ed0*/  PRMT R14, R9, 0x5410, R10 ;  /* 0x00005410090e7816 */ /* 0x000fe2000000000a */
[----:B------:R-:W-:Y:S01]  /*7ee0*/  IMAD.MOV.U32 R10, RZ, RZ, R38 ;  /* 0x000000ffff0a7224 */ /* 0x000fe200078e0026 */
[----:B------:R-:W-:Y:S01]  /*7ef0*/  PRMT R24, R24, 0x5410, R8 ;  /* 0x0000541018187816 */ /* 0x000fe20000000008 */
[----:B------:R-:W-:Y:S01]  /*7f00*/  IMAD.MOV.U32 R9, RZ, RZ, R39 ;  /* 0x000000ffff097224 */ /* 0x000fe200078e0027 */
[----:B------:R-:W-:Y:S01]  /*7f10*/  MOV R8, R20 ;  /* 0x0000001400087202 */ /* 0x000fe20000000f00 */
[----:B------:R-:W-:Y:S01]  /*7f20*/  BAR.SYNC.DEFER_BLOCKING 0x0 ;  /* 0x0000000000007b1d */ /* 0x000fe20000010000 */
[----:B------:R-:W-:-:S02]  /*7f30*/  ISETP.GE.AND P0, PT, R54, UR4, PT ;  /* 0x0000000436007c0c */ /* 0x000fc4000bf06270 */
[----:B------:R-:W-:Y:S01]  /*7f40*/  PRMT R28, R9, 0x5410, R10 ;  /* 0x00005410091c7816 */ /* 0x000fe2000000000a */
[----:B------:R-:W-:Y:S01]  /*7f50*/  IMAD.MOV.U32 R10, RZ, RZ, R21 ;  /* 0x000000ffff0a7224 */ /* 0x000fe200078e0015 */
[----:B----4-:R-:W-:Y:S01]  /*7f60*/  PRMT R13, R13, 0x5410, R8 ;  /* 0x000054100d0d7816 */ /* 0x010fe20000000008 */
[----:B------:R-:W-:Y:S01]  /*7f70*/  IMAD.MOV.U32 R9, RZ, RZ, R18 ;  /* 0x000000ffff097224 */ /* 0x000fe200078e0012 */
[----:B------:R-:W-:Y:S02]  /*7f80*/  MOV R8, R19 ;  /* 0x0000001300087202 */ /* 0x000fe40000000f00 */
[----:B------:R-:W-:Y:S01]  /*7f90*/  PRMT R24, R11, 0x7610, R24 ;  /* 0x000076100b187816 */ /* 0x000fe20000000018 */
[----:B------:R-:W-:Y:S01]  /*7fa0*/  IMAD.MOV.U32 R11, RZ, RZ, R30 ;  /* 0x000000ffff0b7224 */ /* 0x000fe200078e001e */
[----:B------:R-:W-:Y:S01]  /*7fb0*/  PRMT R13, R10, 0x7610, R13 ;  /* 0x000076100a0d7816 */ /* 0x000fe2000000000d */
[----:B------:R-:W-:Y:S01]  /*7fc0*/  IMAD.MOV.U32 R10, RZ, RZ, R31 ;  /* 0x000000ffff0a7224 */ /* 0x000fe200078e001f */
[----:B------:R-:W-:Y:S01]  /*7fd0*/  PRMT R12, R8, 0x5410, R9 ;  /* 0x00005410080c7816 */ /* 0x000fe20000000009 */
[----:B------:R-:W-:Y:S01]  /*7fe0*/  IMAD.MOV.U32 R8, RZ, RZ, R37 ;  /* 0x000000ffff087224 */ /* 0x000fe200078e0025 */
[----:B------:R-:W-:-:S02]  /*7ff0*/  MOV R9, R36 ;  /* 0x0000002400097202 */ /* 0x000fc40000000f00 */
[----:B------:R-:W-:Y:S02]  /*8000*/  PRMT R17, R10, 0x5410, R11 ;  /* 0x000054100a117816 */ /* 0x000fe4000000000b */
[----:B------:R-:W-:Y:S01]  /*8010*/  PRMT R25, R8, 0x5410, R9 ;  /* 0x0000541008197816 */ /* 0x000fe20000000009 */
[----:B------:R-:W-:Y:S05]  /*8020*/  @P0 BRA `(.L_x_364) ;  /* 0x00000b9000000947 */ /* 0x000fea0003800000 */
[----:B------:R-:W-:Y:S01]  /*8030*/  ISETP.GE.AND P0, PT, R16, c[0x0][0x27c], PT ;  /* 0x00009f0010007a0c */ /* 0x000fe20003f06270 */
[----:B------:R-:W-:-:S12]  /*8040*/  BSSY B0, `(.L_x_365) ;  /* 0x000002c000007945 */ /* 0x000fd80003800000 */
[----:B------:R-:W-:Y:S05]  /*8050*/  @P0 BRA `(.L_x_366) ;  /* 0x000002a000000947 */ /* 0x000fea0003800000 */
[----:B------:R-:W1:Y:S01]  /*8060*/  LDS.128 R8, [R122+0x10080] ;  /* 0x010080007a087984 */ /* 0x000e620000000c00 */
[--C-:B------:R-:W-:Y:S01]  /*8070*/  SHF.R.U64 R102, R102, 0x10, R103.reuse ;  /* 0x0000001066667819 */ /* 0x100fe20000001267 */
[----:B------:R-:W-:Y:S01]  /*8080*/  HADD2.F32 R112, -RZ, R98.H1_H1 ;  /* 0x30000062ff707230 */ /* 0x000fe20000004100 */
[----:B------:R-:W-:Y:S01]  /*8090*/  SHF.R.U32.HI R103, RZ, 0x10, R103 ;  /* 0x00000010ff677819 */ /* 0x000fe20000011667 */
[----:B------:R-:W-:Y:S01]  /*80a0*/  HADD2.F32 R113, -RZ, R99.H1_H1 ;  /* 0x30000063ff717230 */ /* 0x000fe20000004100 */
[--C-:B------:R-:W-:Y:S01]  /*80b0*/  SHF.R.U64 R100, R100, 0x10, R101.reuse ;  /* 0x0000001064647819 */ /* 0x100fe20000001265 */
[----:B------:R-:W-:Y:S01]  /*80c0*/  HADD2.F32 R102, -RZ, R102.H0_H0 ;  /* 0x20000066ff667230 */ /* 0x000fe20000004100 */
[----:B------:R-:W-:Y:S01]  /*80d0*/  SHF.R.U32.HI R101, RZ, 0x10, R101 ;  /* 0x00000010ff657819 */ /* 0x000fe20000011665 */
[----:B------:R-:W-:Y:S02]  /*80e0*/  HADD2.F32 R103, -RZ, R103.H0_H0 ;  /* 0x20000067ff677230 */ /* 0x000fe40000004100 */
[----:B------:R-:W-:-:S02]  /*80f0*/  HADD2.F32 R99, -RZ, R99.H0_H0 ;  /* 0x20000063ff637230 */ /* 0x000fc40000004100 */
[----:B------:R-:W-:Y:S02]  /*8100*/  HADD2.F32 R114, -RZ, R101.H0_H0 ;  /* 0x20000065ff727230 */ /* 0x000fe40000004100 */
[----:B------:R-:W-:Y:S02]  /*8110*/  HADD2.F32 R100, -RZ, R100.H0_H0 ;  /* 0x20000064ff647230 */ /* 0x000fe40000004100 */
[--C-:B-1----:R-:W-:Y:S02]  /*8120*/  HADD2.F32 R104, -RZ, R11.reuse.H0_H0 ;  /* 0x2000000bff687230 */ /* 0x102fe40000004100 */
[----:B------:R-:W-:Y:S02]  /*8130*/  HADD2.F32 R11, -RZ, R11.H1_H1 ;  /* 0x3000000bff0b7230 */ /* 0x000fe40000004100 */
[--C-:B------:R-:W-:Y:S02]  /*8140*/  HADD2.F32 R105, -RZ, R8.reuse.H0_H0 ;  /* 0x20000008ff697230 */ /* 0x100fe40000004100 */
[----:B------:R-:W-:Y:S01]  /*8150*/  HADD2.F32 R106, -RZ, R8.H1_H1 ;  /* 0x30000008ff6a7230 */ /* 0x000fe20000004100 */
[CC--:B------:R-:W-:Y:S01]  /*8160*/  FMUL.FTZ R101, R11.reuse, R103.reuse ;  /* 0x000000670b657220 */ /* 0x0c0fe20000410000 */
[--C-:B------:R-:W-:Y:S01]  /*8170*/  HADD2.F32 R8, -RZ, R10.reuse.H0_H0 ;  /* 0x2000000aff087230 */ /* 0x100fe20000004100 */
[C---:B------:R-:W-:Y:S01]  /*8180*/  FMUL.FTZ R103, R104.reuse, R103 ;  /* 0x0000006768677220 */ /* 0x040fe20000410000 */
[--C-:B------:R-:W-:Y:S01]  /*8190*/  HADD2.F32 R107, -RZ, R9.reuse.H0_H0 ;  /* 0x20000009ff6b7230 */ /* 0x100fe20000004100 */
[-C--:B------:R-:W-:Y:S01]  /*81a0*/  FFMA.FTZ R101, R104, R114.reuse, -R101 ;  /* 0x0000007268657223 */ /* 0x080fe20000010865 */
[----:B------:R-:W-:Y:S01]  /*81b0*/  HADD2.F32 R10, -RZ, R10.H1_H1 ;  /* 0x3000000aff0a7230 */ /* 0x000fe20000004100 */
[----:B------:R-:W-:Y:S01]  /*81c0*/  FFMA.FTZ R114, R11, R114, R103 ;  /* 0x000000720b727223 */ /* 0x000fe20000010067 */
[----:B------:R-:W-:Y:S01]  /*81d0*/  HADD2.F32 R9, -RZ, R9.H1_H1 ;  /* 0x30000009ff097230 */ /* 0x000fe20000004100 */
[-C--:B------:R-:W-:Y:S01]  /*81e0*/  FMUL.FTZ R116, R106, R112.reuse ;  /* 0x000000706a747220 */ /* 0x080fe20000410000 */
[----:B------:R-:W-:Y:S01]  /*81f0*/  HADD2.F32 R11, -RZ, R98.H0_H0 ;  /* 0x20000062ff0b7230 */ /* 0x000fe20000004100 */
[----:B------:R-:W-:-:S02]  /*8200*/  FMUL.FTZ R112, R105, R112 ;  /* 0x0000007069707220 */ /* 0x000fc40000410000 */
[-C--:B------:R-:W-:Y:S02]  /*8210*/  FMUL.FTZ R103, R9, R102.reuse ;  /* 0x0000006609677220 */ /* 0x080fe40000410000 */
[-C--:B------:R-:W-:Y:S02]  /*8220*/  FMUL.FTZ R98, R10, R11.reuse ;  /* 0x0000000b0a627220 */ /* 0x080fe40000410000 */
[C---:B------:R-:W-:Y:S02]  /*8230*/  FMUL.FTZ R11, R8.reuse, R11 ;  /* 0x0000000b080b7220 */ /* 0x040fe40000410000 */
[----:B------:R-:W-:Y:S02]  /*8240*/  FMUL.FTZ R102, R107, R102 ;  /* 0x000000666b667220 */ /* 0x000fe40000410000 */
[----:B------:R-:W-:Y:S02]  /*8250*/  FFMA.FTZ R116, R105, R113, -R116 ;  /* 0x0000007169747223 */ /* 0x000fe40000010874 */
[----:B------:R-:W-:-:S02]  /*8260*/  FFMA.FTZ R98, R8, R99, -R98 ;  /* 0x0000006308627223 */ /* 0x000fc40000010862 */
[----:B------:R-:W-:Y:S02]  /*8270*/  FFMA.FTZ R113, R106, R113, R112 ;  /* 0x000000716a717223 */ /* 0x000fe40000010070 */
[----:B------:R-:W-:Y:S01]  /*8280*/  FFMA.FTZ R99, R10, R99, R11 ;  /* 0x000000630a637223 */ /* 0x000fe2000001000b */
[----:B------:R-:W-:Y:S01]  /*8290*/  F2FP.PACK_AB R11, R114, R101 ;  /* 0x00000065720b723e */ /* 0x000fe200000000ff */
[----:B------:R-:W-:Y:S01]  /*82a0*/  FFMA.FTZ R103, R107, R100, -R103 ;  /* 0x000000646b677223 */ /* 0x000fe20000010867 */
[----:B------:R-:W-:Y:S01]  /*82b0*/  F2FP.PACK_AB R8, R113, R116 ;  /* 0x000000747108723e */ /* 0x000fe200000000ff */
[----:B------:R-:W-:Y:S01]  /*82c0*/  FFMA.FTZ R102, R9, R100, R102 ;  /* 0x0000006409667223 */ /* 0x000fe20000010066 */
[----:B------:R-:W-:-:S04]  /*82d0*/  F2FP.PACK_AB R10, R99, R98 ;  /* 0x00000062630a723e */ /* 0x000fc800000000ff */
[----:B------:R-:W-:-:S05]  /*82e0*/  F2FP.PACK_AB R9, R102, R103 ;  /* 0x000000676609723e */ /* 0x000fca00000000ff */
[----:B------:R1:W-:Y:S02]  /*82f0*/  STS.128 [R122+0x10080], R8 ;  /* 0x010080087a007388 */ /* 0x0003e40000000c00 */
.L_x_366:
[----:B------:R-:W-:Y:S05]  /*8300*/  BSYNC B0 ;  /* 0x0000000000007941 */ /* 0x000fea0003800000 */
.L_x_365:
[----:B-1----:R-:W-:Y:S01]  /*8310*/  IADD3 R8, R16, 0x20, RZ ;  /* 0x0000002010087810 */ /* 0x002fe20007ffe0ff */
[----:B------:R-:W-:Y:S03]  /*8320*/  BSSY B0, `(.L_x_367) ;  /* 0x000002d000007945 */ /* 0x000fe60003800000 */
[----:B------:R-:W-:-:S13]  /*8330*/  ISETP.GE.AND P0, PT, R8, c[0x0][0x27c], PT ;  /* 0x00009f0008007a0c */ /* 0x000fda0003f06270 */
[----:B------:R-:W-:Y:S05]  /*8340*/  @P0 BRA `(.L_x_368) ;  /* 0x000002a000000947 */ /* 0x000fea0003800000 */
[----:B------:R-:W1:Y:S01]  /*8350*/  LDS.128 R8, [R122+0x14080] ;  /* 0x014080007a087984 */ /* 0x000e620000000c00 */
[--C-:B------:R-:W-:Y:S01]  /*8360*/  SHF.R.U64 R99, R124, 0x10, R125.reuse ;  /* 0x000000107c637819 */ /* 0x100fe2000000127d */
[----:B------:R-:W-:Y:S01]  /*8370*/  HADD2.F32 R104, -RZ, R92.H1_H1 ;  /* 0x3000005cff687230 */ /* 0x000fe20000004100 */
[----:B------:R-:W-:Y:S01]  /*8380*/  SHF.R.U32.HI R124, RZ, 0x10, R125 ;  /* 0x00000010ff7c7819 */ /* 0x000fe2000001167d */
[--C-:B------:R-:W-:Y:S01]  /*8390*/  HADD2.F32 R106, -RZ, R93.reuse.H1_H1 ;  /* 0x3000005dff6a7230 */ /* 0x100fe20000004100 */
[--C-:B------:R-:W-:Y:S01]  /*83a0*/  SHF.R.U64 R98, R126, 0x10, R127.reuse ;  /* 0x000000107e627819 */ /* 0x100fe2000000127f */
[----:B------:R-:W-:Y:S01]  /*83b0*/  HADD2.F32 R93, -RZ, R93.H0_H0 ;  /* 0x2000005dff5d7230 */ /* 0x000fe20000004100 */
[----:B------:R-:W-:Y:S01]  /*83c0*/  SHF.R.U32.HI R126, RZ, 0x10, R127 ;  /* 0x00000010ff7e7819 */ /* 0x000fe2000001167f */
[----:B------:R-:W-:-:S04]  /*83d0*/  HADD2.F32 R124, -RZ, R124.H0_H0 ;  /* 0x2000007cff7c7230 */ /* 0x000fc80000004100 */
        /* <DEDUP_REMOVED lines=12> */
[----:B------:R-:W-:Y:S01]  /*84a0*/  HADD2.F32 R11, -RZ, R92.H0_H0 ;  /* 0x2000005cff0b7230 */ /* 0x000fe20000004100 */
[-C--:B------:R-:W-:Y:S01]  /*84b0*/  FMUL.FTZ R107, R102, R104.reuse ;  /* 0x00000068666b7220 */ /* 0x080fe20000410000 */
[----:B------:R-:W-:Y:S01]  /*84c0*/  HADD2.F32 R9, -RZ, R9.H1_H1 ;  /* 0x30000009ff097230 */ /* 0x000fe20000004100 */
[C---:B------:R-:W-:Y:S01]  /*84d0*/  FMUL.FTZ R113, R101.reuse, R104 ;  /* 0x0000006865717220 */ /* 0x040fe20000410000 */
[----:B------:R-:W-:Y:S01]  /*84e0*/  HADD2.F32 R92, -RZ, R99.H0_H0 ;  /* 0x20000063ff5c7230 */ /* 0x000fe20000004100 */
[----:B------:R-:W-:Y:S01]  /*84f0*/  FFMA.FTZ R107, R101, R106, -R107 ;  /* 0x0000006a656b7223 */ /* 0x000fe2000001086b */
[----:B------:R-:W-:Y:S01]  /*8500*/  HADD2.F32 R100, -RZ, R98.H0_H0 ;  /* 0x20000062ff647230 */ /* 0x000fe20000004100 */
[----:B------:R-:W-:-:S02]  /*8510*/  FMUL.FTZ R98, R10, R11 ;  /* 0x0000000b0a627220 */ /* 0x000fc40000410000 */
[-C--:B------:R-:W-:Y:S02]  /*8520*/  FMUL.FTZ R99, R9, R92.reuse ;  /* 0x0000005c09637220 */ /* 0x080fe40000410000 */
[C---:B------:R-:W-:Y:S02]  /*8530*/  FMUL.FTZ R11, R8.reuse, R11 ;  /* 0x0000000b080b7220 */ /* 0x040fe40000410000 */
[C---:B------:R-:W-:Y:S02]  /*8540*/  FMUL.FTZ R92, R103.reuse, R92 ;  /* 0x0000005c675c7220 */ /* 0x040fe40000410000 */
[-C--:B------:R-:W-:Y:S02]  /*8550*/  FFMA.FTZ R98, R8, R93.reuse, -R98 ;  /* 0x0000005d08627223 */ /* 0x080fe40000010862 */
[----:B------:R-:W-:Y:S02]  /*8560*/  FFMA.FTZ R102, R102, R106, R113 ;  /* 0x0000006a66667223 */ /* 0x000fe40000010071 */
[----:B------:R-:W-:Y:S01]  /*8570*/  FFMA.FTZ R93, R10, R93, R11 ;  /* 0x0000005d0a5d7223 */ /* 0x000fe2000001000b */
[----:B------:R-:W-:Y:S01]  /*8580*/  F2FP.PACK_AB R11, R124, R105 ;  /* 0x000000697c0b723e */ /* 0x000fe200000000ff */
[-C--:B------:R-:W-:Y:S01]  /*8590*/  FFMA.FTZ R99, R103, R100.reuse, -R99 ;  /* 0x0000006467637223 */ /* 0x080fe20000010863 */
[----:B------:R-:W-:Y:S01]  /*85a0*/  F2FP.PACK_AB R8, R102, R107 ;  /* 0x0000006b6608723e */ /* 0x000fe200000000ff */
[----:B------:R-:W-:Y:S01]  /*85b0*/  FFMA.FTZ R92, R9, R100, R92 ;  /* 0x00000064095c7223 */ /* 0x000fe2000001005c */
[----:B------:R-:W-:-:S04]  /*85c0*/  F2FP.PACK_AB R10, R93, R98 ;  /* 0x000000625d0a723e */ /* 0x000fc800000000ff */
[----:B------:R-:W-:-:S05]  /*85d0*/  F2FP.PACK_AB R9, R92, R99 ;  /* 0x000000635c09723e */ /* 0x000fca00000000ff */
[----:B------:R1:W-:Y:S02]  /*85e0*/  STS.128 [R122+0x14080], R8 ;  /* 0x014080087a007388 */ /* 0x0003e40000000c00 */
.L_x_368:
[----:B------:R-:W-:Y:S05]  /*85f0*/  BSYNC B0 ;  /* 0x0000000000007941 */ /* 0x000fea0003800000 */
.L_x_367:
        /* <DEDUP_REMOVED lines=46> */
.L_x_370:
[----:B------:R-:W-:Y:S05]  /*88e0*/  BSYNC B0 ;  /* 0x0000000000007941 */ /* 0x000fea0003800000 */
.L_x_369:
[----:B-1----:R-:W-:-:S04]  /*88f0*/  IADD3 R8, R16, 0x60, RZ ;  /* 0x0000006010087810 */ /* 0x002fc80007ffe0ff */
        /* <DEDUP_REMOVED lines=44> */
.L_x_364:
[----:B------:R-:W-:Y:S05]  /*8bc0*/  BSYNC B1 ;  /* 0x0000000000017941 */ /* 0x000fea0003800000 */
.L_x_363:
[----:B-1----:R-:W-:Y:S01]  /*8bd0*/  IADD3 R8, R54, 0x20, RZ ;  /* 0x0000002036087810 */ /* 0x002fe20007ffe0ff */
[----:B------:R-:W-:Y:S03]  /*8be0*/  BSSY B1, `(.L_x_371) ;  /* 0x00000bc000017945 */ /* 0x000fe60003800000 */
[----:B------:R-:W-:-:S13]  /*8bf0*/  ISETP.GE.AND P0, PT, R8, UR4, PT ;  /* 0x0000000408007c0c */ /* 0x000fda000bf06270 */
[----:B------:R-:W-:Y:S05]  /*8c00*/  @P0 BRA `(.L_x_372) ;  /* 0x00000b9000000947 */ /* 0x000fea0003800000 */
[----:B------:R-:W-:Y:S01]  /*8c10*/  ISETP.GE.AND P0, PT, R16, c[0x0][0x27c], PT ;  /* 0x00009f0010007a0c */ /* 0x000fe20003f06270 */
[----:B------:R-:W-:-:S12]  /*8c20*/  BSSY B0, `(.L_x_373) ;  /* 0x000002c000007945 */ /* 0x000fd80003800000 */
[----:B------:R-:W-:Y:S05]  /*8c30*/  @P0 BRA `(.L_x_374) ;  /* 0x000002a000000947 */ /* 0x000fea0003800000 */
[----:B------:R-:W1:Y:S01]  /*8c40*/  LDS.128 R8, [R122+0x11080] ;  /* 0x011080007a087984 */ /* 0x000e620000000c00 */
[--C-:B------:R-:W-:Y:S01]  /*8c50*/  SHF.R.U64 R83, R94, 0x10, R95.reuse ;  /* 0x000000105e537819 */ /* 0x100fe2000000125f */
[--C-:B------:R-:W-:Y:S01]  /*8c60*/  HADD2.F32 R98, -RZ, R79.reuse.H1_H1 ;  /* 0x3000004fff627230 */ /* 0x100fe20000004100 */
[----:B------:R-:W-:Y:S01]  /*8c70*/  SHF.R.U32.HI R94, RZ, 0x10, R95 ;  /* 0x00000010ff5e7819 */ /* 0x000fe2000001165f */
[----:B------:R-:W-:Y:S01]  /*8c80*/  HADD2.F32 R95, -RZ, R78.H1_H1 ;  /* 0x3000004eff5f7230 */ /* 0x000fe20000004100 */
        /* <DEDUP_REMOVED lines=37> */
.L_x_374:
[----:B------:R-:W-:Y:S05]  /*8ee0*/  BSYNC B0 ;  /* 0x0000000000007941 */ /* 0x000fea0003800000 */
.L_x_373:
[----:B-1----:R-:W-:Y:S01]  /*8ef0*/  IADD3 R8, R16, 0x20, RZ ;  /* 0x0000002010087810 */ /* 0x002fe20007ffe0ff */
[----:B------:R-:W-:Y:S03]  /*8f00*/  BSSY B0, `(.L_x_375) ;  /* 0x000002d000007945 */ /* 0x000fe60003800000 */
[----:B------:R-:W-:-:S13]  /*8f10*/  ISETP.GE.AND P0, PT, R8, c[0x0][0x27c], PT ;  /* 0x00009f0008007a0c */ /* 0x000fda0003f06270 */
        /* <DEDUP_REMOVED lines=43> */
.L_x_376:
[----:B------:R-:W-:Y:S05]  /*91d0*/  BSYNC B0 ;  /* 0x0000000000007941 */ /* 0x000fea0003800000 */
.L_x_375:
        /* <DEDUP_REMOVED lines=18> */
[--C-:B------:R-:W-:Y:S02]  /*9300*/  HADD2.F32 R81, -RZ, R8.reuse.H1_H1 ;  /* 0x30000008ff517230 */ /* 0x100fe40000004100 */
[----:B------:R-:W-:Y:S01]  /*9310*/  HADD2.F32 R79, -RZ, R8.H0_H0 ;  /* 0x20000008ff4f7230 */ /* 0x000fe20000004100 */
[-C--:B------:R-:W-:Y:S01]  /*9320*/  FMUL.FTZ R83, R11, R80.reuse ;  /* 0x000000500b537220 */ /* 0x080fe20000410000 */
[--C-:B------:R-:W-:Y:S01]  /*9330*/  HADD2.F32 R8, -RZ, R10.reuse.H0_H0 ;  /* 0x2000000aff087230 */ /* 0x100fe20000004100 */
[----:B------:R-:W-:Y:S01]  /*9340*/  FMUL.FTZ R80, R78, R80 ;  /* 0x000000504e507220 */ /* 0x000fe20000410000 */
[--C-:B------:R-:W-:Y:S01]  /*9350*/  HADD2.F32 R82, -RZ, R9.reuse.H0_H0 ;  /* 0x20000009ff527230 */ /* 0x100fe20000004100 */
[----:B------:R-:W-:Y:S01]  /*9360*/  FMUL.FTZ R85, R81, R86 ;  /* 0x0000005651557220 */ /* 0x000fe20000410000 */
[----:B------:R-:W-:Y:S01]  /*9370*/  HADD2.F32 R10, -RZ, R10.H1_H1 ;  /* 0x3000000aff0a7230 */ /* 0x000fe20000004100 */
[----:B------:R-:W-:Y:S01]  /*9380*/  FFMA.FTZ R80, R11, R84, R80 ;  /* 0x000000540b507223 */ /* 0x000fe20000010050 */
[----:B------:R-:W-:Y:S01]  /*9390*/  HADD2.F32 R9, -RZ, R9.H1_H1 ;  /* 0x30000009ff097230 */ /* 0x000fe20000004100 */
[C---:B------:R-:W-:Y:S01]  /*93a0*/  FMUL.FTZ R86, R79.reuse, R86 ;  /* 0x000000564f567220 */ /* 0x040fe20000410000 */
[----:B------:R-:W-:Y:S01]  /*93b0*/  HADD2.F32 R11, -RZ, R62.H0_H0 ;  /* 0x2000003eff0b7230 */ /* 0x000fe20000004100 */
[----:B------:R-:W-:-:S02]  /*93c0*/  FFMA.FTZ R85, R79, R88, -R85 ;  /* 0x000000584f557223 */ /* 0x000fc40000010855 */
[----:B------:R-:W-:Y:S02]  /*93d0*/  FMUL.FTZ R62, R10, R59 ;  /* 0x0000003b0a3e7220 */ /* 0x000fe40000410000 */
[----:B------:R-:W-:Y:S02]  /*93e0*/  FMUL.FTZ R79, R9, R73 ;  /* 0x00000049094f7220 */ /* 0x000fe40000410000 */
[----:B------:R-:W-:Y:S02]  /*93f0*/  FMUL.FTZ R59, R8, R59 ;  /* 0x0000003b083b7220 */ /* 0x000fe40000410000 */
[C---:B------:R-:W-:Y:S02]  /*9400*/  FMUL.FTZ R73, R82.reuse, R73 ;  /* 0x0000004952497220 */ /* 0x040fe40000410000 */
[----:B------:R-:W-:Y:S02]  /*9410*/  FFMA.FTZ R79, R82, R72, -R79 ;  /* 0x00000048524f7223 */ /* 0x000fe4000001084f */
[----:B------:R-:W-:-:S02]  /*9420*/  FFMA.FTZ R83, R78, R84, -R83 ;  /* 0x000000544e537223 */ /* 0x000fc40000010853 */
[----:B------:R-:W-:Y:S02]  /*9430*/  FFMA.FTZ R86, R81, R88, R86 ;  /* 0x0000005851567223 */ /* 0x000fe40000010056 */
[-C--:B------:R-:W-:Y:S02]  /*9440*/  FFMA.FTZ R62, R8, R11.reuse, -R62 ;  /* 0x0000000b083e7223 */ /* 0x080fe4000001083e */
[----:B------:R-:W-:Y:S01]  /*9450*/  FFMA.FTZ R59, R10, R11, R59 ;  /* 0x0000000b0a3b7223 */ /* 0x000fe2000001003b */
[----:B------:R-:W-:Y:S01]  /*9460*/  F2FP.PACK_AB R11, R80, R83 ;  /* 0x00000053500b723e */ /* 0x000fe200000000ff */
[----:B------:R-:W-:Y:S01]  /*9470*/  FFMA.FTZ R72, R9, R72, R73 ;  /* 0x0000004809487223 */ /* 0x000fe20000010049 */
[----:B------:R-:W-:Y:S02]  /*9480*/  F2FP.PACK_AB R8, R86, R85 ;  /* 0x000000555608723e */ /* 0x000fe400000000ff */
[----:B------:R-:W-:Y:S02]  /*9490*/  F2FP.PACK_AB R10, R59, R62 ;  /* 0x0000003e3b0a723e */ /* 0x000fe400000000ff */
[----:B------:R-:W-:-:S05]  /*94a0*/  F2FP.PACK_AB R9, R72, R79 ;  /* 0x0000004f4809723e */ /* 0x000fca00000000ff */
[----:B------:R1:W-:Y:S02]  /*94b0*/  STS.128 [R122+0x19080], R8 ;  /* 0x019080087a007388 */ /* 0x0003e40000000c00 */
.L_x_378:
[----:B------:R-:W-:Y:S05]  /*94c0*/  BSYNC B0 ;  /* 0x0000000000007941 */ /* 0x000fea0003800000 */
.L_x_377:
[----:B-1----:R-:W-:-:S04]  /*94d0*/  IADD3 R8, R16, 0x60, RZ ;  /* 0x0000006010087810 */ /* 0x002fc80007ffe0ff */
[----:B------:R-:W-:-:S13]  /*94e0*/  ISETP.GE.AND P0, PT, R8, c[0x0][0x27c], PT ;  /* 0x00009f0008007a0c */ /* 0x000fda0003f06270 */
[----:B------:R-:W-:Y:S05]  /*94f0*/  @P0 BRA `(.L_x_372) ;  /* 0x000002a000000947 */ /* 0x000fea0003800000 */
[----:B------:R-:W1:Y:S01]  /*9500*/  LDS.128 R8, [R122+0x1d080] ;  /* 0x01d080007a087984 */ /* 0x000e620000000c00 */
[--C-:B------:R-:W-:Y:S01]  /*9510*/  SHF.R.U64 R62, R74, 0x10, R75.reuse ;  /* 0x000000104a3e7819 */ /* 0x100fe2000000124b */
[--C-:B------:R-:W-:Y:S01]  /*9520*/  HADD2.F32 R78, -RZ, R51.reuse.H1_H1 ;  /* 0x30000033ff4e7230 */ /* 0x100fe20000004100 */
[----:B------:R-:W-:Y:S01]  /*9530*/  SHF.R.U32.HI R74, RZ, 0x10, R75 ;  /* 0x00000010ff4a7819 */ /* 0x000fe2000001164b */
[----:B------:R-:W-:Y:S01]  /*9540*/  HADD2.F32 R51, -RZ, R51.H0_H0 ;  /* 0x20000033ff337230 */ /* 0x000fe20000004100 */
[--C-:B------:R-:W-:Y:S01]  /*9550*/  SHF.R.U64 R59, R76, 0x10, R77.reuse ;  /* 0x000000104c3b7819 */ /* 0x100fe2000000124d */
[----:B------:R-:W-:Y:S01]  /*9560*/  HADD2.F32 R62, -RZ, R62.H0_H0 ;  /* 0x2000003eff3e7230 */ /* 0x000fe20000004100 */
[----:B------:R-:W-:Y:S01]  /*9570*/  SHF.R.U32.HI R76, RZ, 0x10, R77 ;  /* 0x00000010ff4c7819 */ /* 0x000fe2000001164d */
[----:B------:R-:W-:Y:S02]  /*9580*/  HADD2.F32 R74, -RZ, R74.H0_H0 ;  /* 0x2000004aff4a7230 */ /* 0x000fe40000004100 */
[----:B------:R-:W-:-:S02]  /*9590*/  HADD2.F32 R80, -RZ, R58.H1_H1 ;  /* 0x3000003aff507230 */ /* 0x000fc40000004100 */
        /* <DEDUP_REMOVED lines=13> */
[----:B------:R-:W-:Y:S01]  /*9670*/  FMUL.FTZ R81, R75, R78 ;  /* 0x0000004e4b517220 */ /* 0x000fe20000410000 */
[----:B------:R-:W-:Y:S01]  /*9680*/  HADD2.F32 R11, -RZ, R58.H0_H0 ;  /* 0x2000003aff0b7230 */ /* 0x000fe20000004100 */
[----:B------:R-:W-:Y:S01]  /*9690*/  FMUL.FTZ R58, R10, R51 ;  /* 0x000000330a3a7220 */ /* 0x000fe20000410000 */
[----:B------:R-:W-:Y:S01]  /*96a0*/  HADD2.F32 R72, -RZ, R59.H0_H0 ;  /* 0x2000003bff487230 */ /* 0x000fe20000004100 */
[----:B------:R-:W-:-:S02]  /*96b0*/  FMUL.FTZ R59, R9, R62 ;  /* 0x0000003e093b7220 */ /* 0x000fc40000410000 */
[----:B------:R-:W-:Y:S02]  /*96c0*/  FMUL.FTZ R78, R73, R78 ;  /* 0x0000004e494e7220 */ /* 0x000fe40000410000 */
[C---:B------:R-:W-:Y:S02]  /*96d0*/  FMUL.FTZ R51, R8.reuse, R51 ;  /* 0x0000003308337220 */ /* 0x040fe40000410000 */
[----:B------:R-:W-:Y:S02]  /*96e0*/  FMUL.FTZ R62, R77, R62 ;  /* 0x0000003e4d3e7220 */ /* 0x000fe40000410000 */
[-C--:B------:R-:W-:Y:S02]  /*96f0*/  FFMA.FTZ R81, R73, R80.reuse, -R81 ;  /* 0x0000005049517223 */ /* 0x080fe40000010851 */
[----:B------:R-:W-:Y:S02]  /*9700*/  FFMA.FTZ R78, R75, R80, R78 ;  /* 0x000000504b4e7223 */ /* 0x000fe4000001004e */
[----:B------:R-:W-:-:S02]  /*9710*/  FFMA.FTZ R58, R8, R11, -R58 ;  /* 0x0000000b083a7223 */ /* 0x000fc4000001083a */
        /* <DEDUP_REMOVED lines=8> */
.L_x_372:
[----:B------:R-:W-:Y:S05]  /*97a0*/  BSYNC B1 ;  /* 0x0000000000017941 */ /* 0x000fea0003800000 */
.L_x_371:
        /* <DEDUP_REMOVED lines=18> */
[--C-:B-1----:R-:W-:Y:S02]  /*98d0*/  HADD2.F32 R59, -RZ, R11.reuse.H0_H0 ;  /* 0x2000000bff3b7230 */ /* 0x102fe40000004100 */
[----:B------:R-:W-:Y:S02]  /*98e0*/  HADD2.F32 R11, -RZ, R11.H1_H1 ;  /* 0x3000000bff0b7230 */ /* 0x000fe40000004100 */
[--C-:B------:R-:W-:Y:S02]  /*98f0*/  HADD2.F32 R69, -RZ, R8.reuse.H1_H1 ;  /* 0x30000008ff457230 */ /* 0x100fe40000004100 */
[----:B------:R-:W-:Y:S01]  /*9900*/  HADD2.F32 R62, -RZ, R8.H0_H0 ;  /* 0x20000008ff3e7230 */ /* 0x000fe20000004100 */
[----:B------:R-:W-:Y:S01]  /*9910*/  FMUL.FTZ R70, R11, R68 ;  /* 0x000000440b467220 */ /* 0x000fe20000410000 */
[--C-:B------:R-:W-:Y:S01]  /*9920*/  HADD2.F32 R8, -RZ, R10.reuse.H0_H0 ;  /* 0x2000000aff087230 */ /* 0x100fe20000004100 */
[----:B------:R-:W-:Y:S01]  /*9930*/  FMUL.FTZ R75, R69, R72 ;  /* 0x00000048454b7220 */ /* 0x000fe20000410000 */
[--C-:B------:R-:W-:Y:S01]  /*9940*/  HADD2.F32 R71, -RZ, R9.reuse.H0_H0 ;  /* 0x20000009ff477230 */ /* 0x100fe20000004100 */
[C---:B------:R-:W-:Y:S01]  /*9950*/  FMUL.FTZ R68, R59.reuse, R68 ;  /* 0x000000443b447220 */ /* 0x040fe20000410000 */
[----:B------:R-:W-:Y:S01]  /*9960*/  HADD2.F32 R10, -RZ, R10.H1_H1 ;  /* 0x3000000aff0a7230 */ /* 0x000fe20000004100 */
[----:B------:R-:W-:Y:S01]  /*9970*/  FFMA.FTZ R70, R59, R74, -R70 ;  /* 0x0000004a3b467223 */ /* 0x000fe20000010846 */
        /* <DEDUP_REMOVED lines=8> */
[----:B------:R-:W-:Y:S02]  /*9a00*/  FMUL.FTZ R58, R71, R58 ;  /* 0x0000003a473a7220 */ /* 0x000fe40000410000 */
[----:B------:R-:W-:Y:S02]  /*9a10*/  FFMA.FTZ R11, R11, R74, R68 ;  /* 0x0000004a0b0b7223 */ /* 0x000fe40000010044 */
[----:B------:R-:W-:Y:S02]  /*9a20*/  FFMA.FTZ R72, R69, R73, R72 ;  /* 0x0000004945487223 */ /* 0x000fe40000010048 */
[-C--:B------:R-:W-:Y:S01]  /*9a30*/  FFMA.FTZ R50, R8, R59.reuse, -R50 ;  /* 0x0000003b08327223 */ /* 0x080fe20000010832 */
[----:B------:R-:W-:Y:S01]  /*9a40*/  F2FP.PACK_AB R11, R11, R70 ;  /* 0x000000460b0b723e */ /* 0x000fe200000000ff */
[----:B------:R-:W-:Y:S01]  /*9a50*/  FFMA.FTZ R47, R10, R59, R47 ;  /* 0x0000003b0a2f7223 */ /* 0x000fe2000001002f */
[----:B------:R-:W-:Y:S01]  /*9a60*/  F2FP.PACK_AB R8, R72, R75 ;  /* 0x0000004b4808723e */ /* 0x000fe200000000ff */
[----:B------:R-:W-:-:S02]  /*9a70*/  FFMA.FTZ R51, R71, R62, -R51 ;  /* 0x0000003e47337223 */ /* 0x000fc40000010833 */
[----:B------:R-:W-:Y:S01]  /*9a80*/  FFMA.FTZ R58, R9, R62, R58 ;  /* 0x0000003e093a7223 */ /* 0x000fe2000001003a */
[----:B------:R-:W-:-:S04]  /*9a90*/  F2FP.PACK_AB R10, R47, R50 ;  /* 0x000000322f0a723e */ /* 0x000fc800000000ff */
[----:B------:R-:W-:-:S05]  /*9aa0*/  F2FP.PACK_AB R9, R58, R51 ;  /* 0x000000333a09723e */ /* 0x000fca00000000ff */
[----:B------:R1:W-:Y:S02]  /*9ab0*/  STS.128 [R122+0x12080], R8 ;  /* 0x012080087a007388 */ /* 0x0003e40000000c00 */
.L_x_382:
[----:B------:R-:W-:Y:S05]  /*9ac0*/  BSYNC B0 ;  /* 0x0000000000007941 */ /* 0x000fea0003800000 */
.L_x_381:
[----:B-1----:R-:W-:Y:S01]  /*9ad0*/  IADD3 R8, R16, 0x20, RZ ;  /* 0x0000002010087810 */ /* 0x002fe20007ffe0ff */
[----:B------:R-:W-:Y:S03]  /*9ae0*/  BSSY B0, `(.L_x_383) ;  /* 0x000002d000007945 */ /* 0x000fe60003800000 */
[----:B------:R-:W-:-:S13]  /*9af0*/  ISETP.GE.AND P0, PT, R8, c[0x0][0x27c], PT ;  /* 0x00009f0008007a0c */ /* 0x000fda0003f06270 */
[----:B------:R-:W-:Y:S05]  /*9b00*/  @P0 BRA `(.L_x_384) ;  /* 0x000002a000000947 */ /* 0x000fea0003800000 */
[----:B------:R-:W1:Y:S01]  /*9b10*/  LDS.128 R8, [R122+0x16080] ;  /* 0x016080007a087984 */ /* 0x000e620000000c00 */
[--C-:B------:R-:W-:Y:S02]  /*9b20*/  SHF.R.U64 R50, R64, 0x10, R65.reuse ;  /* 0x0000001040327819 */ /* 0x100fe40000001241 */
[----:B------:R-:W-:Y:S01]  /*9b30*/  SHF.R.U32.HI R64, RZ, 0x10, R65 ;  /* 0x00000010ff407819 */ /* 0x000fe20000011641 */
[--C-:B------:R-:W-:Y:S01]  /*9b40*/  HADD2.F32 R65, -RZ, R41.reuse.H1_H1 ;  /* 0x30000029ff417230 */ /* 0x100fe20000004100 */
[--C-:B------:R-:W-:Y:S01]  /*9b50*/  SHF.R.U64 R47, R66, 0x10, R67.reuse ;  /* 0x00000010422f7819 */ /* 0x100fe20000001243 */
[----:B------:R-:W-:Y:S01]  /*9b60*/  HADD2.F32 R41, -RZ, R41.H0_H0 ;  /* 0x20000029ff297230 */ /* 0x000fe20000004100 */
[----:B------:R-:W-:Y:S01]  /*9b70*/  SHF.R.U32.HI R66, RZ, 0x10, R67 ;  /* 0x00000010ff427819 */ /* 0x000fe20000011643 */
[----:B------:R-:W-:Y:S02]  /*9b80*/  HADD2.F32 R64, -RZ, R64.H0_H0 ;  /* 0x20000040ff407230 */ /* 0x000fe40000004100 */
[----:B------:R-:W-:-:S02]  /*9b90*/  HADD2.F32 R67, -RZ, R46.H1_H1 ;  /* 0x3000002eff437230 */ /* 0x000fc40000004100 */
[----:B------:R-:W-:Y:S02]  /*9ba0*/  HADD2.F32 R68, -RZ, R66.H0_H0 ;  /* 0x20000042ff447230 */ /* 0x000fe40000004100 */
[----:B------:R-:W-:Y:S02]  /*9bb0*/  HADD2.F32 R50, -RZ, R50.H0_H0 ;  /* 0x20000032ff327230 */ /* 0x000fe40000004100 */
[----:B------:R-:W-:Y:S02]  /*9bc0*/  HADD2.F32 R47, -RZ, R47.H0_H0 ;  /* 0x2000002fff2f7230 */ /* 0x000fe40000004100 */
[--C-:B-1----:R-:W-:Y:S02]  /*9bd0*/  HADD2.F32 R51, -RZ, R11.reuse.H0_H0 ;  /* 0x2000000bff337230 */ /* 0x102fe40000004100 */
[----:B------:R-:W-:Y:S02]  /*9be0*/  HADD2.F32 R11, -RZ, R11.H1_H1 ;  /* 0x3000000bff0b7230 */ /* 0x000fe40000004100 */
[----:B------:R-:W-:-:S02]  /*9bf0*/  HADD2.F32 R59, -RZ, R8.H1_H1 ;  /* 0x30000008ff3b7230 */ /* 0x000fc40000004100 */
[----:B------:R-:W-:Y:S01]  /*9c00*/  HADD2.F32 R58, -RZ, R8.H0_H0 ;  /* 0x20000008ff3a7230 */ /* 0x000fe20000004100 */
[-C--:B------:R-:W-:Y:S01]  /*9c10*/  FMUL.FTZ R66, R11, R64.reuse ;  /* 0x000000400b427220 */ /* 0x080fe20000410000 */
[--C-:B------:R-:W-:Y:S01]  /*9c20*/  HADD2.F32 R8, -RZ, R10.reuse.H0_H0 ;  /* 0x2000000aff087230 */ /* 0x100fe20000004100 */
[-C--:B------:R-:W-:Y:S01]  /*9c30*/  FMUL.FTZ R69, R59, R65.reuse ;  /* 0x000000413b457220 */ /* 0x080fe20000410000 */
[--C-:B------:R-:W-:Y:S01]  /*9c40*/  HADD2.F32 R62, -RZ, R9.reuse.H0_H0 ;  /* 0x20000009ff3e7230 */ /* 0x100fe20000004100 */
[C---:B------:R-:W-:Y:S01]  /*9c50*/  FMUL.FTZ R64, R51.reuse, R64 ;  /* 0x0000004033407220 */ /* 0x040fe20000410000 */
[----:B------:R-:W-:Y:S01]  /*9c60*/  HADD2.F32 R10, -RZ, R10.H1_H1 ;  /* 0x3000000aff0a7230 */ /* 0x000fe20000004100 */
[----:B------:R-:W-:Y:S01]  /*9c70*/  FFMA.FTZ R66, R51, R68, -R66 ;  /* 0x0000004433427223 */ /* 0x000fe20000010842 */
[----:B------:R-:W-:Y:S01]  /*9c80*/  HADD2.F32 R9, -RZ, R9.H1_H1 ;  /* 0x30000009ff097230 */ /* 0x000fe20000004100 */
[C---:B------:R-:W-:Y:S01]  /*9c90*/  FMUL.FTZ R70, R58.reuse, R65 ;  /* 0x000000413a467220 */ /* 0x040fe20000410000 */
[----:B------:R-:W-:Y:S01]  /*9ca0*/  HADD2.F32 R51, -RZ, R46.H0_H0 ;  /* 0x2000002eff337230 */ /* 0x000fe20000004100 */
[----:B------:R-:W-:-:S02]  /*9cb0*/  FFMA.FTZ R69, R58, R67, -R69 ;  /* 0x000000433a457223 */ /* 0x000fc40000010845 */
[-C--:B------:R-:W-:Y:S02]  /*9cc0*/  FMUL.FTZ R46, R10, R41.reuse ;  /* 0x000000290a2e7220 */ /* 0x080fe40000410000 */
[-C--:B------:R-:W-:Y:S02]  /*9cd0*/  FMUL.FTZ R58, R9, R50.reuse ;  /* 0x00000032093a7220 */ /* 0x080fe40000410000 */
[----:B------:R-:W-:Y:S02]  /*9ce0*/  FMUL.FTZ R41, R8, R41 ;  /* 0x0000002908297220 */ /* 0x000fe40000410000 */
[----:B------:R-:W-:Y:S02]  /*9cf0*/  FMUL.FTZ R50, R62, R50 ;  /* 0x000000323e327220 */ /* 0x000fe40000410000 */
[----:B------:R-:W-:Y:S02]  /*9d00*/  FFMA.FTZ R11, R11, R68, R64 ;  /* 0x000000440b0b7223 */ /* 0x000fe40000010040 */
[----:B------:R-:W-:-:S02]  /*9d10*/  FFMA.FTZ R70, R59, R67, R70 ;  /* 0x000000433b467223 */ /* 0x000fc40000010046 */
[-C--:B------:R-:W-:Y:S01]  /*9d20*/  FFMA.FTZ R46, R8, R51.reuse, -R46 ;  /* 0x00000033082e7223 */ /* 0x080fe2000001082e */
[----:B------:R-:W-:Y:S01]  /*9d30*/  F2FP.PACK_AB R11, R11, R66 ;  /* 0x000000420b0b723e */ /* 0x000fe200000000ff */
[----:B------:R-:W-:Y:S01]  /*9d40*/  FFMA.FTZ R41, R10, R51, R41 ;  /* 0x000000330a297223 */ /* 0x000fe20000010029 */
[----:B------:R-:W-:Y:S01]  /*9d50*/  F2FP.PACK_AB R8, R70, R69 ;  /* 0x000000454608723e */ /* 0x000fe200000000ff */
[-C--:B------:R-:W-:Y:S02]  /*9d60*/  FFMA.FTZ R58, R62, R47.reuse, -R58 ;  /* 0x0000002f3e3a7223 */ /* 0x080fe4000001083a */
[----:B------:R-:W-:Y:S01]  /*9d70*/  FFMA.FTZ R9, R9, R47, R50 ;  /* 0x0000002f09097223 */ /* 0x000fe20000010032 */
[----:B------:R-:W-:-:S04]  /*9d80*/  F2FP.PACK_AB R10, R41, R46 ;  /* 0x0000002e290a723e */ /* 0x000fc800000000ff */
[----:B------:R-:W-:-:S05]  /*9d90*/  F2FP.PACK_AB R9, R9, R58 ;  /* 0x0000003a0909723e */ /* 0x000fca00000000ff */
[----:B------:R1:W-:Y:S02]  /*9da0*/  STS.128 [R122+0x16080], R8 ;  /* 0x016080087a007388 */ /* 0x0003e40000000c00 */
.L_x_384:
[----:B------:R-:W-:Y:S05]  /*9db0*/  BSYNC B0 ;  /* 0x0000000000007941 */ /* 0x000fea0003800000 */
.L_x_383:
[----:B-1----:R-:W-:Y:S01]  /*9dc0*/  IADD3 R8, R16, 0x40, RZ ;  /* 0x0000004010087810 */ /* 0x002fe20007ffe0ff */
[----:B------:R-:W-:Y:S03]  /*9dd0*/  BSSY B0, `(.L_x_385) ;  /* 0x000002d000007945 */ /* 0x000fe60003800000 */
[----:B------:R-:W-:-:S13]  /*9de0*/  ISETP.GE.AND P0, PT, R8, c[0x0][0x27c], PT ;  /* 0x00009f0008007a0c */ /* 0x000fda0003f06270 */
[----:B------:R-:W-:Y:S05]  /*9df0*/  @P0 BRA `(.L_x_386) ;  /* 0x000002a000000947 */ /* 0x000fea0003800000 */
[----:B------:R-:W1:Y:S01]  /*9e00*/  LDS.128 R8, [R122+0x1a080] ;  /* 0x01a080007a087984 */ /* 0x000e620000000c00 */
[--C-:B------:R-:W-:Y:S01]  /*9e10*/  SHF.R.U64 R46, R48, 0x10, R49.reuse ;  /* 0x00000010302e7819 */ /* 0x100fe20000001231 */
[----:B------:R-:W-:Y:S01]  /*9e20*/  HADD2.F32 R59, -RZ, R40.H1_H1 ;  /* 0x30000028ff3b7230 */ /* 0x000fe20000004100 */
[----:B------:R-:W-:Y:S02]  /*9e30*/  SHF.R.U32.HI R48, RZ, 0x10, R49 ;  /* 0x00000010ff307819 */ /* 0x000fe40000011631 */
[--C-:B------:R-:W-:Y:S01]  /*9e40*/  SHF.R.U64 R41, R56, 0x10, R57.reuse ;  /* 0x0000001038297819 */ /* 0x100fe20000001239 */
[----:B------:R-:W-:Y:S01]  /*9e50*/  HADD2.F32 R46, -RZ, R46.H0_H0 ;  /* 0x2000002eff2e7230 */ /* 0x000fe20000004100 */
[----:B------:R-:W-:Y:S01]  /*9e60*/  SHF.R.U32.HI R56, RZ, 0x10, R57 ;  /* 0x00000010ff387819 */ /* 0x000fe20000011639 */
[----:B------:R-:W-:Y:S02]  /*9e70*/  HADD2.F32 R48, -RZ, R48.H0_H0 ;  /* 0x20000030ff307230 */ /* 0x000fe40000004100 */
[----:B------:R-:W-:-:S02]  /*9e80*/  HADD2.F32 R57, -RZ, R35.H1_H1 ;  /* 0x30000023ff397230 */ /* 0x000fc40000004100 */
[----:B------:R-:W-:Y:S02]  /*9e90*/  HADD2.F32 R58, -RZ, R56.H0_H0 ;  /* 0x20000038ff3a7230 */ /* 0x000fe40000004100 */
[----:B------:R-:W-:Y:S02]  /*9ea0*/  HADD2.F32 R35, -RZ, R35.H0_H0 ;  /* 0x20000023ff237230 */ /* 0x000fe40000004100 */
[--C-:B-1----:R-:W-:Y:S02]  /*9eb0*/  HADD2.F32 R47, -RZ, R11.reuse.H0_H0 ;  /* 0x2000000bff2f7230 */ /* 0x102fe40000004100 */
[----:B------:R-:W-:Y:S02]  /*9ec0*/  HADD2.F32 R11, -RZ, R11.H1_H1 ;  /* 0x3000000bff0b7230 */ /* 0x000fe40000004100 */
[--C-:B------:R-:W-:Y:S02]  /*9ed0*/  HADD2.F32 R49, -RZ, R8.reuse.H0_H0 ;  /* 0x20000008ff317230 */ /* 0x100fe40000004100 */
[----:B------:R-:W-:Y:S01]  /*9ee0*/  HADD2.F32 R50, -RZ, R8.H1_H1 ;  /* 0x30000008ff327230 */ /* 0x000fe20000004100 */
[-C--:B------:R-:W-:Y:S01]  /*9ef0*/  FMUL.FTZ R56, R11, R48.reuse ;  /* 0x000000300b387220 */ /* 0x080fe20000410000 */
        /* <DEDUP_REMOVED lines=11> */
[----:B------:R-:W-:Y:S01]  /*9fb0*/  FMUL.FTZ R41, R9, R46 ;  /* 0x0000002e09297220 */ /* 0x000fe20000410000 */
[----:B------:R-:W-:Y:S01]  /*9fc0*/  F2FP.PACK_AB R11, R11, R56 ;  /* 0x000000380b0b723e */ /* 0x000fe200000000ff */
[----:B------:R-:W-:-:S02]  /*9fd0*/  FMUL.FTZ R57, R49, R57 ;  /* 0x0000003931397220 */ /* 0x000fc40000410000 */
[----:B------:R-:W-:Y:S02]  /*9fe0*/  FMUL.FTZ R35, R8, R35 ;  /* 0x0000002308237220 */ /* 0x000fe40000410000 */
[----:B------:R-:W-:Y:S02]  /*9ff0*/  FMUL.FTZ R46, R51, R46 ;  /* 0x0000002e332e7220 */ /* 0x000fe40000410000 */
[-C--:B------:R-:W-:Y:S02]  /*a000*/  FFMA.FTZ R62, R49, R59.reuse, -R62 ;  /* 0x0000003b313e7223 */ /* 0x080fe4000001083e */
[----:B------:R-:W-:Y:S02]  /*a010*/  FFMA.FTZ R57, R50, R59, R57 ;  /* 0x0000003b32397223 */ /* 0x000fe40000010039 */
[-C--:B------:R-:W-:Y:S02]  /*a020*/  FFMA.FTZ R40, R8, R47.reuse, -R40 ;  /* 0x0000002f08287223 */ /* 0x080fe40000010828 */
[----:B------:R-:W-:Y:S01]  /*a030*/  FFMA.FTZ R35, R10, R47, R35 ;  /* 0x0000002f0a237223 */ /* 0x000fe20000010023 */
[----:B------:R-:W-:Y:S01]  /*a040*/  F2FP.PACK_AB R8, R57, R62 ;  /* 0x0000003e3908723e */ /* 0x000fe200000000ff */
[----:B------:R-:W-:-:S02]  /*a050*/  FFMA.FTZ R41, R51, R48, -R41 ;  /* 0x0000003033297223 */ /* 0x000fc40000010829 */
[----:B------:R-:W-:Y:S01]  /*a060*/  FFMA.FTZ R46, R9, R48, R46 ;  /* 0x00000030092e7223 */ /* 0x000fe2000001002e */
[----:B------:R-:W-:-:S04]  /*a070*/  F2FP.PACK_AB R10, R35, R40 ;  /* 0x00000028230a723e */ /* 0x000fc800000000ff */
[----:B------:R-:W-:-:S05]  /*a080*/  F2FP.PACK_AB R9, R46, R41 ;  /* 0x000000292e09723e */ /* 0x000fca00000000ff */
[----:B------:R1:W-:Y:S02]  /*a090*/  STS.128 [R122+0x1a080], R8 ;  /* 0x01a080087a007388 */ /* 0x0003e40000000c00 */
.L_x_386:
[----:B------:R-:W-:Y:S05]  /*a0a0*/  BSYNC B0 ;  /* 0x0000000000007941 */ /* 0x000fea0003800000 */
.L_x_385:
        /* <DEDUP_REMOVED lines=30> */
[----:B------:R-:W-:Y:S01]  /*a290*/  F2FP.PACK_AB R11, R11, R44 ;  /* 0x0000002c0b0b723e */ /* 0x000fe200000000ff */
[----:B------:R-:W-:-:S02]  /*a2a0*/  FMUL.FTZ R42, R9, R40 ;  /* 0x00000028092a7220 */ /* 0x000fc40000410000 */
[C---:B------:R-:W-:Y:S02]  /*a2b0*/  FMUL.FTZ R48, R43.reuse, R48 ;  /* 0x000000302b307220 */ /* 0x040fe40000410000 */
[----:B------:R-:W-:Y:S02]  /*a2c0*/  FMUL.FTZ R29, R8, R29 ;  /* 0x0000001d081d7220 */ /* 0x000fe40000410000 */
[----:B------:R-:W-:Y:S02]  /*a2d0*/  FMUL.FTZ R40, R46, R40 ;  /* 0x000000282e287220 */ /* 0x000fe40000410000 */
[-C--:B------:R-:W-:Y:S02]  /*a2e0*/  FFMA.FTZ R47, R43, R56.reuse, -R47 ;  /* 0x000000382b2f7223 */ /* 0x080fe4000001082f */
[----:B------:R-:W-:Y:S02]  /*a2f0*/  FFMA.FTZ R48, R45, R56, R48 ;  /* 0x000000382d307223 */ /* 0x000fe40000010030 */
[----:B------:R-:W-:-:S02]  /*a300*/  FFMA.FTZ R34, R8, R41, -R34 ;  /* 0x0000002908227223 */ /* 0x000fc40000010822 */
[----:B------:R-:W-:Y:S01]  /*a310*/  FFMA.FTZ R29, R10, R41, R29 ;  /* 0x000000290a1d7223 */ /* 0x000fe2000001001d */
[----:B------:R-:W-:Y:S01]  /*a320*/  F2FP.PACK_AB R8, R48, R47 ;  /* 0x0000002f3008723e */ /* 0x000fe200000000ff */
[-C--:B------:R-:W-:Y:S02]  /*a330*/  FFMA.FTZ R42, R46, R35.reuse, -R42 ;  /* 0x000000232e2a7223 */ /* 0x080fe4000001082a */
[----:B------:R-:W-:Y:S01]  /*a340*/  FFMA.FTZ R9, R9, R35, R40 ;  /* 0x0000002309097223 */ /* 0x000fe20000010028 */
[----:B------:R-:W-:-:S04]  /*a350*/  F2FP.PACK_AB R10, R29, R34 ;  /* 0x000000221d0a723e */ /* 0x000fc800000000ff */
[----:B------:R-:W-:-:S05]  /*a360*/  F2FP.PACK_AB R9, R9, R42 ;  /* 0x0000002a0909723e */ /* 0x000fca00000000ff */
[----:B------:R1:W-:Y:S02]  /*a370*/  STS.128 [R122+0x1e080], R8 ;  /* 0x01e080087a007388 */ /* 0x0003e40000000c00 */
.L_x_380:
[----:B------:R-:W-:Y:S05]  /*a380*/  BSYNC B1 ;  /* 0x0000000000017941 */ /* 0x000fea0003800000 */
.L_x_379:
[----:B-1----:R-:W-:-:S04]  /*a390*/  IADD3 R8, R54, 0x60, RZ ;  /* 0x0000006036087810 */ /* 0x002fc80007ffe0ff */
        /* <DEDUP_REMOVED lines=47> */
.L_x_389:
[----:B------:R-:W-:Y:S05]  /*a690*/  BSYNC B0 ;  /* 0x0000000000007941 */ /* 0x000fea0003800000 */
.L_x_388:
        /* <DEDUP_REMOVED lines=46> */
.L_x_391:
[----:B------:R-:W-:Y:S05]  /*a980*/  BSYNC B0 ;  /* 0x0000000000007941 */ /* 0x000fea0003800000 */
.L_x_390:
        /* <DEDUP_REMOVED lines=24> */
[-C--:B------:R-:W-:Y:S01]  /*ab10*/  FMUL.FTZ R32, R25, R29.reuse ;  /* 0x0000001d19207220 */ /* 0x080fe20000410000 */
[----:B------:R-:W-:Y:S01]  /*ab20*/  HADD2.F32 R9, -RZ, R9.H1_H1 ;  /* 0x30000009ff097230 */ /* 0x000fe20000004100 */
[C---:B------:R-:W-:Y:S01]  /*ab30*/  FMUL.FTZ R34, R24.reuse, R29 ;  /* 0x0000001d18227220 */ /* 0x040fe20000410000 */
[----:B------:R-:W-:Y:S01]  /*ab40*/  HADD2.F32 R23, -RZ, R12.H0_H0 ;  /* 0x2000000cff177230 */ /* 0x000fe20000004100 */
[----:B------:R-:W-:Y:S01]  /*ab50*/  FFMA.FTZ R11, R11, R30, R28 ;  /* 0x0000001e0b0b7223 */ /* 0x000fe2000001001c */
[----:B------:R-:W-:Y:S01]  /*ab60*/  HADD2.F32 R29, -RZ, R14.H0_H0 ;  /* 0x2000000eff1d7230 */ /* 0x000fe20000004100 */
[----:B------:R-:W-:Y:S01]  /*ab70*/  FFMA.FTZ R32, R24, R31, -R32 ;  /* 0x0000001f18207223 */ /* 0x000fe20000010820 */
[----:B------:R-:W-:Y:S01]  /*ab80*/  HADD2.F32 R14, -RZ, R17.H0_H0 ;  /* 0x20000011ff0e7230 */ /* 0x000fe20000004100 */
[----:B------:R-:W-:Y:S01]  /*ab90*/  FMUL.FTZ R12, R10, R23 ;  /* 0x000000170a0c7220 */ /* 0x000fe20000410000 */
[----:B------:R-:W-:Y:S01]  /*aba0*/  F2FP.PACK_AB R11, R11, R22 ;  /* 0x000000160b0b723e */ /* 0x000fe200000000ff */
[----:B------:R-:W-:-:S02]  /*abb0*/  FMUL.FTZ R17, R9, R18 ;  /* 0x0000001209117220 */ /* 0x000fc40000410000 */
[C---:B------:R-:W-:Y:S02]  /*abc0*/  FMUL.FTZ R23, R8.reuse, R23 ;  /* 0x0000001708177220 */ /* 0x040fe40000410000 */
[----:B------:R-:W-:Y:S02]  /*abd0*/  FMUL.FTZ R18, R19, R18 ;  /* 0x0000001213127220 */ /* 0x000fe40000410000 */
        /* <DEDUP_REMOVED lines=9> */
.L_x_393:
[----:B------:R-:W-:Y:S05]  /*ac70*/  BSYNC B0 ;  /* 0x0000000000007941 */ /* 0x000fea0003800000 */
.L_x_392:
[----:B------:R-:W-:-:S04]  /*ac80*/  IADD3 R16, R16, 0x60, RZ ;  /* 0x0000006010107810 */ /* 0x000fc80007ffe0ff */
[----:B------:R-:W-:-:S13]  /*ac90*/  ISETP.GE.AND P0, PT, R16, c[0x0][0x27c], PT ;  /* 0x00009f0010007a0c */ /* 0x000fda0003f06270 */
[----:B------:R-:W-:Y:S05]  /*aca0*/  @P0 BRA `(.L_x_387) ;  /* 0x00004af000000947 */ /* 0x000fea0003800000 */
[----:B-1----:R-:W1:Y:S01]  /*acb0*/  LDS.128 R8, [R122+0x1f080] ;  /* 0x01f080007a087984 */ /* 0x002e620000000c00 */
[--C-:B------:R-:W-:Y:S01]  /*acc0*/  SHF.R.U64 R14, R20, 0x10, R21.reuse ;  /* 0x00000010140e7819 */ /* 0x100fe20000001215 */
[----:B------:R-:W-:Y:S01]  /*acd0*/  HADD2.F32 R22, -RZ, R15.H1_H1 ;  /* 0x3000000fff167230 */ /* 0x000fe20000004100 */
[----:B------:R-:W-:Y:S01]  /*ace0*/  SHF.R.U32.HI R20, RZ, 0x10, R21 ;  /* 0x00000010ff147819 */ /* 0x000fe20000011615 */
[--C-:B------:R-:W-:Y:S01]  /*acf0*/  HADD2.F32 R21, -RZ, R13.reuse.H1_H1 ;  /* 0x3000000dff157230 */ /* 0x100fe20000004100 */
[--C-:B------:R-:W-:Y:S01]  /*ad00*/  SHF.R.U64 R12, R26, 0x10, R27.reuse ;  /* 0x000000101a0c7819 */ /* 0x100fe2000000121b */
[----:B------:R-:W-:Y:S01]  /*ad10*/  HADD2.F32 R13, -RZ, R13.H0_H0 ;  /* 0x2000000dff0d7230 */ /* 0x000fe20000004100 */
[----:B------:R-:W-:Y:S01]  /*ad20*/  SHF.R.U32.HI R26, RZ, 0x10, R27 ;  /* 0x00000010ff1a7819 */ /* 0x000fe2000001161b */
[----:B------:R-:W-:Y:S02]  /*ad30*/  HADD2.F32 R20, -RZ, R20.H0_H0 ;  /* 0x20000014ff147230 */ /* 0x000fe40000004100 */
[----:B------:R-:W-:-:S02]  /*ad40*/  HADD2.F32 R14, -RZ, R14.H0_H0 ;  /* 0x2000000eff0e7230 */ /* 0x000fc40000004100 */
[----:B------:R-:W-:Y:S02]  /*ad50*/  HADD2.F32 R26, -RZ, R26.H0_H0 ;  /* 0x2000001aff1a7230 */ /* 0x000fe40000004100 */
[----:B------:R-:W-:Y:S02]  /*ad60*/  HADD2.F32 R15, -RZ, R15.H0_H0 ;  /* 0x2000000fff0f7230 */ /* 0x000fe40000004100 */
[----:B------:R-:W-:Y:S02]  /*ad70*/  HADD2.F32 R12, -RZ, R12.H0_H0 ;  /* 0x2000000cff0c7230 */ /* 0x000fe40000004100 */
[--C-:B-1----:R-:W-:Y:S02]  /*ad80*/  HADD2.F32 R16, -RZ, R11.reuse.H0_H0 ;  /* 0x2000000bff107230 */ /* 0x102fe40000004100 */
[----:B------:R-:W-:Y:S02]  /*ad90*/  HADD2.F32 R11, -RZ, R11.H1_H1 ;  /* 0x3000000bff0b7230 */ /* 0x000fe40000004100 */
[----:B------:R-:W-:-:S02]  /*ada0*/  HADD2.F32 R17, -RZ, R8.H0_H0 ;  /* 0x20000008ff117230 */ /* 0x000fc40000004100 */
[----:B------:R-:W-:Y:S01]  /*adb0*/  HADD2.F32 R18, -RZ, R8.H1_H1 ;  /* 0x30000008ff127230 */ /* 0x000fe20000004100 */
[CC--:B------:R-:W-:Y:S01]  /*adc0*/  FMUL.FTZ R23, R11.reuse, R20.reuse ;  /* 0x000000140b177220 */ /* 0x0c0fe20000410000 */
[--C-:B------:R-:W-:Y:S01]  /*add0*/  HADD2.F32 R8, -RZ, R10.reuse.H0_H0 ;  /* 0x2000000aff087230 */ /* 0x100fe20000004100 */
[C---:B------:R-:W-:Y:S01]  /*ade0*/  FMUL.FTZ R20, R16.reuse, R20 ;  /* 0x0000001410147220 */ /* 0x040fe20000410000 */
[----:B------:R-:W-:Y:S01]  /*adf0*/  HADD2.F32 R10, -RZ, R10.H1_H1 ;  /* 0x3000000aff0a7230 */ /* 0x000fe20000004100 */
[-C--:B------:R-:W-:Y:S01]  /*ae00*/  FFMA.FTZ R23, R16, R26.reuse, -R23 ;  /* 0x0000001a10177223 */ /* 0x080fe20000010817 */
[--C-:B------:R-:W-:Y:S01]  /*ae10*/  HADD2.F32 R19, -RZ, R9.reuse.H0_H0 ;  /* 0x20000009ff137230 */ /* 0x100fe20000004100 */
[----:B------:R-:W-:Y:S01]  /*ae20*/  FFMA.FTZ R20, R11, R26, R20 ;  /* 0x0000001a0b147223 */ /* 0x000fe20000010014 */
[----:B------:R-:W-:Y:S01]  /*ae30*/  HADD2.F32 R9, -RZ, R9.H1_H1 ;  /* 0x30000009ff097230 */ /* 0x000fe20000004100 */
[----:B------:R-:W-:Y:S02]  /*ae40*/  FMUL.FTZ R11, R10, R13 ;  /* 0x0000000d0a0b7220 */ /* 0x000fe40000410000 */
[----:B------:R-:W-:-:S02]  /*ae50*/  FMUL.FTZ R24, R18, R21 ;  /* 0x0000001512187220 */ /* 0x000fc40000410000 */
[C---:B------:R-:W-:Y:S02]  /*ae60*/  FMUL.FTZ R13, R8.reuse, R13 ;  /* 0x0000000d080d7220 */ /* 0x040fe40000410000 */
[-C--:B------:R-:W-:Y:S02]  /*ae70*/  FMUL.FTZ R16, R9, R14.reuse ;  /* 0x0000000e09107220 */ /* 0x080fe40000410000 */
[----:B------:R-:W-:Y:S02]  /*ae80*/  FMUL.FTZ R21, R17, R21 ;  /* 0x0000001511157220 */ /* 0x000fe40000410000 */
[----:B------:R-:W-:Y:S02]  /*ae90*/  FMUL.FTZ R14, R19, R14 ;  /* 0x0000000e130e7220 */ /* 0x000fe40000410000 */
[----:B------:R-:W-:Y:S01]  /*aea0*/  FFMA.FTZ R8, R8, R15, -R11 ;  /* 0x0000000f08087223 */ /* 0x000fe2000001080b */
[----:B------:R-:W-:Y:S01]  /*aeb0*/  F2FP.PACK_AB R11, R20, R23 ;  /* 0x00000017140b723e */ /* 0x000fe200000000ff */
[----:B------:R-:W-:-:S02]  /*aec0*/  FFMA.FTZ R13, R10, R15, R13 ;  /* 0x0000000f0a0d7223 */ /* 0x000fc4000001000d */
[-C--:B------:R-:W-:Y:S02]  /*aed0*/  FFMA.FTZ R24, R17, R22.reuse, -R24 ;  /* 0x0000001611187223 */ /* 0x080fe40000010818 */
[----:B------:R-:W-:Y:S01]  /*aee0*/  FFMA.FTZ R21, R18, R22, R21 ;  /* 0x0000001612157223 */ /* 0x000fe20000010015 */
[----:B------:R-:W-:Y:S01]  /*aef0*/  F2FP.PACK_AB R10, R13, R8 ;  /* 0x000000080d0a723e */ /* 0x000fe200000000ff */
[-C--:B------:R-:W-:Y:S02]  /*af00*/  FFMA.FTZ R16, R19, R12.reuse, -R16 ;  /* 0x0000000c13107223 */ /* 0x080fe40000010810 */
[----:B------:R-:W-:Y:S01]  /*af10*/  FFMA.FTZ R9, R9, R12, R14 ;  /* 0x0000000c09097223 */ /* 0x000fe2000001000e */
[----:B------:R-:W-:-:S04]  /*af20*/  F2FP.PACK_AB R8, R21, R24 ;  /* 0x000000181508723e */ /* 0x000fc800000000ff */
[----:B------:R-:W-:-:S05]  /*af30*/  F2FP.PACK_AB R9, R9, R16 ;  /* 0x000000100909723e */ /* 0x000fca00000000ff */
[----:B------:R1:W-:Y:S01]  /*af40*/  STS.128 [R122+0x1f080], R8 ;  /* 0x01f080087a007388 */ /* 0x0003e20000000c00 */
[----:B------:R-:W-:Y:S05]  /*af50*/  BRA `(.L_x_387) ;  /* 0x0000484000007947 */ /* 0x000fea0003800000 */
.L_x_354:
[----:B------:R-:W-:Y:S01]  /*af60*/  PLOP3.LUT P0, PT, PT, PT, UP3, 0x80, 0x0 ;  /* 0x000000000000781c */ /* 0x000fe20003f0f038 */
[----:B------:R-:W-:Y:S01]  /*af70*/  IMAD.MOV.U32 R17, RZ, RZ, R15 ;  /* 0x000000ffff117224 */ /* 0x000fe200078e000f */
        /* <DEDUP_REMOVED lines=9> */
[----:B------:R-:W-:-:S02]  /*b010*/  CS2R R100, SRZ ;  /* 0x0000000000647805 */ /* 0x000fc4000001ff00 */
[----:B------:R-:W-:Y:S01]  /*b020*/  @P0 IMAD.HI.U32 R12, R11, c[0x0][0x2c8], RZ ;  /* 0x0000b2000b0c0a27 */ /* 0x000fe200078e00ff */
[----:B------:R-:W-:-:S13]  /*b030*/  PLOP3.LUT P0, PT, PT, PT, UP3, 0x80, 0x0 ;  /* 0x000000000000781c */ /* 0x000fda0003f0f038 */
[----:B------:R-:W-:-:S04]  /*b040*/  @P0 SHF.R.U32.HI R11, RZ, c[0x0][0x2cc], R12 ;  /* 0x0000b300ff0b0a19 */ /* 0x000fc8000001160c */
[----:B------:R-:W-:Y:S01]  /*b050*/  SHF.R.S32.HI R12, RZ, 0x1f, R11 ;  /* 0x0000001fff0c7819 */ /* 0x000fe2000001140b */
[----:B------:R-:W-:-:S04]  /*b060*/  IMAD.WIDE.U32 R16, R11, c[0x0][0x280], R16 ;  /* 0x0000a0000b107a25 */ /* 0x000fc800078e0010 */
[----:B------:R-:W-:Y:S01]  /*b070*/  IMAD R14, R12, c[0x0][0x280], RZ ;  /* 0x0000a0000c0e7a24 */ /* 0x000fe200078e02ff */
[----:B------:R-:W-:Y:S01]  /*b080*/  LEA R15, P0, R16, c[0x0][0x270], 0x1 ;  /* 0x00009c00100f7a11 */ /* 0x000fe200078008ff */
[----:B------:R-:W-:Y:S02]  /*b090*/  IMAD R12, R12, c[0x0][0x290], RZ ;  /* 0x0000a4000c0c7a24 */ /* 0x000fe400078e02ff */
[C---:B------:R-:W-:Y:S02]  /*b0a0*/  IMAD R14, R11.reuse, c[0x0][0x284], R14 ;  /* 0x0000a1000b0e7a24 */ /* 0x040fe400078e020e */
[----:B------:R-:W-:Y:S01]  /*b0b0*/  IMAD R12, R11, c[0x0][0x294], R12 ;  /* 0x0000a5000b0c7a24 */ /* 0x000fe200078e020c */
[----:B------:R1:W2:Y:S02]  /*b0c0*/  SHFL.IDX PT, R18, R15, RZ, 0x181f ;  /* 0x00181fff0f127589 */ /* 0x0002a400000e0000 */
[----:B------:R-:W-:Y:S02]  /*b0d0*/  IADD3 R14, R17, R14, RZ ;  /* 0x0000000e110e7210 */ /* 0x000fe40007ffe0ff */
[----:B------:R-:W-:-:S02]  /*b0e0*/  MOV R17, R13 ;  /* 0x0000000d00117202 */ /* 0x000fc40000000f00 */
[----:B------:R-:W-:Y:S01]  /*b0f0*/  LEA.HI.X R14, R16, c[0x0][0x274], R14, 0x1, P0 ;  /* 0x00009d00100e7a11 */ /* 0x000fe200000f0c0e */
[----:B------:R-:W-:-:S04]  /*b100*/  IMAD.MOV.U32 R16, RZ, RZ, R64 ;  /* 0x000000ffff107224 */ /* 0x000fc800078e0040 */
[----:B------:R-:W-:Y:S01]  /*b110*/  IMAD.WIDE.U32 R16, R11, c[0x0][0x290], R16 ;  /* 0x0000a4000b107a25 */ /* 0x000fe200078e0010 */
[----:B------:R1:W3:Y:S03]  /*b120*/  SHFL.IDX PT, R19, R14, RZ, 0x181f ;  /* 0x00181fff0e137589 */ /* 0x0002e600000e0000 */
[----:B------:R-:W-:Y:S01]  /*b130*/  IMAD.IADD R12, R17, 0x1, R12 ;  /* 0x00000001110c7824 */ /* 0x000fe200078e020c */
[----:B------:R-:W-:-:S04]  /*b140*/  LEA R13, P0, R16, c[0x0][0x288], 0x1 ;  /* 0x0000a200100d7a11 */ /* 0x000fc800078008ff */
[----:B------:R-:W-:Y:S02]  /*b150*/  LEA.HI.X R12, R16, c[0x0][0x28c], R12, 0x1, P0 ;  /* 0x0000a300100c7a11 */ /* 0x000fe400000f0c0c */
[----:B------:R1:W4:Y:S04]  /*b160*/  SHFL.IDX PT, R16, R13, RZ, 0x181f ;  /* 0x00181fff0d107589 */ /* 0x00032800000e0000 */
[----:B------:R1:W1:Y:S01]  /*b170*/  SHFL.IDX PT, R17, R12, RZ, 0x181f ;  /* 0x00181fff0c117589 */ /* 0x00026200000e0000 */
[----:B------:R-:W-:Y:S05]  /*b180*/  @P1 BRA `(.L_x_395) ;  /* 0x0000019000001947 */ /* 0x000fea0003800000 */
[----:B--2---:R-:W-:Y:S01]  /*b190*/  ISETP.GE.AND P0, PT, R80, c[0x0][0x27c], PT ;  /* 0x00009f0050007a0c */ /* 0x004fe20003f06270 */
[----:B------:R-:W-:Y:S01]  /*b1a0*/  CS2R R106, SRZ ;  /* 0x00000000006a7805 */ /* 0x000fe2000001ff00 */
[----:B------:R-:W-:Y:S01]  /*b1b0*/  CS2R R104, SRZ ;  /* 0x0000000000687805 */ /* 0x000fe2000001ff00 */
[----:B------:R-:W-:Y:S01]  /*b1c0*/  CS2R R102, SRZ ;  /* 0x0000000000667805 */ /* 0x000fe2000001ff00 */
[----:B------:R-:W-:-:S09]  /*b1d0*/  CS2R R100, SRZ ;  /* 0x0000000000647805 */ /* 0x000fd2000001ff00 */
[C---:B------:R-:W-:Y:S01]  /*b1e0*/  @!P0 IMAD.SHL.U32 R21, R80.reuse, 0x2, RZ ;  /* 0x0000000250158824 */ /* 0x040fe200078e00ff */
[----:B------:R-:W-:-:S04]  /*b1f0*/  @!P0 SHF.L.U64.HI R11, R80, 0x1, R99 ;  /* 0x00000001500b8819 */ /* 0x000fc80000010263 */
[----:B------:R-:W-:-:S05]  /*b200*/  @!P0 IADD3 R22, P1, R18, R21, RZ ;  /* 0x0000001512168210 */ /* 0x000fca0007f3e0ff */
[----:B---3--:R-:W-:Y:S01]  /*b210*/  @!P0 IMAD.X R23, R19, 0x1, R11, P1 ;  /* 0x0000000113178824 */ /* 0x008fe200008e060b */
[----:B----4-:R-:W-:-:S04]  /*b220*/  @!P0 IADD3 R20, P1, R16, R21, RZ ;  /* 0x0000001510148210 */ /* 0x010fc80007f3e0ff */
[----:B------:R2:W5:Y:S01]  /*b230*/  @!P0 LD.E.128 R104, [R22.64] ;  /* 0x0000001e16688980 */ /* 0x000562000c101d00 */
[----:B-1----:R-:W-:-:S05]  /*b240*/  @!P0 IMAD.X R21, R17, 0x1, R11, P1 ;  /* 0x0000000111158824 */ /* 0x002fca00008e060b */
[----:B------:R2:W5:Y:S01]  /*b250*/  @!P0 LD.E.128 R100, [R20.64] ;  /* 0x0000001e14648980 */ /* 0x000562000c101d00 */
[----:B------:R-:W-:Y:S01]  /*b260*/  ISETP.GE.AND P0, PT, R62, c[0x0][0x27c], PT ;  /* 0x00009f003e007a0c */ /* 0x000fe20003f06270 */
[----:B------:R-:W-:-:S12]  /*b270*/  CS2R R94, SRZ ;  /* 0x00000000005e7805 */ /* 0x000fd8000001ff00 */
[----:B------:R-:W-:-:S04]  /*b280*/  @!P0 SHF.R.S32.HI R11, RZ, 0x1f, R62 ;  /* 0x0000001fff0b8819 */ /* 0x000fc8000001143e */
[----:B------:R-:W-:-:S04]  /*b290*/  @!P0 LEA.HI R11, R11, R62, RZ, 0x3 ;  /* 0x0000003e0b0b8211 */ /* 0x000fc800078f18ff */
[----:B------:R-:W-:Y:S01]  /*b2a0*/  @!P0 LOP3.LUT R11, R11, 0xfffffff8, RZ, 0xc0, !PT ;  /* 0xfffffff80b0b8812 */ /* 0x000fe200078ec0ff */
[----:B------:R-:W-:Y:S01]  /*b2b0*/  CS2R R92, SRZ ;  /* 0x00000000005c7805 */ /* 0x000fe2000001ff00 */
[----:B------:R-:W-:Y:S01]  /*b2c0*/  CS2R R90, SRZ ;  /* 0x00000000005a7805 */ /* 0x000fe2000001ff00 */
[----:B------:R-:W-:Y:S02]  /*b2d0*/  CS2R R88, SRZ ;  /* 0x0000000000587805 */ /* 0x000fe4000001ff00 */
[----:B------:R-:W-:-:S04]  /*b2e0*/  @!P0 IMAD.WIDE R18, R11, 0x2, R18 ;  /* 0x000000020b128825 */ /* 0x000fc800078e0212 */
[----:B------:R-:W-:Y:S01]  /*b2f0*/  @!P0 IMAD.WIDE R16, R11, 0x2, R16 ;  /* 0x000000020b108825 */ /* 0x000fe200078e0210 */
[----:B------:R2:W5:Y:S04]  /*b300*/  @!P0 LD.E.128 R92, [R18.64] ;  /* 0x0000001e125c8980 */ /* 0x000568000c101d00 */
[----:B------:R2:W5:Y:S02]  /*b310*/  @!P0 LD.E.128 R88, [R16.64] ;  /* 0x0000001e10588980 */ /* 0x000564000c101d00 */
.L_x_395:
[----:B--2---:R-:W-:Y:S05]  /*b320*/  BSYNC B0 ;  /* 0x0000000000007941 */ /* 0x004fea0003800000 */
.L_x_394:
[----:B------:R-:W-:Y:S01]  /*b330*/  ISETP.NE.AND P0, PT, R10, RZ, PT ;  /* 0x000000ff0a00720c */ /* 0x000fe20003f05270 */
[----:B-----5:R-:W-:Y:S01]  /*b340*/  IMAD.MOV.U32 R11, RZ, RZ, R94 ;  /* 0x000000ffff0b7224 */ /* 0x020fe200078e005e */
[----:B----4-:R-:W-:Y:S01]  /*b350*/  MOV R16, R93 ;  /* 0x0000005d00107202 */ /* 0x010fe20000000f00 */
[----:B------:R-:W-:Y:S01]  /*b360*/  IMAD.MOV.U32 R10, RZ, RZ, R95 ;  /* 0x000000ffff0a7224 */ /* 0x000fe200078e005f */
[----:B------:R2:W4:Y:S01]  /*b370*/  SHFL.IDX PT, R21, R14, 0x1, 0x181f ;  /* 0x00381f000e157f89 */ /* 0x00052200000e0000 */
[----:B-1----:R-:W-:Y:S01]  /*b380*/  IMAD.MOV.U32 R17, RZ, RZ, R92 ;  /* 0x000000ffff117224 */ /* 0x002fe200078e005c */
        /* <DEDUP_REMOVED lines=8> */
[----:B------:R2:W1:Y:S01]  /*b410*/  SHFL.IDX PT, R20, R15, 0x1, 0x181f ;  /* 0x00381f000f147f89 */ /* 0x00046200000e0000 */
[----:B------:R-:W-:Y:S01]  /*b420*/  CS2R R74, SRZ ;  /* 0x00000000004a7805 */ /* 0x000fe2000001ff00 */
[----:B------:R-:W-:Y:S01]  /*b430*/  PRMT R128, R10, 0x5410, R11 ;  /* 0x000054100a807816 */ /* 0x000fe2000000000b */
[----:B------:R-:W-:Y:S01]  /*b440*/  IMAD.MOV.U32 R11, RZ, RZ, R90 ;  /* 0x000000ffff0b7224 */ /* 0x000fe200078e005a */
[----:B------:R-:W-:Y:S01]  /*b450*/  MOV R10, R91 ;  /* 0x0000005b000a7202 */ /* 0x000fe20000000f00 */
[----:B---3--:R2:W3:Y:S01]  /*b460*/  SHFL.IDX PT, R19, R12, 0x1, 0x181f ;  /* 0x00381f000c137f89 */ /* 0x0084e200000e0000 */
        /* <DEDUP_REMOVED lines=9> */
[----:B------:R-:W-:Y:S01]  /*b500*/  CS2R R50, SRZ ;  /* 0x0000000000327805 */ /* 0x000fe2000001ff00 */
[----:B------:R-:W-:Y:S01]  /*b510*/  PRMT R115, R10, 0x5410, R11 ;  /* 0x000054100a737816 */ /* 0x000fe2000000000b */
[----:B------:R-:W-:Y:S01]  /*b520*/  IMAD.MOV.U32 R11, RZ, RZ, R100 ;  /* 0x000000ffff0b7224 */ /* 0x000fe200078e0064 */
[----:B------:R-:W-:Y:S01]  /*b530*/  MOV R10, R101 ;  /* 0x00000065000a7202 */ /* 0x000fe20000000f00 */
[----:B------:R-:W-:Y:S01]  /*b540*/  CS2R R48, SRZ ;  /* 0x0000000000307805 */ /* 0x000fe2000001ff00 */
[----:B------:R-:W-:Y:S01]  /*b550*/  CS2R R70, SRZ ;  /* 0x0000000000467805 */ /* 0x000fe2000001ff00 */
[----:B------:R-:W-:Y:S01]  /*b560*/  CS2R R68, SRZ ;  /* 0x0000000000447805 */ /* 0x000fe2000001ff00 */
[----:B------:R-:W-:Y:S01]  /*b570*/  PRMT R125, R10, 0x5410, R11 ;  /* 0x000054100a7d7816 */ /* 0x000fe2000000000b */
[----:B------:R-:W-:Y:S05]  /*b580*/  @P0 BRA `(.L_x_397) ;  /* 0x0000019000000947 */ /* 0x000fea0003800000 */
[----:B----4-:R-:W-:Y:S01]  /*b590*/  ISETP.GE.AND P0, PT, R80, c[0x0][0x27c], PT ;  /* 0x00009f0050007a0c */ /* 0x010fe20003f06270 */
[----:B------:R-:W-:Y:S01]  /*b5a0*/  CS2R R74, SRZ ;  /* 0x00000000004a7805 */ /* 0x000fe2000001ff00 */
[----:B------:R-:W-:Y:S01]  /*b5b0*/  CS2R R72, SRZ ;  /* 0x0000000000487805 */ /* 0x000fe2000001ff00 */
[----:B------:R-:W-:Y:S01]  /*b5c0*/  CS2R R70, SRZ ;  /* 0x0000000000467805 */ /* 0x000fe2000001ff00 */
[----:B------:R-:W-:-:S09]  /*b5d0*/  CS2R R68, SRZ ;  /* 0x0000000000447805 */ /* 0x000fd2000001ff00 */
[C---:B------:R-:W-:Y:S01]  /*b5e0*/  @!P0 IMAD.SHL.U32 R11, R80.reuse, 0x2, RZ ;  /* 0x00000002500b8824 */ /* 0x040fe200078e00ff */
[----:B------:R-:W-:-:S04]  /*b5f0*/  @!P0 SHF.L.U64.HI R17, R80, 0x1, R99 ;  /* 0x0000000150118819 */ /* 0x000fc80000010263 */
[----:B-1----:R-:W-:-:S05]  /*b600*/  @!P0 IADD3 R22, P1, R20, R11, RZ ;  /* 0x0000000b14168210 */ /* 0x002fca0007f3e0ff */
[----:B------:R-:W-:Y:S01]  /*b610*/  @!P0 IMAD.X R23, R21, 0x1, R17, P1 ;  /* 0x0000000115178824 */ /* 0x000fe200008e0611 */
[----:B------:R-:W-:-:S04]  /*b620*/  @!P0 IADD3 R16, P1, R18, R11, RZ ;  /* 0x0000000b12108210 */ /* 0x000fc80007f3e0ff */
[----:B------:R1:W5:Y:S01]  /*b630*/  @!P0 LD.E.128 R72, [R22.64] ;  /* 0x0000001e16488980 */ /* 0x000362000c101d00 */
[----:B---3--:R-:W-:-:S05]  /*b640*/  @!P0 IMAD.X R17, R19, 0x1, R17, P1 ;  /* 0x0000000113118824 */ /* 0x008fca00008e0611 */
[----:B------:R1:W5:Y:S01]  /*b650*/  @!P0 LD.E.128 R68, [R16.64] ;  /* 0x0000001e10448980 */ /* 0x000362000c101d00 */
[----:B------:R-:W-:-:S13]  /*b660*/  ISETP.GE.AND P0, PT, R62, c[0x0][0x27c], PT ;  /* 0x00009f003e007a0c */ /* 0x000fda0003f06270 */
[----:B------:R-:W-:-:S04]  /*b670*/  @!P0 SHF.R.S32.HI R11, RZ, 0x1f, R62 ;  /* 0x0000001fff0b8819 */ /* 0x000fc8000001143e */
[----:B------:R-:W-:-:S04]  /*b680*/  @!P0 LEA.HI R10, R11, R62, RZ, 0x3 ;  /* 0x0000003e0b0a8211 */ /* 0x000fc800078f18ff */
[----:B------:R-:W-:Y:S01]  /*b690*/  @!P0 LOP3.LUT R10, R10, 0xfffffff8, RZ, 0xc0, !PT ;  /* 0xfffffff80a0a8812 */ /* 0x000fe200078ec0ff */
[----:B------:R-:W-:Y:S01]  /*b6a0*/  CS2R R58, SRZ ;  /* 0x00000000003a7805 */ /* 0x000fe2000001ff00 */
[----:B------:R-:W-:Y:S01]  /*b6b0*/  CS2R R56, SRZ ;  /* 0x0000000000387805 */ /* 0x000fe2000001ff00 */
[----:B------:R-:W-:Y:S01]  /*b6c0*/  CS2R R50, SRZ ;  /* 0x0000000000327805 */ /* 0x000fe2000001ff00 */
[----:B------:R-:W-:Y:S01]  /*b6d0*/  CS2R R48, SRZ ;  /* 0x0000000000307805 */ /* 0x000fe2000001ff00 */
[----:B------:R-:W-:-:S04]  /*b6e0*/  @!P0 IMAD.WIDE R20, R10, 0x2, R20 ;  /* 0x000000020a148825 */ /* 0x000fc800078e0214 */
[----:B------:R-:W-:Y:S01]  /*b6f0*/  @!P0 IMAD.WIDE R10, R10, 0x2, R18 ;  /* 0x000000020a0a8825 */ /* 0x000fe200078e0212 */
[----:B------:R1:W5:Y:S04]  /*b700*/  @!P0 LD.E.128 R56, [R20.64] ;  /* 0x0000001e14388980 */ /* 0x000368000c101d00 */
[----:B------:R1:W5:Y:S02]  /*b710*/  @!P0 LD.E.128 R48, [R10.64] ;  /* 0x0000001e0a308980 */ /* 0x000364000c101d00 */
.L_x_397:
[----:B----4-:R-:W-:Y:S05]  /*b720*/  BSYNC B0 ;  /* 0x0000000000007941 */ /* 0x010fea0003800000 */
.L_x_396:
[----:B------:R-:W-:Y:S01]  /*b730*/  ISETP.NE.AND P0, PT, R9, RZ, PT ;  /* 0x000000ff0900720c */ /* 0x000fe20003f05270 */
[----:B-1---5:R-:W-:Y:S01]  /*b740*/  IMAD.MOV.U32 R16, RZ, RZ, R58 ;  /* 0x000000ffff107224 */ /* 0x022fe200078e003a */
[----:B------:R-:W-:Y:S01]  /*b750*/  MOV R9, R57 ;  /* 0x0000003900097202 */ /* 0x000fe20000000f00 */
[----:B------:R-:W-:Y:S01]  /*b760*/  IMAD.MOV.U32 R11, RZ, RZ, R59 ;  /* 0x000000ffff0b7224 */ /* 0x000fe200078e003b */
[----:B------:R1:W4:Y:S01]  /*b770*/  SHFL.IDX PT, R21, R14, 0x2, 0x181f ;  /* 0x00581f000e157f89 */ /* 0x00032200000e0000 */
        /* <DEDUP_REMOVED lines=17> */
[----:B---3--:R1:W3:Y:S01]  /*b890*/  SHFL.IDX PT, R19, R12, 0x2, 0x181f ;  /* 0x00581f000c137f89 */ /* 0x0082e200000e0000 */
        /* <DEDUP_REMOVED lines=17> */
[----:B--2-4-:R-:W-:Y:S01]  /*b9b0*/  ISETP.GE.AND P0, PT, R80, c[0x0][0x27c], PT ;  /* 0x00009f0050007a0c */ /* 0x014fe20003f06270 */
[----:B------:R-:W-:Y:S01]  /*b9c0*/  CS2R R42, SRZ ;  /* 0x00000000002a7805 */ /* 0x000fe2000001ff00 */
[----:B------:R-:W-:Y:S01]  /*b9d0*/  CS2R R40, SRZ ;  /* 0x0000000000287805 */ /* 0x000fe2000001ff00 */
[----:B------:R-:W-:Y:S01]  /*b9e0*/  CS2R R34, SRZ ;  /* 0x0000000000227805 */ /* 0x000fe2000001ff00 */
[----:B------:R-:W-:Y:S01]  /*b9f0*/  CS2R R32, SRZ ;  /* 0x0000000000207805 */ /* 0x000fe2000001ff00 */
[----:B------:R-:W-:Y:S01]  /*ba00*/  CS2R R46, SRZ ;  /* 0x00000000002e7805 */ /* 0x000fe2000001ff00 */
[----:B------:R-:W-:Y:S01]  /*ba10*/  CS2R R44, SRZ ;  /* 0x00000000002c7805 */ /* 0x000fe2000001ff00 */
[----:B------:R-:W-:Y:S01]  /*ba20*/  CS2R R38, SRZ ;  /* 0x0000000000267805 */ /* 0x000fe2000001ff00 */
[----:B------:R-:W-:-:S05]  /*ba30*/  CS2R R36, SRZ ;  /* 0x0000000000247805 */ /* 0x000fca000001ff00 */
[C---:B------:R-:W-:Y:S01]  /*ba40*/  @!P0 IMAD.SHL.U32 R9, R80.reuse, 0x2, RZ ;  /* 0x0000000250098824 */ /* 0x040fe200078e00ff */
[----:B------:R-:W-:-:S04]  /*ba50*/  @!P0 SHF.L.U64.HI R10, R80, 0x1, R99 ;  /* 0x00000001500a8819 */ /* 0x000fc80000010263 */
[----:B------:R-:W-:-:S05]  /*ba60*/  @!P0 IADD3 R16, P1, R20, R9, RZ ;  /* 0x0000000914108210 */ /* 0x000fca0007f3e0ff */
[----:B------:R-:W-:Y:S01]  /*ba70*/  @!P0 IMAD.X R17, R21, 0x1, R10, P1 ;  /* 0x0000000115118824 */ /* 0x000fe200008e060a */
[----:B-1----:R-:W-:-:S04]  /*ba80*/  @!P0 IADD3 R22, P1, R18, R9, RZ ;  /* 0x0000000912168210 */ /* 0x002fc80007f3e0ff */
[----:B------:R1:W5:Y:S01]  /*ba90*/  @!P0 LD.E.128 R40, [R16.64] ;  /* 0x0000001e10288980 */ /* 0x000362000c101d00 */
[----:B---3--:R-:W-:Y:S01]  /*baa0*/  @!P0 IMAD.X R23, R19, 0x1, R10, P1 ;  /* 0x0000000113178824 */ /* 0x008fe200008e060a */
[----:B------:R-:W-:-:S04]  /*bab0*/  ISETP.GE.AND P1, PT, R62, c[0x0][0x27c], PT ;  /* 0x00009f003e007a0c */ /* 0x000fc80003f26270 */
[----:B------:R1:W5:Y:S09]  /*bac0*/  @!P0 LD.E.128 R32, [R22.64] ;  /* 0x0000001e16208980 */ /* 0x000372000c101d00 */
[----:B------:R-:W-:-:S04]  /*bad0*/  @!P1 SHF.R.S32.HI R9, RZ, 0x1f, R62 ;  /* 0x0000001fff099819 */ /* 0x000fc8000001143e */
[----:B------:R-:W-:-:S04]  /*bae0*/  @!P1 LEA.HI R9, R9, R62, RZ, 0x3 ;  /* 0x0000003e09099211 */ /* 0x000fc800078f18ff */
[----:B------:R-:W-:-:S05]  /*baf0*/  @!P1 LOP3.LUT R9, R9, 0xfffffff8, RZ, 0xc0, !PT ;  /* 0xfffffff809099812 */ /* 0x000fca00078ec0ff */
[----:B------:R-:W-:-:S04]  /*bb00*/  @!P1 IMAD.WIDE R20, R9, 0x2, R20 ;  /* 0x0000000209149825 */ /* 0x000fc800078e0214 */
[----:B------:R-:W-:Y:S01]  /*bb10*/  @!P1 IMAD.WIDE R18, R9, 0x2, R18 ;  /* 0x0000000209129825 */ /* 0x000fe200078e0212 */
[----:B------:R1:W5:Y:S04]  /*bb20*/  @!P1 LD.E.128 R44, [R20.64] ;  /* 0x0000001e142c9980 */ /* 0x000368000c101d00 */
[----:B------:R1:W5:Y:S02]  /*bb30*/  @!P1 LD.E.128 R36, [R18.64] ;  /* 0x0000001e12249980 */ /* 0x000364000c101d00 */
.L_x_399:
[----:B--2-4-:R-:W-:Y:S05]  /*bb40*/  BSYNC B0 ;  /* 0x0000000000007941 */ /* 0x014fea0003800000 */
.L_x_398:
[----:B------:R-:W-:Y:S01]  /*bb50*/  ISETP.NE.AND P0, PT, R8, RZ, PT ;  /* 0x000000ff0800720c */ /* 0x000fe20003f05270 */
[----:B-----5:R-:W-:Y:S01]  /*bb60*/  IMAD.MOV.U32 R9, RZ, RZ, R46 ;  /* 0x000000ffff097224 */ /* 0x020fe200078e002e */
        /* <DEDUP_REMOVED lines=12> */
[----:B------:R2:W3:Y:S01]  /*bc30*/  SHFL.IDX PT, R64, R15, 0x3, 0x181f ;  /* 0x00781f000f407f89 */ /* 0x0004e200000e0000 */
[----:B------:R-:W-:Y:S01]  /*bc40*/  CS2R R26, SRZ ;  /* 0x00000000001a7805 */ /* 0x000fe2000001ff00 */
[----:B------:R-:W-:Y:S01]  /*bc50*/  PRMT R96, R8, 0x5410, R9 ;  /* 0x0000541008607816 */ /* 0x000fe20000000009 */
[----:B------:R-:W-:Y:S01]  /*bc60*/  IMAD.MOV.U32 R9, RZ, RZ, R38 ;  /* 0x000000ffff097224 */ /* 0x000fe200078e0026 */
[----:B------:R-:W-:Y:S01]  /*bc70*/  MOV R8, R39 ;  /* 0x0000002700087202 */ /* 0x000fe20000000f00 */
[----:B------:R2:W1:Y:S01]  /*bc80*/  SHFL.IDX PT, R67, R12, 0x3, 0x181f ;  /* 0x00781f000c437f89 */ /* 0x00046200000e0000 */
        /* <DEDUP_REMOVED lines=9> */
[----:B-1----:R-:W-:Y:S01]  /*bd20*/  CS2R R22, SRZ ;  /* 0x0000000000167805 */ /* 0x002fe2000001ff00 */
[----:B------:R-:W-:Y:S01]  /*bd30*/  PRMT R81, R8, 0x5410, R9 ;  /* 0x0000541008517816 */ /* 0x000fe20000000009 */
[----:B------:R-:W-:Y:S01]  /*bd40*/  IMAD.MOV.U32 R9, RZ, RZ, R32 ;  /* 0x000000ffff097224 */ /* 0x000fe200078e0020 */
[----:B------:R-:W-:Y:S01]  /*bd50*/  MOV R8, R33 ;  /* 0x0000002100087202 */ /* 0x000fe20000000f00 */
[----:B------:R-:W-:Y:S01]  /*bd60*/  CS2R R20, SRZ ;  /* 0x0000000000147805 */ /* 0x000fe2000001ff00 */
[----:B---3--:R-:W-:Y:S01]  /*bd70*/  CS2R R18, SRZ ;  /* 0x0000000000127805 */ /* 0x008fe2000001ff00 */
[----:B------:R-:W-:Y:S01]  /*bd80*/  CS2R R16, SRZ ;  /* 0x0000000000107805 */ /* 0x000fe2000001ff00 */
[----:B------:R-:W-:Y:S01]  /*bd90*/  PRMT R85, R8, 0x5410, R9 ;  /* 0x0000541008557816 */ /* 0x000fe20000000009 */
[----:B------:R-:W-:Y:S05]  /*bda0*/  @P0 BRA `(.L_x_401) ;  /* 0x0000019000000947 */ /* 0x000fea0003800000 */
[----:B----4-:R-:W-:Y:S01]  /*bdb0*/  ISETP.GE.AND P0, PT, R80, c[0x0][0x27c], PT ;  /* 0x00009f0050007a0c */ /* 0x010fe20003f06270 */
[----:B------:R-:W-:Y:S01]  /*bdc0*/  CS2R R26, SRZ ;  /* 0x00000000001a7805 */ /* 0x000fe2000001ff00 */
[----:B------:R-:W-:Y:S01]  /*bdd0*/  ISETP.GE.AND P1, PT, R62, c[0x0][0x27c], PT ;  /* 0x00009f003e007a0c */ /* 0x000fe20003f26270 */
[----:B------:R-:W-:Y:S01]  /*bde0*/  CS2R R24, SRZ ;  /* 0x0000000000187805 */ /* 0x000fe2000001ff00 */
[----:B------:R-:W-:Y:S01]  /*bdf0*/  CS2R R18, SRZ ;  /* 0x0000000000127805 */ /* 0x000fe2000001ff00 */
[----:B------:R-:W-:Y:S01]  /*be00*/  CS2R R16, SRZ ;  /* 0x0000000000107805 */ /* 0x000fe2000001ff00 */
[----:B------:R-:W-:Y:S01]  /*be10*/  CS2R R30, SRZ ;  /* 0x00000000001e7805 */ /* 0x000fe2000001ff00 */
[----:B------:R-:W-:Y:S01]  /*be20*/  CS2R R28, SRZ ;  /* 0x00000000001c7805 */ /* 0x000fe2000001ff00 */
[----:B------:R-:W-:Y:S01]  /*be30*/  CS2R R22, SRZ ;  /* 0x0000000000167805 */ /* 0x000fe2000001ff00 */
[----:B------:R-:W-:-:S04]  /*be40*/  CS2R R20, SRZ ;  /* 0x0000000000147805 */ /* 0x000fc8000001ff00 */
[C---:B------:R-:W-:Y:S01]  /*be50*/  @!P0 IMAD.SHL.U32 R9, R80.reuse, 0x2, RZ ;  /* 0x0000000250098824 */ /* 0x040fe200078e00ff */
[----:B------:R-:W-:Y:S02]  /*be60*/  @!P0 SHF.L.U64.HI R10, R80, 0x1, R99 ;  /* 0x00000001500a8819 */ /* 0x000fe40000010263 */
[----:B------:R-:W-:Y:S02]  /*be70*/  @!P1 SHF.R.S32.HI R11, RZ, 0x1f, R62 ;  /* 0x0000001fff0b9819 */ /* 0x000fe4000001143e */
[----:B--2---:R-:W-:Y:S02]  /*be80*/  @!P0 IADD3 R12, P2, R64, R9, RZ ;  /* 0x00000009400c8210 */ /* 0x004fe40007f5e0ff */
[----:B------:R-:W-:-:S03]  /*be90*/  @!P1 LEA.HI R8, R11, R62, RZ, 0x3 ;  /* 0x0000003e0b089211 */ /* 0x000fc600078f18ff */
[----:B------:R-:W-:Y:S01]  /*bea0*/  @!P0 IMAD.X R13, R65, 0x1, R10, P2 ;  /* 0x00000001410d8824 */ /* 0x000fe200010e060a */
[----:B------:R-:W-:Y:S02]  /*beb0*/  @!P1 LOP3.LUT R8, R8, 0xfffffff8, RZ, 0xc0, !PT ;  /* 0xfffffff808089812 */ /* 0x000fe400078ec0ff */
[----:B------:R-:W-:Y:S02]  /*bec0*/  @!P0 IADD3 R14, P2, R66, R9, RZ ;  /* 0x00000009420e8210 */ /* 0x000fe40007f5e0ff */
[----:B------:R1:W5:Y:S01]  /*bed0*/  @!P0 LD.E.128 R24, [R12.64] ;  /* 0x0000001e0c188980 */ /* 0x000362000c101d00 */
[----:B------:R-:W-:-:S04]  /*bee0*/  @!P1 IMAD.WIDE R64, R8, 0x2, R64 ;  /* 0x0000000208409825 */ /* 0x000fc800078e0240 */
[----:B------:R-:W-:Y:S01]  /*bef0*/  @!P0 IMAD.X R15, R67, 0x1, R10, P2 ;  /* 0x00000001430f8824 */ /* 0x000fe200010e060a */
[----:B------:R1:W5:Y:S01]  /*bf00*/  @!P1 LD.E.128 R28, [R64.64] ;  /* 0x0000001e401c9980 */ /* 0x000362000c101d00 */
[----:B------:R-:W-:-:S03]  /*bf10*/  @!P1 IMAD.WIDE R8, R8, 0x2, R66 ;  /* 0x0000000208089825 */ /* 0x000fc600078e0242 */
[----:B------:R1:W5:Y:S04]  /*bf20*/  @!P0 LD.E.128 R16, [R14.64] ;  /* 0x0000001e0e108980 */ /* 0x000368000c101d00 */
[----:B------:R1:W5:Y:S02]  /*bf30*/  @!P1 LD.E.128 R20, [R8.64] ;  /* 0x0000001e08149980 */ /* 0x000364000c101d00 */
.L_x_401:
[----:B----4-:R-:W-:Y:S05]  /*bf40*/  BSYNC B0 ;  /* 0x0000000000007941 */ /* 0x010fea0003800000 */
.L_x_400:
        /* <DEDUP_REMOVED lines=21> */
[----:B------:R-:W-:Y:S01]  /*c0a0*/  PRMT R67, R67, 0x5410, R8 ;  /* 0x0000541043437816 */ /* 0x000fe20000000008 */
        /* <DEDUP_REMOVED lines=13> */
[----:B------:R-:W-:Y:S01]  /*c180*/  IMAD.MOV.U32 R124, RZ, RZ, c[0x0][0x27c] ;  /* 0x00009f00ff7c7624 */ /* 0x000fe200078e00ff */
[----:B------:R-:W-:Y:S04]  /*c190*/  BSSY B0, `(.L_x_404) ;  /* 0x0000061000007945 */ /* 0x000fe80003800000 */
[----:B------:R-:W-:-:S07]  /*c1a0*/  SHF.R.U32.HI R124, RZ, 0x3, R124 ;  /* 0x00000003ff7c7819 */ /* 0x000fce000001167c */
[----:B------:R-:W-:Y:S05]  /*c1b0*/  @P0 BRA `(.L_x_405) ;  /* 0x000005e000000947 */ /* 0x000fea0003800000 */
[----:B------:R-:W-:Y:S01]  /*c1c0*/  IADD3 R10, R61, R124, RZ ;  /* 0x0000007c3d0a7210 */ /* 0x000fe20007ffe0ff */
[----:B--2---:R-:W1:Y:S01]  /*c1d0*/  LDS.128 R12, [R122+0x10080] ;  /* 0x010080007a0c7984 */ /* 0x004e620000000c00 */
[----:B------:R-:W-:Y:S01]  /*c1e0*/  SHF.R.U32.HI R129, RZ, 0x10, R101 ;  /* 0x00000010ff817819 */ /* 0x000fe20000011665 */
[--C-:B------:R-:W-:Y:S01]  /*c1f0*/  HADD2.F32 R134, -RZ, R125.reuse.H0_H0 ;  /* 0x2000007dff867230 */ /* 0x100fe20000004100 */
[----:B------:R-:W-:Y:S01]  /*c200*/  SHF.R.S32.HI R9, RZ, 0x1f, R10 ;  /* 0x0000001fff097819 */ /* 0x000fe2000001140a */
[----:B------:R-:W-:Y:S01]  /*c210*/  HADD2.F32 R125, -RZ, R125.H1_H1 ;  /* 0x3000007dff7d7230 */ /* 0x000fe20000004100 */
[----:B------:R-:W-:Y:S01]  /*c220*/  SHF.L.U32 R8, R10, 0x3, RZ ;  /* 0x000000030a087819 */ /* 0x000fe200000006ff */
[----:B------:R-:W-:Y:S01]  /*c230*/  HADD2.F32 R142, -RZ, R129.H0_H0 ;  /* 0x20000081ff8e7230 */ /* 0x000fe20000004100 */
[----:B------:R-:W-:Y:S01]  /*c240*/  LEA.HI R9, R9, R10, RZ, 0x3 ;  /* 0x0000000a09097211 */ /* 0x000fe200078f18ff */
[--C-:B------:R-:W-:Y:S01]  /*c250*/  HADD2.F32 R140, -RZ, R127.reuse.H0_H0 ;  /* 0x2000007fff8c7230 */ /* 0x100fe20000004100 */
[----:B------:R-:W-:Y:S01]  /*c260*/  LOP3.LUT R11, R121, 0x38, R8, 0xf8, !PT ;  /* 0x00000038790b7812 */ /* 0x000fe200078ef808 */
[----:B------:R-:W-:Y:S01]  /*c270*/  HADD2.F32 R127, -RZ, R127.H1_H1 ;  /* 0x3000007fff7f7230 */ /* 0x000fe20000004100 */
[----:B------:R-:W-:Y:S01]  /*c280*/  SHF.L.U32 R9, R9, 0xa, RZ ;  /* 0x0000000a09097819 */ /* 0x000fe200000006ff */
[----:B------:R-:W-:Y:S01]  /*c290*/  HADD2.F32 R129, -RZ, R126.H0_H0 ;  /* 0x2000007eff817230 */ /* 0x000fe20000004100 */
[----:B------:R-:W-:-:S02]  /*c2a0*/  LOP3.LUT R8, R11, R120, RZ, 0x3c, !PT ;  /* 0x000000780b087212 */ /* 0x000fc400078e3cff */
[----:B------:R-:W-:Y:S02]  /*c2b0*/  LOP3.LUT R9, R9, 0x7fffe000, RZ, 0xc0, !PT ;  /* 0x7fffe00009097812 */ /* 0x000fe400078ec0ff */
[----:B------:R-:W-:Y:S02]  /*c2c0*/  SHF.R.U64 R100, R100, 0x10, R101 ;  /* 0x0000001064647819 */ /* 0x000fe40000001265 */
[----:B------:R-:W-:Y:S02]  /*c2d0*/  IADD3 R8, R8, R9, R119 ;  /* 0x0000000908087210 */ /* 0x000fe40007ffe077 */
[----:B------:R-:W-:Y:S01]  /*c2e0*/  SHF.R.U64 R101, R106, 0x10, R107 ;  /* 0x000000106a657819 */ /* 0x000fe2000000126b */
[----:B------:R-:W-:Y:S01]  /*c2f0*/  HADD2.F32 R100, -RZ, R100.H0_H0 ;  /* 0x20000064ff647230 */ /* 0x000fe20000004100 */
[----:B------:R-:W-:Y:S02]  /*c300*/  SHF.L.U32 R123, R8, 0x1, RZ ;  /* 0x00000001087b7819 */ /* 0x000fe400000006ff */
[----:B------:R-:W-:-:S02]  /*c310*/  SHF.R.U64 R104, R104, 0x10, R105 ;  /* 0x0000001068687819 */ /* 0x000fc40000001269 */
[----:B------:R-:W-:Y:S01]  /*c320*/  SHF.R.U32.HI R106, RZ, 0x10, R107 ;  /* 0x00000010ff6a7819 */ /* 0x000fe2000001166b */
[----:B------:R-:W2:Y:S01]  /*c330*/  LDS.128 R8, [R123+0x10080] ;  /* 0x010080007b087984 */ /* 0x000ea20000000c00 */
[----:B------:R-:W-:Y:S01]  /*c340*/  SHF.R.U32.HI R105, RZ, 0x10, R105 ;  /* 0x00000010ff697819 */ /* 0x000fe20000011669 */
[----:B------:R-:W-:Y:S01]  /*c350*/  HADD2.F32 R104, -RZ, R104.H0_H0 ;  /* 0x20000068ff687230 */ /* 0x000fe20000004100 */
[--C-:B------:R-:W-:Y:S01]  /*c360*/  SHF.R.U64 R102, R102, 0x10, R103.reuse ;  /* 0x0000001066667819 */ /* 0x100fe20000001267 */
[----:B------:R-:W-:Y:S01]  /*c370*/  HADD2.F32 R106, -RZ, R106.H0_H0 ;  /* 0x2000006aff6a7230 */ /* 0x000fe20000004100 */
[----:B------:R-:W-:Y:S01]  /*c380*/  SHF.R.U32.HI R103, RZ, 0x10, R103 ;  /* 0x00000010ff677819 */ /* 0x000fe20000011667 */
[----:B------:R-:W-:Y:S02]  /*c390*/  HADD2.F32 R146, -RZ, R105.H0_H0 ;  /* 0x20000069ff927230 */ /* 0x000fe40000004100 */
[----:B------:R-:W-:Y:S02]  /*c3a0*/  HADD2.F32 R105, -RZ, R126.H1_H1 ;  /* 0x3000007eff697230 */ /* 0x000fe40000004100 */
[----:B------:R-:W-:-:S02]  /*c3b0*/  HADD2.F32 R102, -RZ, R102.H0_H0 ;  /* 0x20000066ff667230 */ /* 0x000fc40000004100 */
[--C-:B-1----:R-:W-:Y:S02]  /*c3c0*/  HADD2.F32 R107, -RZ, R13.reuse.H0_H0 ;  /* 0x2000000dff6b7230 */ /* 0x102fe40000004100 */
[--C-:B------:R-:W-:Y:S02]  /*c3d0*/  HADD2.F32 R130, -RZ, R12.reuse.H0_H0 ;  /* 0x2000000cff827230 */ /* 0x100fe40000004100 */
[----:B------:R-:W-:Y:S01]  /*c3e0*/  HADD2.F32 R13, -RZ, R13.H1_H1 ;  /* 0x3000000dff0d7230 */ /* 0x000fe20000004100 */
[----:B------:R-:W-:Y:S01]  /*c3f0*/  FMUL.FTZ R138, R107, R134 ;  /* 0x000000866b8a7220 */ /* 0x000fe20000410000 */
[----:B------:R-:W-:Y:S01]  /*c400*/  HADD2.F32 R131, -RZ, R12.H1_H1 ;  /* 0x3000000cff837230 */ /* 0x000fe20000004100 */
[----:B------:R-:W-:Y:S01]  /*c410*/  FMUL.FTZ R148, R130, R125 ;  /* 0x0000007d82947220 */ /* 0x000fe20000410000 */
[--C-:B------:R-:W-:Y:S01]  /*c420*/  HADD2.F32 R12, -RZ, R14.reuse.H0_H0 ;  /* 0x2000000eff0c7230 */ /* 0x100fe20000004100 */
[----:B------:R-:W-:Y:S01]  /*c430*/  FMUL.FTZ R144, R13, R142 ;  /* 0x0000008e0d907220 */ /* 0x000fe20000410000 */
[----:B------:R-:W-:Y:S01]  /*c440*/  HADD2.F32 R132, -RZ, R14.H1_H1 ;  /* 0x3000000eff847230 */ /* 0x000fe20000004100 */
[----:B------:R-:W-:Y:S01]  /*c450*/  FMUL.FTZ R139, R131, R100 ;  /* 0x00000064838b7220 */ /* 0x000fe20000410000 */
[----:B------:R-:W-:-:S02]  /*c460*/  HADD2.F32 R14, -RZ, R15.H0_H0 ;  /* 0x2000000fff0e7230 */ /* 0x000fc40000004100 */
[----:B------:R-:W-:-:S03]  /*c470*/  HADD2.F32 R15, -RZ, R15.H1_H1 ;  /* 0x3000000fff0f7230 */ /* 0x000fc60000004100 */
[----:B------:R-:W-:Y:S01]  /*c480*/  FMUL.FTZ R126, R14, R129 ;  /* 0x000000810e7e7220 */ /* 0x000fe20000410000 */
[--C-:B--2---:R-:W-:Y:S02]  /*c490*/  HADD2.F32 R133, -RZ, R9.reuse.H0_H0 ;  /* 0x20000009ff857230 */ /* 0x104fe40000004100 */
[----:B------:R-:W-:Y:S02]  /*c4a0*/  HADD2.F32 R9, -RZ, R9.H1_H1 ;  /* 0x30000009ff097230 */ /* 0x000fe40000004100 */
[--C-:B------:R-:W-:Y:S01]  /*c4b0*/  HADD2.F32 R135, -RZ, R8.reuse.H0_H0 ;  /* 0x20000008ff877230 */ /* 0x100fe20000004100 */
[C---:B------:R-:W-:Y:S01]  /*c4c0*/  FMUL.FTZ R134, R133.reuse, R134 ;  /* 0x0000008685867220 */ /* 0x040fe20000410000 */
[----:B------:R-:W-:Y:S01]  /*c4d0*/  HADD2.F32 R136, -RZ, R8.H1_H1 ;  /* 0x30000008ff887230 */ /* 0x000fe20000004100 */
[----:B------:R-:W-:Y:S01]  /*c4e0*/  FFMA.FTZ R138, R133, R140, R138 ;  /* 0x0000008c858a7223 */ /* 0x000fe2000001008a */
[----:B------:R-:W-:Y:S01]  /*c4f0*/  HADD2.F32 R8, -RZ, R10.H0_H0 ;  /* 0x2000000aff087230 */ /* 0x000fe20000004100 */
[----:B------:R-:W-:Y:S01]  /*c500*/  FMUL.FTZ R142, R9, R142 ;  /* 0x0000008e098e7220 */ /* 0x000fe20000410000 */
[----:B------:R-:W-:Y:S01]  /*c510*/  HADD2.F32 R133, -RZ, R128.H1_H1 ;  /* 0x30000080ff857230 */ /* 0x000fe20000004100 */
[C---:B------:R-:W-:Y:S01]  /*c520*/  FMUL.FTZ R125, R135.reuse, R125 ;  /* 0x0000007d877d7220 */ /* 0x040fe20000410000 */
[----:B------:R-:W-:Y:S01]  /*c530*/  HADD2.F32 R137, -RZ, R10.H1_H1 ;  /* 0x3000000aff897230 */ /* 0x000fe20000004100 */
[----:B------:R-:W-:Y:S01]  /*c540*/  FFMA.FTZ R148, R135, R127, R148 ;  /* 0x0000007f87947223 */ /* 0x000fe20000010094 */
[----:B------:R-:W-:Y:S01]  /*c550*/  HADD2.F32 R135, -RZ, R128.H0_H0 ;  /* 0x20000080ff877230 */ /* 0x000fe20000004100 */
[----:B------:R-:W-:Y:S01]  /*c560*/  FFMA.FTZ R9, R9, R146, R144 ;  /* 0x0000009209097223 */ /* 0x000fe20000010090 */
[----:B------:R-:W-:Y:S01]  /*c570*/  HADD2.F32 R144, -RZ, R103.H0_H0 ;  /* 0x20000067ff907230 */ /* 0x000fe20000004100 */
[-C--:B------:R-:W-:Y:S01]  /*c580*/  FMUL.FTZ R128, R12, R105.reuse ;  /* 0x000000690c807220 */ /* 0x080fe20000410000 */
[--C-:B------:R-:W-:Y:S01]  /*c590*/  HADD2.F32 R10, -RZ, R11.reuse.H0_H0 ;  /* 0x2000000bff0a7230 */ /* 0x100fe20000004100 */
[C---:B------:R-:W-:Y:S01]  /*c5a0*/  FMUL.FTZ R105, R8.reuse, R105 ;  /* 0x0000006908697220 */ /* 0x040fe20000410000 */
[----:B------:R-:W-:Y:S01]  /*c5b0*/  HADD2.F32 R11, -RZ, R11.H1_H1 ;  /* 0x3000000bff0b7230 */ /* 0x000fe20000004100 */
[----:B------:R-:W-:Y:S01]  /*c5c0*/  FFMA.FTZ R103, R8, R133, R128 ;  /* 0x0000008508677223 */ /* 0x000fe20000010080 */
[----:B------:R-:W-:Y:S01]  /*c5d0*/  F2FP.PACK_AB R9, R9, R138 ;  /* 0x0000008a0909723e */ /* 0x000fe200000000ff */
[----:B------:R-:W-:-:S02]  /*c5e0*/  FMUL.FTZ R8, R15, R144 ;  /* 0x000000900f087220 */ /* 0x000fc40000410000 */
[C---:B------:R-:W-:Y:S02]  /*c5f0*/  FMUL.FTZ R144, R11.reuse, R144 ;  /* 0x000000900b907220 */ /* 0x040fe40000410000 */
[----:B------:R-:W-:Y:S01]  /*c600*/  FFMA.FTZ R11, R11, R106, R8 ;  /* 0x0000006a0b0b7223 */ /* 0x000fe20000010008 */
[----:B------:R-:W-:Y:S01]  /*c610*/  HADD2.F32 R8, -RZ, R101.H0_H0 ;  /* 0x20000065ff087230 */ /* 0x000fe20000004100 */
[----:B------:R-:W-:Y:S02]  /*c620*/  FMUL.FTZ R129, R10, R129 ;  /* 0x000000810a817220 */ /* 0x000fe40000410000 */
[----:B------:R-:W-:Y:S02]  /*c630*/  FFMA.FTZ R101, R136, R104, R139 ;  /* 0x0000006888657223 */ /* 0x000fe4000001008b */
[----:B------:R-:W-:Y:S02]  /*c640*/  FFMA.FTZ R126, R10, R135, R126 ;  /* 0x000000870a7e7223 */ /* 0x000fe4000001007e */
[----:B------:R-:W-:-:S02]  /*c650*/  FMUL.FTZ R100, R136, R100 ;  /* 0x0000006488647220 */ /* 0x000fc40000410000 */
[----:B------:R-:W-:Y:S01]  /*c660*/  FMUL.FTZ R139, R137, R102 ;  /* 0x00000066898b7220 */ /* 0x000fe20000410000 */
[----:B------:R-:W-:Y:S01]  /*c670*/  F2FP.PACK_AB R11, R11, R126 ;  /* 0x0000007e0b0b723e */ /* 0x000fe200000000ff */
[----:B------:R-:W-:Y:S02]  /*c680*/  FMUL.FTZ R10, R132, R102 ;  /* 0x00000066840a7220 */ /* 0x000fe40000410000 */
[----:B------:R-:W-:Y:S02]  /*c690*/  FFMA.FTZ R105, R12, R133, -R105 ;  /* 0x000000850c697223 */ /* 0x000fe40000010869 */
[----:B------:R-:W-:Y:S02]  /*c6a0*/  FFMA.FTZ R129, R14, R135, -R129 ;  /* 0x000000870e817223 */ /* 0x000fe40000010881 */
[----:B------:R-:W-:Y:S02]  /*c6b0*/  FFMA.FTZ R134, R107, R140, -R134 ;  /* 0x0000008c6b867223 */ /* 0x000fe40000010886 */
[----:B------:R-:W-:-:S02]  /*c6c0*/  FFMA.FTZ R13, R13, R146, -R142 ;  /* 0x000000920d0d7223 */ /* 0x000fc4000001088e */
[----:B------:R-:W-:Y:S02]  /*c6d0*/  FFMA.FTZ R125, R130, R127, -R125 ;  /* 0x0000007f827d7223 */ /* 0x000fe4000001087d */
[----:B------:R-:W-:Y:S01]  /*c6e0*/  FFMA.FTZ R144, R15, R106, -R144 ;  /* 0x0000006a0f907223 */ /* 0x000fe20000010890 */
[----:B------:R-:W-:Y:S01]  /*c6f0*/  F2FP.PACK_AB R13, R13, R134 ;  /* 0x000000860d0d723e */ /* 0x000fe200000000ff */
[----:B------:R-:W-:Y:S02]  /*c700*/  FFMA.FTZ R12, R131, R104, -R100 ;  /* 0x00000068830c7223 */ /* 0x000fe40000010864 */
[-C--:B------:R-:W-:Y:S01]  /*c710*/  FFMA.FTZ R14, R132, R8.reuse, -R139 ;  /* 0x00000008840e7223 */ /* 0x080fe2000001088b */
[----:B------:R-:W-:Y:S01]  /*c720*/  F2FP.PACK_AB R15, R144, R129 ;  /* 0x00000081900f723e */ /* 0x000fe200000000ff */
[----:B------:R-:W-:Y:S01]  /*c730*/  FFMA.FTZ R10, R137, R8, R10 ;  /* 0x00000008890a7223 */ /* 0x000fe2000001000a */
[----:B------:R-:W-:Y:S02]  /*c740*/  F2FP.PACK_AB R12, R12, R125 ;  /* 0x0000007d0c0c723e */ /* 0x000fe400000000ff */
[----:B------:R-:W-:-:S02]  /*c750*/  F2FP.PACK_AB R14, R14, R105 ;  /* 0x000000690e0e723e */ /* 0x000fc400000000ff */
[----:B------:R-:W-:Y:S02]  /*c760*/  F2FP.PACK_AB R8, R101, R148 ;  /* 0x000000946508723e */ /* 0x000fe400000000ff */
[----:B------:R-:W-:Y:S01]  /*c770*/  F2FP.PACK_AB R10, R10, R103 ;  /* 0x000000670a0a723e */ /* 0x000fe200000000ff */
[----:B------:R1:W-:Y:S04]  /*c780*/  STS.128 [R122+0x10080], R12 ;  /* 0x0100800c7a007388 */ /* 0x0003e80000000c00 */
[----:B------:R1:W-:Y:S02]  /*c790*/  STS.128 [R123+0x10080], R8 ;  /* 0x010080087b007388 */ /* 0x0003e40000000c00 */
.L_x_405:
[----:B------:R-:W-:Y:S05]  /*c7a0*/  BSYNC B0 ;  /* 0x0000000000007941 */ /* 0x000fea0003800000 */
.L_x_404:
[----:B------:R-:W-:-:S13]  /*c7b0*/  ISETP.GE.AND P0, PT, R62, c[0x0][0x27c], PT ;  /* 0x00009f003e007a0c */ /* 0x000fda0003f06270 */
[----:B------:R-:W-:Y:S05]  /*c7c0*/  @P0 BRA `(.L_x_403) ;  /* 0x0000067000000947 */ /* 0x000fea0003800000 */
[----:B-1----:R-:W-:Y:S01]  /*c7d0*/  SHF.R.S32.HI R11, RZ, 0x1f, R62 ;  /* 0x0000001fff0b7819 */ /* 0x002fe2000001143e */
[----:B------:R-:W-:Y:S01]  /*c7e0*/  HADD2.F32 R126, -RZ, R116.H0_H0 ;  /* 0x20000074ff7e7230 */ /* 0x000fe20000004100 */
[----:B------:R-:W-:Y:S01]  /*c7f0*/  SHF.R.U32.HI R102, RZ, 0x10, R89 ;  /* 0x00000010ff667819 */ /* 0x000fe20000011659 */
[--C-:B------:R-:W-:Y:S01]  /*c800*/  HADD2.F32 R106, -RZ, R115.reuse.H0_H0 ;  /* 0x20000073ff6a7230 */ /* 0x100fe20000004100 */
[CC--:B--2---:R-:W-:Y:S01]  /*c810*/  LEA.HI R13, R11.reuse, R62.reuse, RZ, 0x3 ;  /* 0x0000003e0b0d7211 */ /* 0x0c4fe200078f18ff */
[----:B------:R-:W-:Y:S01]  /*c820*/  HADD2.F32 R134, -RZ, R118.H0_H0 ;  /* 0x20000076ff867230 */ /* 0x000fe20000004100 */
[----:B------:R-:W-:Y:S01]  /*c830*/  LEA.HI R11, R11, R62, RZ, 0x6 ;  /* 0x0000003e0b0b7211 */ /* 0x000fe200078f30ff */
[----:B------:R-:W-:Y:S01]  /*c840*/  HADD2.F32 R102, -RZ, R102.H0_H0 ;  /* 0x20000066ff667230 */ /* 0x000fe20000004100 */
[----:B------:R-:W-:Y:S01]  /*c850*/  LEA.HI.SX32 R9, R13, R124, 0x1d ;  /* 0x0000007c0d097211 */ /* 0x000fe200078feaff */
[----:B------:R-:W-:Y:S01]  /*c860*/  HADD2.F32 R115, -RZ, R115.H1_H1 ;  /* 0x30000073ff737230 */ /* 0x000fe20000004100 */
[----:B------:R-:W-:Y:S01]  /*c870*/  SHF.L.U32 R11, R11, 0x7, RZ ;  /* 0x000000070b0b7819 */ /* 0x000fe200000006ff */
[--C-:B------:R-:W-:Y:S01]  /*c880*/  HADD2.F32 R124, -RZ, R117.reuse.H0_H0 ;  /* 0x20000075ff7c7230 */ /* 0x100fe20000004100 */
[----:B------:R-:W-:Y:S01]  /*c890*/  SHF.R.S32.HI R8, RZ, 0x1f, R9 ;  /* 0x0000001fff087819 */ /* 0x000fe20000011409 */
[----:B------:R-:W-:Y:S01]  /*c8a0*/  HADD2.F32 R117, -RZ, R117.H1_H1 ;  /* 0x30000075ff757230 */ /* 0x000fe20000004100 */
[----:B------:R-:W-:-:S02]  /*c8b0*/  SHF.L.U32 R10, R9, 0x3, RZ ;  /* 0x00000003090a7819 */ /* 0x000fc400000006ff */
[----:B------:R-:W-:Y:S02]  /*c8c0*/  LEA.HI R8, R8, R9, RZ, 0x3 ;  /* 0x0000000908087211 */ /* 0x000fe400078f18ff */
[C---:B------:R-:W-:Y:S02]  /*c8d0*/  LOP3.LUT R13, R121.reuse, 0x38, R13, 0xf8, !PT ;  /* 0x00000038790d7812 */ /* 0x040fe400078ef80d */
[----:B------:R-:W-:Y:S02]  /*c8e0*/  LOP3.LUT R121, R121, 0x38, R10, 0xf8, !PT ;  /* 0x0000003879797812 */ /* 0x000fe400078ef80a */
[----:B------:R-:W-:Y:S02]  /*c8f0*/  SHF.L.U32 R8, R8, 0xa, RZ ;  /* 0x0000000a08087819 */ /* 0x000fe400000006ff */
[----:B------:R-:W-:Y:S02]  /*c900*/  LOP3.LUT R11, R11, 0x7fffe000, RZ, 0xc0, !PT ;  /* 0x7fffe0000b0b7812 */ /* 0x000fe400078ec0ff */
[----:B------:R-:W-:-:S02]  /*c910*/  LOP3.LUT R12, R13, R120, RZ, 0x3c, !PT ;  /* 0x000000780d0c7212 */ /* 0x000fc400078e3cff */
[----:B------:R-:W-:Y:S02]  /*c920*/  LOP3.LUT R120, R121, R120, RZ, 0x3c, !PT ;  /* 0x0000007879787212 */ /* 0x000fe400078e3cff */
[----:B------:R-:W-:Y:S02]  /*c930*/  LOP3.LUT R8, R8, 0x7fffe000, RZ, 0xc0, !PT ;  /* 0x7fffe00008087812 */ /* 0x000fe400078ec0ff */
[--C-:B------:R-:W-:Y:S02]  /*c940*/  IADD3 R11, R12, R11, R119.reuse ;  /* 0x0000000b0c0b7210 */ /* 0x100fe40007ffe077 */
[----:B------:R-:W-:Y:S02]  /*c950*/  IADD3 R8, R120, R8, R119 ;  /* 0x0000000878087210 */ /* 0x000fe40007ffe077 */
[----:B------:R-:W-:Y:S02]  /*c960*/  SHF.L.U32 R100, R11, 0x1, RZ ;  /* 0x000000010b647819 */ /* 0x000fe400000006ff */
[----:B------:R-:W-:-:S02]  /*c970*/  SHF.L.U32 R101, R8, 0x1, RZ ;  /* 0x0000000108657819 */ /* 0x000fc400000006ff */
[--C-:B------:R-:W-:Y:S01]  /*c980*/  SHF.R.U64 R92, R92, 0x10, R93.reuse ;  /* 0x000000105c5c7819 */ /* 0x100fe2000000125d */
[----:B------:R-:W1:Y:S01]  /*c990*/  LDS.128 R12, [R100+0x10080] ;  /* 0x01008000640c7984 */ /* 0x000e620000000c00 */
[----:B------:R-:W-:Y:S02]  /*c9a0*/  SHF.R.U32.HI R93, RZ, 0x10, R93 ;  /* 0x00000010ff5d7819 */ /* 0x000fe4000001165d */
[----:B------:R-:W-:Y:S01]  /*c9b0*/  SHF.R.U64 R88, R88, 0x10, R89 ;  /* 0x0000001058587819 */ /* 0x000fe20000001259 */
[----:B------:R-:W2:Y:S01]  /*c9c0*/  LDS.128 R8, [R101+0x10080] ;  /* 0x0100800065087984 */ /* 0x000ea20000000c00 */
[--C-:B------:R-:W-:Y:S01]  /*c9d0*/  SHF.R.U64 R89, R94, 0x10, R95.reuse ;  /* 0x000000105e597819 */ /* 0x100fe2000000125f */
[----:B------:R-:W-:Y:S01]  /*c9e0*/  HADD2.F32 R130, -RZ, R93.H0_H0 ;  /* 0x2000005dff827230 */ /* 0x000fe20000004100 */
[----:B------:R-:W-:Y:S01]  /*c9f0*/  SHF.R.U32.HI R94, RZ, 0x10, R95 ;  /* 0x00000010ff5e7819 */ /* 0x000fe2000001165f */
[----:B------:R-:W-:Y:S01]  /*ca00*/  HADD2.F32 R92, -RZ, R92.H0_H0 ;  /* 0x2000005cff5c7230 */ /* 0x000fe20000004100 */
[----:B------:R-:W-:-:S02]  /*ca10*/  SHF.R.U64 R90, R90, 0x10, R91 ;  /* 0x000000105a5a7819 */ /* 0x000fc4000000125b */
[----:B------:R-:W-:Y:S01]  /*ca20*/  SHF.R.U32.HI R91, RZ, 0x10, R91 ;  /* 0x00000010ff5b7819 */ /* 0x000fe2000001165b */
[----:B------:R-:W-:Y:S02]  /*ca30*/  HADD2.F32 R136, -RZ, R94.H0_H0 ;  /* 0x2000005eff887230 */ /* 0x000fe40000004100 */
[--C-:B-1----:R-:W-:Y:S02]  /*ca40*/  HADD2.F32 R103, -RZ, R13.reuse.H1_H1 ;  /* 0x3000000dff677230 */ /* 0x102fe40000004100 */
[----:B------:R-:W-:Y:S02]  /*ca50*/  HADD2.F32 R95, -RZ, R13.H0_H0 ;  /* 0x2000000dff5f7230 */ /* 0x000fe40000004100 */
[----:B------:R-:W-:Y:S01]  /*ca60*/  HADD2.F32 R13, -RZ, R15.H0_H0 ;  /* 0x2000000fff0d7230 */ /* 0x000fe20000004100 */
[----:B------:R-:W-:Y:S01]  /*ca70*/  FMUL.FTZ R128, R103, R102 ;  /* 0x0000006667807220 */ /* 0x000fe20000410000 */
[--C-:B--2---:R-:W-:Y:S01]  /*ca80*/  HADD2.F32 R119, -RZ, R9.reuse.H1_H1 ;  /* 0x30000009ff777230 */ /* 0x104fe20000004100 */
[----:B------:R-:W-:Y:S01]  /*ca90*/  FMUL.FTZ R122, R95, R106 ;  /* 0x0000006a5f7a7220 */ /* 0x000fe20000410000 */
[----:B------:R-:W-:Y:S01]  /*caa0*/  HADD2.F32 R107, -RZ, R9.H0_H0 ;  /* 0x20000009ff6b7230 */ /* 0x000fe20000004100 */
[----:B------:R-:W-:Y:S01]  /*cab0*/  FMUL.FTZ R132, R13, R126 ;  /* 0x0000007e0d847220 */ /* 0x000fe20000410000 */
[----:B------:R-:W-:Y:S01]  /*cac0*/  HADD2.F32 R9, -RZ, R11.H0_H0 ;  /* 0x2000000bff097230 */ /* 0x000fe20000004100 */
[C---:B------:R-:W-:Y:S01]  /*cad0*/  FMUL.FTZ R102, R119.reuse, R102 ;  /* 0x0000006677667220 */ /* 0x040fe20000410000 */
[----:B------:R-:W-:Y:S01]  /*cae0*/  HADD2.F32 R104, -RZ, R12.H0_H0 ;  /* 0x2000000cff687230 */ /* 0x000fe20000004100 */
[----:B------:R-:W-:Y:S01]  /*caf0*/  FFMA.FTZ R119, R119, R130, R128 ;  /* 0x0000008277777223 */ /* 0x000fe20000010080 */
[----:B------:R-:W-:Y:S01]  /*cb00*/  HADD2.F32 R15, -RZ, R15.H1_H1 ;  /* 0x3000000fff0f7230 */ /* 0x000fe20000004100 */
[C---:B------:R-:W-:Y:S01]  /*cb10*/  FMUL.FTZ R126, R9.reuse, R126 ;  /* 0x0000007e097e7220 */ /* 0x040fe20000410000 */
[----:B------:R-:W-:Y:S01]  /*cb20*/  HADD2.F32 R128, -RZ, R91.H0_H0 ;  /* 0x2000005bff807230 */ /* 0x000fe20000004100 */
[----:B------:R-:W-:Y:S01]  /*cb30*/  FFMA.FTZ R132, R9, R134, R132 ;  /* 0x0000008609847223 */ /* 0x000fe20000010084 */
[----:B------:R-:W-:Y:S01]  /*cb40*/  HADD2.F32 R120, -RZ, R8.H0_H0 ;  /* 0x20000008ff787230 */ /* 0x000fe20000004100 */
[-C--:B------:R-:W-:Y:S01]  /*cb50*/  FMUL.FTZ R9, R104, R115.reuse ;  /* 0x0000007368097220 */ /* 0x080fe20000410000 */
[----:B------:R-:W-:Y:S01]  /*cb60*/  HADD2.F32 R105, -RZ, R12.H1_H1 ;  /* 0x3000000cff697230 */ /* 0x000fe20000004100 */
[-C--:B------:R-:W-:Y:S01]  /*cb70*/  FMUL.FTZ R94, R15, R128.reuse ;  /* 0x000000800f5e7220 */ /* 0x080fe20000410000 */
[----:B------:R-:W-:Y:S01]  /*cb80*/  HADD2.F32 R11, -RZ, R11.H1_H1 ;  /* 0x3000000bff0b7230 */ /* 0x000fe20000004100 */
[C---:B------:R-:W-:Y:S01]  /*cb90*/  FMUL.FTZ R115, R120.reuse, R115 ;  /* 0x0000007378737220 */ /* 0x040fe20000410000 */
[----:B------:R-:W-:Y:S01]  /*cba0*/  HADD2.F32 R12, -RZ, R14.H0_H0 ;  /* 0x2000000eff0c7230 */ /* 0x000fe20000004100 */
[----:B------:R-:W-:Y:S01]  /*cbb0*/  FFMA.FTZ R120, R120, R117, R9 ;  /* 0x0000007578787223 */ /* 0x000fe20000010009 */
[----:B------:R-:W-:Y:S01]  /*cbc0*/  HADD2.F32 R91, -RZ, R116.H1_H1 ;  /* 0x30000074ff5b7230 */ /* 0x000fe20000004100 */
[----:B------:R-:W-:Y:S01]  /*cbd0*/  FMUL.FTZ R128, R11, R128 ;  /* 0x000000800b807220 */ /* 0x000fe20000410000 */
[----:B------:R-:W-:Y:S01]  /*cbe0*/  HADD2.F32 R121, -RZ, R8.H1_H1 ;  /* 0x30000008ff797230 */ /* 0x000fe20000004100 */
[C---:B------:R-:W-:Y:S01]  /*cbf0*/  FMUL.FTZ R106, R107.reuse, R106 ;  /* 0x0000006a6b6a7220 */ /* 0x040fe20000410000 */
[----:B------:R-:W-:Y:S01]  /*cc00*/  HADD2.F32 R8, -RZ, R10.H0_H0 ;  /* 0x2000000aff087230 */ /* 0x000fe20000004100 */
[----:B------:R-:W-:Y:S01]  /*cc10*/  FFMA.FTZ R122, R107, R124, R122 ;  /* 0x0000007c6b7a7223 */ /* 0x000fe2000001007a */
[----:B------:R-:W-:Y:S01]  /*cc20*/  HADD2.F32 R9, -RZ, R118.H1_H1 ;  /* 0x30000076ff097230 */ /* 0x000fe20000004100 */
[----:B------:R-:W-:Y:S01]  /*cc30*/  FFMA.FTZ R11, R11, R136, R94 ;  /* 0x000000880b0b7223 */ /* 0x000fe2000001005e */
[----:B------:R-:W-:Y:S01]  /*cc40*/  HADD2.F32 R14, -RZ, R14.H1_H1 ;  /* 0x3000000eff0e7230 */ /* 0x000fe20000004100 */
[-C--:B------:R-:W-:Y:S01]  /*cc50*/  FMUL.FTZ R93, R12, R91.reuse ;  /* 0x0000005b0c5d7220 */ /* 0x080fe20000410000 */
[----:B------:R-:W-:Y:S01]  /*cc60*/  HADD2.F32 R94, -RZ, R88.H0_H0 ;  /* 0x20000058ff5e7230 */ /* 0x000fe20000004100 */
[C---:B------:R-:W-:Y:S01]  /*cc70*/  FMUL.FTZ R91, R8.reuse, R91 ;  /* 0x0000005b085b7220 */ /* 0x040fe20000410000 */
[----:B------:R-:W-:Y:S01]  /*cc80*/  HADD2.F32 R107, -RZ, R90.H0_H0 ;  /* 0x2000005aff6b7230 */ /* 0x000fe20000004100 */
[----:B------:R-:W-:Y:S01]  /*cc90*/  FFMA.FTZ R88, R8, R9, R93 ;  /* 0x0000000908587223 */ /* 0x000fe2000001005d */
[----:B------:R-:W-:Y:S01]  /*cca0*/  HADD2.F32 R10, -RZ, R10.H1_H1 ;  /* 0x3000000aff0a7230 */ /* 0x000fe20000004100 */
[----:B------:R-:W-:Y:S01]  /*ccb0*/  FMUL.FTZ R8, R105, R94 ;  /* 0x0000005e69087220 */ /* 0x000fe20000410000 */
[----:B------:R-:W-:Y:S01]  /*ccc0*/  HADD2.F32 R93, -RZ, R89.H0_H0 ;  /* 0x20000059ff5d7230 */ /* 0x000fe20000004100 */
[----:B------:R-:W-:Y:S01]  /*ccd0*/  FMUL.FTZ R89, R14, R107 ;  /* 0x0000006b0e597220 */ /* 0x000fe20000410000 */
[----:B------:R-:W-:Y:S01]  /*cce0*/  F2FP.PACK_AB R11, R11, R132 ;  /* 0x000000840b0b723e */ /* 0x000fe200000000ff */
[----:B------:R-:W-:-:S02]  /*ccf0*/  FMUL.FTZ R94, R121, R94 ;  /* 0x0000005e795e7220 */ /* 0x000fc40000410000 */
[----:B------:R-:W-:Y:S02]  /*cd00*/  FMUL.FTZ R107, R10, R107 ;  /* 0x0000006b0a6b7220 */ /* 0x000fe40000410000 */
[----:B------:R-:W-:Y:S01]  /*cd10*/  FFMA.FTZ R91, R12, R9, -R91 ;  /* 0x000000090c5b7223 */ /* 0x000fe2000001085b */
[----:B------:R-:W-:Y:S01]  /*cd20*/  F2FP.PACK_AB R9, R119, R122 ;  /* 0x0000007a7709723e */ /* 0x000fe200000000ff */
        /* <DEDUP_REMOVED lines=9> */
[----:B------:R-:W-:Y:S01]  /*cdc0*/  FFMA.FTZ R121, R121, R92, R8 ;  /* 0x0000005c79797223 */ /* 0x000fe20000010008 */
[----:B------:R-:W-:Y:S01]  /*cdd0*/  F2FP.PACK_AB R12, R12, R115 ;  /* 0x000000730c0c723e */ /* 0x000fe200000000ff */
[----:B------:R-:W-:Y:S01]  /*cde0*/  FFMA.FTZ R89, R10, R93, R89 ;  /* 0x0000005d0a597223 */ /* 0x000fe20000010059 */
[----:B------:R-:W-:Y:S02]  /*cdf0*/  F2FP.PACK_AB R14, R14, R91 ;  /* 0x0000005b0e0e723e */ /* 0x000fe400000000ff */
[----:B------:R-:W-:Y:S02]  /*ce00*/  F2FP.PACK_AB R8, R121, R120 ;  /* 0x000000787908723e */ /* 0x000fe400000000ff */
[----:B------:R-:W-:Y:S01]  /*ce10*/  F2FP.PACK_AB R10, R89, R88 ;  /* 0x00000058590a723e */ /* 0x000fe200000000ff */
[----:B------:R1:W-:Y:S04]  /*ce20*/  STS.128 [R100+0x10080], R12 ;  /* 0x0100800c64007388 */ /* 0x0003e80000000c00 */
[----:B------:R1:W-:Y:S02]  /*ce30*/  STS.128 [R101+0x10080], R8 ;  /* 0x0100800865007388 */ /* 0x0003e40000000c00 */
.L_x_403:
[----:B------:R-:W-:Y:S05]  /*ce40*/  BSYNC B1 ;  /* 0x0000000000017941 */ /* 0x000fea0003800000 */
.L_x_402:
[----:B------:R-:W-:Y:S01]  /*ce50*/  IADD3 R88, R54, 0x20, RZ ;  /* 0x0000002036587810 */ /* 0x000fe20007ffe0ff */
[----:B------:R-:W-:Y:S03]  /*ce60*/  BSSY B1, `(.L_x_406) ;  /* 0x00000db000017945 */ /* 0x000fe60003800000 */
[----:B------:R-:W-:-:S13]  /*ce70*/  ISETP.GE.AND P0, PT, R88, UR4, PT ;  /* 0x0000000458007c0c */ /* 0x000fda000bf06270 */
[----:B------:R-:W-:Y:S05]  /*ce80*/  @P0 BRA `(.L_x_407) ;  /* 0x00000d8000000947 */ /* 0x000fea0003800000 */
[----:B------:R-:W-:Y:S01]  /*ce90*/  ISETP.GE.AND P0, PT, R80, c[0x0][0x27c], PT ;  /* 0x00009f0050007a0c */ /* 0x000fe20003f06270 */
[----:B------:R-:W-:Y:S01]  /*cea0*/  IMAD.SHL.U32 R93, R88, 0x40, RZ ;  /* 0x00000040585d7824 */ /* 0x000fe200078e00ff */
[----:B-1----:R-:W-:Y:S01]  /*ceb0*/  SHF.R.S32.HI R9, RZ, 0x1f, R88 ;  /* 0x0000001fff097819 */ /* 0x002fe20000011458 */
        /* <DEDUP_REMOVED lines=10> */
[----:B------:R-:W-:Y:S01]  /*cf60*/  HADD2.F32 R102, -RZ, R111.H0_H0 ;  /* 0x2000006fff667230 */ /* 0x000fe20000004100 */
[----:B------:R-:W-:Y:S01]  /*cf70*/  LOP3.LUT R91, R93, 0x38, R98, 0xf8, !PT ;  /* 0x000000385d5b7812 */ /* 0x000fe200078ef862 */
[----:B------:R-:W-:Y:S01]  /*cf80*/  HADD2.F32 R118, -RZ, R113.H0_H0 ;  /* 0x20000071ff767230 */ /* 0x000fe20000004100 */
[----:B------:R-:W-:Y:S01]  /*cf90*/  SHF.R.S32.HI R9, RZ, 0x1f, R10 ;  /* 0x0000001fff097819 */ /* 0x000fe2000001140a */
[----:B------:R-:W-:Y:S01]  /*cfa0*/  HADD2.F32 R111, -RZ, R111.H1_H1 ;  /* 0x3000006fff6f7230 */ /* 0x000fe20000004100 */
[----:B------:R-:W-:Y:S01]  /*cfb0*/  SHF.L.U32 R8, R10, 0x3, RZ ;  /* 0x000000030a087819 */ /* 0x000fe200000006ff */
[----:B------:R-:W-:Y:S01]  /*cfc0*/  HADD2.F32 R124, -RZ, R113.H1_H1 ;  /* 0x30000071ff7c7230 */ /* 0x000fe20000004100 */
[----:B------:R-:W-:Y:S01]  /*cfd0*/  LEA.HI R9, R9, R10, RZ, 0x3 ;  /* 0x0000000a09097211 */ /* 0x000fe200078f18ff */
[----:B------:R-:W-:Y:S01]  /*cfe0*/  HADD2.F32 R107, -RZ, R112.H0_H0 ;  /* 0x20000070ff6b7230 */ /* 0x000fe20000004100 */
[----:B------:R-:W-:Y:S01]  /*cff0*/  LOP3.LUT R91, R91, R92, RZ, 0x3c, !PT ;  /* 0x0000005c5b5b7212 */ /* 0x000fe200078e3cff */
[--C-:B------:R-:W-:Y:S01]  /*d000*/  HADD2.F32 R113, -RZ, R114.reuse.H1_H1 ;  /* 0x30000072ff717230 */ /* 0x100fe20000004100 */
[----:B------:R-:W-:Y:S01]  /*d010*/  LOP3.LUT R11, R93, 0x38, R8, 0xf8, !PT ;  /* 0x000000385d0b7812 */ /* 0x000fe200078ef808 */
[----:B------:R-:W-:Y:S01]  /*d020*/  HADD2.F32 R115, -RZ, R114.H0_H0 ;  /* 0x20000072ff737230 */ /* 0x000fe20000004100 */
[----:B------:R-:W-:-:S02]  /*d030*/  SHF.L.U32 R9, R9, 0xa, RZ ;  /* 0x0000000a09097819 */ /* 0x000fc400000006ff */
[----:B------:R-:W-:Y:S02]  /*d040*/  IADD3 R91, R88, R91, RZ ;  /* 0x0000005b585b7210 */ /* 0x000fe40007ffe0ff */
[----:B------:R-:W-:Y:S02]  /*d050*/  LOP3.LUT R8, R11, R92, RZ, 0x3c, !PT ;  /* 0x0000005c0b087212 */ /* 0x000fe400078e3cff */
[----:B------:R-:W-:Y:S02]  /*d060*/  LOP3.LUT R9, R9, 0x7fffe000, RZ, 0xc0, !PT ;  /* 0x7fffe00009097812 */ /* 0x000fe400078ec0ff */
[----:B------:R-:W-:Y:S02]  /*d070*/  SHF.L.U32 R91, R91, 0x1, RZ ;  /* 0x000000015b5b7819 */ /* 0x000fe400000006ff */
[----:B------:R-:W-:Y:S02]  /*d080*/  IADD3 R8, R8, R9, R88 ;  /* 0x0000000908087210 */ /* 0x000fe40007ffe058 */
[----:B------:R-:W-:Y:S01]  /*d090*/  SHF.R.U64 R68, R68, 0x10, R69 ;  /* 0x0000001044447819 */ /* 0x000fe20000001245 */
[----:B--2---:R-:W1:Y:S01]  /*d0a0*/  LDS.128 R12, [R91+0x10080] ;  /* 0x010080005b0c7984 */ /* 0x004e620000000c00 */
[----:B------:R-:W-:-:S02]  /*d0b0*/  SHF.L.U32 R89, R8, 0x1, RZ ;  /* 0x0000000108597819 */ /* 0x000fc400000006ff */
[----:B------:R-:W-:Y:S01]  /*d0c0*/  SHF.R.U32.HI R94, RZ, 0x10, R69 ;  /* 0x00000010ff5e7819 */ /* 0x000fe20000011645 */
[----:B------:R-:W-:Y:S01]  /*d0d0*/  HADD2.F32 R68, -RZ, R68.H0_H0 ;  /* 0x20000044ff447230 */ /* 0x000fe20000004100 */
[--C-:B------:R-:W-:Y:S01]  /*d0e0*/  SHF.R.U64 R69, R74, 0x10, R75.reuse ;  /* 0x000000104a457819 */ /* 0x100fe2000000124b */
[----:B------:R-:W2:Y:S01]  /*d0f0*/  LDS.128 R8, [R89+0x10080] ;  /* 0x0100800059087984 */ /* 0x000ea20000000c00 */
[----:B------:R-:W-:Y:S01]  /*d100*/  SHF.R.U32.HI R74, RZ, 0x10, R75 ;  /* 0x00000010ff4a7819 */ /* 0x000fe2000001164b */
[----:B------:R-:W-:Y:S01]  /*d110*/  HADD2.F32 R94, -RZ, R94.H0_H0 ;  /* 0x2000005eff5e7230 */ /* 0x000fe20000004100 */
[--C-:B------:R-:W-:Y:S01]  /*d120*/  SHF.R.U64 R72, R72, 0x10, R73.reuse ;  /* 0x0000001048487819 */ /* 0x100fe20000001249 */
[----:B------:R-:W-:Y:S01]  /*d130*/  HADD2.F32 R69, -RZ, R69.H0_H0 ;  /* 0x20000045ff457230 */ /* 0x000fe20000004100 */
[----:B------:R-:W-:Y:S01]  /*d140*/  SHF.R.U32.HI R73, RZ, 0x10, R73 ;  /* 0x00000010ff497819 */ /* 0x000fe20000011649 */
[----:B------:R-:W-:Y:S01]  /*d150*/  HADD2.F32 R74, -RZ, R74.H0_H0 ;  /* 0x2000004aff4a7230 */ /* 0x000fe20000004100 */
[--C-:B------:R-:W-:Y:S01]  /*d160*/  SHF.R.U64 R70, R70, 0x10, R71.reuse ;  /* 0x0000001046467819 */ /* 0x100fe20000001247 */
[----:B------:R-:W-:Y:S01]  /*d170*/  HADD2.F32 R72, -RZ, R72.H0_H0 ;  /* 0x20000048ff487230 */ /* 0x000fe20000004100 */
[----:B------:R-:W-:Y:S01]  /*d180*/  SHF.R.U32.HI R71, RZ, 0x10, R71 ;  /* 0x00000010ff477819 */ /* 0x000fe20000011647 */
[----:B------:R-:W-:-:S02]  /*d190*/  HADD2.F32 R122, -RZ, R73.H0_H0 ;  /* 0x20000049ff7a7230 */ /* 0x000fc40000004100 */
[----:B------:R-:W-:Y:S02]  /*d1a0*/  HADD2.F32 R70, -RZ, R70.H0_H0 ;  /* 0x20000046ff467230 */ /* 0x000fe40000004100 */
[----:B------:R-:W-:Y:S02]  /*d1b0*/  HADD2.F32 R114, -RZ, R71.H0_H0 ;  /* 0x20000047ff727230 */ /* 0x000fe40000004100 */
[----:B-1----:R-:W-:Y:S02]  /*d1c0*/  HADD2.F32 R75, -RZ, R13.H0_H0 ;  /* 0x2000000dff4b7230 */ /* 0x002fe40000004100 */
[--C-:B------:R-:W-:Y:S02]  /*d1d0*/  HADD2.F32 R95, -RZ, R12.reuse.H0_H0 ;  /* 0x2000000cff5f7230 */ /* 0x100fe40000004100 */
[----:B------:R-:W-:Y:S01]  /*d1e0*/  HADD2.F32 R100, -RZ, R12.H1_H1 ;  /* 0x3000000cff647230 */ /* 0x000fe20000004100 */
[----:B------:R-:W-:Y:S01]  /*d1f0*/  FMUL.FTZ R116, R75, R102 ;  /* 0x000000664b747220 */ /* 0x000fe20000410000 */
[----:B--2---:R-:W-:Y:S01]  /*d200*/  HADD2.F32 R103, -RZ, R9.H0_H0 ;  /* 0x20000009ff677230 */ /* 0x004fe20000004100 */
[----:B------:R-:W-:Y:S01]  /*d210*/  FMUL.FTZ R73, R95, R111 ;  /* 0x0000006f5f497220 */ /* 0x000fe20000410000 */
[----:B------:R-:W-:-:S02]  /*d220*/  HADD2.F32 R12, -RZ, R14.H0_H0 ;  /* 0x2000000eff0c7230 */ /* 0x000fc40000004100 */
[----:B------:R-:W-:Y:S01]  /*d230*/  HADD2.F32 R101, -RZ, R14.H1_H1 ;  /* 0x3000000eff657230 */ /* 0x000fe20000004100 */
[C---:B------:R-:W-:Y:S01]  /*d240*/  FMUL.FTZ R102, R103.reuse, R102 ;  /* 0x0000006667667220 */ /* 0x040fe20000410000 */
[----:B------:R-:W-:Y:S01]  /*d250*/  HADD2.F32 R104, -RZ, R8.H0_H0 ;  /* 0x20000008ff687230 */ /* 0x000fe20000004100 */
[-C--:B------:R-:W-:Y:S01]  /*d260*/  FFMA.FTZ R116, R103, R118.reuse, R116 ;  /* 0x0000007667747223 */ /* 0x080fe20000010074 */
[----:B------:R-:W-:Y:S01]  /*d270*/  HADD2.F32 R103, -RZ, R112.H1_H1 ;  /* 0x30000070ff677230 */ /* 0x000fe20000004100 */
[----:B------:R-:W-:Y:S01]  /*d280*/  FFMA.FTZ R102, R75, R118, -R102 ;  /* 0x000000764b667223 */ /* 0x000fe20000010866 */
[--C-:B------:R-:W-:Y:S01]  /*d290*/  HADD2.F32 R14, -RZ, R15.reuse.H0_H0 ;  /* 0x2000000fff0e7230 */ /* 0x100fe20000004100 */
[----:B------:R-:W-:Y:S01]  /*d2a0*/  FMUL.FTZ R111, R104, R111 ;  /* 0x0000006f686f7220 */ /* 0x000fe20000410000 */
[----:B------:R-:W-:Y:S01]  /*d2b0*/  HADD2.F32 R105, -RZ, R8.H1_H1 ;  /* 0x30000008ff697230 */ /* 0x000fe20000004100 */
[----:B------:R-:W-:Y:S01]  /*d2c0*/  FMUL.FTZ R112, R12, R103 ;  /* 0x000000670c707220 */ /* 0x000fe20000410000 */
        /* <DEDUP_REMOVED lines=12> */
[----:B------:R-:W-:Y:S01]  /*d390*/  HADD2.F32 R9, -RZ, R9.H1_H1 ;  /* 0x30000009ff097230 */ /* 0x000fe20000004100 */
[----:B------:R-:W-:-:S02]  /*d3a0*/  FFMA.FTZ R104, R10, R115, R104 ;  /* 0x000000730a687223 */ /* 0x000fc40000010068 */
[----:B------:R-:W-:Y:S02]  /*d3b0*/  FMUL.FTZ R120, R13, R94 ;  /* 0x0000005e0d787220 */ /* 0x000fe40000410000 */
[----:B------:R-:W-:Y:S02]  /*d3c0*/  FMUL.FTZ R114, R11, R114 ;  /* 0x000000720b727220 */ /* 0x000fe40000410000 */
[----:B------:R-:W-:Y:S02]  /*d3d0*/  FMUL.FTZ R10, R101, R70 ;  /* 0x00000046650a7220 */ /* 0x000fe40000410000 */
[----:B------:R-:W-:Y:S02]  /*d3e0*/  FMUL.FTZ R94, R9, R94 ;  /* 0x0000005e095e7220 */ /* 0x000fe40000410000 */
        /* <DEDUP_REMOVED lines=9> */
[----:B------:R-:W-:Y:S01]  /*d480*/  FFMA.FTZ R114, R15, R74, -R114 ;  /* 0x0000004a0f727223 */ /* 0x000fe20000010872 */
[----:B------:R-:W-:Y:S01]  /*d490*/  F2FP.PACK_AB R13, R13, R102 ;  /* 0x000000660d0d723e */ /* 0x000fe200000000ff */
[----:B------:R-:W-:Y:S02]  /*d4a0*/  FFMA.FTZ R12, R100, R72, -R117 ;  /* 0x00000048640c7223 */ /* 0x000fe40000010875 */
[----:B------:R-:W-:Y:S01]  /*d4b0*/  FFMA.FTZ R14, R101, R69, -R70 ;  /* 0x00000045650e7223 */ /* 0x000fe20000010846 */
[----:B------:R-:W-:Y:S01]  /*d4c0*/  F2FP.PACK_AB R15, R114, R107 ;  /* 0x0000006b720f723e */ /* 0x000fe200000000ff */
[----:B------:R-:W-:Y:S01]  /*d4d0*/  FFMA.FTZ R9, R9, R122, R120 ;  /* 0x0000007a09097223 */ /* 0x000fe20000010078 */
[----:B------:R-:W-:Y:S01]  /*d4e0*/  F2FP.PACK_AB R12, R12, R111 ;  /* 0x0000006f0c0c723e */ /* 0x000fe200000000ff */
[----:B------:R-:W-:Y:S01]  /*d4f0*/  FFMA.FTZ R8, R105, R72, R8 ;  /* 0x0000004869087223 */ /* 0x000fe20000010008 */
[----:B------:R-:W-:Y:S01]  /*d500*/  F2FP.PACK_AB R14, R14, R103 ;  /* 0x000000670e0e723e */ /* 0x000fe200000000ff */
[----:B------:R-:W-:Y:S01]  /*d510*/  FFMA.FTZ R10, R106, R69, R10 ;  /* 0x000000456a0a7223 */ /* 0x000fe2000001000a */
[----:B------:R-:W-:-:S02]  /*d520*/  F2FP.PACK_AB R9, R9, R116 ;  /* 0x000000740909723e */ /* 0x000fc400000000ff */
[----:B------:R-:W-:Y:S01]  /*d530*/  F2FP.PACK_AB R8, R8, R73 ;  /* 0x000000490808723e */ /* 0x000fe200000000ff */
[----:B------:R1:W-:Y:S01]  /*d540*/  STS.128 [R91+0x10080], R12 ;  /* 0x0100800c5b007388 */ /* 0x0003e20000000c00 */
[----:B------:R-:W-:-:S05]  /*d550*/  F2FP.PACK_AB R10, R10, R71 ;  /* 0x000000470a0a723e */ /* 0x000fca00000000ff */
[----:B------:R1:W-:Y:S02]  /*d560*/  STS.128 [R89+0x10080], R8 ;  /* 0x0100800859007388 */ /* 0x0003e40000000c00 */
.L_x_409:
[----:B------:R-:W-:Y:S05]  /*d570*/  BSYNC B0 ;  /* 0x0000000000007941 */ /* 0x000fea0003800000 */
.L_x_408:
[----:B------:R-:W-:-:S13]  /*d580*/  ISETP.GE.AND P0, PT, R62, c[0x0][0x27c], PT ;  /* 0x00009f003e007a0c */ /* 0x000fda0003f06270 */
[----:B------:R-:W-:Y:S05]  /*d590*/  @P0 BRA `(.L_x_407) ;  /* 0x0000067000000947 */ /* 0x000fea0003800000 */
[----:B-1----:R-:W-:Y:S01]  /*d5a0*/  SHF.R.S32.HI R11, RZ, 0x1f, R62 ;  /* 0x0000001fff0b7819 */ /* 0x002fe2000001143e */
[----:B------:R-:W-:Y:S01]  /*d5b0*/  HADD2.F32 R100, -RZ, R108.H0_H0 ;  /* 0x2000006cff647230 */ /* 0x000fe20000004100 */
[----:B------:R-:W-:Y:S01]  /*d5c0*/  SHF.R.U32.HI R70, RZ, 0x10, R49 ;  /* 0x00000010ff467819 */ /* 0x000fe20000011631 */
[----:B------:R-:W-:Y:S01]  /*d5d0*/  HADD2.F32 R106, -RZ, R110.H0_H0 ;  /* 0x2000006eff6a7230 */ /* 0x000fe20000004100 */
[CC--:B--2---:R-:W-:Y:S01]  /*d5e0*/  LEA.HI R13, R11.reuse, R62.reuse, RZ, 0x3 ;  /* 0x0000003e0b0d7211 */ /* 0x0c4fe200078f18ff */
[--C-:B------:R-:W-:Y:S01]  /*d5f0*/  HADD2.F32 R74, -RZ, R97.reuse.H0_H0 ;  /* 0x20000061ff4a7230 */ /* 0x100fe20000004100 */
        /* <DEDUP_REMOVED lines=8> */
[----:B------:R-:W-:-:S02]  /*d680*/  LOP3.LUT R13, R93, 0x38, R13, 0xf8, !PT ;  /* 0x000000385d0d7812 */ /* 0x000fc400078ef80d */
[----:B------:R-:W-:Y:S02]  /*d690*/  SHF.L.U32 R10, R9, 0x3, RZ ;  /* 0x00000003090a7819 */ /* 0x000fe400000006ff */
[----:B------:R-:W-:Y:S02]  /*d6a0*/  LEA.HI R8, R8, R9, RZ, 0x3 ;  /* 0x0000000908087211 */ /* 0x000fe400078f18ff */
[----:B------:R-:W-:Y:S02]  /*d6b0*/  LOP3.LUT R11, R11, 0x7fffe000, RZ, 0xc0, !PT ;  /* 0x7fffe0000b0b7812 */ /* 0x000fe400078ec0ff */
[----:B------:R-:W-:Y:S02]  /*d6c0*/  LOP3.LUT R12, R13, R92, RZ, 0x3c, !PT ;  /* 0x0000005c0d0c7212 */ /* 0x000fe400078e3cff */
[----:B------:R-:W-:Y:S02]  /*d6d0*/  LOP3.LUT R93, R93, 0x38, R10, 0xf8, !PT ;  /* 0x000000385d5d7812 */ /* 0x000fe400078ef80a */
[----:B------:R-:W-:-:S02]  /*d6e0*/  SHF.L.U32 R8, R8, 0xa, RZ ;  /* 0x0000000a08087819 */ /* 0x000fc400000006ff */
[--C-:B------:R-:W-:Y:S02]  /*d6f0*/  IADD3 R11, R12, R11, R88.reuse ;  /* 0x0000000b0c0b7210 */ /* 0x100fe40007ffe058 */
[----:B------:R-:W-:Y:S02]  /*d700*/  LOP3.LUT R92, R93, R92, RZ, 0x3c, !PT ;  /* 0x0000005c5d5c7212 */ /* 0x000fe400078e3cff */
[----:B------:R-:W-:Y:S02]  /*d710*/  LOP3.LUT R9, R8, 0x7fffe000, RZ, 0xc0, !PT ;  /* 0x7fffe00008097812 */ /* 0x000fe400078ec0ff */
[----:B------:R-:W-:Y:S02]  /*d720*/  SHF.L.U32 R68, R11, 0x1, RZ ;  /* 0x000000010b447819 */ /* 0x000fe400000006ff */
[----:B------:R-:W-:Y:S02]  /*d730*/  IADD3 R9, R92, R9, R88 ;  /* 0x000000095c097210 */ /* 0x000fe40007ffe058 */
[----:B------:R-:W-:Y:S01]  /*d740*/  SHF.R.U64 R56, R56, 0x10, R57 ;  /* 0x0000001038387819 */ /* 0x000fe20000001239 */
[----:B------:R-:W1:Y:S01]  /*d750*/  LDS.128 R12, [R68+0x10080] ;  /* 0x01008000440c7984 */ /* 0x000e620000000c00 */
[----:B------:R-:W-:-:S02]  /*d760*/  SHF.L.U32 R69, R9, 0x1, RZ ;  /* 0x0000000109457819 */ /* 0x000fc400000006ff */
[----:B------:R-:W-:Y:S01]  /*d770*/  SHF.R.U32.HI R57, RZ, 0x10, R57 ;  /* 0x00000010ff397819 */ /* 0x000fe20000011639 */
[----:B------:R-:W-:Y:S01]  /*d780*/  HADD2.F32 R56, -RZ, R56.H0_H0 ;  /* 0x20000038ff387230 */ /* 0x000fe20000004100 */
[----:B------:R-:W-:Y:S01]  /*d790*/  SHF.R.U64 R48, R48, 0x10, R49 ;  /* 0x0000001030307819 */ /* 0x000fe20000001231 */
[----:B------:R-:W2:Y:S01]  /*d7a0*/  LDS.128 R8, [R69+0x10080] ;  /* 0x0100800045087984 */ /* 0x000ea20000000c00 */
[--C-:B------:R-:W-:Y:S01]  /*d7b0*/  SHF.R.U64 R49, R58, 0x10, R59.reuse ;  /* 0x000000103a317819 */ /* 0x100fe2000000123b */
[----:B------:R-:W-:Y:S01]  /*d7c0*/  HADD2.F32 R102, -RZ, R57.H0_H0 ;  /* 0x20000039ff667230 */ /* 0x000fe20000004100 */
[----:B------:R-:W-:Y:S02]  /*d7d0*/  SHF.R.U32.HI R58, RZ, 0x10, R59 ;  /* 0x00000010ff3a7819 */ /* 0x000fe4000001163b */
[--C-:B------:R-:W-:Y:S01]  /*d7e0*/  SHF.R.U64 R50, R50, 0x10, R51.reuse ;  /* 0x0000001032327819 */ /* 0x100fe20000001233 */
[----:B------:R-:W-:Y:S01]  /*d7f0*/  HADD2.F32 R91, -RZ, R49.H0_H0 ;  /* 0x20000031ff5b7230 */ /* 0x000fe20000004100 */
[----:B------:R-:W-:Y:S01]  /*d800*/  SHF.R.U32.HI R51, RZ, 0x10, R51 ;  /* 0x00000010ff337819 */ /* 0x000fe20000011633 */
[----:B------:R-:W-:-:S02]  /*d810*/  HADD2.F32 R112, -RZ, R58.H0_H0 ;  /* 0x2000003aff707230 */ /* 0x000fc40000004100 */
        /* <DEDUP_REMOVED lines=16> */
[----:B------:R-:W-:Y:S01]  /*d920*/  HADD2.F32 R11, -RZ, R11.H1_H1 ;  /* 0x3000000bff0b7230 */ /* 0x000fe20000004100 */
[----:B------:R-:W-:Y:S01]  /*d930*/  FMUL.FTZ R74, R75, R74 ;  /* 0x0000004a4b4a7220 */ /* 0x000fe20000410000 */
[----:B------:R-:W-:Y:S01]  /*d940*/  HADD2.F32 R89, -RZ, R8.H0_H0 ;  /* 0x20000008ff597230 */ /* 0x000fe20000004100 */
[-C--:B------:R-:W-:Y:S01]  /*d950*/  FMUL.FTZ R58, R15, R88.reuse ;  /* 0x000000580f3a7220 */ /* 0x080fe20000410000 */
[----:B------:R-:W-:Y:S01]  /*d960*/  HADD2.F32 R9, -RZ, R108.H1_H1 ;  /* 0x3000006cff097230 */ /* 0x000fe20000004100 */
[-C--:B------:R-:W-:Y:S01]  /*d970*/  FMUL.FTZ R108, R72, R97.reuse ;  /* 0x00000061486c7220 */ /* 0x080fe20000410000 */
[----:B------:R-:W-:Y:S01]  /*d980*/  HADD2.F32 R73, -RZ, R12.H1_H1 ;  /* 0x3000000cff497230 */ /* 0x000fe20000004100 */
[----:B------:R-:W-:Y:S01]  /*d990*/  FMUL.FTZ R88, R11, R88 ;  /* 0x000000580b587220 */ /* 0x000fe20000410000 */
[----:B------:R-:W-:Y:S01]  /*d9a0*/  HADD2.F32 R12, -RZ, R14.H0_H0 ;  /* 0x2000000eff0c7230 */ /* 0x000fe20000004100 */
[C---:B------:R-:W-:Y:S01]  /*d9b0*/  FMUL.FTZ R97, R89.reuse, R97 ;  /* 0x0000006159617220 */ /* 0x040fe20000410000 */
[----:B------:R-:W-:Y:S01]  /*d9c0*/  HADD2.F32 R90, -RZ, R8.H1_H1 ;  /* 0x30000008ff5a7230 */ /* 0x000fe20000004100 */
[----:B------:R-:W-:Y:S01]  /*d9d0*/  FFMA.FTZ R108, R89, R109, R108 ;  /* 0x0000006d596c7223 */ /* 0x000fe2000001006c */
[----:B------:R-:W-:Y:S01]  /*d9e0*/  HADD2.F32 R14, -RZ, R14.H1_H1 ;  /* 0x3000000eff0e7230 */ /* 0x000fe20000004100 */
[----:B------:R-:W-:Y:S01]  /*d9f0*/  FFMA.FTZ R92, R75, R94, R92 ;  /* 0x0000005e4b5c7223 */ /* 0x000fe2000001005c */
[----:B------:R-:W-:Y:S01]  /*da00*/  HADD2.F32 R8, -RZ, R10.H0_H0 ;  /* 0x2000000aff087230 */ /* 0x000fe20000004100 */
[----:B------:R-:W-:Y:S01]  /*da10*/  FFMA.FTZ R11, R11, R112, R58 ;  /* 0x000000700b0b7223 */ /* 0x000fe2000001003a */
[----:B------:R-:W-:Y:S01]  /*da20*/  HADD2.F32 R51, -RZ, R110.H1_H1 ;  /* 0x3000006eff337230 */ /* 0x000fe20000004100 */
[-C--:B------:R-:W-:Y:S01]  /*da30*/  FMUL.FTZ R58, R12, R9.reuse ;  /* 0x000000090c3a7220 */ /* 0x080fe20000410000 */
[----:B------:R-:W-:Y:S01]  /*da40*/  HADD2.F32 R89, -RZ, R50.H0_H0 ;  /* 0x20000032ff597230 */ /* 0x000fe20000004100 */
[C---:B------:R-:W-:Y:S01]  /*da50*/  FMUL.FTZ R9, R8.reuse, R9 ;  /* 0x0000000908097220 */ /* 0x040fe20000410000 */
[----:B------:R-:W-:Y:S01]  /*da60*/  HADD2.F32 R10, -RZ, R10.H1_H1 ;  /* 0x3000000aff0a7230 */ /* 0x000fe20000004100 */
[----:B------:R-:W-:Y:S01]  /*da70*/  FFMA.FTZ R74, R59, R94, -R74 ;  /* 0x0000005e3b4a7223 */ /* 0x000fe2000001084a */
[----:B------:R-:W-:Y:S01]  /*da80*/  HADD2.F32 R75, -RZ, R48.H0_H0 ;  /* 0x20000030ff4b7230 */ /* 0x000fe20000004100 */
[----:B------:R-:W-:Y:S01]  /*da90*/  FFMA.FTZ R48, R8, R51, R58 ;  /* 0x0000003308307223 */ /* 0x000fe2000001003a */
[----:B------:R-:W-:Y:S01]  /*daa0*/  F2FP.PACK_AB R11, R11, R104 ;  /* 0x000000680b0b723e */ /* 0x000fe200000000ff */
[----:B------:R-:W-:-:S02]  /*dab0*/  FMUL.FTZ R49, R14, R89 ;  /* 0x000000590e317220 */ /* 0x000fc40000410000 */
[----:B------:R-:W-:Y:S02]  /*dac0*/  FMUL.FTZ R8, R90, R75 ;  /* 0x0000004b5a087220 */ /* 0x000fe40000410000 */
[----:B------:R-:W-:Y:S02]  /*dad0*/  FMUL.FTZ R89, R10, R89 ;  /* 0x000000590a597220 */ /* 0x000fe40000410000 */
[----:B------:R-:W-:Y:S02]  /*dae0*/  FMUL.FTZ R93, R73, R75 ;  /* 0x0000004b495d7220 */ /* 0x000fe40000410000 */
[----:B------:R-:W-:Y:S01]  /*daf0*/  FFMA.FTZ R51, R12, R51, -R9 ;  /* 0x000000330c337223 */ /* 0x000fe20000010809 */
[----:B------:R-:W-:Y:S01]  /*db00*/  F2FP.PACK_AB R9, R57, R92 ;  /* 0x0000005c3909723e */ /* 0x000fe200000000ff */
[----:B------:R-:W-:Y:S02]  /*db10*/  FFMA.FTZ R71, R71, R102, -R70 ;  /* 0x0000006647477223 */ /* 0x000fe40000010846 */
[----:B------:R-:W-:-:S02]  /*db20*/  FFMA.FTZ R100, R13, R106, -R100 ;  /* 0x0000006a0d647223 */ /* 0x000fc40000010864 */
[----:B------:R-:W-:Y:S01]  /*db30*/  FFMA.FTZ R15, R15, R112, -R88 ;  /* 0x000000700f0f7223 */ /* 0x000fe20000010858 */
[----:B------:R-:W-:Y:S01]  /*db40*/  F2FP.PACK_AB R13, R71, R74 ;  /* 0x0000004a470d723e */ /* 0x000fe200000000ff */
[----:B------:R-:W-:Y:S02]  /*db50*/  FFMA.FTZ R97, R72, R109, -R97 ;  /* 0x0000006d48617223 */ /* 0x000fe40000010861 */
[----:B------:R-:W-:Y:S01]  /*db60*/  FFMA.FTZ R12, R73, R56, -R8 ;  /* 0x00000038490c7223 */ /* 0x000fe20000010808 */
[----:B------:R-:W-:Y:S01]  /*db70*/  F2FP.PACK_AB R15, R15, R100 ;  /* 0x000000640f0f723e */ /* 0x000fe200000000ff */
[----:B------:R-:W-:Y:S02]  /*db80*/  FFMA.FTZ R14, R14, R91, -R89 ;  /* 0x0000005b0e0e7223 */ /* 0x000fe40000010859 */
[----:B------:R-:W-:Y:S01]  /*db90*/  FFMA.FTZ R75, R90, R56, R93 ;  /* 0x000000385a4b7223 */ /* 0x000fe2000001005d */
[----:B------:R-:W-:Y:S01]  /*dba0*/  F2FP.PACK_AB R12, R12, R97 ;  /* 0x000000610c0c723e */ /* 0x000fe200000000ff */
[----:B------:R-:W-:Y:S01]  /*dbb0*/  FFMA.FTZ R49, R10, R91, R49 ;  /* 0x0000005b0a317223 */ /* 0x000fe20000010031 */
[----:B------:R-:W-:-:S02]  /*dbc0*/  F2FP.PACK_AB R14, R14, R51 ;  /* 0x000000330e0e723e */ /* 0x000fc400000000ff */
[----:B------:R-:W-:Y:S02]  /*dbd0*/  F2FP.PACK_AB R8, R75, R108 ;  /* 0x0000006c4b08723e */ /* 0x000fe400000000ff */
[----:B------:R-:W-:Y:S01]  /*dbe0*/  F2FP.PACK_AB R10, R49, R48 ;  /* 0x00000030310a723e */ /* 0x000fe200000000ff */
[----:B------:R1:W-:Y:S04]  /*dbf0*/  STS.128 [R68+0x10080], R12 ;  /* 0x0100800c44007388 */ /* 0x0003e80000000c00 */
[----:B------:R1:W-:Y:S02]  /*dc00*/  STS.128 [R69+0x10080], R8 ;  /* 0x0100800845007388 */ /* 0x0003e40000000c00 */
.L_x_407:
[----:B------:R-:W-:Y:S05]  /*dc10*/  BSYNC B1 ;  /* 0x0000000000017941 */ /* 0x000fea0003800000 */
.L_x_406:
        /* <DEDUP_REMOVED lines=54> */
[--C-:B-1----:R-:W-:Y:S02]  /*df80*/  HADD2.F32 R43, -RZ, R13.reuse.H0_H0 ;  /* 0x2000000dff2b7230 */ /* 0x102fe40000004100 */
[----:B------:R-:W-:Y:S02]  /*df90*/  HADD2.F32 R13, -RZ, R13.H1_H1 ;  /* 0x3000000dff0d7230 */ /* 0x000fe40000004100 */
[--C-:B------:R-:W-:Y:S01]  /*dfa0*/  HADD2.F32 R59, -RZ, R12.reuse.H0_H0 ;  /* 0x2000000cff3b7230 */ /* 0x100fe20000004100 */
[----:B------:R-:W-:Y:S01]  /*dfb0*/  FMUL.FTZ R88, R43, R70 ;  /* 0x000000462b587220 */ /* 0x000fe20000410000 */
[--C-:B--2---:R-:W-:Y:S01]  /*dfc0*/  HADD2.F32 R71, -RZ, R9.reuse.H0_H0 ;  /* 0x20000009ff477230 */ /* 0x104fe20000004100 */
[----:B------:R-:W-:Y:S01]  /*dfd0*/  FMUL.FTZ R92, R13, R58 ;  /* 0x0000003a0d5c7220 */ /* 0x000fe20000410000 */
[----:B------:R-:W-:Y:S01]  /*dfe0*/  HADD2.F32 R9, -RZ, R9.H1_H1 ;  /* 0x30000009ff097230 */ /* 0x000fe20000004100 */
[----:B------:R-:W-:Y:S01]  /*dff0*/  FMUL.FTZ R41, R59, R85 ;  /* 0x000000553b297220 */ /* 0x000fe20000410000 */
[----:B------:R-:W-:Y:S01]  /*e000*/  HADD2.F32 R68, -RZ, R12.H1_H1 ;  /* 0x3000000cff447230 */ /* 0x000fe20000004100 */
[C---:B------:R-:W-:Y:S01]  /*e010*/  FMUL.FTZ R70, R71.reuse, R70 ;  /* 0x0000004647467220 */ /* 0x040fe20000410000 */
[----:B------:R-:W-:Y:S01]  /*e020*/  HADD2.F32 R12, -RZ, R14.H0_H0 ;  /* 0x2000000eff0c7230 */ /* 0x000fe20000004100 */
[----:B------:R-:W-:Y:S01]  /*e030*/  FFMA.FTZ R88, R71, R90, R88 ;  /* 0x0000005a47587223 */ /* 0x000fe20000010058 */
[----:B------:R-:W-:Y:S01]  /*e040*/  HADD2.F32 R71, -RZ, R86.H1_H1 ;  /* 0x30000056ff477230 */ /* 0x000fe20000004100 */
[C---:B------:R-:W-:Y:S01]  /*e050*/  FMUL.FTZ R58, R9.reuse, R58 ;  /* 0x0000003a093a7220 */ /* 0x040fe20000410000 */
[----:B------:R-:W-:Y:S01]  /*e060*/  HADD2.F32 R69, -RZ, R14.H1_H1 ;  /* 0x3000000eff457230 */ /* 0x000fe20000004100 */
[----:B------:R-:W-:Y:S01]  /*e070*/  FFMA.FTZ R9, R9, R94, R92 ;  /* 0x0000005e09097223 */ /* 0x000fe2000001005c */
[--C-:B------:R-:W-:Y:S01]  /*e080*/  HADD2.F32 R72, -RZ, R8.reuse.H0_H0 ;  /* 0x20000008ff487230 */ /* 0x100fe20000004100 */
[----:B------:R-:W-:Y:S01]  /*e090*/  FMUL.FTZ R86, R12, R71 ;  /* 0x000000470c567220 */ /* 0x000fe20000410000 */
[--C-:B------:R-:W-:Y:S01]  /*e0a0*/  HADD2.F32 R14, -RZ, R15.reuse.H0_H0 ;  /* 0x2000000fff0e7230 */ /* 0x100fe20000004100 */
[----:B------:R-:W-:Y:S01]  /*e0b0*/  FFMA.FTZ R70, R43, R90, -R70 ;  /* 0x0000005a2b467223 */ /* 0x000fe20000010846 */
[----:B------:R-:W-:Y:S01]  /*e0c0*/  HADD2.F32 R73, -RZ, R8.H1_H1 ;  /* 0x30000008ff497230 */ /* 0x000fe20000004100 */
[C---:B------:R-:W-:Y:S01]  /*e0d0*/  FMUL.FTZ R85, R72.reuse, R85 ;  /* 0x0000005548557220 */ /* 0x040fe20000410000 */
[--C-:B------:R-:W-:Y:S01]  /*e0e0*/  HADD2.F32 R8, -RZ, R10.reuse.H0_H0 ;  /* 0x2000000aff087230 */ /* 0x100fe20000004100 */
[----:B------:R-:W-:Y:S01]  /*e0f0*/  FFMA.FTZ R41, R72, R100, R41 ;  /* 0x0000006448297223 */ /* 0x000fe20000010029 */
[----:B------:R-:W-:Y:S01]  /*e100*/  HADD2.F32 R15, -RZ, R15.H1_H1 ;  /* 0x3000000fff0f7230 */ /* 0x000fe20000004100 */
[----:B------:R-:W-:Y:S01]  /*e110*/  FMUL.FTZ R72, R14, R75 ;  /* 0x0000004b0e487220 */ /* 0x000fe20000410000 */
[----:B------:R-:W-:Y:S01]  /*e120*/  HADD2.F32 R92, -RZ, R35.H0_H0 ;  /* 0x20000023ff5c7230 */ /* 0x000fe20000004100 */
[C---:B------:R-:W-:Y:S01]  /*e130*/  FMUL.FTZ R71, R8.reuse, R71 ;  /* 0x0000004708477220 */ /* 0x040fe20000410000 */
[----:B------:R-:W-:Y:S01]  /*e140*/  HADD2.F32 R74, -RZ, R10.H1_H1 ;  /* 0x3000000aff4a7230 */ /* 0x000fe20000004100 */
[----:B------:R-:W-:Y:S01]  /*e150*/  FFMA.FTZ R35, R8, R87, R86 ;  /* 0x0000005708237223 */ /* 0x000fe20000010056 */
[--C-:B------:R-:W-:Y:S01]  /*e160*/  HADD2.F32 R10, -RZ, R11.reuse.H0_H0 ;  /* 0x2000000bff0a7230 */ /* 0x100fe20000004100 */
[----:B------:R-:W-:Y:S01]  /*e170*/  FMUL.FTZ R8, R15, R92 ;  /* 0x0000005c0f087220 */ /* 0x000fe20000410000 */
[----:B------:R-:W-:Y:S01]  /*e180*/  HADD2.F32 R11, -RZ, R11.H1_H1 ;  /* 0x3000000bff0b7230 */ /* 0x000fe20000004100 */
[----:B------:R-:W-:Y:S01]  /*e190*/  FMUL.FTZ R91, R73, R32 ;  /* 0x00000020495b7220 */ /* 0x000fe20000410000 */
[----:B------:R-:W-:Y:S01]  /*e1a0*/  F2FP.PACK_AB R9, R9, R88 ;  /* 0x000000580909723e */ /* 0x000fe200000000ff */
[----:B------:R-:W-:-:S02]  /*e1b0*/  FMUL.FTZ R75, R10, R75 ;  /* 0x0000004b0a4b7220 */ /* 0x000fc40000410000 */
[----:B------:R-:W-:Y:S02]  /*e1c0*/  FFMA.FTZ R72, R10, R89, R72 ;  /* 0x000000590a487223 */ /* 0x000fe40000010048 */
[----:B------:R-:W-:Y:S02]  /*e1d0*/  FMUL.FTZ R92, R11, R92 ;  /* 0x0000005c0b5c7220 */ /* 0x000fe40000410000 */
[----:B------:R-:W-:Y:S02]  /*e1e0*/  FMUL.FTZ R10, R69, R34 ;  /* 0x00000022450a7220 */ /* 0x000fe40000410000 */
[----:B------:R-:W-:Y:S02]  /*e1f0*/  FFMA.FTZ R11, R11, R42, R8 ;  /* 0x0000002a0b0b7223 */ /* 0x000fe40000010008 */
[----:B------:R-:W-:Y:S02]  /*e200*/  FMUL.FTZ R34, R74, R34 ;  /* 0x000000224a227220 */ /* 0x000fe40000410000 */
[----:B------:R-:W-:Y:S01]  /*e210*/  FMUL.FTZ R8, R68, R32 ;  /* 0x0000002044087220 */ /* 0x000fe20000410000 */
[----:B------:R-:W-:Y:S01]  /*e220*/  F2FP.PACK_AB R11, R11, R72 ;  /* 0x000000480b0b723e */ /* 0x000fe200000000ff */
[----:B------:R-:W-:-:S02]  /*e230*/  FFMA.FTZ R71, R12, R87, -R71 ;  /* 0x000000570c477223 */ /* 0x000fc40000010847 */
[----:B------:R-:W-:Y:S02]  /*e240*/  FFMA.FTZ R75, R14, R89, -R75 ;  /* 0x000000590e4b7223 */ /* 0x000fe4000001084b */
[----:B------:R-:W-:Y:S02]  /*e250*/  FFMA.FTZ R13, R13, R94, -R58 ;  /* 0x0000005e0d0d7223 */ /* 0x000fe4000001083a */
[----:B------:R-:W-:Y:S02]  /*e260*/  FFMA.FTZ R85, R59, R100, -R85 ;  /* 0x000000643b557223 */ /* 0x000fe40000010855 */
[----:B------:R-:W-:Y:S01]  /*e270*/  FFMA.FTZ R92, R15, R42, -R92 ;  /* 0x0000002a0f5c7223 */ /* 0x000fe2000001085c */
[----:B------:R-:W-:Y:S01]  /*e280*/  F2FP.PACK_AB R13, R13, R70 ;  /* 0x000000460d0d723e */ /* 0x000fe200000000ff */
[-C--:B------:R-:W-:Y:S02]  /*e290*/  FFMA.FTZ R12, R68, R40.reuse, -R91 ;  /* 0x00000028440c7223 */ /* 0x080fe4000001085b */
[----:B------:R-:W-:Y:S01]  /*e2a0*/  FFMA.FTZ R14, R69, R33, -R34 ;  /* 0x00000021450e7223 */ /* 0x000fe20000010822 */
[----:B------:R-:W-:Y:S01]  /*e2b0*/  F2FP.PACK_AB R15, R92, R75 ;  /* 0x0000004b5c0f723e */ /* 0x000fe200000000ff */
        /* <DEDUP_REMOVED lines=8> */
.L_x_413:
[----:B------:R-:W-:Y:S05]  /*e340*/  BSYNC B0 ;  /* 0x0000000000007941 */ /* 0x000fea0003800000 */
.L_x_412:
[----:B------:R-:W-:-:S13]  /*e350*/  ISETP.GE.AND P0, PT, R62, c[0x0][0x27c], PT ;  /* 0x00009f003e007a0c */ /* 0x000fda0003f06270 */
[----:B------:R-:W-:Y:S05]  /*e360*/  @P0 BRA `(.L_x_411) ;  /* 0x0000067000000947 */ /* 0x000fea0003800000 */
[----:B-1----:R-:W-:Y:S01]  /*e370*/  SHF.R.S32.HI R11, RZ, 0x1f, R62 ;  /* 0x0000001fff0b7819 */ /* 0x002fe2000001143e */
[----:B------:R-:W-:Y:S01]  /*e380*/  HADD2.F32 R58, -RZ, R82.H0_H0 ;  /* 0x20000052ff3a7230 */ /* 0x000fe20000004100 */
[----:B------:R-:W-:Y:S01]  /*e390*/  SHF.R.U64 R34, R44, 0x10, R45 ;  /* 0x000000102c227819 */ /* 0x000fe2000000122d */
[----:B------:R-:W-:Y:S01]  /*e3a0*/  HADD2.F32 R70, -RZ, R84.H0_H0 ;  /* 0x20000054ff467230 */ /* 0x000fe20000004100 */
[CC--:B--2---:R-:W-:Y:S02]  /*e3b0*/  LEA.HI R13, R11.reuse, R62.reuse, RZ, 0x3 ;  /* 0x0000003e0b0d7211 */ /* 0x0c4fe400078f18ff */
[----:B------:R-:W-:Y:S01]  /*e3c0*/  LEA.HI R11, R11, R62, RZ, 0x6 ;  /* 0x0000003e0b0b7211 */ /* 0x000fe200078f30ff */
[----:B------:R-:W-:Y:S01]  /*e3d0*/  HADD2.F32 R34, -RZ, R34.H0_H0 ;  /* 0x20000022ff227230 */ /* 0x000fe20000004100 */
[----:B------:R-:W-:Y:S02]  /*e3e0*/  LEA.HI.SX32 R9, R13, R50, 0x1d ;  /* 0x000000320d097211 */ /* 0x000fe400078feaff */
[----:B------:R-:W-:-:S02]  /*e3f0*/  SHF.L.U32 R11, R11, 0x7, RZ ;  /* 0x000000070b0b7819 */ /* 0x000fc400000006ff */
[----:B------:R-:W-:Y:S02]  /*e400*/  SHF.R.S32.HI R8, RZ, 0x1f, R9 ;  /* 0x0000001fff087819 */ /* 0x000fe40000011409 */
[----:B------:R-:W-:Y:S02]  /*e410*/  LOP3.LUT R13, R57, 0x38, R13, 0xf8, !PT ;  /* 0x00000038390d7812 */ /* 0x000fe400078ef80d */
[----:B------:R-:W-:Y:S02]  /*e420*/  SHF.L.U32 R10, R9, 0x3, RZ ;  /* 0x00000003090a7819 */ /* 0x000fe400000006ff */
[----:B------:R-:W-:Y:S02]  /*e430*/  LEA.HI R8, R8, R9, RZ, 0x3 ;  /* 0x0000000908087211 */ /* 0x000fe400078f18ff */
[----:B------:R-:W-:Y:S02]  /*e440*/  LOP3.LUT R11, R11, 0x7fffe000, RZ, 0xc0, !PT ;  /* 0x7fffe0000b0b7812 */ /* 0x000fe400078ec0ff */
[----:B------:R-:W-:-:S02]  /*e450*/  LOP3.LUT R12, R13, R56, RZ, 0x3c, !PT ;  /* 0x000000380d0c7212 */ /* 0x000fc400078e3cff */
[----:B------:R-:W-:Y:S02]  /*e460*/  LOP3.LUT R57, R57, 0x38, R10, 0xf8, !PT ;  /* 0x0000003839397812 */ /* 0x000fe400078ef80a */
[----:B------:R-:W-:Y:S02]  /*e470*/  SHF.L.U32 R8, R8, 0xa, RZ ;  /* 0x0000000a08087819 */ /* 0x000fe400000006ff */
[----:B------:R-:W-:Y:S02]  /*e480*/  IADD3 R11, R12, R11, R48 ;  /* 0x0000000b0c0b7210 */ /* 0x000fe40007ffe030 */
[----:B------:R-:W-:Y:S01]  /*e490*/  LOP3.LUT R56, R57, R56, RZ, 0x3c, !PT ;  /* 0x0000003839387212 */ /* 0x000fe200078e3cff */
[--C-:B------:R-:W-:Y:S01]  /*e4a0*/  HADD2.F32 R57, -RZ, R83.reuse.H0_H0 ;  /* 0x20000053ff397230 */ /* 0x100fe20000004100 */
[----:B------:R-:W-:Y:S01]  /*e4b0*/  LOP3.LUT R9, R8, 0x7fffe000, RZ, 0xc0, !PT ;  /* 0x7fffe00008097812 */ /* 0x000fe200078ec0ff */
[----:B------:R-:W-:Y:S01]  /*e4c0*/  HADD2.F32 R83, -RZ, R83.H1_H1 ;  /* 0x30000053ff537230 */ /* 0x000fe20000004100 */
[----:B------:R-:W-:-:S02]  /*e4d0*/  SHF.L.U32 R32, R11, 0x1, RZ ;  /* 0x000000010b207819 */ /* 0x000fc400000006ff */
[----:B------:R-:W-:Y:S02]  /*e4e0*/  IADD3 R9, R56, R9, R48 ;  /* 0x0000000938097210 */ /* 0x000fe40007ffe030 */
[----:B------:R-:W-:Y:S01]  /*e4f0*/  SHF.R.U32.HI R44, RZ, 0x10, R45 ;  /* 0x00000010ff2c7819 */ /* 0x000fe2000001162d */
[----:B------:R-:W1:Y:S01]  /*e500*/  LDS.128 R12, [R32+0x10080] ;  /* 0x01008000200c7984 */ /* 0x000e620000000c00 */
[----:B------:R-:W-:Y:S01]  /*e510*/  SHF.L.U32 R33, R9, 0x1, RZ ;  /* 0x0000000109217819 */ /* 0x000fe200000006ff */
[--C-:B------:R-:W-:Y:S01]  /*e520*/  HADD2.F32 R45, -RZ, R81.reuse.H0_H0 ;  /* 0x20000051ff2d7230 */ /* 0x100fe20000004100 */
[----:B------:R-:W-:Y:S01]  /*e530*/  SHF.R.U64 R35, R36, 0x10, R37 ;  /* 0x0000001024237819 */ /* 0x000fe20000001225 */
[----:B------:R-:W-:Y:S01]  /*e540*/  HADD2.F32 R81, -RZ, R81.H1_H1 ;  /* 0x30000051ff517230 */ /* 0x000fe20000004100 */
[----:B------:R-:W-:Y:S01]  /*e550*/  SHF.R.U64 R38, R38, 0x10, R39 ;  /* 0x0000001026267819 */ /* 0x000fe20000001227 */
[----:B------:R-:W2:Y:S01]  /*e560*/  LDS.128 R8, [R33+0x10080] ;  /* 0x0100800021087984 */ /* 0x000ea20000000c00 */
[----:B------:R-:W-:-:S02]  /*e570*/  SHF.R.U32.HI R37, RZ, 0x10, R37 ;  /* 0x00000010ff257819 */ /* 0x000fc40000011625 */
[----:B------:R-:W-:Y:S02]  /*e580*/  SHF.R.U32.HI R39, RZ, 0x10, R39 ;  /* 0x00000010ff277819 */ /* 0x000fe40000011627 */
[--C-:B------:R-:W-:Y:S01]  /*e590*/  SHF.R.U64 R36, R46, 0x10, R47.reuse ;  /* 0x000000102e247819 */ /* 0x100fe2000000122f */
[----:B------:R-:W-:Y:S01]  /*e5a0*/  HADD2.F32 R56, -RZ, R37.H0_H0 ;  /* 0x20000025ff387230 */ /* 0x000fe20000004100 */
[----:B------:R-:W-:Y:S01]  /*e5b0*/  SHF.R.U32.HI R46, RZ, 0x10, R47 ;  /* 0x00000010ff2e7819 */ /* 0x000fe2000001162f */
[----:B------:R-:W-:Y:S02]  /*e5c0*/  HADD2.F32 R72, -RZ, R39.H0_H0 ;  /* 0x20000027ff487230 */ /* 0x000fe40000004100 */
[----:B------:R-:W-:Y:S02]  /*e5d0*/  HADD2.F32 R37, -RZ, R84.H1_H1 ;  /* 0x30000054ff257230 */ /* 0x000fe40000004100 */
[----:B------:R-:W-:Y:S02]  /*e5e0*/  HADD2.F32 R74, -RZ, R46.H0_H0 ;  /* 0x2000002eff4a7230 */ /* 0x000fe40000004100 */
[----:B-1----:R-:W-:-:S02]  /*e5f0*/  HADD2.F32 R40, -RZ, R13.H0_H0 ;  /* 0x2000000dff287230 */ /* 0x002fc40000004100 */
[----:B------:R-:W-:Y:S02]  /*e600*/  HADD2.F32 R41, -RZ, R13.H1_H1 ;  /* 0x3000000dff297230 */ /* 0x000fe40000004100 */
[----:B------:R-:W-:Y:S01]  /*e610*/  HADD2.F32 R13, -RZ, R15.H0_H0 ;  /* 0x2000000fff0d7230 */ /* 0x000fe20000004100 */
[-C--:B------:R-:W-:Y:S01]  /*e620*/  FMUL.FTZ R51, R40, R45.reuse ;  /* 0x0000002d28337220 */ /* 0x080fe20000410000 */
[--C-:B--2---:R-:W-:Y:S02]  /*e630*/  HADD2.F32 R48, -RZ, R9.reuse.H0_H0 ;  /* 0x20000009ff307230 */ /* 0x104fe40000004100 */
[----:B------:R-:W-:Y:S01]  /*e640*/  HADD2.F32 R47, -RZ, R9.H1_H1 ;  /* 0x30000009ff2f7230 */ /* 0x000fe20000004100 */
[-C--:B------:R-:W-:Y:S01]  /*e650*/  FMUL.FTZ R68, R13, R58.reuse ;  /* 0x0000003a0d447220 */ /* 0x080fe20000410000 */
[----:B------:R-:W-:Y:S01]  /*e660*/  HADD2.F32 R9, -RZ, R11.H0_H0 ;  /* 0x2000000bff097230 */ /* 0x000fe20000004100 */
[C---:B------:R-:W-:Y:S01]  /*e670*/  FMUL.FTZ R45, R48.reuse, R45 ;  /* 0x0000002d302d7220 */ /* 0x040fe20000410000 */
[----:B------:R-:W-:Y:S01]  /*e680*/  HADD2.F32 R15, -RZ, R15.H1_H1 ;  /* 0x3000000fff0f7230 */ /* 0x000fe20000004100 */
[----:B------:R-:W-:Y:S01]  /*e690*/  FFMA.FTZ R51, R48, R57, R51 ;  /* 0x0000003930337223 */ /* 0x000fe20000010033 */
[----:B------:R-:W-:Y:S01]  /*e6a0*/  HADD2.F32 R11, -RZ, R11.H1_H1 ;  /* 0x3000000bff0b7230 */ /* 0x000fe20000004100 */
[C---:B------:R-:W-:Y:S01]  /*e6b0*/  FMUL.FTZ R58, R9.reuse, R58 ;  /* 0x0000003a093a7220 */ /* 0x040fe20000410000 */
[--C-:B------:R-:W-:Y:S01]  /*e6c0*/  HADD2.F32 R42, -RZ, R12.reuse.H0_H0 ;  /* 0x2000000cff2a7230 */ /* 0x100fe20000004100 */
[----:B------:R-:W-:Y:S01]  /*e6d0*/  FFMA.FTZ R68, R9, R70, R68 ;  /* 0x0000004609447223 */ /* 0x000fe20000010044 */
[----:B------:R-:W-:Y:S01]  /*e6e0*/  HADD2.F32 R43, -RZ, R12.H1_H1 ;  /* 0x3000000cff2b7230 */ /* 0x000fe20000004100 */
[----:B------:R-:W-:Y:S01]  /*e6f0*/  FMUL.FTZ R46, R15, R72 ;  /* 0x000000480f2e7220 */ /* 0x000fe20000410000 */
[----:B------:R-:W-:Y:S01]  /*e700*/  HADD2.F32 R48, -RZ, R44.H0_H0 ;  /* 0x2000002cff307230 */ /* 0x000fe20000004100 */
[----:B------:R-:W-:Y:S01]  /*e710*/  FMUL.FTZ R44, R41, R56 ;  /* 0x00000038292c7220 */ /* 0x000fe20000410000 */
[----:B------:R-:W-:Y:S01]  /*e720*/  HADD2.F32 R12, -RZ, R14.H0_H0 ;  /* 0x2000000eff0c7230 */ /* 0x000fe20000004100 */
[----:B------:R-:W-:Y:S01]  /*e730*/  FMUL.FTZ R72, R11, R72 ;  /* 0x000000480b487220 */ /* 0x000fe20000410000 */
[----:B------:R-:W-:Y:S01]  /*e740*/  HADD2.F32 R9, -RZ, R82.H1_H1 ;  /* 0x30000052ff097230 */ /* 0x000fe20000004100 */
[C---:B------:R-:W-:Y:S01]  /*e750*/  FMUL.FTZ R56, R47.reuse, R56 ;  /* 0x000000382f387220 */ /* 0x040fe20000410000 */
[--C-:B------:R-:W-:Y:S01]  /*e760*/  HADD2.F32 R49, -RZ, R8.reuse.H0_H0 ;  /* 0x20000008ff317230 */ /* 0x100fe20000004100 */
[----:B------:R-:W-:Y:S01]  /*e770*/  FFMA.FTZ R44, R47, R48, R44 ;  /* 0x000000302f2c7223 */ /* 0x000fe2000001002c */
[----:B------:R-:W-:Y:S01]  /*e780*/  HADD2.F32 R50, -RZ, R8.H1_H1 ;  /* 0x30000008ff327230 */ /* 0x000fe20000004100 */
[----:B------:R-:W-:Y:S01]  /*e790*/  FFMA.FTZ R11, R11, R74, R46 ;  /* 0x0000004a0b0b7223 */ /* 0x000fe2000001002e */
[----:B------:R-:W-:Y:S01]  /*e7a0*/  HADD2.F32 R8, -RZ, R10.H0_H0 ;  /* 0x2000000aff087230 */ /* 0x000fe20000004100 */
[----:B------:R-:W-:Y:S01]  /*e7b0*/  FMUL.FTZ R82, R42, R81 ;  /* 0x000000512a527220 */ /* 0x000fe20000410000 */
[----:B------:R-:W-:Y:S01]  /*e7c0*/  HADD2.F32 R14, -RZ, R14.H1_H1 ;  /* 0x3000000eff0e7230 */ /* 0x000fe20000004100 */
        /* <DEDUP_REMOVED lines=9> */
[----:B------:R-:W-:Y:S01]  /*e860*/  F2FP.PACK_AB R11, R11, R68 ;  /* 0x000000440b0b723e */ /* 0x000fe200000000ff */
[----:B------:R-:W-:-:S02]  /*e870*/  FMUL.FTZ R39, R43, R46 ;  /* 0x0000002e2b277220 */ /* 0x000fc40000410000 */
[-C--:B------:R-:W-:Y:S02]  /*e880*/  FMUL.FTZ R8, R14, R47.reuse ;  /* 0x0000002f0e087220 */ /* 0x080fe40000410000 */
[----:B------:R-:W-:Y:S02]  /*e890*/  FMUL.FTZ R46, R50, R46 ;  /* 0x0000002e322e7220 */ /* 0x000fe40000410000 */
[----:B------:R-:W-:Y:S02]  /*e8a0*/  FMUL.FTZ R47, R10, R47 ;  /* 0x0000002f0a2f7220 */ /* 0x000fe40000410000 */
[----:B------:R-:W-:Y:S01]  /*e8b0*/  FFMA.FTZ R37, R12, R37, -R9 ;  /* 0x000000250c257223 */ /* 0x000fe20000010809 */
[----:B------:R-:W-:Y:S01]  /*e8c0*/  F2FP.PACK_AB R9, R44, R51 ;  /* 0x000000332c09723e */ /* 0x000fe200000000ff */
[----:B------:R-:W-:Y:S02]  /*e8d0*/  FFMA.FTZ R45, R40, R57, -R45 ;  /* 0x00000039282d7223 */ /* 0x000fe4000001082d */
[----:B------:R-:W-:-:S02]  /*e8e0*/  FFMA.FTZ R56, R41, R48, -R56 ;  /* 0x0000003029387223 */ /* 0x000fc40000010838 */
[----:B------:R-:W-:Y:S02]  /*e8f0*/  FFMA.FTZ R58, R13, R70, -R58 ;  /* 0x000000460d3a7223 */ /* 0x000fe4000001083a */
        /* <DEDUP_REMOVED lines=14> */
.L_x_411:
[----:B------:R-:W-:Y:S05]  /*e9e0*/  BSYNC B1 ;  /* 0x0000000000017941 */ /* 0x000fea0003800000 */
.L_x_410:
[----:B-1----:R-:W-:-:S04]  /*e9f0*/  IADD3 R32, R54, 0x60, RZ ;  /* 0x0000006036207810 */ /* 0x002fc80007ffe0ff */
[----:B------:R-:W-:-:S13]  /*ea00*/  ISETP.GE.AND P0, PT, R32, UR4, PT ;  /* 0x0000000420007c0c */ /* 0x000fda000bf06270 */
        /* <DEDUP_REMOVED lines=22> */
[--C-:B------:R-:W-:Y:S01]  /*eb70*/  HADD2.F32 R47, -RZ, R77.reuse.H1_H1 ;  /* 0x3000004dff2f7230 */ /* 0x100fe20000004100 */
[----:B------:R-:W-:Y:S01]  /*eb80*/  LOP3.LUT R37, R98, R33, RZ, 0x3c, !PT ;  /* 0x0000002162257212 */ /* 0x000fe200078e3cff */
[----:B------:R-:W-:Y:S01]  /*eb90*/  HADD2.F32 R77, -RZ, R77.H0_H0 ;  /* 0x2000004dff4d7230 */ /* 0x000fe20000004100 */
[----:B------:R-:W-:-:S02]  /*eba0*/  LOP3.LUT R8, R35, 0x38, R8, 0xf8, !PT ;  /* 0x0000003823087812 */ /* 0x000fc400078ef808 */
[----:B------:R-:W-:Y:S02]  /*ebb0*/  SHF.L.U32 R9, R9, 0xa, RZ ;  /* 0x0000000a09097819 */ /* 0x000fe400000006ff */
[----:B------:R-:W-:Y:S02]  /*ebc0*/  IADD3 R37, R32, R37, RZ ;  /* 0x0000002520257210 */ /* 0x000fe40007ffe0ff */
[----:B------:R-:W-:Y:S02]  /*ebd0*/  LOP3.LUT R8, R8, R33, RZ, 0x3c, !PT ;  /* 0x0000002108087212 */ /* 0x000fe400078e3cff */
[----:B------:R-:W-:Y:S02]  /*ebe0*/  LOP3.LUT R9, R9, 0x7fffe000, RZ, 0xc0, !PT ;  /* 0x7fffe00009097812 */ /* 0x000fe400078ec0ff */
[----:B------:R-:W-:Y:S02]  /*ebf0*/  SHF.L.U32 R37, R37, 0x1, RZ ;  /* 0x0000000125257819 */ /* 0x000fe400000006ff */
[----:B------:R-:W-:-:S02]  /*ec00*/  IADD3 R8, R8, R9, R32 ;  /* 0x0000000908087210 */ /* 0x000fc40007ffe020 */
[--C-:B------:R-:W-:Y:S01]  /*ec10*/  SHF.R.U64 R16, R16, 0x10, R17.reuse ;  /* 0x0000001010107819 */ /* 0x100fe20000001211 */
[----:B--2---:R-:W1:Y:S01]  /*ec20*/  LDS.128 R12, [R37+0x10080] ;  /* 0x01008000250c7984 */ /* 0x004e620000000c00 */
[----:B------:R-:W-:Y:S02]  /*ec30*/  SHF.L.U32 R36, R8, 0x1, RZ ;  /* 0x0000000108247819 */ /* 0x000fe400000006ff */
        /* <DEDUP_REMOVED lines=25> */
[--C-:B------:R-:W-:Y:S01]  /*edd0*/  HADD2.F32 R12, -RZ, R14.reuse.H0_H0 ;  /* 0x2000000eff0c7230 */ /* 0x100fe20000004100 */
[----:B------:R-:W-:Y:S01]  /*ede0*/  FFMA.FTZ R48, R43, R50, R48 ;  /* 0x000000322b307223 */ /* 0x000fe20000010030 */
[----:B------:R-:W-:Y:S01]  /*edf0*/  HADD2.F32 R43, -RZ, R65.H1_H1 ;  /* 0x30000041ff2b7230 */ /* 0x000fe20000004100 */
[C---:B------:R-:W-:Y:S01]  /*ee00*/  FMUL.FTZ R38, R9.reuse, R38 ;  /* 0x0000002609267220 */ /* 0x040fe20000410000 */
[----:B------:R-:W-:Y:S01]  /*ee10*/  HADD2.F32 R41, -RZ, R14.H1_H1 ;  /* 0x3000000eff297230 */ /* 0x000fe20000004100 */
[----:B------:R-:W-:Y:S01]  /*ee20*/  FFMA.FTZ R9, R9, R58, R56 ;  /* 0x0000003a09097223 */ /* 0x000fe20000010038 */
[--C-:B------:R-:W-:Y:S01]  /*ee30*/  HADD2.F32 R44, -RZ, R8.reuse.H0_H0 ;  /* 0x20000008ff2c7230 */ /* 0x100fe20000004100 */
[----:B------:R-:W-:Y:S01]  /*ee40*/  FMUL.FTZ R49, R12, R43 ;  /* 0x0000002b0c317220 */ /* 0x000fe20000410000 */
[----:B------:R-:W-:Y:S01]  /*ee50*/  HADD2.F32 R14, -RZ, R15.H0_H0 ;  /* 0x2000000fff0e7230 */ /* 0x000fe20000004100 */
[----:B------:R-:W-:Y:S01]  /*ee60*/  FFMA.FTZ R42, R27, R50, -R42 ;  /* 0x000000321b2a7223 */ /* 0x000fe2000001082a */
[----:B------:R-:W-:Y:S01]  /*ee70*/  HADD2.F32 R45, -RZ, R8.H1_H1 ;  /* 0x30000008ff2d7230 */ /* 0x000fe20000004100 */
[C---:B------:R-:W-:Y:S01]  /*ee80*/  FMUL.FTZ R64, R44.reuse, R64 ;  /* 0x000000402c407220 */ /* 0x040fe20000410000 */
[----:B------:R-:W-:Y:S01]  /*ee90*/  HADD2.F32 R65, -RZ, R65.H0_H0 ;  /* 0x20000041ff417230 */ /* 0x000fe20000004100 */
[----:B------:R-:W-:Y:S01]  /*eea0*/  FFMA.FTZ R25, R44, R76, R25 ;  /* 0x0000004c2c197223 */ /* 0x000fe20000010019 */
[--C-:B------:R-:W-:Y:S01]  /*eeb0*/  HADD2.F32 R8, -RZ, R10.reuse.H0_H0 ;  /* 0x2000000aff087230 */ /* 0x100fe20000004100 */
[----:B------:R-:W-:Y:S01]  /*eec0*/  FFMA.FTZ R13, R13, R58, -R38 ;  /* 0x0000003a0d0d7223 */ /* 0x000fe20000010826 */
        /* <DEDUP_REMOVED lines=11> */
[C---:B------:R-:W-:Y:S01]  /*ef80*/  FMUL.FTZ R65, R10.reuse, R65 ;  /* 0x000000410a417220 */ /* 0x040fe20000410000 */
[----:B------:R-:W-:Y:S01]  /*ef90*/  F2FP.PACK_AB R9, R9, R48 ;  /* 0x000000300909723e */ /* 0x000fe200000000ff */
[----:B------:R-:W-:-:S02]  /*efa0*/  FFMA.FTZ R44, R10, R77, R44 ;  /* 0x0000004d0a2c7223 */ /* 0x000fc4000001002c */
        /* <DEDUP_REMOVED lines=21> */
.L_x_415:
[----:B------:R-:W-:Y:S05]  /*f100*/  BSYNC B0 ;  /* 0x0000000000007941 */ /* 0x000fea0003800000 */
.L_x_414:
[----:B------:R-:W-:-:S13]  /*f110*/  ISETP.GE.AND P0, PT, R62, c[0x0][0x27c], PT ;  /* 0x00009f003e007a0c */ /* 0x000fda0003f06270 */
[----:B------:R-:W-:Y:S05]  /*f120*/  @P0 BRA `(.L_x_387) ;  /* 0x0000067000000947 */ /* 0x000fea0003800000 */
[----:B-1----:R-:W-:Y:S01]  /*f130*/  SHF.R.S32.HI R11, RZ, 0x1f, R62 ;  /* 0x0000001fff0b7819 */ /* 0x002fe2000001143e */
[--C-:B------:R-:W-:Y:S01]  /*f140*/  HADD2.F32 R37, -RZ, R79.reuse.H0_H0 ;  /* 0x2000004fff257230 */ /* 0x100fe20000004100 */
[----:B------:R-:W-:Y:S01]  /*f150*/  SHF.R.U64 R19, R22, 0x10, R23 ;  /* 0x0000001016137819 */ /* 0x000fe20000001217 */
[--C-:B------:R-:W-:Y:S01]  /*f160*/  HADD2.F32 R38, -RZ, R66.reuse.H0_H0 ;  /* 0x20000042ff267230 */ /* 0x100fe20000004100 */
[CC--:B------:R-:W-:Y:S01]  /*f170*/  LEA.HI R8, R11.reuse, R62.reuse, RZ, 0x3 ;  /* 0x0000003e0b087211 */ /* 0x0c0fe200078f18ff */
[----:B------:R-:W-:Y:S01]  /*f180*/  HADD2.F32 R66, -RZ, R66.H1_H1 ;  /* 0x30000042ff427230 */ /* 0x000fe20000004100 */
[----:B------:R-:W-:Y:S01]  /*f190*/  LEA.HI R11, R11, R62, RZ, 0x6 ;  /* 0x0000003e0b0b7211 */ /* 0x000fe200078f30ff */
[--C-:B------:R-:W-:Y:S01]  /*f1a0*/  HADD2.F32 R42, -RZ, R78.reuse.H0_H0 ;  /* 0x2000004eff2a7230 */ /* 0x100fe20000004100 */
[----:B------:R-:W-:Y:S01]  /*f1b0*/  LEA.HI.SX32 R9, R8, R34, 0x1d ;  /* 0x0000002208097211 */ /* 0x000fe200078feaff */
[----:B------:R-:W-:Y:S01]  /*f1c0*/  HADD2.F32 R78, -RZ, R78.H1_H1 ;  /* 0x3000004eff4e7230 */ /* 0x000fe20000004100 */
[----:B--2---:R-:W-:Y:S01]  /*f1d0*/  LOP3.LUT R12, R35, 0x38, R8, 0xf8, !PT ;  /* 0x00000038230c7812 */ /* 0x004fe200078ef808 */
[----:B------:R-:W-:Y:S01]  /*f1e0*/  HADD2.F32 R79, -RZ, R79.H1_H1 ;  /* 0x3000004fff4f7230 */ /* 0x000fe20000004100 */
[----:B------:R-:W-:-:S02]  /*f1f0*/  SHF.R.S32.HI R8, RZ, 0x1f, R9 ;  /* 0x0000001fff087819 */ /* 0x000fc40000011409 */
[----:B------:R-:W-:Y:S02]  /*f200*/  SHF.L.U32 R11, R11, 0x7, RZ ;  /* 0x000000070b0b7819 */ /* 0x000fe400000006ff */
[----:B------:R-:W-:Y:S02]  /*f210*/  SHF.L.U32 R10, R9, 0x3, RZ ;  /* 0x00000003090a7819 */ /* 0x000fe400000006ff */
[----:B------:R-:W-:Y:S02]  /*f220*/  LEA.HI R8, R8, R9, RZ, 0x3 ;  /* 0x0000000908087211 */ /* 0x000fe400078f18ff */
[----:B------:R-:W-:Y:S02]  /*f230*/  LOP3.LUT R11, R11, 0x7fffe000, RZ, 0xc0, !PT ;  /* 0x7fffe0000b0b7812 */ /* 0x000fe400078ec0ff */
[----:B------:R-:W-:Y:S02]  /*f240*/  LOP3.LUT R12, R12, R33, RZ, 0x3c, !PT ;  /* 0x000000210c0c7212 */ /* 0x000fe400078e3cff */
[----:B------:R-:W-:-:S02]  /*f250*/  LOP3.LUT R10, R35, 0x38, R10, 0xf8, !PT ;  /* 0x00000038230a7812 */ /* 0x000fc400078ef80a */
[----:B------:R-:W-:Y:S02]  /*f260*/  SHF.L.U32 R8, R8, 0xa, RZ ;  /* 0x0000000a08087819 */ /* 0x000fe400000006ff */
[--C-:B------:R-:W-:Y:S02]  /*f270*/  IADD3 R11, R12, R11, R32.reuse ;  /* 0x0000000b0c0b7210 */ /* 0x100fe40007ffe020 */
[----:B------:R-:W-:Y:S02]  /*f280*/  LOP3.LUT R33, R10, R33, RZ, 0x3c, !PT ;  /* 0x000000210a217212 */ /* 0x000fe400078e3cff */
[----:B------:R-:W-:Y:S02]  /*f290*/  LOP3.LUT R9, R8, 0x7fffe000, RZ, 0xc0, !PT ;  /* 0x7fffe00008097812 */ /* 0x000fe400078ec0ff */
[----:B------:R-:W-:Y:S02]  /*f2a0*/  SHF.L.U32 R16, R11, 0x1, RZ ;  /* 0x000000010b107819 */ /* 0x000fe400000006ff */
[----:B------:R-:W-:-:S02]  /*f2b0*/  IADD3 R9, R33, R9, R32 ;  /* 0x0000000921097210 */ /* 0x000fc40007ffe020 */
[--C-:B------:R-:W-:Y:S01]  /*f2c0*/  SHF.R.U64 R22, R28, 0x10, R29.reuse ;  /* 0x000000101c167819 */ /* 0x100fe2000000121d */
[----:B------:R-:W1:Y:S01]  /*f2d0*/  LDS.128 R12, [R16+0x10080] ;  /* 0x01008000100c7984 */ /* 0x000e620000000c00 */
[----:B------:R-:W-:Y:S02]  /*f2e0*/  SHF.L.U32 R17, R9, 0x1, RZ ;  /* 0x0000000109117819 */ /* 0x000fe400000006ff */
[----:B------:R-:W-:Y:S01]  /*f2f0*/  SHF.R.U32.HI R28, RZ, 0x10, R29 ;  /* 0x00000010ff1c7819 */ /* 0x000fe2000001161d */
[--C-:B------:R-:W-:Y:S01]  /*f300*/  HADD2.F32 R29, -RZ, R67.reuse.H0_H0 ;  /* 0x20000043ff1d7230 */ /* 0x100fe20000004100 */
[----:B------:R-:W-:Y:S01]  /*f310*/  SHF.R.U32.HI R23, RZ, 0x10, R23 ;  /* 0x00000010ff177819 */ /* 0x000fe20000011617 */
[----:B------:R-:W2:Y:S01]  /*f320*/  LDS.128 R8, [R17+0x10080] ;  /* 0x0100800011087984 */ /* 0x000ea20000000c00 */
[--C-:B------:R-:W-:Y:S01]  /*f330*/  SHF.R.U64 R18, R30, 0x10, R31.reuse ;  /* 0x000000101e127819 */ /* 0x100fe2000000121f */
[----:B------:R-:W-:Y:S01]  /*f340*/  HADD2.F32 R67, -RZ, R67.H1_H1 ;  /* 0x30000043ff437230 */ /* 0x000fe20000004100 */
        /* <DEDUP_REMOVED lines=8> */
[----:B------:R-:W-:Y:S02]  /*f3d0*/  HADD2.F32 R22, -RZ, R22.H0_H0 ;  /* 0x20000016ff167230 */ /* 0x000fe40000004100 */
[--C-:B-1----:R-:W-:Y:S02]  /*f3e0*/  HADD2.F32 R24, -RZ, R15.reuse.H0_H0 ;  /* 0x2000000fff187230 */ /* 0x102fe40000004100 */
[----:B------:R-:W-:Y:S02]  /*f3f0*/  HADD2.F32 R15, -RZ, R15.H1_H1 ;  /* 0x3000000fff0f7230 */ /* 0x000fe40000004100 */
[----:B------:R-:W-:Y:S01]  /*f400*/  HADD2.F32 R26, -RZ, R12.H0_H0 ;  /* 0x2000000cff1a7230 */ /* 0x000fe20000004100 */
[----:B------:R-:W-:Y:S01]  /*f410*/  FMUL.FTZ R35, R24, R29 ;  /* 0x0000001d18237220 */ /* 0x000fe20000410000 */
[----:B--2---:R-:W-:-:S02]  /*f420*/  HADD2.F32 R32, -RZ, R11.H0_H0 ;  /* 0x2000000bff207230 */ /* 0x004fc40000004100 */
[----:B------:R-:W-:Y:S02]  /*f430*/  HADD2.F32 R11, -RZ, R11.H1_H1 ;  /* 0x3000000bff0b7230 */ /* 0x000fe40000004100 */
[----:B------:R-:W-:Y:S01]  /*f440*/  HADD2.F32 R33, -RZ, R8.H0_H0 ;  /* 0x20000008ff217230 */ /* 0x000fe20000004100 */
[C---:B------:R-:W-:Y:S01]  /*f450*/  FMUL.FTZ R29, R32.reuse, R29 ;  /* 0x0000001d201d7220 */ /* 0x040fe20000410000 */
[----:B------:R-:W-:Y:S01]  /*f460*/  HADD2.F32 R27, -RZ, R12.H1_H1 ;  /* 0x3000000cff1b7230 */ /* 0x000fe20000004100 */
[----:B------:R-:W-:Y:S01]  /*f470*/  FFMA.FTZ R35, R32, R37, R35 ;  /* 0x0000002520237223 */ /* 0x000fe20000010023 */
[----:B------:R-:W-:Y:S01]  /*f480*/  HADD2.F32 R32, -RZ, R30.H0_H0 ;  /* 0x2000001eff207230 */ /* 0x000fe20000004100 */
[-C--:B------:R-:W-:Y:S01]  /*f490*/  FMUL.FTZ R30, R15, R36.reuse ;  /* 0x000000240f1e7220 */ /* 0x080fe20000410000 */
[----:B------:R-:W-:Y:S01]  /*f4a0*/  HADD2.F32 R12, -RZ, R14.H0_H0 ;  /* 0x2000000eff0c7230 */ /* 0x000fe20000004100 */
[C---:B------:R-:W-:Y:S01]  /*f4b0*/  FMUL.FTZ R36, R11.reuse, R36 ;  /* 0x000000240b247220 */ /* 0x040fe20000410000 */
[----:B------:R-:W-:Y:S01]  /*f4c0*/  HADD2.F32 R25, -RZ, R13.H0_H0 ;  /* 0x2000000dff197230 */ /* 0x000fe20000004100 */
        /* <DEDUP_REMOVED lines=9> */
[----:B------:R-:W-:Y:S01]  /*f560*/  HADD2.F32 R14, -RZ, R14.H1_H1 ;  /* 0x3000000eff0e7230 */ /* 0x000fe20000004100 */
[-C--:B------:R-:W-:Y:S01]  /*f570*/  FMUL.FTZ R40, R25, R38.reuse ;  /* 0x0000002619287220 */ /* 0x080fe20000410000 */
[----:B------:R-:W-:Y:S01]  /*f580*/  HADD2.F32 R9, -RZ, R9.H1_H1 ;  /* 0x30000009ff097230 */ /* 0x000fe20000004100 */
[----:B------:R-:W-:Y:S01]  /*f590*/  FFMA.FTZ R19, R8, R79, R11 ;  /* 0x0000004f08137223 */ /* 0x000fe2000001000b */
[----:B------:R-:W-:Y:S01]  /*f5a0*/  HADD2.F32 R10, -RZ, R10.H1_H1 ;  /* 0x3000000aff0a7230 */ /* 0x000fe20000004100 */
[C---:B------:R-:W-:Y:S01]  /*f5b0*/  FMUL.FTZ R38, R31.reuse, R38 ;  /* 0x000000261f267220 */ /* 0x040fe20000410000 */
[----:B------:R-:W-:Y:S01]  /*f5c0*/  HADD2.F32 R11, -RZ, R18.H0_H0 ;  /* 0x20000012ff0b7230 */ /* 0x000fe20000004100 */
[----:B------:R-:W-:-:S02]  /*f5d0*/  FFMA.FTZ R40, R31, R42, R40 ;  /* 0x0000002a1f287223 */ /* 0x000fc40000010028 */
[----:B------:R-:W-:Y:S02]  /*f5e0*/  FMUL.FTZ R28, R13, R44 ;  /* 0x0000002c0d1c7220 */ /* 0x000fe40000410000 */
[----:B------:R-:W-:Y:S02]  /*f5f0*/  FMUL.FTZ R67, R8, R67 ;  /* 0x0000004308437220 */ /* 0x000fe40000410000 */
[----:B------:R-:W-:Y:S02]  /*f600*/  FMUL.FTZ R31, R27, R20 ;  /* 0x000000141b1f7220 */ /* 0x000fe40000410000 */
[----:B------:R-:W-:Y:S02]  /*f610*/  FMUL.FTZ R18, R14, R23 ;  /* 0x000000170e127220 */ /* 0x000fe40000410000 */
[----:B------:R-:W-:Y:S02]  /*f620*/  FMUL.FTZ R44, R9, R44 ;  /* 0x0000002c092c7220 */ /* 0x000fe40000410000 */
[----:B------:R-:W-:-:S02]  /*f630*/  FMUL.FTZ R20, R34, R20 ;  /* 0x0000001422147220 */ /* 0x000fc40000410000 */
[----:B------:R-:W-:Y:S02]  /*f640*/  FMUL.FTZ R23, R10, R23 ;  /* 0x000000170a177220 */ /* 0x000fe40000410000 */
[----:B------:R-:W-:Y:S02]  /*f650*/  FFMA.FTZ R67, R12, R79, -R67 ;  /* 0x0000004f0c437223 */ /* 0x000fe40000010843 */
        /* <DEDUP_REMOVED lines=12> */
[----:B------:R-:W-:Y:S01]  /*f720*/  F2FP.PACK_AB R14, R14, R67 ;  /* 0x000000430e0e723e */ /* 0x000fe200000000ff */
[----:B------:R-:W-:Y:S01]  /*f730*/  FFMA.FTZ R10, R10, R11, R18 ;  /* 0x0000000b0a0a7223 */ /* 0x000fe20000010012 */
[----:B------:R-:W-:Y:S02]  /*f740*/  F2FP.PACK_AB R11, R30, R35 ;  /* 0x000000231e0b723e */ /* 0x000fe400000000ff */
[----:B------:R-:W-:Y:S01]  /*f750*/  F2FP.PACK_AB R9, R9, R40 ;  /* 0x000000280909723e */ /* 0x000fe200000000ff */
[----:B------:R1:W-:Y:S01]  /*f760*/  STS.128 [R16+0x10080], R12 ;  /* 0x0100800c10007388 */ /* 0x0003e20000000c00 */
[----:B------:R-:W-:-:S02]  /*f770*/  F2FP.PACK_AB R8, R8, R33 ;  /* 0x000000210808723e */ /* 0x000fc400000000ff */
[----:B------:R-:W-:-:S05]  /*f780*/  F2FP.PACK_AB R10, R10, R19 ;  /* 0x000000130a0a723e */ /* 0x000fca00000000ff */
[----:B------:R1:W-:Y:S02]  /*f790*/  STS.128 [R17+0x10080], R8 ;  /* 0x0100800811007388 */ /* 0x0003e40000000c00 */
.L_x_387:
[----:B------:R-:W-:Y:S05]  /*f7a0*/  BSYNC B2 ;  /* 0x0000000000027941 */ /* 0x000fea0003800000 */
.L_x_353:
[----:B-1----:R-:W-:Y:S01]  /*f7b0*/  IMAD.SHL.U32 R9, R61, 0x40, RZ ;  /* 0x000000403d097824 */ /* 0x002fe200078e00ff */
[----:B------:R-:W-:-:S04]  /*f7c0*/  DEPBAR.LE SB0, 0x0 ;  /* 0x000080000000791a */ /* 0x000fc80000000000 */
[----:B------:R-:W-:Y:S01]  /*f7d0*/  IMAD.SHL.U32 R8, R54, 0x8, RZ ;  /* 0x0000000836087824 */ /* 0x000fe200078e00ff */
[----:B------:R-:W-:Y:S01]  /*f7e0*/  LOP3.LUT R9, R9, 0x1c0, RZ, 0xc0, !PT ;  /* 0x000001c009097812 */ /* 0x000fe200078ec0ff */
[----:B------:R-:W-:Y:S01]  /*f7f0*/  IMAD R214, R53, 0x400, R4 ;  /* 0x0000040035d67824 */ /* 0x000fe200078e0204 */
[----:B------:R-:W-:Y:S01]  /*f800*/  ULDC.64 UR4, c[0x0][0x208] ;  /* 0x0000820000047ab9 */ /* 0x000fe20000000a00 */
[----:B------:R-:W-:Y:S01]  /*f810*/  LOP3.LUT P1, RZ, R61, 0x2, RZ, 0xc0, !PT ;  /* 0x000000023dff7812 */ /* 0x000fe2000782c0ff */
[----:B------:R-:W-:Y:S01]  /*f820*/  UIMAD UR12, UR12, UR4, URZ ;  /* 0x000000040c0c72a4 */ /* 0x000fe2000f8e023f */
[----:B------:R-:W-:Y:S01]  /*f830*/  LOP3.LUT R8, R9, 0x8, R8, 0xf8, !PT ;  /* 0x0000000809087812 */ /* 0x000fe200078ef808 */
[----:B------:R-:W-:Y:S01]  /*f840*/  IMAD.SHL.U32 R214, R214, 0x2, RZ ;  /* 0x00000002d6d67824 */ /* 0x000fe200078e00ff */
[----:B------:R-:W-:Y:S01]  /*f850*/  BAR.SYNC.DEFER_BLOCKING 0x0 ;  /* 0x0000000000007b1d */ /* 0x000fe20000010000 */
[----:B------:R-:W-:Y:S01]  /*f860*/  SHF.R.U32.HI R9, RZ, 0x3, R9 ;  /* 0x00000003ff097819 */ /* 0x000fe20000011609 */
[----:B------:R-:W-:Y:S01]  /*f870*/  UIMAD.WIDE.U32 UR18, UR10, UR4, URZ ;  /* 0x000000040a1272a5 */ /* 0x000fe2000f8e003f */
[C---:B------:R-:W-:Y:S01]  /*f880*/  LOP3.LUT P3, RZ, R215.reuse, 0x4, RZ, 0xc0, !PT ;  /* 0x00000004d7ff7812 */ /* 0x040fe2000786c0ff */
[----:B------:R-:W-:Y:S01]  /*f890*/  UIMAD UR5, UR10, UR5, UR12 ;  /* 0x000000050a0572a4 */ /* 0x000fe2000f8e020c */
[----:B------:R-:W-:Y:S01]  /*f8a0*/  LOP3.LUT R8, R8, R9, RZ, 0x3c, !PT ;  /* 0x0000000908087212 */ /* 0x000fe200078e3cff */
[----:B------:R-:W-:Y:S01]  /*f8b0*/  UIADD3 UR4, UR16, -UR9, URZ ;  /* 0x8000000910047290 */ /* 0x000fe2000fffe03f */
[C---:B------:R-:W-:Y:S01]  /*f8c0*/  LOP3.LUT P0, RZ, R215.reuse, 0x2, RZ, 0xc0, !PT ;  /* 0x00000002d7ff7812 */ /* 0x040fe2000780c0ff */
[----:B------:R-:W-:Y:S01]  /*f8d0*/  UIADD3 UR5, UR19, UR5, URZ ;  /* 0x0000000513057290 */ /* 0x000fe2000fffe03f */
[----:B--2---:R-:W-:Y:S01]  /*f8e0*/  IMAD.U32 R14, RZ, RZ, UR18 ;  /* 0x00000012ff0e7e24 */ /* 0x004fe2000f8e00ff */
[----:B------:R-:W-:Y:S01]  /*f8f0*/  LOP3.LUT P5, RZ, R215, 0x1, RZ, 0xc0, !PT ;  /* 0x00000001d7ff7812 */ /* 0x000fe200078ac0ff */
[----:B------:R-:W-:Y:S01]  /*f900*/  IMAD R213, R63, 0x200, R8 ;  /* 0x000002003fd57824 */ /* 0x000fe200078e0208 */
[----:B------:R-:W-:Y:S01]  /*f910*/  SEL R8, RZ, 0x2, P3 ;  /* 0x00000002ff087807 */ /* 0x000fe20001800000 */
[----:B------:R-:W-:Y:S01]  /*f920*/  IMAD.U32 R15, RZ, RZ, UR19 ;  /* 0x00000013ff0f7e24 */ /* 0x000fe2000f8e00ff */
[----:B------:R-:W-:Y:S01]  /*f930*/  SEL R9, RZ, 0x4, P0 ;  /* 0x00000004ff097807 */ /* 0x000fe20000000000 */
[----:B------:R-:W-:Y:S01]  /*f940*/  IMAD.SHL.U32 R213, R213, 0x2, RZ ;  /* 0x00000002d5d57824 */ /* 0x000fe200078e00ff */
[----:B------:R-:W-:Y:S01]  /*f950*/  LEA R10, P0, R14, R228, 0x5 ;  /* 0x000000e40e0a7211 */ /* 0x000fe200078028ff */
[----:B------:R-:W-:Y:S01]  /*f960*/  IMAD.U32 R11, RZ, RZ, UR5 ;  /* 0x00000005ff0b7e24 */ /* 0x000fe2000f8e00ff */
[----:B------:R-:W-:Y:S01]  /*f970*/  IADD3 R9, R9, R8, R60 ;  /* 0x0000000809097210 */ /* 0x000fe20007ffe03c */
[--C-:B------:R-:W-:Y:S01]  /*f980*/  IMAD R210, R2, 0x2, R214.reuse ;  /* 0x0000000202d27824 */ /* 0x100fe200078e02d6 */
[C---:B------:R-:W-:Y:S01]  /*f990*/  IADD3 R12, R213.reuse, 0xc080, RZ ;  /* 0x0000c080d50c7810 */ /* 0x040fe20007ffe0ff */
[----:B------:R-:W-:Y:S01]  /*f9a0*/  IMAD.SHL.U32 R218, R0, 0x2, RZ ;  /* 0x0000000200da7824 */ /* 0x000fe200078e00ff */
[----:B------:R-:W-:Y:S01]  /*f9b0*/  IADD3 R212, R213, 0xc0a0, RZ ;  /* 0x0000c0a0d5d47810 */ /* 0x000fe20007ffe0ff */
[C---:B------:R-:W-:Y:S01]  /*f9c0*/  IMAD R209, R3.reuse, 0x2, R214 ;  /* 0x0000000203d17824 */ /* 0x040fe200078e02d6 */
[----:B------:R-:W-:Y:S01]  /*f9d0*/  LDSM.16.M88.4 R36, [R214+0x10080] ;  /* 0x01008000d624783b */ /* 0x000fe20000000200 */
[----:B------:R-:W-:Y:S01]  /*f9e0*/  @P1 IADD3 R212, R12, -0x20, RZ ;  /* 0xffffffe00cd41810 */ /* 0x000fe20007ffe0ff */
[----:B------:R-:W-:Y:S01]  /*f9f0*/  IMAD R207, R3, 0x2, R210 ;  /* 0x0000000203cf7824 */ /* 0x000fe200078e02d2 */
[----:B------:R-:W-:Y:S01]  /*fa00*/  ISETP.GE.OR P1, PT, R54, UR4, P6 ;  /* 0x0000000436007c0c */ /* 0x000fe2000b726670 */
[----:B------:R-:W1:Y:S01]  /*fa10*/  LDSM.16.M88.4 R24, [R213+0xc080] ;  /* 0x00c08000d518783b */ /* 0x000e620000000200 */
[----:B------:R-:W-:Y:S01]  /*fa20*/  SEL R8, RZ, 0x8, P5 ;  /* 0x00000008ff087807 */ /* 0x000fe20002800000 */
[----:B------:R-:W-:Y:S01]  /*fa30*/  UISETP.GT.AND UP0, UPT, UR10, UR6, UPT ;  /* 0x000000060a00728c */ /* 0x000fe2000bf04270 */
[----:B------:R-:W-:Y:S01]  /*fa40*/  LEA.HI.X R11, R14, R221, R11, 0x5, P0 ;  /* 0x000000dd0e0b7211 */ /* 0x000fe200000f2c0b */
[----:B------:R-:W2:Y:S01]  /*fa50*/  LDSM.16.M88.4 R16, [R213+0xc880] ;  /* 0x00c88000d510783b */ /* 0x000ea20000000200 */
[----:B------:R-:W-:Y:S01]  /*fa60*/  LEA R32, P0, R10, c[0x0][0x1f8], 0x1 ;  /* 0x00007e000a207a11 */ /* 0x000fe200078008ff */
[----:B------:R-:W-:Y:S01]  /*fa70*/  IMAD.IADD R8, R8, 0x1, R9 ;  /* 0x0000000108087824 */ /* 0x000fe200078e0209 */
[----:B------:R-:W-:Y:S01]  /*fa80*/  LOP3.LUT P2, RZ, R61, 0x4, RZ, 0xc0, !PT ;  /* 0x000000043dff7812 */ /* 0x000fe2000784c0ff */
[----:B------:R-:W-:Y:S01]  /*fa90*/  IMAD.MOV.U32 R9, RZ, RZ, 0x40 ;  /* 0x00000040ff097424 */ /* 0x000fe200078e00ff */
[----:B------:R-:W-:Y:S01]  /*faa0*/  LEA.HI.X R33, R10, c[0x0][0x1fc], R11, 0x1, P0 ;  /* 0x00007f000a217a11 */ /* 0x000fe200000f0c0b */
[----:B------:R-:W-:Y:S01]  /*fab0*/  LDSM.16.M88.4 R48, [R210+0x10080] ;  /* 0x01008000d230783b */ /* 0x000fe20000000200 */
[C---:B------:R-:W-:Y:S01]  /*fac0*/  LOP3.LUT P0, RZ, R8.reuse, 0x8, RZ, 0xc0, !PT ;  /* 0x0000000808ff7812 */ /* 0x040fe2000780c0ff */
[----:B------:R-:W-:Y:S01]  /*fad0*/  UIADD3 UR9, UR16, 0x1, -UR9 ;  /* 0x0000000110097890 */ /* 0x000fe2000fffe809 */
[----:B------:R-:W-:Y:S01]  /*fae0*/  SEL R0, R9, 0xffffffc0, !P2 ;  /* 0xffffffc009007807 */ /* 0x000fe20005000000 */
[----:B------:R-:W3:Y:S01]  /*faf0*/  LDSM.16.M88.4 R12, [R212] ;  /* 0x00000000d40c783b */ /* 0x000ee20000000200 */
[----:B------:R-:W-:Y:S01]  /*fb00*/  LOP3.LUT P2, RZ, R8, 0x2, RZ, 0xc0, !PT ;  /* 0x0000000208ff7812 */ /* 0x000fe2000784c0ff */
[----:B------:R-:W-:Y:S01]  /*fb10*/  @UP0 UIADD3 UR5, UR13, -0x2, URZ ;  /* 0xfffffffe0d050890 */ /* 0x000fe2000fffe03f */
[C---:B------:R-:W-:Y:S01]  /*fb20*/  ISETP.GE.OR P0, PT, R54.reuse, UR4, !P0 ;  /* 0x0000000436007c0c */ /* 0x040fe2000c706670 */
[----:B------:R-:W4:Y:S01]  /*fb30*/  LDSM.16.M88.4 R56, [R212+0x800] ;  /* 0x00080000d438783b */ /* 0x000f220000000200 */
[----:B------:R-:W-:Y:S01]  /*fb40*/  ISETP.GE.OR P2, PT, R54, UR4, !P2 ;  /* 0x0000000436007c0c */ /* 0x000fe2000d746670 */
[----:B------:R-:W-:Y:S01]  /*fb50*/  IMAD.IADD R208, R213, 0x1, R0 ;  /* 0x00000001d5d07824 */ /* 0x000fe200078e0200 */
[----:B------:R-:W-:Y:S01]  /*fb60*/  PLOP3.LUT P3, PT, PT, PT, UP0, 0x80, 0x0 ;  /* 0x000000000000781c */ /* 0x000fe20003f6f008 */
[----:B------:R-:W-:Y:S01]  /*fb70*/  @!PT LDS RZ, [RZ] ;  /* 0x00000000fffff984 */ /* 0x000fe20000000800 */
[----:B------:R-:W-:Y:S01]  /*fb80*/  @!PT LDS RZ, [RZ] ;  /* 0x00000000fffff984 */ /* 0x000fe20000000800 */
[----:B------:R-:W-:Y:S01]  /*fb90*/  @!PT LDS RZ, [RZ] ;  /* 0x00000000fffff984 */ /* 0x000fe20000000800 */
[----:B------:R5:W-:Y:S01]  /*fba0*/  LDGSTS.E.BYPASS.LTC128B.128 [R218+0x8080], [R32.64], !P1 ;  /* 0x0808000020da7fae */ /* 0x000be2000c901d5e */
[----:B------:R-:W-:Y:S01]  /*fbb0*/  LOP3.LUT P1, RZ, R8, 0x4, RZ, 0xc0, !PT ;  /* 0x0000000408ff7812 */ /* 0x000fe2000782c0ff */
[----:B------:R-:W-:Y:S01]  /*fbc0*/  IMAD.IADD R202, R0, 0x1, R212 ;  /* 0x0000000100ca7824 */ /* 0x000fe200078e02d4 */
[----:B------:R-:W-:Y:S01]  /*fbd0*/  LOP3.LUT R0, R52, 0xffffffe0, RZ, 0xc0, !PT ;  /* 0xffffffe034007812 */ /* 0x000fe200078ec0ff */
[----:B------:R-:W-:Y:S01]  /*fbe0*/  ULDC UR7, c[0x0][0x324] ;  /* 0x0000c90000077ab9 */ /* 0x000fe20000000800 */
[----:B------:R-:W-:Y:S01]  /*fbf0*/  ISETP.GE.OR P1, PT, R54, UR4, !P1 ;  /* 0x0000000436007c0c */ /* 0x000fe2000cf26670 */
[----:B------:R-:W-:Y:S01]  /*fc00*/  @UP0 USHF.R.S32.HI UR4, URZ, 0x1f, UR5 ;  /* 0x0000001f3f040899 */ /* 0x000fe20008011405 */
[----:B------:R-:W-:Y:S01]  /*fc10*/  PLOP3.LUT P4, PT, PT, PT, UP0, 0x80, 0x0 ;  /* 0x000000000000781c */ /* 0x000fe20003f8f008 */
[----:B------:R-:W-:Y:S01]  /*fc20*/  IMAD.IADD R0, R55, 0x1, -R0 ;  /* 0x0000000137007824 */ /* 0x000fe200078e0a00 */
[----:B------:R-:W-:Y:S01]  /*fc30*/  LOP3.LUT P4, RZ, R215, 0x2, RZ, 0xc0, !PT ;  /* 0x00000002d7ff7812 */ /* 0x000fe2000788c0ff */
[----:B------:R5:W-:Y:S01]  /*fc40*/  LDGSTS.E.BYPASS.LTC128B.128 [R218+0x9080], [R32.64+0x80], !P2 ;  /* 0x0908008020da7fae */ /* 0x000be2000d101d5e */
[----:B------:R-:W-:Y:S01]  /*fc50*/  PLOP3.LUT P2, PT, PT, PT, UP0, 0x80, 0x0 ;  /* 0x000000000000781c */ /* 0x000fe20003f4f008 */
[----:B------:R-:W-:Y:S01]  /*fc60*/  ULOP3.LUT UR7, URZ, UR7, URZ, 0x33, !UPT ;  /* 0x000000073f077292 */ /* 0x000fe2000f8e333f */
[----:B------:R-:W-:-:S02]  /*fc70*/  IADD3 R203, R212, 0x800, RZ ;  /* 0x00000800d4cb7810 */ /* 0x000fc40007ffe0ff */
[C---:B------:R-:W-:Y:S02]  /*fc80*/  IADD3 R201, R212.reuse, 0x1000, RZ ;  /* 0x00001000d4c97810 */ /* 0x040fe40007ffe0ff */
[C---:B------:R-:W-:Y:S01]  /*fc90*/  IADD3 R200, R212.reuse, 0x1800, RZ ;  /* 0x00001800d4c87810 */ /* 0x040fe20007ffe0ff */
[C---:B-1----:R-:W-:Y:S01]  /*fca0*/  HMMA.16816.F32 R28, R36.reuse, R24, RZ ;  /* 0x00000018241c723c */ /* 0x042fe200000018ff */
[----:B------:R5:W-:Y:S01]  /*fcb0*/  LDGSTS.E.BYPASS.LTC128B.128 [R218+0xa080], [R32.64+0x100], !P1 ;  /* 0x0a08010020da7fae */ /* 0x000be2000c901d5e */
[----:B------:R-:W-:Y:S02]  /*fcc0*/  PLOP3.LUT P1, PT, PT, PT, UP0, 0x80, 0x0 ;  /* 0x000000000000781c */ /* 0x000fe40003f2f008 */
[C---:B------:R-:W-:Y:S01]  /*fcd0*/  IADD3 R199, R212.reuse, 0x2000, RZ ;  /* 0x00002000d4c77810 */ /* 0x040fe20007ffe0ff */
[----:B------:R5:W-:Y:S01]  /*fce0*/  LDGSTS.E.BYPASS.LTC128B.128 [R218+0xb080], [R32.64+0x180], !P0 ;  /* 0x0b08018020da7fae */ /* 0x000be2000c101d5e */
[----:B------:R-:W-:Y:S02]  /*fcf0*/  PLOP3.LUT P0, PT, PT, PT, UP0, 0x80, 0x0 ;  /* 0x000000000000781c */ /* 0x000fe40003f0f008 */
[----:B------:R-:W-:Y:S01]  /*fd00*/  HMMA.16816.F32 R24, R36, R26, RZ ;  /* 0x0000001a2418723c */ /* 0x000fe200000018ff */
[----:B------:R-:W-:Y:S01]  /*fd10*/  LDSM.16.M88.4 R44, [R209+0x10080] ;  /* 0x01008000d12c783b */ /* 0x000fe20000000200 */
[----:B------:R-:W-:-:S02]  /*fd20*/  IADD3 R198, R212, 0x2800, RZ ;  /* 0x00002800d4c67810 */ /* 0x000fc40007ffe0ff */
[C---:B------:R-:W-:Y:S01]  /*fd30*/  IADD3 R197, R212.reuse, 0x3000, RZ ;  /* 0x00003000d4c57810 */ /* 0x040fe20007ffe0ff */
[----:B------:R-:W1:Y:S01]  /*fd40*/  LDSM.16.M88.4 R8, [R208+0xc080] ;  /* 0x00c08000d008783b */ /* 0x000e620000000200 */
[----:B------:R-:W-:Y:S02]  /*fd50*/  IADD3 R196, R212, 0x3800, RZ ;  /* 0x00003800d4c47810 */ /* 0x000fe40007ffe0ff */
[C---:B--2---:R-:W-:Y:S01]  /*fd60*/  HMMA.16816.F32 R20, R36.reuse, R16, RZ ;  /* 0x000000102414723c */ /* 0x044fe200000018ff */
[----:B------:R-:W2:Y:S04]  /*fd70*/  LDSM.16.M88.4 R40, [R208+0xc880] ;  /* 0x00c88000d028783b */ /* 0x000ea80000000200 */
[----:B------:R-:W0:Y:S03]  /*fd80*/  LDGDEPBAR ;  /* 0x00000000000079af */ /* 0x000e260000000000 */
[----:B------:R-:W-:Y:S01]  /*fd90*/  HMMA.16816.F32 R36, R36, R18, RZ ;  /* 0x000000122424723c */ /* 0x000fe200000018ff */
[----:B------:R-:W-:Y:S07]  /*fda0*/  LDSM.16.M88.4 R16, [R207+0x10080] ;  /* 0x01008000cf10783b */ /* 0x000fee0000000200 */
[C---:B---3--:R-:W-:Y:S01]  /*fdb0*/  HMMA.16816.F32 R28, R48.reuse, R12, R28 ;  /* 0x0000000c301c723c */ /* 0x048fe2000000181c */
[----:B-----5:R-:W-:Y:S07]  /*fdc0*/  LDSM.16.M88.4 R32, [R202+0x800] ;  /* 0x00080000ca20783b */ /* 0x020fee0000000200 */
[C---:B------:R-:W-:Y:S01]  /*fdd0*/  HMMA.16816.F32 R24, R48.reuse, R14, R24 ;  /* 0x0000000e3018723c */ /* 0x040fe20000001818 */
[----:B------:R-:W3:Y:S07]  /*fde0*/  LDSM.16.M88.4 R12, [R202] ;  /* 0x00000000ca0c783b */ /* 0x000eee0000000200 */
[C---:B----4-:R-:W-:Y:S08]  /*fdf0*/  HMMA.16816.F32 R20, R48.reuse, R56, R20 ;  /* 0x000000383014723c */ /* 0x050ff00000001814 */
        /* <DEDUP_REMOVED lines=13> */
[C---:B------:R-:W-:Y:S08]  /*fed0*/  HMMA.16816.F32 R20, R16.reuse, R32, R20 ;  /* 0x000000201014723c */ /* 0x040ff00000001814 */
[----:B------:R-:W-:Y:S01]  /*fee0*/  HMMA.16816.F32 R44, R16, R34, R44 ;  /* 0x00000022102c723c */ /* 0x000fe2000000182c */
[----:B------:R-:W-:Y:S04]  /*fef0*/  LDSM.16.M88.4 R16, [R209+0x14080] ;  /* 0x01408000d110783b */ /* 0x000fe80000000200 */
[----:B------:R-:W-:Y:S03]  /*ff00*/  LDSM.16.M88.4 R32, [R208+0xd880] ;  /* 0x00d88000d020783b */ /* 0x000fe60000000200 */
[C---:B-1----:R-:W-:Y:S08]  /*ff10*/  HMMA.16816.F32 R28, R48.reuse, R8, R28 ;  /* 0x00000008301c723c */ /* 0x042ff0000000181c */
[C---:B------:R-:W-:Y:S01]  /*ff20*/  HMMA.16816.F32 R24, R48.reuse, R10, R24 ;  /* 0x0000000a3018723c */ /* 0x040fe20000001818 */
[----:B------:R-:W1:Y:S07]  /*ff30*/  LDSM.16.M88.4 R8, [R208+0xd080] ;  /* 0x00d08000d008783b */ /* 0x000e6e0000000200 */
[C---:B------:R-:W-:Y:S08]  /*ff40*/  HMMA.16816.F32 R20, R48.reuse, R56, R20 ;  /* 0x000000383014723c */ /* 0x040ff00000001814 */
        /* <DEDUP_REMOVED lines=30> */
[----:B------:R-:W3:Y:S03]  /*10130*/  LDSM.16.M88.4 R36, [R202+0x2000] ;  /* 0x00200000ca24783b */ /* 0x000ee60000000200 */
[C---:B--2---:R-:W-:Y:S08]  /*10140*/  HMMA.16816.F32 R28, R12.reuse, R32, R28 ;  /* 0x000000200c1c723c */ /* 0x044ff0000000181c */
[C---:B------:R-:W-:Y:S01]  /*10150*/  HMMA.16816.F32 R24, R12.reuse, R34, R24 ;  /* 0x000000220c18723c */ /* 0x040fe20000001818 */
[----:B------:R-:W2:Y:S07]  /*10160*/  LDSM.16.M88.4 R32, [R202+0x2800] ;  /* 0x00280000ca20783b */ /* 0x000eae0000000200 */
[C---:B------:R-:W-:Y:S08]  /*10170*/  HMMA.16816.F32 R20, R12.reuse, R16, R20 ;  /* 0x000000100c14723c */ /* 0x040ff00000001814 */
[----:B------:R-:W-:Y:S01]  /*10180*/  HMMA.16816.F32 R44, R12, R18, R44 ;  /* 0x000000120c2c723c */ /* 0x000fe2000000182c */
[----:B------:R-:W-:Y:S04]  /*10190*/  LDSM.16.M88.4 R16, [R214+0x1c080] ;  /* 0x01c08000d610783b */ /* 0x000fe80000000200 */
[----:B------:R-:W4:Y:S03]  /*101a0*/  LDSM.16.M88.4 R12, [R213+0xf080] ;  /* 0x00f08000d50c783b */ /* 0x000f260000000200 */
[C---:B-1----:R-:W-:Y:S08]  /*101b0*/  HMMA.16816.F32 R28, R48.reuse, R8, R28 ;  /* 0x00000008301c723c */ /* 0x042ff0000000181c */
[C---:B------:R-:W-:Y:S01]  /*101c0*/  HMMA.16816.F32 R24, R48.reuse, R10, R24 ;  /* 0x0000000a3018723c */ /* 0x040fe20000001818 */
[----:B------:R-:W1:Y:S07]  /*101d0*/  LDSM.16.M88.4 R8, [R213+0xf880] ;  /* 0x00f88000d508783b */ /* 0x000e6e0000000200 */
[C---:B------:R-:W-:Y:S08]  /*101e0*/  HMMA.16816.F32 R20, R48.reuse, R56, R20 ;  /* 0x000000383014723c */ /* 0x040ff00000001814 */
[----:B------:R-:W-:Y:S08]  /*101f0*/  HMMA.16816.F32 R44, R48, R58, R44 ;  /* 0x0000003a302c723c */ /* 0x000ff0000000182c */
[C---:B---3--:R-:W-:Y:S08]  /*10200*/  HMMA.16816.F32 R28, R40.reuse, R36, R28 ;  /* 0x00000024281c723c */ /* 0x048ff0000000181c */
[C---:B------:R-:W-:Y:S01]  /*10210*/  HMMA.16816.F32 R24, R40.reuse, R38, R24 ;  /* 0x000000262818723c */ /* 0x040fe20000001818 */
[----:B------:R-:W-:Y:S07]  /*10220*/  LDSM.16.M88.4 R36, [R210+0x1c080] ;  /* 0x01c08000d224783b */ /* 0x000fee0000000200 */
[C---:B--2---:R-:W-:Y:S01]  /*10230*/  HMMA.16816.F32 R48, R40.reuse, R32, R20 ;  /* 0x000000202830723c */ /* 0x044fe20000001814 */
[----:B------:R-:W2:Y:S07]  /*10240*/  LDSM.16.M88.4 R20, [R212+0x3000] ;  /* 0x00300000d414783b */ /* 0x000eae0000000200 */
[----:B------:R-:W-:Y:S01]  /*10250*/  HMMA.16816.F32 R44, R40, R34, R44 ;  /* 0x00000022282c723c */ /* 0x000fe2000000182c */
[----:B------:R-:W3:Y:S04]  /*10260*/  LDSM.16.M88.4 R32, [R212+0x3800] ;  /* 0x00380000d420783b */ /* 0x000ee80000000200 */
[----:B------:R-:W-:Y:S03]  /*10270*/  LDSM.16.M88.4 R40, [R209+0x1c080] ;  /* 0x01c08000d128783b */ /* 0x000fe60000000200 */
[C---:B----4-:R-:W-:Y:S08]  /*10280*/  HMMA.16816.F32 R28, R16.reuse, R12, R28 ;  /* 0x0000000c101c723c */ /* 0x050ff0000000181c */
[C---:B------:R-:W-:Y:S01]  /*10290*/  HMMA.16816.F32 R24, R16.reuse, R14, R24 ;  /* 0x0000000e1018723c */ /* 0x040fe20000001818 */
[----:B------:R-:W4:Y:S07]  /*102a0*/  LDSM.16.M88.4 R12, [R208+0xf080] ;  /* 0x00f08000d00c783b */ /* 0x000f2e0000000200 */
[C---:B-1----:R-:W-:Y:S08]  /*102b0*/  HMMA.16816.F32 R48, R16.reuse, R8, R48 ;  /* 0x000000081030723c */ /* 0x042ff00000001830 */
[----:B------:R-:W-:Y:S01]  /*102c0*/  HMMA.16816.F32 R44, R16, R10, R44 ;  /* 0x0000000a102c723c */ /* 0x000fe2000000182c */
[----:B------:R-:W1:Y:S04]  /*102d0*/  LDSM.16.M88.4 R8, [R208+0xf880] ;  /* 0x00f88000d008783b */ /* 0x000e680000000200 */
[----:B------:R-:W-:Y:S03]  /*102e0*/  LDSM.16.M88.4 R16, [R202+0x3000] ;  /* 0x00300000ca10783b */ /* 0x000fe60000000200 */
[C---:B--2---:R-:W-:Y:S08]  /*102f0*/  HMMA.16816.F32 R28, R36.reuse, R20, R28 ;  /* 0x00000014241c723c */ /* 0x044ff0000000181c */
[C---:B------:R-:W-:Y:S01]  /*10300*/  HMMA.16816.F32 R24, R36.reuse, R22, R24 ;  /* 0x000000162418723c */ /* 0x040fe20000001818 */
[----:B------:R-:W2:Y:S07]  /*10310*/  LDSM.16.M88.4 R20, [R207+0x1c080] ;  /* 0x01c08000cf14783b */ /* 0x000eae0000000200 */
[C---:B---3--:R-:W-:Y:S08]  /*10320*/  HMMA.16816.F32 R48, R36.reuse, R32, R48 ;  /* 0x000000202430723c */ /* 0x048ff00000001830 */
[----:B------:R-:W-:Y:S07]  /*10330*/  HMMA.16816.F32 R44, R36, R34, R44 ;  /* 0x00000022242c723c */ /* 0x000fee000000182c */
[----:B------:R-:W-:Y:S01]  /*10340*/  @P1 IMAD.MOV.U32 R34, RZ, RZ, R216 ;  /* 0x000000ffff221224 */ /* 0x000fe200078e00d8 */
[----:B----4-:R-:W-:Y:S01]  /*10350*/  HMMA.16816.F32 R28, R40, R12, R28 ;  /* 0x0000000c281c723c */ /* 0x010fe2000000181c */
[----:B------:R-:W-:Y:S01]  /*10360*/  @P1 IMAD.MOV.U32 R35, RZ, RZ, R223 ;  /* 0x000000ffff231224 */ /* 0x000fe200078e00df */
[----:B------:R-:W-:-:S03]  /*10370*/  PLOP3.LUT P1, PT, PT, PT, UP0, 0x80, 0x0 ;  /* 0x000000000000781c */ /* 0x000fc60003f2f008 */
[----:B------:R-:W-:Y:S01]  /*10380*/  @P0 IMAD.WIDE.U32 R34, R7, UR5, R34 ;  /* 0x0000000507220c25 */ /* 0x000fe2000f8e0022 */
[----:B------:R-:W-:Y:S01]  /*10390*/  @UP0 UIMAD UR5, UR11, UR5, URZ ;  /* 0x000000050b0502a4 */ /* 0x000fe2000f8e023f */
[----:B------:R-:W-:Y:S01]  /*103a0*/  LEA.HI R12, R6, R55, RZ, 0x2 ;  /* 0x00000037060c7211 */ /* 0x000fe200078f10ff */
[C---:B------:R-:W-:Y:S01]  /*103b0*/  HMMA.16816.F32 R24, R40.reuse, R14, R24 ;  /* 0x0000000e2818723c */ /* 0x040fe20000001818 */
[----:B------:R-:W-:Y:S01]  /*103c0*/  SHF.R.S32.HI R6, RZ, 0x1f, R53 ;  /* 0x0000001fff067819 */ /* 0x000fe20000011435 */
[----:B------:R-:W-:Y:S01]  /*103d0*/  @UP0 UIMAD UR4, UR4, UR8, UR5 ;  /* 0x00000008040402a4 */ /* 0x000fe2000f8e0205 */
[----:B------:R-:W-:Y:S02]  /*103e0*/  PLOP3.LUT P0, PT, PT, PT, UP0, 0x80, 0x0 ;  /* 0x000000000000781c */ /* 0x000fe40003f0f008 */
[----:B------:R-:W-:Y:S02]  /*103f0*/  LEA.HI R6, R6, R53, RZ, 0x3 ;  /* 0x0000003506067211 */ /* 0x000fe400078f18ff */
[----:B------:R-:W-:Y:S01]  /*10400*/  LOP3.LUT R12, R12, 0xfffffffc, RZ, 0xc0, !PT ;  /* 0xfffffffc0c0c7812 */ /* 0x000fe200078ec0ff */
[----:B-1----:R-:W-:Y:S01]  /*10410*/  HMMA.16816.F32 R48, R40, R8, R48 ;  /* 0x000000082830723c */ /* 0x002fe20000001830 */
[----:B------:R-:W-:-:S02]  /*10420*/  @P2 LEA R32, P2, R34, c[0x0][0x1c8], 0x1 ;  /* 0x0000720022202a11 */ /* 0x000fc400078408ff */
[----:B------:R-:W-:Y:S01]  /*10430*/  LOP3.LUT R6, R6, 0xffffff8, RZ, 0xc0, !PT ;  /* 0x0ffffff806067812 */ /* 0x000fe200078ec0ff */
[----:B------:R-:W-:Y:S01]  /*10440*/  IMAD.IADD R55, R55, 0x1, -R12 ;  /* 0x0000000137377824 */ /* 0x000fe200078e0a0c */
[----:B------:R-:W-:Y:S01]  /*10450*/  SHF.R.S32.HI R7, RZ, 0x1f, R0 ;  /* 0x0000001fff077819 */ /* 0x000fe20000011400 */
[----:B------:R-:W1:Y:S01]  /*10460*/  LDSM.16.M88.4 R12, [R202+0x3800] ;  /* 0x00380000ca0c783b */ /* 0x000e620000000200 */
[----:B------:R-:W-:Y:S01]  /*10470*/  @P1 IADD3 R33, R35, UR4, RZ ;  /* 0x0000000423211c10 */ /* 0x000fe2000fffe0ff */
[----:B------:R-:W-:Y:S01]  /*10480*/  IMAD.IADD R53, R53, 0x1, -R6 ;  /* 0x0000000135357824 */ /* 0x000fe200078e0a06 */
[----:B------:R-:W-:Y:S01]  /*10490*/  LEA.HI R6, R7, R0, RZ, 0x2 ;  /* 0x0000000007067211 */ /* 0x000fe200078f10ff */
[----:B------:R-:W-:-:S04]  /*104a0*/  DEPBAR.LE SB0, 0x0 ;  /* 0x000080000000791a */ /* 0x000fc80000000000 */
[----:B------:R-:W-:Y:S01]  /*104b0*/  LEA.HI R7, R55, R55, RZ, 0x1 ;  /* 0x0000003737077211 */ /* 0x000fe200078f08ff */
[----:B------:R-:W-:Y:S01]  /*104c0*/  HMMA.16816.F32 R44, R40, R10, R44 ;  /* 0x0000000a282c723c */ /* 0x000fe2000000182c */
[----:B------:R-:W-:Y:S01]  /*104d0*/  @P0 LEA.HI.X R33, R34, c[0x0][0x1cc], R33, 0x1, P2 ;  /* 0x0000730022210a11 */ /* 0x000fe200010f0c21 */
[----:B------:R-:W-:Y:S01]  /*104e0*/  BAR.SYNC.DEFER_BLOCKING 0x0 ;  /* 0x0000000000007b1d */ /* 0x000fe20000010000 */
[C---:B------:R-:W-:Y:S02]  /*104f0*/  LEA.HI.SX32 R8, R6.reuse, UR23, 0x1e ;  /* 0x0000001706087c11 */ /* 0x040fe4000f8ff2ff */
[----:B------:R-:W-:Y:S02]  /*10500*/  LOP3.LUT R34, R7, 0x1ffffffe, RZ, 0xc0, !PT ;  /* 0x1ffffffe07227812 */ /* 0x000fe400078ec0ff */
[----:B------:R-:W-:Y:S01]  /*10510*/  PLOP3.LUT P1, PT, PT, PT, UP3, 0x80, 0x0 ;  /* 0x000000000000781c */ /* 0x000fe20003f2f038 */
[----:B------:R-:W-:Y:S01]  /*10520*/  IMAD R8, R53, 0x10, R8 ;  /* 0x0000001035087824 */ /* 0x000fe200078e0208 */
[----:B------:R-:W-:Y:S01]  /*10530*/  PLOP3.LUT P0, PT, PT, PT, UP3, 0x80, 0x0 ;  /* 0x000000000000781c */ /* 0x000fe20003f0f038 */
[----:B------:R-:W-:Y:S01]  /*10540*/  IMAD.IADD R219, R55, 0x1, -R34 ;  /* 0x0000000137db7824 */ /* 0x000fe200078e0a22 */
[----:B------:R-:W-:Y:S01]  /*10550*/  PLOP3.LUT P2, PT, PT, PT, UP0, 0x80, 0x0 ;  /* 0x000000000000781c */ /* 0x000fe20003f4f008 */
[----:B--2---:R-:W-:Y:S01]  /*10560*/  HMMA.16816.F32 R28, R20, R16, R28 ;  /* 0x00000010141c723c */ /* 0x004fe2000000181c */
[----:B------:R-:W-:Y:S01]  /*10570*/  LOP3.LUT R9, R6, 0x7ffffffc, RZ, 0xc0, !PT ;  /* 0x7ffffffc06097812 */ /* 0x000fe200078ec0ff */
[----:B------:R-:W-:-:S04]  /*10580*/  IMAD R219, R219, 0x8, R8 ;  /* 0x00000008dbdb7824 */ /* 0x000fc800078e0208 */
[----:B------:R-:W-:Y:S02]  /*10590*/  IMAD.MOV.U32 R7, RZ, RZ, R219 ;  /* 0x000000ffff077224 */ /* 0x000fe400078e00db */
[----:B------:R-:W-:Y:S01]  /*105a0*/  @P1 IMAD.HI.U32 R8, R219, c[0x0][0x2c8], RZ ;  /* 0x0000b200db081a27 */ /* 0x000fe200078e00ff */
[----:B------:R-:W-:Y:S01]  /*105b0*/  PLOP3.LUT P1, PT, PT, PT, UP0, 0x80, 0x0 ;  /* 0x000000000000781c */ /* 0x000fe20003f2f008 */
[C---:B------:R-:W-:Y:S02]  /*105c0*/  HMMA.16816.F32 R24, R20.reuse, R18, R24 ;  /* 0x000000121418723c */ /* 0x040fe40000001818 */
[----:B------:R-:W-:Y:S01]  /*105d0*/  IMAD.IADD R224, R0, 0x1, -R9 ;  /* 0x0000000100e07824 */ /* 0x000fe200078e0a09 */
[----:B------:R-:W-:Y:S01]  /*105e0*/  @P0 SHF.R.U32.HI R7, RZ, c[0x0][0x2cc], R8 ;  /* 0x0000b300ff070a19 */ /* 0x000fe20000011608 */
[----:B------:R-:W-:Y:S01]  /*105f0*/  @!PT LDS RZ, [RZ] ;  /* 0x00000000fffff984 */ /* 0x000fe20000000800 */
[----:B------:R-:W-:Y:S01]  /*10600*/  @!PT LDS RZ, [RZ] ;  /* 0x00000000fffff984 */ /* 0x000fe20000000800 */
[----:B------:R-:W-:Y:S01]  /*10610*/  @!PT LDS RZ, [RZ] ;  /* 0x00000000fffff984 */ /* 0x000fe20000000800 */
[----:B------:R2:W-:Y:S01]  /*10620*/  @P3 LDGSTS.E.BYPASS.LTC128B.128 [R218+0xc080], [R32.64], !P6 ;  /* 0x0c08000020da3fae */ /* 0x0005e2000f101d5e */
[----:B------:R-:W-:Y:S01]  /*10630*/  LOP3.LUT P3, RZ, R215, 0x4, RZ, 0xc0, !PT ;  /* 0x00000004d7ff7812 */ /* 0x000fe2000786c0ff */
[----:B------:R-:W-:Y:S01]  /*10640*/  IMAD.U32 R9, RZ, RZ, UR9 ;  /* 0x00000009ff097e24 */ /* 0x000fe2000f8e00ff */
[----:B------:R-:W-:Y:S01]  /*10650*/  PLOP3.LUT P0, PT, PT, PT, UP0, 0x80, 0x0 ;  /* 0x000000000000781c */ /* 0x000fe20003f0f008 */
[----:B------:R-:W3:Y:S01]  /*10660*/  SHFL.IDX PT, R6, R7, RZ, 0x1c1f ;  /* 0x001c1fff07067589 */ /* 0x000ee200000e0000 */
[----:B------:R-:W-:Y:S01]  /*10670*/  IMAD.SHL.U32 R224, R224, 0x2, RZ ;  /* 0x00000002e0e07824 */ /* 0x000fe200078e00ff */
[----:B-1----:R-:W-:Y:S04]  /*10680*/  HMMA.16816.F32 R48, R20, R12, R48 ;  /* 0x0000000c1430723c */ /* 0x002fe80000001830 */
[----:B------:R-:W-:-:S02]  /*10690*/  IADD3 R9, R9, -UR28, -R224 ;  /* 0x8000001c09097c10 */ /* 0x000fc4000fffe8e0 */
[----:B------:R-:W-:Y:S02]  /*106a0*/  IADD3 R0, -R224, UR16, -R5 ;  /* 0x00000010e0007c10 */ /* 0x000fe4000fffe905 */
[----:B------:R2:W-:Y:S01]  /*106b0*/  @P2 LDGSTS.E.BYPASS.LTC128B.128 [R218+0xd080], [R32.64+0x80], !P3 ;  /* 0x0d08008020da2fae */ /* 0x0005e2000d901d5e */
[C---:B------:R-:W-:Y:S01]  /*106c0*/  IADD3 R11, R9.reuse, c[0x0][0x328], RZ ;  /* 0x0000ca00090b7a10 */ /* 0x040fe20007ffe0ff */
[----:B------:R-:W-:Y:S01]  /*106d0*/  HMMA.16816.F32 R44, R20, R14, R44 ;  /* 0x0000000e142c723c */ /* 0x000fe2000000182c */
[----:B------:R-:W-:Y:S01]  /*106e0*/  IADD3 R9, R9, UR7, RZ ;  /* 0x0000000709097c10 */ /* 0x000fe2000fffe0ff */
[----:B------:R2:W-:Y:S04]  /*106f0*/  @P1 LDGSTS.E.BYPASS.LTC128B.128 [R218+0xe080], [R32.64+0x100], !P4 ;  /* 0x0e08010020da1fae */ /* 0x0005e8000e101d5e */
[----:B------:R2:W-:Y:S01]  /*10700*/  @P0 LDGSTS.E.BYPASS.LTC128B.128 [R218+0xf080], [R32.64+0x180], !P5 ;  /* 0x0f08018020da0fae */ /* 0x0005e2000e901d5e */
[----:B------:R-:W-:-:S03]  /*10710*/  PLOP3.LUT P0, PT, PT, PT, UP2, 0x40, 0x0 ;  /* 0x000000000000781c */ /* 0x000fc60003f0e828 */
[----:B------:R-:W0:Y:S01]  /*10720*/  LDGDEPBAR ;  /* 0x00000000000079af */ /* 0x000e220000000000 */
[--C-:B---3--:R-:W-:Y:S02]  /*10730*/  IMAD.IADD R13, R11, 0x1, R6.reuse ;  /* 0x000000010b0d7824 */ /* 0x108fe400078e0206 */
[----:B------:R-:W-:-:S03]  /*10740*/  IMAD.IADD R10, R9, 0x1, R6 ;  /* 0x00000001090a7824 */ /* 0x000fc600078e0206 */
[----:B------:R-:W-:-:S04]  /*10750*/  IMNMX R12, R13, R0, PT ;  /* 0x000000000d0c7217 */ /* 0x000fc80003800200 */
[----:B------:R-:W-:Y:S05]  /*10760*/  @P0 BRA `(.L_x_416) ;  /* 0x0000016000000947 */ /* 0x000fea0003800000 */
[----:B------:R-:W-:Y:S01]  /*10770*/  IMAD.U32 R13, RZ, RZ, UR28 ;  /* 0x0000001cff0d7e24 */ /* 0x000fe2000f8e00ff */
[----:B------:R-:W-:Y:S04]  /*10780*/  BSSY B0, `(.L_x_417) ;  /* 0x000000f000007945 */ /* 0x000fe80003800000 */
[----:B------:R-:W-:-:S04]  /*10790*/  IADD3 R8, -R13, UR16, R6 ;  /* 0x000000100d087c10 */ /* 0x000fc8000fffe106 */
        /* <DEDUP_REMOVED lines=9> */
.L_x_418:
[----:B------:R-:W-:-:S04]  /*10830*/  MOV R6, c[0x0][0x32c] ;  /* 0x0000cb0000067a02 */ /* 0x000fc80000000f00 */
[----:B------:R-:W-:-:S13]  /*10840*/  ISETP.NE.AND P0, PT, R6, 0x1, PT ;  /* 0x000000010600780c */ /* 0x000fda0003f05270 */
[----:B------:R-:W-:-:S05]  /*10850*/  @P0 IMAD.HI.U32 R6, R8, c[0x0][0x330], RZ ;  /* 0x0000cc0008060a27 */ /* 0x000fca00078e00ff */
[----:B------:R-:W-:Y:S02]  /*10860*/  @P0 SHF.R.U32.HI R8, RZ, c[0x0][0x334], R6 ;  /* 0x0000cd00ff080a19 */ /* 0x000fe40000011606 */
.L_x_419:
[----:B------:R-:W-:Y:S05]  /*10870*/  BSYNC B0 ;  /* 0x0000000000007941 */ /* 0x000fea0003800000 */
.L_x_417:
[----:B------:R-:W-:-:S04]  /*10880*/  IMAD R15, R8, c[0x0][0x32c], -R5 ;  /* 0x0000cb00080f7a24 */ /* 0x000fc800078e0a05 */
[----:B------:R-:W-:-:S05]  /*10890*/  IMAD.IADD R15, R15, 0x1, -R224 ;  /* 0x000000010f0f7824 */ /* 0x000fca00078e0ae0 */
[----:B------:R-:W-:Y:S02]  /*108a0*/  IADD3 R13, R15, c[0x0][0x32c], RZ ;  /* 0x0000cb000f0d7a10 */ /* 0x000fe40007ffe0ff */
[----:B------:R-:W-:Y:S02]  /*108b0*/  IMNMX R10, R10, R15, !PT ;  /* 0x0000000f0a0a7217 */ /* 0x000fe40007800200 */
[----:B------:R-:W-:Y:S02]  /*108c0*/  IMNMX R12, R12, R13, PT ;  /* 0x0000000d0c0c7217 */ /* 0x000fe40003800200 */
.L_x_416:
[----:B------:R-:W-:Y:S01]  /*108d0*/  ISETP.LT.AND P2, PT, RZ, UR13, PT ;  /* 0x0000000dff007c0c */ /* 0x000fe2000bf41270 */
[----:B------:R-:W1:Y:S03]  /*108e0*/  SHFL.IDX PT, R14, R7, 0x1, 0x1c1f ;  /* 0x003c1f00070e7f89 */ /* 0x000e6600000e0000 */
[C---:B------:R-:W-:Y:S02]  /*108f0*/  ISETP.GT.AND P0, PT, R10.reuse, 0x1, P2 ;  /* 0x000000010a00780c */ /* 0x040fe40001704270 */
[----:B------:R-:W-:-:S02]  /*10900*/  ISETP.GT.AND P1, PT, R10, RZ, P2 ;  /* 0x000000ff0a00720c */ /* 0x000fc40001724270 */
[C---:B------:R-:W-:Y:S02]  /*10910*/  ISETP.LT.OR P0, PT, R12.reuse, 0x2, P0 ;  /* 0x000000020c00780c */ /* 0x040fe40000701670 */
[----:B------:R-:W-:Y:S02]  /*10920*/  ISETP.LT.OR P1, PT, R12, 0x1, P1 ;  /* 0x000000010c00780c */ /* 0x000fe40000f21670 */
[----:B------:R-:W-:Y:S02]  /*10930*/  FSEL R29, R29, -INF , !P0 ;  /* 0xff8000001d1d7808 */ /* 0x000fe40004000000 */
[----:B------:R-:W-:Y:S02]  /*10940*/  ISETP.GT.AND P0, PT, R10, 0x9, P2 ;  /* 0x000000090a00780c */ /* 0x000fe40001704270 */
[----:B------:R-:W-:Y:S02]  /*10950*/  FSEL R28, R28, -INF , !P1 ;  /* 0xff8000001c1c7808 */ /* 0x000fe40004800000 */
[----:B------:R-:W-:-:S02]  /*10960*/  ISETP.GT.AND P1, PT, R10, 0x8, P2 ;  /* 0x000000080a00780c */ /* 0x000fc40001724270 */
[C---:B------:R-:W-:Y:S02]  /*10970*/  ISETP.LT.OR P0, PT, R12.reuse, 0xa, P0 ;  /* 0x0000000a0c00780c */ /* 0x040fe40000701670 */
[----:B------:R-:W-:Y:S02]  /*10980*/  ISETP.LT.OR P1, PT, R12, 0x9, P1 ;  /* 0x000000090c00780c */ /* 0x000fe40000f21670 */
[----:B------:R-:W-:Y:S01]  /*10990*/  FSEL R8, R25, -INF , !P0 ;  /* 0xff80000019087808 */ /* 0x000fe20004000000 */
[--C-:B-1----:R-:W-:Y:S01]  /*109a0*/  IMAD.IADD R11, R11, 0x1, R14.reuse ;  /* 0x000000010b0b7824 */ /* 0x102fe200078e020e */
[----:B------:R-:W-:Y:S01]  /*109b0*/  ISETP.GT.AND P0, PT, R10, 0x11, P2 ;  /* 0x000000110a00780c */ /* 0x000fe20001704270 */
[----:B------:R-:W-:Y:S01]  /*109c0*/  IMAD.IADD R9, R9, 0x1, R14 ;  /* 0x0000000109097824 */ /* 0x000fe200078e020e */
[----:B------:R-:W-:Y:S02]  /*109d0*/  FSEL R24, R24, -INF , !P1 ;  /* 0xff80000018187808 */ /* 0x000fe40004800000 */
[----:B------:R-:W-:-:S02]  /*109e0*/  ISETP.GT.AND P1, PT, R10, 0x10, P2 ;  /* 0x000000100a00780c */ /* 0x000fc40001724270 */
[C---:B------:R-:W-:Y:S02]  /*109f0*/  ISETP.LT.OR P0, PT, R12.reuse, 0x12, P0 ;  /* 0x000000120c00780c */ /* 0x040fe40000701670 */
[----:B------:R-:W-:Y:S02]  /*10a00*/  ISETP.LT.OR P1, PT, R12, 0x11, P1 ;  /* 0x000000110c00780c */ /* 0x000fe40000f21670 */
[----:B------:R-:W-:Y:S02]  /*10a10*/  FSEL R16, R49, -INF , !P0 ;  /* 0xff80000031107808 */ /* 0x000fe40004000000 */
[----:B------:R-:W-:Y:S02]  /*10a20*/  ISETP.GT.AND P0, PT, R10, 0x19, P2 ;  /* 0x000000190a00780c */ /* 0x000fe40001704270 */
[----:B------:R-:W-:Y:S02]  /*10a30*/  FSEL R18, R48, -INF , !P1 ;  /* 0xff80000030127808 */ /* 0x000fe40004800000 */
[----:B------:R-:W-:-:S02]  /*10a40*/  ISETP.LT.OR P1, PT, R12, 0x1a, P0 ;  /* 0x0000001a0c00780c */ /* 0x000fc40000721670 */
[----:B------:R-:W-:Y:S02]  /*10a50*/  PLOP3.LUT P0, PT, PT, PT, UP2, 0x40, 0x0 ;  /* 0x000000000000781c */ /* 0x000fe40003f0e828 */
[----:B------:R-:W-:Y:S02]  /*10a60*/  ISETP.GT.AND P3, PT, R10, 0x18, P2 ;  /* 0x000000180a00780c */ /* 0x000fe40001764270 */
[----:B------:R-:W-:Y:S02]  /*10a70*/  IMNMX R0, R11, R0, PT ;  /* 0x000000000b007217 */ /* 0x000fe40003800200 */
[----:B------:R-:W-:Y:S02]  /*10a80*/  ISETP.LT.OR P3, PT, R12, 0x19, P3 ;  /* 0x000000190c00780c */ /* 0x000fe40001f61670 */
[----:B------:R-:W-:Y:S02]  /*10a90*/  FSEL R10, R45, -INF , !P1 ;  /* 0xff8000002d0a7808 */ /* 0x000fe40004800000 */
[----:B------:R-:W-:-:S03]  /*10aa0*/  FSEL R6, R44, -INF , !P3 ;  /* 0xff8000002c067808 */ /* 0x000fc60005800000 */
        /* <DEDUP_REMOVED lines=13> */
.L_x_422:
[----:B------:R-:W-:-:S04]  /*10b80*/  MOV R7, c[0x0][0x32c] ;  /* 0x0000cb0000077a02 */ /* 0x000fc80000000f00 */
[----:B------:R-:W-:-:S13]  /*10b90*/  ISETP.NE.AND P0, PT, R7, 0x1, PT ;  /* 0x000000010700780c */ /* 0x000fda0003f05270 */
[----:B------:R-:W-:-:S05]  /*10ba0*/  @P0 IMAD.HI.U32 R7, R14, c[0x0][0x330], RZ ;  /* 0x0000cc000e070a27 */ /* 0x000fca00078e00ff */
[----:B------:R-:W-:Y:S02]  /*10bb0*/  @P0 SHF.R.U32.HI R14, RZ, c[0x0][0x334], R7 ;  /* 0x0000cd00ff0e0a19 */ /* 0x000fe40000011607 */
.L_x_423:
[----:B------:R-:W-:Y:S05]  /*10bc0*/  BSYNC B0 ;  /* 0x0000000000007941 */ /* 0x000fea0003800000 */
.L_x_421:
[----:B------:R-:W-:-:S04]  /*10bd0*/  IMAD R5, R14, c[0x0][0x32c], -R5 ;  /* 0x0000cb000e057a24 */ /* 0x000fc800078e0a05 */
[----:B------:R-:W-:-:S05]  /*10be0*/  IMAD.IADD R12, R5, 0x1, -R224 ;  /* 0x00000001050c7824 */ /* 0x000fca00078e0ae0 */
[----:B------:R-:W-:Y:S02]  /*10bf0*/  IADD3 R5, R12, c[0x0][0x32c], RZ ;  /* 0x0000cb000c057a10 */ /* 0x000fe40007ffe0ff */
[----:B------:R-:W-:Y:S02]  /*10c00*/  IMNMX R9, R9, R12, !PT ;  /* 0x0000000c09097217 */ /* 0x000fe40007800200 */
[----:B------:R-:W-:Y:S02]  /*10c10*/  IMNMX R0, R0, R5, PT ;  /* 0x0000000500007217 */ /* 0x000fe40003800200 */
.L_x_420:
[----:B------:R-:W-:Y:S01]  /*10c20*/  FMNMX.FTZ R7, R28, R29, !PT ;  /* 0x0000001d1c077209 */ /* 0x000fe20007810000 */
[----:B------:R-:W-:Y:S01]  /*10c30*/  IMAD.SHL.U32 R211, R4, 0x2, RZ ;  /* 0x0000000204d37824 */ /* 0x000fe200078e00ff */
[----:B------:R-:W-:Y:S01]  /*10c40*/  ISETP.GT.AND P0, PT, R9, 0x1, P2 ;  /* 0x000000010900780c */ /* 0x000fe20001704270 */
[----:B------:R-:W-:Y:S01]  /*10c50*/  @UP3 USHF.L.U32 UR21, UR21, 0x7, URZ ;  /* 0x0000000715153899 */ /* 0x000fe2000800063f */
[----:B------:R-:W-:Y:S01]  /*10c60*/  FMNMX.FTZ R7, R24, R7, !PT ;  /* 0x0000000718077209 */ /* 0x000fe20007810000 */
[--C-:B------:R-:W-:Y:S01]  /*10c70*/  IMAD R206, R2, 0x2, R211.reuse ;  /* 0x0000000202ce7824 */ /* 0x100fe200078e02d3 */
[----:B------:R-:W-:Y:S01]  /*10c80*/  ISETP.LT.OR P1, PT, R0, 0x2, P0 ;  /* 0x000000020000780c */ /* 0x000fe20000721670 */
[----:B------:R-:W-:Y:S01]  /*10c90*/  LDSM.16.MT88.4 R140, [R211+0x8080] ;  /* 0x00808000d38c783b */ /* 0x000fe20000004200 */
[----:B------:R-:W-:Y:S01]  /*10ca0*/  FMNMX.FTZ R7, R8, R7, !PT ;  /* 0x0000000708077209 */ /* 0x000fe20007810000 */
[----:B------:R-:W-:Y:S01]  /*10cb0*/  IMAD R205, R3, 0x2, R211 ;  /* 0x0000000203cd7824 */ /* 0x000fe200078e02d3 */
[----:B------:R-:W-:Y:S01]  /*10cc0*/  ISETP.GT.AND P0, PT, R9, 0x8, P2 ;  /* 0x000000080900780c */ /* 0x000fe20001704270 */
[----:B------:R-:W-:Y:S01]  /*10cd0*/  LDSM.16.MT88.4 R136, [R206+0x8080] ;  /* 0x00808000ce88783b */ /* 0x000fe20000004200 */
[----:B------:R-:W-:Y:S01]  /*10ce0*/  FSEL R31, R31, -INF , !P1 ;  /* 0xff8000001f1f7808 */ /* 0x000fe20004800000 */
[----:B------:R-:W-:Y:S01]  /*10cf0*/  IMAD R204, R3, 0x2, R206 ;  /* 0x0000000203cc7824 */ /* 0x000fe200078e02ce */
[----:B------:R-:W-:Y:S01]  /*10d00*/  FMNMX.FTZ R7, R18, R7, !PT ;  /* 0x0000000712077209 */ /* 0x000fe20007810000 */
[----:B------:R-:W-:Y:S01]  /*10d10*/  LDSM.16.MT88.4 R40, [R211+0x9080] ;  /* 0x00908000d328783b */ /* 0x000fe20000004200 */
[C---:B------:R-:W-:Y:S01]  /*10d20*/  ISETP.GT.AND P1, PT, R9.reuse, RZ, P2 ;  /* 0x000000ff0900720c */ /* 0x040fe20001724270 */
[----:B------:R-:W-:Y:S01]  /*10d30*/  ULDC.64 UR4, c[0x0][0x2c8] ;  /* 0x0000b20000047ab9 */ /* 0x000fe20000000a00 */
[----:B------:R-:W-:Y:S01]  /*10d40*/  ISETP.LT.OR P0, PT, R0, 0x9, P0 ;  /* 0x000000090000780c */ /* 0x000fe20000701670 */
[----:B--2---:R-:W-:Y:S01]  /*10d50*/  LDSM.16.MT88.4 R32, [R204+0x8080] ;  /* 0x00808000cc20783b */ /* 0x004fe20000004200 */
[----:B------:R-:W-:Y:S01]  /*10d60*/  FMNMX.FTZ R7, R16, R7, !PT ;  /* 0x0000000710077209 */ /* 0x000fe20007810000 */
[----:B------:R-:W-:Y:S01]  /*10d70*/  UIMAD.WIDE.U32 UR8, UR21, UR4, URZ ;  /* 0x00000004150872a5 */ /* 0x000fe2000f8e003f */
[----:B------:R-:W-:Y:S01]  /*10d80*/  ISETP.LT.OR P1, PT, R0, 0x1, P1 ;  /* 0x000000010000780c */ /* 0x000fe20000f21670 */
[----:B------:R-:W-:Y:S01]  /*10d90*/  LDSM.16.MT88.4 R56, [R205+0x9080] ;  /* 0x00908000cd38783b */ /* 0x000fe20000004200 */
[----:B------:R-:W-:Y:S01]  /*10da0*/  FSEL R5, R26, -INF , !P0 ;  /* 0xff8000001a057808 */ /* 0x000fe20004000000 */
[----:B------:R-:W-:Y:S01]  /*10db0*/  @UP3 USHF.R.U32.HI UR23, URZ, UR5, UR9 ;  /* 0x000000053f173299 */ /* 0x000fe20008011609 */
[C---:B------:R-:W-:Y:S01]  /*10dc0*/  ISETP.GT.AND P0, PT, R9.reuse, 0x9, P2 ;  /* 0x000000090900780c */ /* 0x040fe20001704270 */
[----:B------:R-:W-:Y:S01]  /*10dd0*/  LDSM.16.MT88.4 R64, [R204+0x9080] ;  /* 0x00908000cc40783b */ /* 0x000fe20000004200 */
[----:B------:R-:W-:Y:S01]  /*10de0*/  FMNMX.FTZ R7, R6, R7, !PT ;  /* 0x0000000706077209 */ /* 0x000fe20007810000 */
[----:B------:R-:W-:Y:S01]  /*10df0*/  UIADD3 UR14, UR14, UR23, URZ ;  /* 0x000000170e0e7290 */ /* 0x000fe2000fffe03f */
[----:B------:R-:W-:Y:S01]  /*10e00*/  FSEL R30, R30, -INF , !P1 ;  /* 0xff8000001e1e7808 */ /* 0x000fe20004800000 */
[----:B------:R-:W-:Y:S01]  /*10e10*/  LDSM.16.MT88.4 R72, [R211+0xa080] ;  /* 0x00a08000d348783b */ /* 0x000fe20000004200 */
[----:B------:R-:W-:Y:S01]  /*10e20*/  ISETP.LT.OR P0, PT, R0, 0xa, P0 ;  /* 0x0000000a0000780c */ /* 0x000fe20000701670 */
[----:B------:R-:W-:Y:S01]  /*10e30*/  ULDC UR9, c[0x0][0x328] ;  /* 0x0000ca0000097ab9 */ /* 0x000fe20000000800 */
[----:B------:R-:W-:Y:S01]  /*10e40*/  ISETP.GT.AND P1, PT, R9, 0x10, P2 ;  /* 0x000000100900780c */ /* 0x000fe20001724270 */
[----:B------:R-:W-:Y:S01]  /*10e50*/  LDSM.16.MT88.4 R80, [R206+0xa080] ;  /* 0x00a08000ce50783b */ /* 0x000fe20000004200 */
[----:B------:R-:W-:Y:S01]  /*10e60*/  FMNMX.FTZ R7, R10, R7, !PT ;  /* 0x000000070a077209 */ /* 0x000fe20007810000 */
[----:B------:R-:W-:Y:S01]  /*10e70*/  UIADD3 UR13, UR13, -0x2, URZ ;  /* 0xfffffffe0d0d7890 */ /* 0x000fe2000fffe03f */
[----:B------:R-:W-:Y:S01]  /*10e80*/  FMNMX.FTZ R14, R30, R31, !PT ;  /* 0x0000001f1e0e7209 */ /* 0x000fe20007810000 */
[----:B------:R-:W-:Y:S01]  /*10e90*/  LDSM.16.MT88.4 R88, [R205+0xa080] ;  /* 0x00a08000cd58783b */ /* 0x000fe20000004200 */
[----:B------:R-:W-:Y:S01]  /*10ea0*/  FSEL R27, R27, -INF , !P0 ;  /* 0xff8000001b1b7808 */ /* 0x000fe20004000000 */
[----:B------:R-:W-:Y:S01]  /*10eb0*/  UIADD3 UR9, UR14, UR9, URZ ;  /* 0x000000090e097290 */ /* 0x000fe2000fffe03f */
[----:B------:R-:W-:Y:S01]  /*10ec0*/  ISETP.LT.OR P1, PT, R0, 0x11, P1 ;  /* 0x000000110000780c */ /* 0x000fe20000f21670 */
[----:B------:R-:W1:Y:S01]  /*10ed0*/  SHFL.BFLY PT, R12, R7, 0x2, 0x1f ;  /* 0x0c401f00070c7f89 */ /* 0x000e6200000e0000 */
[----:B------:R-:W-:-:S02]  /*10ee0*/  ISETP.GT.AND P0, PT, R9, 0x11, P2 ;  /* 0x000000110900780c */ /* 0x000fc40001704270 */
[----:B------:R-:W-:Y:S01]  /*10ef0*/  FMNMX.FTZ R14, R5, R14, !PT ;  /* 0x0000000e050e7209 */ /* 0x000fe20007810000 */
[----:B------:R-:W-:Y:S01]  /*10f00*/  LDSM.16.MT88.4 R96, [R204+0xa080] ;  /* 0x00a08000cc60783b */ /* 0x000fe20000004200 */
[----:B------:R-:W-:Y:S02]  /*10f10*/  FSEL R17, R50, -INF , !P1 ;  /* 0xff80000032117808 */ /* 0x000fe40004800000 */
[----:B------:R-:W-:Y:S01]  /*10f20*/  ISETP.LT.OR P3, PT, R0, 0x12, P0 ;  /* 0x000000120000780c */ /* 0x000fe20000761670 */
[----:B------:R-:W-:Y:S01]  /*10f30*/  LDSM.16.MT88.4 R104, [R211+0xb080] ;  /* 0x00b08000d368783b */ /* 0x000fe20000004200 */
[----:B------:R-:W-:Y:S02]  /*10f40*/  ISETP.GT.AND P1, PT, R9, 0x18, P2 ;  /* 0x000000180900780c */ /* 0x000fe40001724270 */
[----:B------:R-:W-:Y:S01]  /*10f50*/  FMNMX.FTZ R14, R27, R14, !PT ;  /* 0x0000000e1b0e7209 */ /* 0x000fe20007810000 */
[----:B------:R-:W-:Y:S01]  /*10f60*/  LDSM.16.MT88.4 R112, [R206+0xb080] ;  /* 0x00b08000ce70783b */ /* 0x000fe20000004200 */
[----:B------:R-:W-:-:S02]  /*10f70*/  ISETP.GT.AND P0, PT, R9, 0x19, P2 ;  /* 0x000000190900780c */ /* 0x000fc40001704270 */
[----:B------:R-:W-:Y:S01]  /*10f80*/  FSEL R101, R51, -INF , !P3 ;  /* 0xff80000033657808 */ /* 0x000fe20005800000 */
[----:B------:R-:W-:Y:S01]  /*10f90*/  LDSM.16.MT88.4 R120, [R205+0xb080] ;  /* 0x00b08000cd78783b */ /* 0x000fe20000004200 */
[C---:B------:R-:W-:Y:S02]  /*10fa0*/  ISETP.LT.OR P1, PT, R0.reuse, 0x19, P1 ;  /* 0x000000190000780c */ /* 0x040fe40000f21670 */
[----:B------:R-:W-:Y:S01]  /*10fb0*/  FMNMX.FTZ R14, R17, R14, !PT ;  /* 0x0000000e110e7209 */ /* 0x000fe20007810000 */
[----:B------:R-:W-:Y:S01]  /*10fc0*/  LDSM.16.MT88.4 R48, [R206+0x9080] ;  /* 0x00908000ce30783b */ /* 0x000fe20000004200 */
[----:B------:R-:W-:Y:S02]  /*10fd0*/  ISETP.LT.OR P0, PT, R0, 0x1a, P0 ;  /* 0x0000001a0000780c */ /* 0x000fe40000701670 */
[----:B------:R-:W-:Y:S01]  /*10fe0*/  FSEL R11, R46, -INF , !P1 ;  /* 0xff8000002e0b7808 */ /* 0x000fe20004800000 */
[----:B------:R-:W-:Y:S01]  /*10ff0*/  LDSM.16.MT88.4 R192, [R205+0x8880] ;  /* 0x00888000cdc0783b */ /* 0x000fe20000004200 */
[----:B------:R-:W-:-:S02]  /*11000*/  FMNMX.FTZ R14, R101, R14, !PT ;  /* 0x0000000e650e7209 */ /* 0x000fc40007810000 */
[----:B------:R-:W-:Y:S01]  /*11010*/  FSEL R9, R47, -INF , !P0 ;  /* 0xff8000002f097808 */ /* 0x000fe20004000000 */
[----:B------:R-:W-:Y:S01]  /*11020*/  LDSM.16.MT88.4 R188, [R204+0x8880] ;  /* 0x00888000ccbc783b */ /* 0x000fe20000004200 */
[----:B------:R-:W-:Y:S02]  /*11030*/  FMNMX.FTZ R14, R11, R14, !PT ;  /* 0x0000000e0b0e7209 */ /* 0x000fe40007810000 */
[----:B-1----:R-:W-:Y:S01]  /*11040*/  FMNMX.FTZ R15, R7, R12, !PT ;  /* 0x0000000c070f7209 */ /* 0x002fe20007810000 */
[----:B------:R-:W-:Y:S01]  /*11050*/  LDSM.16.MT88.4 R184, [R211+0x9880] ;  /* 0x00988000d3b8783b */ /* 0x000fe20000004200 */
[----:B------:R-:W-:-:S03]  /*11060*/  FMNMX.FTZ R13, R9, R14, !PT ;  /* 0x0000000e090d7209 */ /* 0x000fc60007810000 */
[----:B------:R-:W1:Y:S04]  /*11070*/  SHFL.BFLY PT, R0, R15, 0x1, 0x1f ;  /* 0x0c201f000f007f89 */ /* 0x000e6800000e0000 */
[----:B------:R-:W2:Y:S04]  /*11080*/  SHFL.BFLY PT, R12, R13, 0x2, 0x1f ;  /* 0x0c401f000d0c7f89 */ /* 0x000ea800000e0000 */
[----:B------:R-:W-:Y:S04]  /*11090*/  LDSM.16.MT88.4 R180, [R206+0x9880] ;  /* 0x00988000ceb4783b */ /* 0x000fe80000004200 */
[----:B------:R-:W-:Y:S04]  /*110a0*/  LDSM.16.MT88.4 R176, [R205+0x9880] ;  /* 0x00988000cdb0783b */ /* 0x000fe80000004200 */
[----:B------:R-:W-:Y:S04]  /*110b0*/  LDSM.16.MT88.4 R172, [R204+0x9880] ;  /* 0x00988000ccac783b */ /* 0x000fe80000004200 */
[----:B------:R-:W-:Y:S01]  /*110c0*/  LDSM.16.MT88.4 R168, [R211+0xa880] ;  /* 0x00a88000d3a8783b */ /* 0x000fe20000004200 */
[----:B-1----:R-:W-:-:S03]  /*110d0*/  FMNMX.FTZ R0, R15, R0, !PT ;  /* 0x000000000f007209 */ /* 0x002fc60007810000 */
[----:B------:R-:W-:Y:S01]  /*110e0*/  LDSM.16.MT88.4 R164, [R206+0xa880] ;  /* 0x00a88000cea4783b */ /* 0x000fe20000004200 */
[----:B--2---:R-:W-:Y:S01]  /*110f0*/  FMNMX.FTZ R7, R12, R13, !PT ;  /* 0x0000000d0c077209 */ /* 0x004fe20007810000 */
[C---:B------:R-:W-:Y:S01]  /*11100*/  FMUL.FTZ R19, R0.reuse, c[0x0][0x2d0] ;  /* 0x0000b40000137a20 */ /* 0x040fe20000410000 */
[----:B------:R-:W-:Y:S01]  /*11110*/  FSETP.NEU.FTZ.AND P0, PT, R0, -INF , PT ;  /* 0xff8000000000780b */ /* 0x000fe20003f1d000 */
[----:B------:R-:W-:Y:S03]  /*11120*/  LDSM.16.MT88.4 R160, [R205+0xa880] ;  /* 0x00a88000cda0783b */ /* 0x000fe60000004200 */
[----:B------:R-:W-:Y:S01]  /*11130*/  FSEL R19, R19, RZ, P0 ;  /* 0x000000ff13137208 */ /* 0x000fe20000000000 */
[----:B------:R-:W1:Y:S04]  /*11140*/  SHFL.BFLY PT, R12, R7, 0x1, 0x1f ;  /* 0x0c201f00070c7f89 */ /* 0x000e6800000e0000 */
[--C-:B------:R-:W-:Y:S01]  /*11150*/  FFMA.FTZ R13, R8, c[0x0][0x2d0], -R19.reuse ;  /* 0x0000b400080d7a23 */ /* 0x100fe20000010813 */
[----:B------:R-:W-:Y:S01]  /*11160*/  LDSM.16.MT88.4 R156, [R204+0xa880] ;  /* 0x00a88000cc9c783b */ /* 0x000fe20000004200 */
[----:B------:R-:W-:-:S02]  /*11170*/  FFMA.FTZ R226, R28, c[0x0][0x2d0], -R19 ;  /* 0x0000b4001ce27a23 */ /* 0x000fc40000010813 */
[--C-:B------:R-:W-:Y:S01]  /*11180*/  FFMA.FTZ R225, R29, c[0x0][0x2d0], -R19.reuse ;  /* 0x0000b4001de17a23 */ /* 0x100fe20000010813 */
[----:B------:R-:W-:Y:S01]  /*11190*/  LDSM.16.MT88.4 R152, [R211+0xb880] ;  /* 0x00b88000d398783b */ /* 0x000fe20000004200 */
[--C-:B------:R-:W-:Y:S01]  /*111a0*/  FFMA.FTZ R14, R24, c[0x0][0x2d0], -R19.reuse ;  /* 0x0000b400180e7a23 */ /* 0x100fe20000010813 */
[----:B------:R-:W-:Y:S01]  /*111b0*/  MUFU.EX2 R13, R13 ;  /* 0x0000000d000d7308 */ /* 0x000fe20000000800 */
[--C-:B------:R-:W-:Y:S01]  /*111c0*/  FFMA.FTZ R231, R6, c[0x0][0x2d0], -R19.reuse ;  /* 0x0000b40006e77a23 */ /* 0x100fe20000010813 */
[----:B------:R-:W-:Y:S01]  /*111d0*/  LDSM.16.MT88.4 R148, [R206+0xb880] ;  /* 0x00b88000ce94783b */ /* 0x000fe20000004200 */
[--C-:B------:R-:W-:Y:S02]  /*111e0*/  FFMA.FTZ R232, R18, c[0x0][0x2d0], -R19.reuse ;  /* 0x0000b40012e87a23 */ /* 0x100fe40000010813 */
[--C-:B------:R-:W-:Y:S02]  /*111f0*/  FFMA.FTZ R3, R16, c[0x0][0x2d0], -R19.reuse ;  /* 0x0000b40010037a23 */ /* 0x100fe40000010813 */
[----:B------:R-:W-:Y:S01]  /*11200*/  FFMA.FTZ R234, R10, c[0x0][0x2d0], -R19 ;  /* 0x0000b4000aea7a23 */ /* 0x000fe20000010813 */
[----:B------:R-:W-:Y:S01]  /*11210*/  MUFU.EX2 R226, R226 ;  /* 0x000000e200e27308 */ /* 0x000fe20000000800 */
[----:B-1----:R-:W-:-:S07]  /*11220*/  FMNMX.FTZ R12, R7, R12, !PT ;  /* 0x0000000c070c7209 */ /* 0x002fce0007810000 */
[----:B------:R-:W1:Y:S01]  /*11230*/  MUFU.EX2 R225, R225 ;  /* 0x000000e100e17308 */ /* 0x000e620000000800 */
[C---:B------:R-:W-:Y:S01]  /*11240*/  FSETP.NEU.FTZ.AND P0, PT, R12.reuse, -INF , PT ;  /* 0xff8000000c00780b */ /* 0x040fe20003f1d000 */
[----:B------:R-:W-:-:S05]  /*11250*/  FMUL.FTZ R7, R12, c[0x0][0x2d0] ;  /* 0x0000b4000c077a20 */ /* 0x000fca0000410000 */
[----:B------:R-:W-:Y:S01]  /*11260*/  FSEL R8, R7, RZ, P0 ;  /* 0x000000ff07087208 */ /* 0x000fe20000000000 */
[----:B------:R-:W2:Y:S01]  /*11270*/  MUFU.EX2 R14, R14 ;  /* 0x0000000e000e7308 */ /* 0x000ea20000000800 */
[----:B------:R-:W-:-:S03]  /*11280*/  PLOP3.LUT P0, PT, PT, PT, UP2, 0x40, 0x0 ;  /* 0x000000000000781c */ /* 0x000fc60003f0e828 */
[--C-:B------:R-:W-:Y:S02]  /*11290*/  FFMA.FTZ R230, R30, c[0x0][0x2d0], -R8.reuse ;  /* 0x0000b4001ee67a23 */ /* 0x100fe40000010808 */
[--C-:B------:R-:W-:Y:S02]  /*112a0*/  FFMA.FTZ R227, R31, c[0x0][0x2d0], -R8.reuse ;  /* 0x0000b4001fe37a23 */ /* 0x100fe40000010808 */
[--C-:B------:R-:W-:Y:S01]  /*112b0*/  FFMA.FTZ R15, R5, c[0x0][0x2d0], -R8.reuse ;  /* 0x0000b400050f7a23 */ /* 0x100fe20000010808 */
[----:B-1----:R-:W-:Y:S01]  /*112c0*/  F2FP.PACK_AB R128, R225, R226 ;  /* 0x000000e2e180723e */ /* 0x002fe200000000ff */
[--C-:B------:R-:W-:Y:S01]  /*112d0*/  FFMA.FTZ R2, R27, c[0x0][0x2d0], -R8.reuse ;  /* 0x0000b4001b027a23 */ /* 0x100fe20000010808 */
[----:B------:R-:W-:Y:S01]  /*112e0*/  LDSM.16.MT88.4 R4, [R204+0xb080] ;  /* 0x00b08000cc04783b */ /* 0x000fe20000004200 */
[----:B------:R-:W-:Y:S01]  /*112f0*/  MUFU.EX2 R230, R230 ;  /* 0x000000e600e67308 */ /* 0x000fe20000000800 */
[--C-:B------:R-:W-:Y:S02]  /*11300*/  FFMA.FTZ R233, R17, c[0x0][0x2d0], -R8.reuse ;  /* 0x0000b40011e97a23 */ /* 0x100fe40000010808 */
[----:B------:R-:W1:Y:S01]  /*11310*/  LDSM.16.MT88.4 R24, [R205+0x8080] ;  /* 0x00808000cd18783b */ /* 0x000e620000004200 */
[--C-:B------:R-:W-:Y:S01]  /*11320*/  FFMA.FTZ R236, R101, c[0x0][0x2d0], -R8.reuse ;  /* 0x0000b40065ec7a23 */ /* 0x100fe20000010808 */
[----:B--2---:R-:W-:Y:S01]  /*11330*/  F2FP.PACK_AB R130, R13, R14 ;  /* 0x0000000e0d82723e */ /* 0x004fe200000000ff */
[--C-:B------:R-:W-:Y:S01]  /*11340*/  FFMA.FTZ R235, R11, c[0x0][0x2d0], -R8.reuse ;  /* 0x0000b4000beb7a23 */ /* 0x100fe20000010808 */
[----:B------:R-:W2:Y:S01]  /*11350*/  LDSM.16.MT88.4 R16, [R211+0x8880] ;  /* 0x00888000d310783b */ /* 0x000ea20000004200 */
[----:B------:R-:W3:Y:S01]  /*11360*/  MUFU.EX2 R227, R227 ;  /* 0x000000e300e37308 */ /* 0x000ee20000000800 */
[----:B------:R-:W-:-:S02]  /*11370*/  FFMA.FTZ R238, R9, c[0x0][0x2d0], -R8 ;  /* 0x0000b40009ee7a23 */ /* 0x000fc40000010808 */
[----:B------:R-:W4:Y:S01]  /*11380*/  LDSM.16.MT88.4 R8, [R206+0x8880] ;  /* 0x00888000ce08783b */ /* 0x000f220000004200 */
[----:B------:R-:W-:-:S04]  /*11390*/  FADD.FTZ R225, R226, R225 ;  /* 0x000000e1e2e17221 */ /* 0x000fc80000010000 */
[----:B------:R-:W-:Y:S01]  /*113a0*/  MUFU.EX2 R15, R15 ;  /* 0x0000000f000f7308 */ /* 0x000fe20000000800 */
[----:B------:R-:W-:-:S04]  /*113b0*/  FADD.FTZ R14, R14, R225 ;  /* 0x000000e10e0e7221 */ /* 0x000fc80000010000 */
[----:B------:R-:W-:-:S03]  /*113c0*/  FADD.FTZ R13, R13, R14 ;  /* 0x0000000e0d0d7221 */ /* 0x000fc60000010000 */
[----:B------:R-:W5:Y:S01]  /*113d0*/  MUFU.EX2 R2, R2 ;  /* 0x0000000200027308 */ /* 0x000f620000000800 */
[----:B---3--:R-:W-:Y:S01]  /*113e0*/  F2FP.PACK_AB R129, R227, R230 ;  /* 0x000000e6e381723e */ /* 0x008fe200000000ff */
[----:B------:R-:W-:-:S06]  /*113f0*/  FADD.FTZ R230, R230, R227 ;  /* 0x000000e3e6e67221 */ /* 0x000fcc0000010000 */
[----:B------:R-:W-:Y:S01]  /*11400*/  MUFU.EX2 R232, R232 ;  /* 0x000000e800e87308 */ /* 0x000fe20000000800 */
[----:B-----5:R-:W-:-:S07]  /*11410*/  F2FP.PACK_AB R131, R2, R15 ;  /* 0x0000000f0283723e */ /* 0x020fce00000000ff */
[----:B------:R-:W3:Y:S01]  /*11420*/  MUFU.EX2 R3, R3 ;  /* 0x0000000300037308 */ /* 0x000ee20000000800 */
[----:B------:R-:W-:-:S04]  /*11430*/  FADD.FTZ R15, R15, R230 ;  /* 0x000000e60f0f7221 */ /* 0x000fc80000010000 */
[----:B------:R-:W-:Y:S01]  /*11440*/  FADD.FTZ R2, R2, R15 ;  /* 0x0000000f02027221 */ /* 0x000fe20000010000 */
[C---:B------:R-:W-:Y:S02]  /*11450*/  HMMA.16816.F32 R144, R128.reuse, R140, RZ ;  /* 0x0000008c8090723c */ /* 0x040fe400000018ff */
[----:B------:R-:W-:Y:S06]  /*11460*/  MUFU.EX2 R231, R231 ;  /* 0x000000e700e77308 */ /* 0x000fec0000000800 */
[C---:B------:R-:W-:Y:S02]  /*11470*/  HMMA.16816.F32 R132, R128.reuse, R136, RZ ;  /* 0x000000888084723c */ /* 0x040fe400000018ff */
[----:B------:R-:W-:Y:S06]  /*11480*/  MUFU.EX2 R234, R234 ;  /* 0x000000ea00ea7308 */ /* 0x000fec0000000800 */
[C---:B------:R-:W-:Y:S02]  /*11490*/  HMMA.16816.F32 R140, R128.reuse, R142, RZ ;  /* 0x0000008e808c723c */ /* 0x040fe400000018ff */
[----:B------:R-:W-:Y:S06]  /*114a0*/  MUFU.EX2 R233, R233 ;  /* 0x000000e900e97308 */ /* 0x000fec0000000800 */
[C---:B------:R-:W-:Y:S02]  /*114b0*/  HMMA.16816.F32 R136, R128.reuse, R138, RZ ;  /* 0x0000008a8088723c */ /* 0x040fe400000018ff */
[----:B------:R-:W5:Y:S06]  /*114c0*/  MUFU.EX2 R236, R236 ;  /* 0x000000ec00ec7308 */ /* 0x000f6c0000000800 */
[C---:B-1----:R-:W-:Y:S02]  /*114d0*/  HMMA.16816.F32 R20, R128.reuse, R24, RZ ;  /* 0x000000188014723c */ /* 0x042fe400000018ff */
[----:B------:R-:W-:Y:S06]  /*114e0*/  MUFU.EX2 R235, R235 ;  /* 0x000000eb00eb7308 */ /* 0x000fec0000000800 */
[C---:B------:R-:W-:Y:S02]  /*114f0*/  HMMA.16816.F32 R28, R128.reuse, R32, RZ ;  /* 0x00000020801c723c */ /* 0x040fe400000018ff */
[----:B------:R-:W1:Y:S06]  /*11500*/  MUFU.EX2 R238, R238 ;  /* 0x000000ee00ee7308 */ /* 0x000e6c0000000800 */
        /* <DEDUP_REMOVED lines=25> */
[----:B---3--:R-:W-:Y:S01]  /*116a0*/  F2FP.PACK_AB R4, R3, R232 ;  /* 0x000000e80304723e */ /* 0x008fe200000000ff */
[----:B------:R-:W-:Y:S01]  /*116b0*/  HMMA.16816.F32 R128, R128, R6, RZ ;  /* 0x000000068080723c */ /* 0x000fe200000018ff */
[----:B-----5:R-:W-:Y:S01]  /*116c0*/  F2FP.PACK_AB R5, R236, R233 ;  /* 0x000000e9ec05723e */ /* 0x020fe200000000ff */
[----:B------:R-:W-:-:S02]  /*116d0*/  FADD.FTZ R232, R232, R13 ;  /* 0x0000000de8e87221 */ /* 0x000fc40000010000 */
[----:B------:R-:W-:Y:S02]  /*116e0*/  FADD.FTZ R233, R233, R2 ;  /* 0x00000002e9e97221 */ /* 0x000fe40000010000 */
[----:B------:R-:W-:Y:S01]  /*116f0*/  FADD.FTZ R232, R3, R232 ;  /* 0x000000e803e87221 */ /* 0x000fe20000010000 */
[----:B------:R-:W-:Y:S01]  /*11700*/  F2FP.PACK_AB R6, R234, R231 ;  /* 0x000000e7ea06723e */ /* 0x000fe200000000ff */
[----:B------:R-:W-:Y:S01]  /*11710*/  FADD.FTZ R236, R236, R233 ;  /* 0x000000e9ecec7221 */ /* 0x000fe20000010000 */
[----:B-1----:R-:W-:Y:S01]  /*11720*/  F2FP.PACK_AB R7, R238, R235 ;  /* 0x000000ebee07723e */ /* 0x002fe200000000ff */
[----:B------:R-:W-:Y:S02]  /*11730*/  FADD.FTZ R231, R231, R232 ;  /* 0x000000e8e7e77221 */ /* 0x000fe40000010000 */
[----:B------:R-:W-:Y:S02]  /*11740*/  FADD.FTZ R225, R235, R236 ;  /* 0x000000ecebe17221 */ /* 0x000fe40000010000 */
[----:B------:R-:W-:-:S02]  /*11750*/  FADD.FTZ R226, R234, R231 ;  /* 0x000000e7eae27221 */ /* 0x000fc40000010000 */
[----:B--2---:R-:W-:Y:S01]  /*11760*/  HMMA.16816.F32 R144, R4, R16, R144 ;  /* 0x000000100490723c */ /* 0x004fe20000001890 */
[----:B------:R-:W-:-:S07]  /*11770*/  FADD.FTZ R225, R238, R225 ;  /* 0x000000e1eee17221 */ /* 0x000fce0000010000 */
[C---:B------:R-:W-:Y:S01]  /*11780*/  HMMA.16816.F32 R140, R4.reuse, R18, R140 ;  /* 0x00000012048c723c */ /* 0x040fe2000000188c */
[----:B------:R-:W1:Y:S07]  /*11790*/  LDSM.16.MT88.4 R16, [R205+0xb880] ;  /* 0x00b88000cd10783b */ /* 0x000e6e0000004200 */
[C---:B----4-:R-:W-:Y:S08]  /*117a0*/  HMMA.16816.F32 R132, R4.reuse, R8, R132 ;  /* 0x000000080484723c */ /* 0x050ff00000001884 */
[C---:B------:R-:W-:Y:S01]  /*117b0*/  HMMA.16816.F32 R136, R4.reuse, R10, R136 ;  /* 0x0000000a0488723c */ /* 0x040fe20000001888 */
[----:B------:R-:W2:Y:S07]  /*117c0*/  LDSM.16.MT88.4 R8, [R204+0xb880] ;  /* 0x00b88000cc08783b */ /* 0x000eae0000004200 */
        /* <DEDUP_REMOVED lines=26> */
[C---:B--2---:R-:W-:Y:S08]  /*11970*/  HMMA.16816.F32 R124, R4.reuse, R8, R124 ;  /* 0x00000008047c723c */ /* 0x044ff0000000187c */
[----:B------:R-:W-:Y:S01]  /*11980*/  HMMA.16816.F32 R128, R4, R10, R128 ;  /* 0x0000000a0480723c */ /* 0x000fe20000001880 */
[----:B------:R-:W-:Y:S07]  /*11990*/  @P0 BRA `(.L_x_424) ;  /* 0x0000015000000947 */ /* 0x000fee0003800000 */
[----:B------:R-:W-:Y:S01]  /*119a0*/  ISETP.LT.AND P0, PT, RZ, UR14, PT ;  /* 0x0000000eff007c0c */ /* 0x000fe2000bf01270 */
[----:B------:R-:W-:-:S02]  /*119b0*/  UIADD3 UR10, UR14, -0x1, URZ ;  /* 0xffffffff0e0a7890 */ /* 0x000fc4000fffe03f */
        /* <DEDUP_REMOVED lines=10> */
.L_x_425:
[----:B------:R-:W-:Y:S02]  /*11a60*/  UISETP.NE.AND UP0, UPT, UR8, 0x1, UPT ;  /* 0x000000010800788c */ /* 0x000fe4000bf05270 */
[----:B------:R-:W-:Y:S02]  /*11a70*/  ULDC.64 UR4, c[0x0][0x330] ;  /* 0x0000cc0000047ab9 */ /* 0x000fe40000000a00 */
[----:B------:R-:W-:-:S07]  /*11a80*/  UIMAD.WIDE.U32 UR14, UR10, UR4, URZ ;  /* 0x000000040a0e72a5 */ /* 0x000fce000f8e003f */
[----:B------:R-:W-:Y:S02]  /*11a90*/  @UP0 UMOV UR11, UR15 ;  /* 0x0000000f000b0c82 */ /* 0x000fe40008000000 */
[----:B------:R-:W-:Y:S02]  /*11aa0*/  @UP0 USHF.R.U32.HI UR10, URZ, UR5, UR11 ;  /* 0x000000053f0a0299 */ /* 0x000fe4000801160b */
.L_x_426:
[----:B------:R-:W-:Y:S02]  /*11ab0*/  ULDC UR4, c[0x0][0x32c] ;  /* 0x0000cb0000047ab9 */ /* 0x000fe40000000800 */
[----:B------:R-:W-:-:S04]  /*11ac0*/  UIMAD UR4, UR10, UR8, UR4 ;  /* 0x000000080a0472a4 */ /* 0x000fc8000f8e0204 */
[----:B------:R-:W-:-:S04]  /*11ad0*/  UISETP.LT.AND UP0, UPT, UR9, UR4, UPT ;  /* 0x000000040900728c */ /* 0x000fc8000bf01270 */
[----:B------:R-:W-:-:S04]  /*11ae0*/  USEL UR9, UR9, UR4, UP0 ;  /* 0x0000000409097287 */ /* 0x000fc80008000000 */
.L_x_424:
[----:B------:R-:W-:-:S04]  /*11af0*/  USHF.R.S32.HI UR4, URZ, 0x1f, UR9 ;  /* 0x0000001f3f047899 */ /* 0x000fc80008011409 */
[----:B------:R-:W-:-:S04]  /*11b00*/  ULEA.HI UR4, UR4, UR9, URZ, 0x5 ;  /* 0x0000000904047291 */ /* 0x000fc8000f8f283f */
[----:B------:R-:W-:-:S04]  /*11b10*/  USHF.R.S32.HI UR10, URZ, 0x5, UR4 ;  /* 0x000000053f0a7899 */ /* 0x000fc80008011404 */
[----:B------:R-:W-:-:S04]  /*11b20*/  UISETP.LT.AND UP0, UPT, UR6, UR10, UPT ;  /* 0x0000000a0600728c */ /* 0x000fc8000bf01270 */
[----:B------:R-:W-:-:S04]  /*11b30*/  USEL UR10, UR6, UR10, !UP0 ;  /* 0x0000000a060a7287 */ /* 0x000fc8000c000000 */
[----:B------:R-:W-:-:S06]  /*11b40*/  UISETP.GE.AND UP0, UPT, UR13, UR10, UPT ;  /* 0x0000000a0d00728c */ /* 0x000fcc000bf06270 */
[----:B------:R-:W-:-:S13]  /*11b50*/  PLOP3.LUT P0, PT, PT, PT, UP0, 0x80, 0x0 ;  /* 0x000000000000781c */ /* 0x000fda0003f0f008 */
[----:B------:R-:W-:Y:S05]  /*11b60*/  @!P0 BRA `(.L_x_427) ;  /* 0x0000289000008947 */ /* 0x000fea0003800000 */
[----:B------:R-:W-:Y:S01]  /*11b70*/  PLOP3.LUT P1, PT, PT, PT, UP3, 0x80, 0x0 ;  /* 0x000000000000781c */ /* 0x000fe20003f2f038 */
[----:B------:R-:W-:Y:S01]  /*11b80*/  IMAD.MOV.U32 R2, RZ, RZ, R12 ;  /* 0x000000ffff027224 */ /* 0x000fe200078e000c */
[----:B------:R-:W-:Y:S01]  /*11b90*/  PLOP3.LUT P0, PT, PT, PT, UP3, 0x80, 0x0 ;  /* 0x000000000000781c */ /* 0x000fe20003f0f038 */
[----:B------:R-:W-:Y:S01]  /*11ba0*/  IMAD.MOV.U32 R3, RZ, RZ, R0 ;  /* 0x000000ffff037224 */ /* 0x000fe200078e0000 */
[----:B------:R-:W-:Y:S02]  /*11bb0*/  ULDC.64 UR8, c[0x0][0x208] ;  /* 0x0000820000087ab9 */ /* 0x000fe40000000a00 */
[----:B------:R-:W-:-:S07]  /*11bc0*/  ULDC.64 UR4, c[0x0][0x1e0] ;  /* 0x0000780000047ab9 */ /* 0x000fce0000000a00 */
[----:B------:R-:W-:-:S05]  /*11bd0*/  @P1 IMAD.HI.U32 R227, R219, c[0x0][0x2c8], RZ ;  /* 0x0000b200dbe31a27 */ /* 0x000fca00078e00ff */
[----:B------:R-:W-:Y:S02]  /*11be0*/  @P0 SHF.R.U32.HI R227, RZ, c[0x0][0x2cc], R227 ;  /* 0x0000b300ffe30a19 */ /* 0x000fe400000116e3 */
.L_x_436:
[----:B------:R-:W-:Y:S04]  /*11bf0*/  DEPBAR.LE SB0, 0x0 ;  /* 0x000080000000791a */ /* 0x000fe80000000000 */
[----:B------:R-:W-:Y:S01]  /*11c00*/  BAR.SYNC.DEFER_BLOCKING 0x0 ;  /* 0x0000000000007b1d */ /* 0x000fe20000010000 */
[----:B------:R-:W-:Y:S01]  /*11c10*/  UISETP.GT.AND UP0, UPT, UR6, UR13, UPT ;  /* 0x0000000d0600728c */ /* 0x000fe2000bf04270 */
[C---:B------:R-:W-:Y:S01]  /*11c20*/  LOP3.LUT P5, RZ, R215.reuse, 0x2, RZ, 0xc0, !PT ;  /* 0x00000002d7ff7812 */ /* 0x040fe200078ac0ff */
[----:B------:R-:W-:Y:S01]  /*11c30*/  IMAD.U32 R185, RZ, RZ, UR28 ;  /* 0x0000001cffb97e24 */ /* 0x000fe2000f8e00ff */
[C---:B------:R-:W-:Y:S03]  /*11c40*/  LOP3.LUT P4, RZ, R215.reuse, 0x1, RZ, 0xc0, !PT ;  /* 0x00000001d7ff7812 */ /* 0x040fe6000788c0ff */
[----:B------:R-:W-:Y:S02]  /*11c50*/  PLOP3.LUT P0, PT, PT, PT, UP0, 0x80, 0x0 ;  /* 0x000000000000781c */ /* 0x000fe40003f0f008 */
[----:B------:R-:W-:Y:S02]  /*11c60*/  PLOP3.LUT P2, PT, PT, PT, UP0, 0x80, 0x0 ;  /* 0x000000000000781c */ /* 0x000fe40003f4f008 */
[----:B------:R-:W-:Y:S01]  /*11c70*/  PLOP3.LUT P1, PT, PT, PT, UP0, 0x80, 0x0 ;  /* 0x000000000000781c */ /* 0x000fe20003f2f008 */
[----:B------:R-:W-:Y:S01]  /*11c80*/  @!UP0 UIMAD.WIDE.U32 UR14, UR13, UR8, URZ ;  /* 0x000000080d0e82a5 */ /* 0x000fe2000f8e003f */
[----:B------:R-:W-:Y:S01]  /*11c90*/  PLOP3.LUT P3, PT, PT, PT, UP0, 0x80, 0x0 ;  /* 0x000000000000781c */ /* 0x000fe20003f6f008 */
[----:B------:R-:W-:Y:S01]  /*11ca0*/  @!UP0 USHF.R.S32.HI UR11, URZ, 0x1f, UR13 ;  /* 0x0000001f3f0b8899 */ /* 0x000fe2000801140d */
[----:B------:R-:W-:Y:S03]  /*11cb0*/  LOP3.LUT P3, RZ, R215, 0x4, RZ, 0xc0, !PT ;  /* 0x00000004d7ff7812 */ /* 0x000fe6000786c0ff */
[----:B------:R-:W-:Y:S01]  /*11cc0*/  @!UP0 UIMAD UR11, UR11, UR8, URZ ;  /* 0x000000080b0b82a4 */ /* 0x000fe2000f8e023f */
[----:B------:R-:W-:Y:S02]  /*11cd0*/  IMAD.U32 R180, RZ, RZ, UR14 ;  /* 0x0000000effb47e24 */ /* 0x000fe4000f8e00ff */
[----:B------:R-:W-:Y:S01]  /*11ce0*/  IMAD.U32 R181, RZ, RZ, UR15 ;  /* 0x0000000fffb57e24 */ /* 0x000fe2000f8e00ff */
[----:B------:R-:W-:Y:S01]  /*11cf0*/  @!UP0 UIMAD UR11, UR13, UR9, UR11 ;  /* 0x000000090d0b82a4 */ /* 0x000fe2000f8e020b */
[----:B------:R-:W-:Y:S01]  /*11d00*/  LDSM.16.M88.4 R148, [R214+0x10080] ;  /* 0x01008000d694783b */ /* 0x000fe20000000200 */
[C---:B------:R-:W-:Y:S02]  /*11d10*/  @!P0 LEA R0, P0, R180.reuse, R228, 0x5 ;  /* 0x000000e4b4008211 */ /* 0x040fe400078028ff */
[----:B------:R-:W-:Y:S01]  /*11d20*/  @!UP0 UIADD3 UR11, UR15, UR11, URZ ;  /* 0x0000000b0f0b8290 */ /* 0x000fe2000fffe03f */
[----:B------:R-:W1:Y:S04]  /*11d30*/  LDSM.16.M88.4 R152, [R213+0xc080] ;  /* 0x00c08000d598783b */ /* 0x000e680000000200 */
[----:B------:R-:W2:Y:S01]  /*11d40*/  LDSM.16.M88.4 R156, [R213+0xc880] ;  /* 0x00c88000d59c783b */ /* 0x000ea20000000200 */
[----:B------:R-:W-:Y:S03]  /*11d50*/  IMAD.U32 R181, RZ, RZ, UR11 ;  /* 0x0000000bffb57e24 */ /* 0x000fe6000f8e00ff */
[----:B------:R-:W-:Y:S02]  /*11d60*/  LDSM.16.M88.4 R160, [R210+0x10080] ;  /* 0x01008000d2a0783b */ /* 0x000fe40000000200 */
[----:B------:R-:W-:Y:S02]  /*11d70*/  @!P2 LEA.HI.X R181, R180, R221, R181, 0x5, P0 ;  /* 0x000000ddb4b5a211 */ /* 0x000fe400000f2cb5 */
[C---:B------:R-:W-:Y:S01]  /*11d80*/  @!P1 LEA R180, P1, R0.reuse, c[0x0][0x1f8], 0x1 ;  /* 0x00007e0000b49a11 */ /* 0x040fe200078208ff */
[----:B------:R-:W3:Y:S01]  /*11d90*/  LDSM.16.M88.4 R164, [R212] ;  /* 0x00000000d4a4783b */ /* 0x000ee20000000200 */
[----:B------:R-:W-:Y:S02]  /*11da0*/  PLOP3.LUT P0, PT, PT, PT, UP0, 0x80, 0x0 ;  /* 0x000000000000781c */ /* 0x000fe40003f0f008 */
[----:B------:R-:W-:Y:S01]  /*11db0*/  PLOP3.LUT P2, PT, PT, PT, UP0, 0x80, 0x0 ;  /* 0x000000000000781c */ /* 0x000fe20003f4f008 */
[----:B------:R-:W4:Y:S10]  /*11dc0*/  LDSM.16.M88.4 R168, [R203] ;  /* 0x00000000cba8783b */ /* 0x000f340000000200 */
[----:B------:R-:W-:Y:S02]  /*11dd0*/  @!P0 LEA.HI.X R181, R0, c[0x0][0x1fc], R181, 0x1, P1 ;  /* 0x00007f0000b58a11 */ /* 0x000fe400008f0cb5 */
[----:B------:R-:W-:Y:S02]  /*11de0*/  PLOP3.LUT P0, PT, PT, PT, UP0, 0x80, 0x0 ;  /* 0x000000000000781c */ /* 0x000fe40003f0f008 */
[----:B------:R-:W-:Y:S01]  /*11df0*/  PLOP3.LUT P1, PT, PT, PT, UP0, 0x80, 0x0 ;  /* 0x000000000000781c */ /* 0x000fe20003f2f008 */
[C---:B-1----:R-:W-:Y:S10]  /*11e00*/  HMMA.16816.F32 R4, R148.reuse, R152, RZ ;  /* 0x000000989404723c */ /* 0x042ff400000018ff */
[----:B------:R-:W-:Y:S01]  /*11e10*/  @!PT LDS RZ, [RZ] ;  /* 0x00000000fffff984 */ /* 0x000fe20000000800 */
[----:B------:R-:W-:Y:S01]  /*11e20*/  @!PT LDS RZ, [RZ] ;  /* 0x00000000fffff984 */ /* 0x000fe20000000800 */
[----:B------:R-:W-:Y:S01]  /*11e30*/  @!PT LDS RZ, [RZ] ;  /* 0x00000000fffff984 */ /* 0x000fe20000000800 */
[----:B------:R1:W-:Y:S01]  /*11e40*/  @!P0 LDGSTS.E.BYPASS.LTC128B.128 [R218+0x8080], [R180.64], !P6 ;  /* 0x08080000b4da8fae */ /* 0x0003e2000f101d5e */
[----:B------:R-:W-:Y:S01]  /*11e50*/  PLOP3.LUT P0, PT, PT, PT, UP0, 0x80, 0x0 ;  /* 0x000000000000781c */ /* 0x000fe20003f0f008 */
[----:B------:R-:W-:Y:S02]  /*11e60*/  UISETP.GT.AND UP0, UPT, UR13, UR6, UPT ;  /* 0x000000060d00728c */ /* 0x000fe4000bf04270 */
[----:B------:R1:W-:Y:S01]  /*11e70*/  @!P2 LDGSTS.E.BYPASS.LTC128B.128 [R218+0x9080], [R180.64+0x80], !P3 ;  /* 0x09080080b4daafae */ /* 0x0003e2000d901d5e */
[C---:B------:R-:W-:Y:S03]  /*11e80*/  HMMA.16816.F32 R8, R148.reuse, R154, RZ ;  /* 0x0000009a9408723c */ /* 0x040fe600000018ff */
[----:B------:R1:W-:Y:S01]  /*11e90*/  @!P1 LDGSTS.E.BYPASS.LTC128B.128 [R218+0xa080], [R180.64+0x100], !P5 ;  /* 0x0a080100b4da9fae */ /* 0x0003e2000e901d5e */
[----:B------:R-:W-:Y:S02]  /*11ea0*/  PLOP3.LUT P3, PT, PT, PT, UP0, 0x80, 0x0 ;  /* 0x000000000000781c */ /* 0x000fe40003f6f008 */
[----:B------:R-:W-:Y:S02]  /*11eb0*/  PLOP3.LUT P2, PT, PT, PT, UP0, 0x80, 0x0 ;  /* 0x000000000000781c */ /* 0x000fe40003f4f008 */
[----:B------:R-:W-:Y:S01]  /*11ec0*/  @UP0 UIADD3 UR12, UR13, -0x1, URZ ;  /* 0xffffffff0d0c0890 */ /* 0x000fe2000fffe03f */
[C---:B--2---:R-:W-:Y:S01]  /*11ed0*/  HMMA.16816.F32 R12, R148.reuse, R156, RZ ;  /* 0x0000009c940c723c */ /* 0x044fe200000018ff */
[----:B------:R1:W-:Y:S01]  /*11ee0*/  @!P0 LDGSTS.E.BYPASS.LTC128B.128 [R218+0xb080], [R180.64+0x180], !P4 ;  /* 0x0b080180b4da8fae */ /* 0x0003e2000e101d5e */
[----:B------:R-:W-:Y:S01]  /*11ef0*/  PLOP3.LUT P0, PT, PT, PT, UP0, 0x80, 0x0 ;  /* 0x000000000000781c */ /* 0x000fe20003f0f008 */
[----:B------:R-:W-:Y:S02]  /*11f00*/  @UP0 UIMAD.WIDE.U32 UR14, UR12, UR4, URZ ;  /* 0x000000040c0e02a5 */ /* 0x000fe4000f8e003f */
[----:B------:R-:W-:Y:S01]  /*11f10*/  LDSM.16.M88.4 R152, [R209+0x10080] ;  /* 0x01008000d198783b */ /* 0x000fe20000000200 */
[----:B------:R-:W-:Y:S02]  /*11f20*/  @UP0 USHF.R.S32.HI UR11, URZ, 0x1f, UR12 ;  /* 0x0000001f3f0b0899 */ /* 0x000fe4000801140c */
[----:B------:R-:W-:Y:S01]  /*11f30*/  HMMA.16816.F32 R16, R148, R158, RZ ;  /* 0x0000009e9410723c */ /* 0x000fe200000018ff */
[----:B------:R-:W2:Y:S01]  /*11f40*/  LDSM.16.M88.4 R172, [R208+0xc080] ;  /* 0x00c08000d0ac783b */ /* 0x000ea20000000200 */
[----:B------:R-:W-:Y:S03]  /*11f50*/  @UP0 UIMAD UR11, UR11, UR4, URZ ;  /* 0x000000040b0b02a4 */ /* 0x000fe6000f8e023f */
[----:B------:R-:W0:Y:S01]  /*11f60*/  LDGDEPBAR ;  /* 0x00000000000079af */ /* 0x000e220000000000 */
[----:B------:R-:W-:Y:S02]  /*11f70*/  @UP0 UIMAD UR11, UR12, UR5, UR11 ;  /* 0x000000050c0b02a4 */ /* 0x000fe4000f8e020b */
[C---:B---3--:R-:W-:Y:S01]  /*11f80*/  HMMA.16816.F32 R4, R160.reuse, R164, R4 ;  /* 0x000000a4a004723c */ /* 0x048fe20000001804 */
[----:B------:R-:W3:Y:S01]  /*11f90*/  LDSM.16.M88.4 R176, [R208+0xc880] ;  /* 0x00c88000d0b0783b */ /* 0x000ee20000000200 */
[----:B------:R-:W-:Y:S03]  /*11fa0*/  @UP0 UIADD3 UR11, UR15, UR11, URZ ;  /* 0x0000000b0f0b0290 */ /* 0x000fe6000fffe03f */
[----:B------:R-:W-:Y:S03]  /*11fb0*/  LDSM.16.M88.4 R148, [R207+0x10080] ;  /* 0x01008000cf94783b */ /* 0x000fe60000000200 */
[C---:B------:R-:W-:Y:S01]  /*11fc0*/  HMMA.16816.F32 R8, R160.reuse, R166, R8 ;  /* 0x000000a6a008723c */ /* 0x040fe20000001808 */
[----:B------:R-:W5:Y:S03]  /*11fd0*/  LDSM.16.M88.4 R156, [R202] ;  /* 0x00000000ca9c783b */ /* 0x000f660000000200 */
[----:B-1----:R-:W-:Y:S01]  /*11fe0*/  IMAD.U32 R180, RZ, RZ, UR14 ;  /* 0x0000000effb47e24 */ /* 0x002fe2000f8e00ff */
[----:B------:R-:W1:Y:S01]  /*11ff0*/  LDSM.16.M88.4 R164, [R202+0x800] ;  /* 0x00080000caa4783b */ /* 0x000e620000000200 */
[----:B------:R-:W-:Y:S02]  /*12000*/  IMAD.U32 R181, RZ, RZ, UR15 ;  /* 0x0000000fffb57e24 */ /* 0x000fe4000f8e00ff */
[C---:B----4-:R-:W-:Y:S01]  /*12010*/  HMMA.16816.F32 R12, R160.reuse, R168, R12 ;  /* 0x000000a8a00c723c */ /* 0x050fe2000000180c */
[----:B------:R-:W-:Y:S01]  /*12020*/  IMAD.U32 R181, RZ, RZ, UR11 ;  /* 0x0000000bffb57e24 */ /* 0x000fe2000f8e00ff */
[----:B------:R-:W-:Y:S02]  /*12030*/  USHF.L.U32 UR11, UR13, 0x5, URZ ;  /* 0x000000050d0b7899 */ /* 0x000fe4000800063f */
[C---:B------:R-:W-:Y:S02]  /*12040*/  @P0 LEA R0, P1, R180.reuse, R216, 0x5 ;  /* 0x000000d8b4000211 */ /* 0x040fe400078228ff */
[----:B------:R-:W-:Y:S02]  /*12050*/  PLOP3.LUT P0, PT, PT, PT, UP0, 0x80, 0x0 ;  /* 0x000000000000781c */ /* 0x000fe40003f0f008 */
[----:B------:R-:W-:Y:S01]  /*12060*/  HMMA.16816.F32 R16, R160, R170, R16 ;  /* 0x000000aaa010723c */ /* 0x000fe20000001810 */
[----:B------:R-:W-:Y:S03]  /*12070*/  LDSM.16.M88.4 R160, [R214+0x14080] ;  /* 0x01408000d6a0783b */ /* 0x000fe60000000200 */
[----:B------:R-:W-:Y:S01]  /*12080*/  IMAD.U32 R183, RZ, RZ, UR11 ;  /* 0x0000000bffb77e24 */ /* 0x000fe2000f8e00ff */
[----:B------:R-:W4:Y:S03]  /*12090*/  LDSM.16.M88.4 R168, [R213+0xd080] ;  /* 0x00d08000d5a8783b */ /* 0x000f260000000200 */
[C---:B--2---:R-:W-:Y:S05]  /*120a0*/  HMMA.16816.F32 R4, R152.reuse, R172, R4 ;  /* 0x000000ac9804723c */ /* 0x044fea0000001804 */
[----:B------:R-:W-:Y:S02]  /*120b0*/  @P2 LEA.HI.X R181, R180, R223, R181, 0x5, P1 ;  /* 0x000000dfb4b52211 */ /* 0x000fe400008f2cb5 */
[----:B------:R-:W-:Y:S01]  /*120c0*/  @P0 LEA R180, P0, R0, c[0x0][0x1c8], 0x1 ;  /* 0x0000720000b40a11 */ /* 0x000fe200078008ff */
[C---:B------:R-:W-:Y:S01]  /*120d0*/  HMMA.16816.F32 R8, R152.reuse, R174, R8 ;  /* 0x000000ae9808723c */ /* 0x040fe20000001808 */
[----:B------:R-:W-:Y:S01]  /*120e0*/  LDSM.16.M88.4 R172, [R213+0xd880] ;  /* 0x00d88000d5ac783b */ /* 0x000fe20000000200 */
[----:B------:R-:W-:Y:S02]  /*120f0*/  PLOP3.LUT P2, PT, PT, PT, UP0, 0x80, 0x0 ;  /* 0x000000000000781c */ /* 0x000fe40003f4f008 */
[----:B------:R-:W-:Y:S02]  /*12100*/  PLOP3.LUT P1, PT, PT, PT, UP3, 0x80, 0x0 ;  /* 0x000000000000781c */ /* 0x000fe40003f2f038 */
[----:B------:R-:W-:Y:S02]  /*12110*/  IADD3 R184, -R224, 0x1, -R183 ;  /* 0x00000001e0b87810 */ /* 0x000fe40007ffe9b7 */
[C---:B---3--:R-:W-:Y:S04]  /*12120*/  HMMA.16816.F32 R12, R152.reuse, R176, R12 ;  /* 0x000000b0980c723c */ /* 0x048fe8000000180c */
[----:B------:R-:W-:Y:S03]  /*12130*/  IADD3 R185, -R185, UR16, R184 ;  /* 0x00000010b9b97c10 */ /* 0x000fe6000fffe1b8 */
[----:B------:R-:W-:Y:S01]  /*12140*/  @P2 LEA.HI.X R181, R0, c[0x0][0x1cc], R181, 0x1, P0 ;  /* 0x0000730000b52a11 */ /* 0x000fe200000f0cb5 */
[----:B------:R-:W-:Y:S01]  /*12150*/  HMMA.16816.F32 R16, R152, R178, R16 ;  /* 0x000000b29810723c */ /* 0x000fe20000001810 */
[----:B------:R-:W-:Y:S01]  /*12160*/  LDSM.16.M88.4 R152, [R210+0x14080] ;  /* 0x01408000d298783b */ /* 0x000fe20000000200 */
[----:B------:R-:W-:Y:S02]  /*12170*/  PLOP3.LUT P2, PT, PT, PT, UP0, 0x80, 0x0 ;  /* 0x000000000000781c */ /* 0x000fe40003f4f008 */
[----:B------:R-:W-:Y:S01]  /*12180*/  PLOP3.LUT P0, PT, PT, PT, UP0, 0x80, 0x0 ;  /* 0x000000000000781c */ /* 0x000fe20003f0f008 */
[----:B------:R-:W-:Y:S01]  /*12190*/  LDSM.16.M88.4 R176, [R200] ;  /* 0x00000000c8b0783b */ /* 0x000fe20000000200 */
[----:B------:R-:W-:Y:S01]  /*121a0*/  PLOP3.LUT P0, PT, PT, PT, UP0, 0x80, 0x0 ;  /* 0x000000000000781c */ /* 0x000fe20003f0f008 */
[----:B------:R-:W-:Y:S01]  /*121b0*/  IMAD.MOV.U32 R0, RZ, RZ, R219 ;  /* 0x000000ffff007224 */ /* 0x000fe200078e00db */
[C---:B-----5:R-:W-:Y:S05]  /*121c0*/  HMMA.16816.F32 R4, R148.reuse, R156, R4 ;  /* 0x0000009c9404723c */ /* 0x060fea0000001804 */
[----:B------:R-:W-:Y:S01]  /*121d0*/  @P1 IMAD.MOV.U32 R0, RZ, RZ, R227 ;  /* 0x000000ffff001224 */ /* 0x000fe200078e00e3 */
[----:B------:R-:W-:Y:S02]  /*121e0*/  PLOP3.LUT P1, PT, PT, PT, UP0, 0x80, 0x0 ;  /* 0x000000000000781c */ /* 0x000fe40003f2f008 */
[C---:B------:R-:W-:Y:S01]  /*121f0*/  HMMA.16816.F32 R8, R148.reuse, R158, R8 ;  /* 0x0000009e9408723c */ /* 0x040fe20000001808 */
[----:B------:R-:W-:Y:S03]  /*12200*/  LDSM.16.M88.4 R156, [R201] ;  /* 0x00000000c99c783b */ /* 0x000fe60000000200 */
[C---:B------:R-:W-:Y:S01]  /*12210*/  IADD3 R187, R185.reuse, c[0x0][0x328], RZ ;  /* 0x0000ca00b9bb7a10 */ /* 0x040fe20007ffe0ff */
[----:B------:R-:W2:Y:S01]  /*12220*/  SHFL.IDX PT, R182, R0, RZ, 0x1c1f ;  /* 0x001c1fff00b67589 */ /* 0x000ea200000e0000 */
[----:B------:R-:W-:Y:S02]  /*12230*/  IADD3 R185, R185, UR7, RZ ;  /* 0x00000007b9b97c10 */ /* 0x000fe4000fffe0ff */
[C---:B-1----:R-:W-:Y:S08]  /*12240*/  HMMA.16816.F32 R12, R148.reuse, R164, R12 ;  /* 0x000000a4940c723c */ /* 0x042ff0000000180c */
[----:B------:R-:W-:Y:S01]  /*12250*/  HMMA.16816.F32 R16, R148, R166, R16 ;  /* 0x000000a69410723c */ /* 0x000fe20000001810 */
[----:B------:R-:W-:Y:S04]  /*12260*/  LDSM.16.M88.4 R148, [R209+0x14080] ;  /* 0x01408000d194783b */ /* 0x000fe80000000200 */
[----:B------:R-:W1:Y:S03]  /*12270*/  LDSM.16.M88.4 R164, [R208+0xd080] ;  /* 0x00d08000d0a4783b */ /* 0x000e660000000200 */
[C---:B----4-:R-:W-:Y:S05]  /*12280*/  HMMA.16816.F32 R4, R160.reuse, R168, R4 ;  /* 0x000000a8a004723c */ /* 0x050fea0000001804 */
[--C-:B--2---:R-:W-:Y:S03]  /*12290*/  IMAD.IADD R184, R187, 0x1, R182.reuse ;  /* 0x00000001bbb87824 */ /* 0x104fe600078e02b6 */
[C---:B------:R-:W-:Y:S01]  /*122a0*/  HMMA.16816.F32 R8, R160.reuse, R170, R8 ;  /* 0x000000aaa008723c */ /* 0x040fe20000001808 */
[----:B------:R-:W2:Y:S07]  /*122b0*/  LDSM.16.M88.4 R168, [R208+0xd880] ;  /* 0x00d88000d0a8783b */ /* 0x000eae0000000200 */
[C---:B------:R-:W-:Y:S08]  /*122c0*/  HMMA.16816.F32 R12, R160.reuse, R172, R12 ;  /* 0x000000aca00c723c */ /* 0x040ff0000000180c */
[----:B------:R-:W-:Y:S01]  /*122d0*/  HMMA.16816.F32 R16, R160, R174, R16 ;  /* 0x000000aea010723c */ /* 0x000fe20000001810 */
[----:B------:R-:W-:Y:S04]  /*122e0*/  LDSM.16.M88.4 R160, [R202+0x1000] ;  /* 0x00100000caa0783b */ /* 0x000fe80000000200 */
[----:B------:R-:W-:Y:S03]  /*122f0*/  LDSM.16.M88.4 R172, [R202+0x1800] ;  /* 0x00180000caac783b */ /* 0x000fe60000000200 */
[C---:B------:R-:W-:Y:S08]  /*12300*/  HMMA.16816.F32 R4, R152.reuse, R156, R4 ;  /* 0x0000009c9804723c */ /* 0x040ff00000001804 */
[C---:B------:R-:W-:Y:S01]  /*12310*/  HMMA.16816.F32 R8, R152.reuse, R158, R8 ;  /* 0x0000009e9808723c */ /* 0x040fe20000001808 */
[----:B------:R-:W3:Y:S07]  /*12320*/  LDSM.16.M88.4 R156, [R207+0x14080] ;  /* 0x01408000cf9c783b */ /* 0x000eee0000000200 */
        /* <DEDUP_REMOVED lines=10> */
[----:B------:R-:W-:Y:S03]  /*123d0*/  LDSM.16.M88.4 R168, [R198] ;  /* 0x00000000c6a8783b */ /* 0x000fe60000000200 */
[C---:B---3--:R-:W-:Y:S08]  /*123e0*/  HMMA.16816.F32 R4, R156.reuse, R160, R4 ;  /* 0x000000a09c04723c */ /* 0x048ff00000001804 */
[C---:B------:R-:W-:Y:S01]  /*123f0*/  HMMA.16816.F32 R8, R156.reuse, R162, R8 ;  /* 0x000000a29c08723c */ /* 0x040fe20000001808 */
[----:B------:R-:W2:Y:S07]  /*12400*/  LDSM.16.M88.4 R160, [R199] ;  /* 0x00000000c7a0783b */ /* 0x000eae0000000200 */
        /* <DEDUP_REMOVED lines=17> */
[----:B------:R-:W-:Y:S03]  /*12520*/  LDSM.16.M88.4 R168, [R197] ;  /* 0x00000000c5a8783b */ /* 0x000fe60000000200 */
[C---:B-1----:R-:W-:Y:S08]  /*12530*/  HMMA.16816.F32 R4, R156.reuse, R164, R4 ;  /* 0x000000a49c04723c */ /* 0x042ff00000001804 */
[C---:B------:R-:W-:Y:S01]  /*12540*/  HMMA.16816.F32 R8, R156.reuse, R166, R8 ;  /* 0x000000a69c08723c */ /* 0x040fe20000001808 */
[----:B------:R-:W1:Y:S07]  /*12550*/  LDSM.16.M88.4 R164, [R213+0xf080] ;  /* 0x00f08000d5a4783b */ /* 0x000e6e0000000200 */
[C---:B------:R-:W-:Y:S08]  /*12560*/  HMMA.16816.F32 R12, R156.reuse, R172, R12 ;  /* 0x000000ac9c0c723c */ /* 0x040ff0000000180c */
[----:B------:R-:W-:Y:S01]  /*12570*/  HMMA.16816.F32 R16, R156, R174, R16 ;  /* 0x000000ae9c10723c */ /* 0x000fe20000001810 */
[----:B------:R-:W3:Y:S04]  /*12580*/  LDSM.16.M88.4 R156, [R213+0xf880] ;  /* 0x00f88000d59c783b */ /* 0x000ee80000000200 */
[----:B------:R-:W-:Y:S03]  /*12590*/  LDSM.16.M88.4 R172, [R208+0xf080] ;  /* 0x00f08000d0ac783b */ /* 0x000fe60000000200 */
[C---:B--2---:R-:W-:Y:S08]  /*125a0*/  HMMA.16816.F32 R4, R152.reuse, R160, R4 ;  /* 0x000000a09804723c */ /* 0x044ff00000001804 */
[C---:B------:R-:W-:Y:S01]  /*125b0*/  HMMA.16816.F32 R8, R152.reuse, R162, R8 ;  /* 0x000000a29808723c */ /* 0x040fe20000001808 */
[----:B------:R-:W2:Y:S07]  /*125c0*/  LDSM.16.M88.4 R160, [R210+0x1c080] ;  /* 0x01c08000d2a0783b */ /* 0x000eae0000000200 */
[C---:B------:R-:W-:Y:S08]  /*125d0*/  HMMA.16816.F32 R12, R152.reuse, R176, R12 ;  /* 0x000000b0980c723c */ /* 0x040ff0000000180c */
[----:B------:R-:W-:Y:S01]  /*125e0*/  HMMA.16816.F32 R16, R152, R178, R16 ;  /* 0x000000b29810723c */ /* 0x000fe20000001810 */
[----:B------:R-:W4:Y:S07]  /*125f0*/  LDSM.16.M88.4 R152, [R196] ;  /* 0x00000000c498783b */ /* 0x000f2e0000000200 */
[C---:B-1----:R-:W-:Y:S08]  /*12600*/  HMMA.16816.F32 R4, R148.reuse, R164, R4 ;  /* 0x000000a49404723c */ /* 0x042ff00000001804 */
[C---:B------:R-:W-:Y:S01]  /*12610*/  HMMA.16816.F32 R8, R148.reuse, R166, R8 ;  /* 0x000000a69408723c */ /* 0x040fe20000001808 */
[----:B------:R-:W1:Y:S07]  /*12620*/  LDSM.16.M88.4 R164, [R209+0x1c080] ;  /* 0x01c08000d1a4783b */ /* 0x000e6e0000000200 */
[C---:B---3--:R-:W-:Y:S08]  /*12630*/  HMMA.16816.F32 R12, R148.reuse, R156, R12 ;  /* 0x0000009c940c723c */ /* 0x048ff0000000180c */
[----:B------:R-:W-:Y:S01]  /*12640*/  HMMA.16816.F32 R16, R148, R158, R16 ;  /* 0x0000009e9410723c */ /* 0x000fe20000001810 */
[----:B------:R-:W3:Y:S04]  /*12650*/  LDSM.16.M88.4 R148, [R208+0xf880] ;  /* 0x00f88000d094783b */ /* 0x000ee80000000200 */
[----:B------:R-:W-:Y:S03]  /*12660*/  LDSM.16.M88.4 R156, [R207+0x1c080] ;  /* 0x01c08000cf9c783b */ /* 0x000fe60000000200 */
[C---:B--2---:R-:W-:Y:S08]  /*12670*/  HMMA.16816.F32 R4, R160.reuse, R168, R4 ;  /* 0x000000a8a004723c */ /* 0x044ff00000001804 */
[C---:B------:R-:W-:Y:S01]  /*12680*/  HMMA.16816.F32 R8, R160.reuse, R170, R8 ;  /* 0x000000aaa008723c */ /* 0x040fe20000001808 */
[----:B------:R-:W2:Y:S07]  /*12690*/  LDSM.16.M88.4 R168, [R202+0x3000] ;  /* 0x00300000caa8783b */ /* 0x000eae0000000200 */
[C---:B----4-:R-:W-:Y:S08]  /*126a0*/  HMMA.16816.F32 R12, R160.reuse, R152, R12 ;  /* 0x00000098a00c723c */ /* 0x050ff0000000180c */
[----:B------:R-:W-:Y:S01]  /*126b0*/  HMMA.16816.F32 R16, R160, R154, R16 ;  /* 0x0000009aa010723c */ /* 0x000fe20000001810 */
[----:B------:R-:W4:Y:S01]  /*126c0*/  LDSM.16.M88.4 R152, [R202+0x3800] ;  /* 0x00380000ca98783b */ /* 0x000f220000000200 */
[----:B------:R-:W-:Y:S04]  /*126d0*/  DEPBAR.LE SB0, 0x0 ;  /* 0x000080000000791a */ /* 0x000fe80000000000 */
[----:B------:R-:W-:Y:S02]  /*126e0*/  BAR.SYNC.DEFER_BLOCKING 0x0 ;  /* 0x0000000000007b1d */ /* 0x000fe40000010000 */
[C---:B-1----:R-:W-:Y:S08]  /*126f0*/  HMMA.16816.F32 R4, R164.reuse, R172, R4 ;  /* 0x000000aca404723c */ /* 0x042ff00000001804 */
[C---:B------:R-:W-:Y:S08]  /*12700*/  HMMA.16816.F32 R8, R164.reuse, R174, R8 ;  /* 0x000000aea408723c */ /* 0x040ff00000001808 */
[C---:B---3--:R-:W-:Y:S01]  /*12710*/  HMMA.16816.F32 R12, R164.reuse, R148, R12 ;  /* 0x00000094a40c723c */ /* 0x048fe2000000180c */
[----:B------:R-:W-:Y:S01]  /*12720*/  @!PT LDS RZ, [RZ] ;  /* 0x00000000fffff984 */ /* 0x000fe20000000800 */
[----:B------:R-:W-:Y:S01]  /*12730*/  @!PT LDS RZ, [RZ] ;  /* 0x00000000fffff984 */ /* 0x000fe20000000800 */
[----:B------:R-:W-:Y:S01]  /*12740*/  @!PT LDS RZ, [RZ] ;  /* 0x00000000fffff984 */ /* 0x000fe20000000800 */
[----:B------:R1:W-:Y:S02]  /*12750*/  @P3 LDGSTS.E.BYPASS.LTC128B.128 [R218+0xc080], [R180.64], !P6 ;  /* 0x0c080000b4da3fae */ /* 0x0003e4000f101d5e */
[----:B------:R-:W-:Y:S05]  /*12760*/  LOP3.LUT P3, RZ, R215, 0x4, RZ, 0xc0, !PT ;  /* 0x00000004d7ff7812 */ /* 0x000fea000786c0ff */
[----:B------:R-:W-:Y:S08]  /*12770*/  HMMA.16816.F32 R16, R164, R150, R16 ;  /* 0x00000096a410723c */ /* 0x000ff00000001810 */
[C---:B--2---:R-:W-:Y:S01]  /*12780*/  HMMA.16816.F32 R4, R156.reuse, R168, R4 ;  /* 0x000000a89c04723c */ /* 0x044fe20000001804 */
[----:B------:R1:W-:Y:S07]  /*12790*/  @P2 LDGSTS.E.BYPASS.LTC128B.128 [R218+0xd080], [R180.64+0x80], !P3 ;  /* 0x0d080080b4da2fae */ /* 0x0003ee000d901d5e */
[C---:B------:R-:W-:Y:S01]  /*127a0*/  HMMA.16816.F32 R8, R156.reuse, R170, R8 ;  /* 0x000000aa9c08723c */ /* 0x040fe20000001808 */
[----:B------:R1:W-:Y:S04]  /*127b0*/  @P1 LDGSTS.E.BYPASS.LTC128B.128 [R218+0xe080], [R180.64+0x100], !P5 ;  /* 0x0e080100b4da1fae */ /* 0x0003e8000e901d5e */
[----:B------:R1:W-:Y:S01]  /*127c0*/  @P0 LDGSTS.E.BYPASS.LTC128B.128 [R218+0xf080], [R180.64+0x180], !P4 ;  /* 0x0f080180b4da0fae */ /* 0x0003e2000e101d5e */
[----:B------:R-:W-:Y:S02]  /*127d0*/  PLOP3.LUT P0, PT, PT, PT, UP2, 0x40, 0x0 ;  /* 0x000000000000781c */ /* 0x000fe40003f0e828 */
[C---:B----4-:R-:W-:Y:S01]  /*127e0*/  HMMA.16816.F32 R12, R156.reuse, R152, R12 ;  /* 0x000000989c0c723c */ /* 0x050fe2000000180c */
[----:B------:R-:W0:Y:S07]  /*127f0*/  LDGDEPBAR ;  /* 0x00000000000079af */ /* 0x000e2e0000000000 */
[----:B------:R-:W-:Y:S04]  /*12800*/  HMMA.16816.F32 R16, R156, R154, R16 ;  /* 0x0000009a9c10723c */ /* 0x000fe80000001810 */
[----:B-1----:R-:W-:Y:S04]  /*12810*/  IMAD.IADD R180, R185, 0x1, R182 ;  /* 0x00000001b9b47824 */ /* 0x002fe800078e02b6 */
        /* <DEDUP_REMOVED lines=15> */
.L_x_430:
[----:B------:R-:W-:Y:S04]  /*12910*/  MOV R148, c[0x0][0x32c] ;  /* 0x0000cb0000947a02 */ /* 0x000fe80000000f00 */
[----:B------:R-:W-:Y:S11]  /*12920*/  ISETP.NE.AND P0, PT, R148, 0x1, PT ;  /* 0x000000019400780c */ /* 0x000ff60003f05270 */
[----:B------:R-:W-:Y:S02]  /*12930*/  @!UPT UIADD3 URZ, URZ, URZ, URZ ;  /* 0x0000003f3f3ff290 */ /* 0x000fe4000fffe03f */
[----:B------:R-:W-:Y:S05]  /*12940*/  @P0 IMAD.HI.U32 R148, R182, c[0x0][0x330], RZ ;  /* 0x0000cc00b6940a27 */ /* 0x000fea00078e00ff */
[----:B------:R-:W-:Y:S02]  /*12950*/  @P0 SHF.R.U32.HI R182, RZ, c[0x0][0x334], R148 ;  /* 0x0000cd00ffb60a19 */ /* 0x000fe40000011694 */
.L_x_431:
[----:B------:R-:W-:Y:S05]  /*12960*/  BSYNC B0 ;  /* 0x0000000000007941 */ /* 0x000fea0003800000 */
.L_x_429:
[----:B------:R-:W-:Y:S04]  /*12970*/  IMAD R151, R182, c[0x0][0x32c], -R183 ;  /* 0x0000cb00b6977a24 */ /* 0x000fe800078e0ab7 */
[----:B------:R-:W-:Y:S05]  /*12980*/  IMAD.IADD R151, R151, 0x1, -R224 ;  /* 0x0000000197977824 */ /* 0x000fea00078e0ae0 */
[----:B------:R-:W-:Y:S02]  /*12990*/  IADD3 R149, R151, c[0x0][0x32c], RZ ;  /* 0x0000cb0097957a10 */ /* 0x000fe40007ffe0ff */
[----:B------:R-:W-:Y:S02]  /*129a0*/  IMNMX R180, R180, R151, !PT ;  /* 0x00000097b4b47217 */ /* 0x000fe40007800200 */
[----:B------:R-:W-:Y:S02]  /*129b0*/  IMNMX R184, R184, R149, PT ;  /* 0x00000095b8b87217 */ /* 0x000fe40003800200 */
.L_x_428:
[----:B------:R-:W-:Y:S01]  /*129c0*/  UISETP.GT.AND UP0, UPT, UR13, -0x1, UPT ;  /* 0xffffffff0d00788c */ /* 0x000fe2000bf04270 */
[----:B------:R-:W1:Y:S05]  /*129d0*/  SHFL.IDX PT, R0, R0, 0x1, 0x1c1f ;  /* 0x003c1f0000007f89 */ /* 0x000e6a00000e0000 */
[----:B------:R-:W-:Y:S02]  /*129e0*/  PLOP3.LUT P1, PT, PT, PT, UP0, 0x80, 0x0 ;  /* 0x000000000000781c */ /* 0x000fe40003f2f008 */
[----:B------:R-:W-:Y:S02]  /*129f0*/  PLOP3.LUT P0, PT, PT, PT, UP0, 0x80, 0x0 ;  /* 0x000000000000781c */ /* 0x000fe40003f0f008 */
[C---:B------:R-:W-:Y:S02]  /*12a00*/  ISETP.GT.AND P1, PT, R180.reuse, RZ, P1 ;  /* 0x000000ffb400720c */ /* 0x040fe40000f24270 */
[----:B------:R-:W-:Y:S02]  /*12a10*/  ISETP.GT.AND P0, PT, R180, 0x1, P0 ;  /* 0x00000001b400780c */ /* 0x000fe40000704270 */
[C---:B------:R-:W-:Y:S02]  /*12a20*/  ISETP.LT.OR P1, PT, R184.reuse, 0x1, P1 ;  /* 0x00000001b800780c */ /* 0x040fe40000f21670 */
[----:B------:R-:W-:Y:S02]  /*12a30*/  ISETP.LT.OR P0, PT, R184, 0x2, P0 ;  /* 0x00000002b800780c */ /* 0x000fe40000701670 */
[----:B------:R-:W-:Y:S02]  /*12a40*/  PLOP3.LUT P2, PT, PT, PT, UP0, 0x80, 0x0 ;  /* 0x000000000000781c */ /* 0x000fe40003f4f008 */
[----:B------:R-:W-:Y:S02]  /*12a50*/  FSEL R152, R4, -INF , !P1 ;  /* 0xff80000004987808 */ /* 0x000fe40004800000 */
[----:B------:R-:W-:Y:S02]  /*12a60*/  PLOP3.LUT P1, PT, PT, PT, UP0, 0x80, 0x0 ;  /* 0x000000000000781c */ /* 0x000fe40003f2f008 */
[----:B------:R-:W-:Y:S01]  /*12a70*/  FSEL R150, R5, -INF , !P0 ;  /* 0xff80000005967808 */ /* 0x000fe20004000000 */
[--C-:B-1----:R-:W-:Y:S01]  /*12a80*/  IMAD.IADD R187, R187, 0x1, R0.reuse ;  /* 0x00000001bbbb7824 */ /* 0x102fe200078e0200 */
[----:B------:R-:W-:Y:S01]  /*12a90*/  PLOP3.LUT P0, PT, PT, PT, UP0, 0x80, 0x0 ;  /* 0x000000000000781c */ /* 0x000fe20003f0f008 */
[----:B------:R-:W-:Y:S01]  /*12aa0*/  IMAD.IADD R185, R185, 0x1, R0 ;  /* 0x00000001b9b97824 */ /* 0x000fe200078e0200 */
[C---:B------:R-:W-:Y:S02]  /*12ab0*/  ISETP.GT.AND P2, PT, R180.reuse, 0x8, P2 ;  /* 0x00000008b400780c */ /* 0x040fe40001744270 */
[C---:B------:R-:W-:Y:S02]  /*12ac0*/  ISETP.GT.AND P1, PT, R180.reuse, 0x9, P1 ;  /* 0x00000009b400780c */ /* 0x040fe40000f24270 */
[----:B------:R-:W-:Y:S02]  /*12ad0*/  ISETP.GT.AND P0, PT, R180, 0x10, P0 ;  /* 0x00000010b400780c */ /* 0x000fe40000704270 */
[C---:B------:R-:W-:Y:S02]  /*12ae0*/  ISETP.LT.OR P2, PT, R184.reuse, 0x9, P2 ;  /* 0x00000009b800780c */ /* 0x040fe40001741670 */
[C---:B------:R-:W-:Y:S02]  /*12af0*/  ISETP.LT.OR P1, PT, R184.reuse, 0xa, P1 ;  /* 0x0000000ab800780c */ /* 0x040fe40000f21670 */
[----:B------:R-:W-:Y:S02]  /*12b00*/  ISETP.LT.OR P0, PT, R184, 0x11, P0 ;  /* 0x00000011b800780c */ /* 0x000fe40000701670 */
[----:B------:R-:W-:Y:S02]  /*12b10*/  FSEL R154, R8, -INF , !P2 ;  /* 0xff800000089a7808 */ /* 0x000fe40005000000 */
[----:B------:R-:W-:Y:S02]  /*12b20*/  PLOP3.LUT P2, PT, PT, PT, UP0, 0x80, 0x0 ;  /* 0x000000000000781c */ /* 0x000fe40003f4f008 */
[----:B------:R-:W-:Y:S02]  /*12b30*/  FSEL R8, R9, -INF , !P1 ;  /* 0xff80000009087808 */ /* 0x000fe40004800000 */
[----:B------:R-:W-:Y:S02]  /*12b40*/  PLOP3.LUT P1, PT, PT, PT, UP0, 0x80, 0x0 ;  /* 0x000000000000781c */ /* 0x000fe40003f2f008 */
[----:B------:R-:W-:Y:S02]  /*12b50*/  FSEL R168, R12, -INF , !P0 ;  /* 0xff8000000ca87808 */ /* 0x000fe40004000000 */
[----:B------:R-:W-:Y:S02]  /*12b60*/  PLOP3.LUT P0, PT, PT, PT, UP0, 0x80, 0x0 ;  /* 0x000000000000781c */ /* 0x000fe40003f0f008 */
[C---:B------:R-:W-:Y:S02]  /*12b70*/  ISETP.GT.AND P2, PT, R180.reuse, 0x11, P2 ;  /* 0x00000011b400780c */ /* 0x040fe40001744270 */
[C---:B------:R-:W-:Y:S02]  /*12b80*/  ISETP.GT.AND P1, PT, R180.reuse, 0x18, P1 ;  /* 0x00000018b400780c */ /* 0x040fe40000f24270 */
[----:B------:R-:W-:Y:S02]  /*12b90*/  ISETP.GT.AND P0, PT, R180, 0x19, P0 ;  /* 0x00000019b400780c */ /* 0x000fe40000704270 */
[C---:B------:R-:W-:Y:S02]  /*12ba0*/  ISETP.LT.OR P3, PT, R184.reuse, 0x12, P2 ;  /* 0x00000012b800780c */ /* 0x040fe40001761670 */
[C---:B------:R-:W-:Y:S02]  /*12bb0*/  ISETP.LT.OR P2, PT, R184.reuse, 0x19, P1 ;  /* 0x00000019b800780c */ /* 0x040fe40000f41670 */
[----:B------:R-:W-:Y:S02]  /*12bc0*/  ISETP.LT.OR P1, PT, R184, 0x1a, P0 ;  /* 0x0000001ab800780c */ /* 0x000fe40000721670 */
[----:B------:R-:W-:Y:S02]  /*12bd0*/  PLOP3.LUT P0, PT, PT, PT, UP2, 0x40, 0x0 ;  /* 0x000000000000781c */ /* 0x000fe40003f0e828 */
[----:B------:R-:W-:Y:S02]  /*12be0*/  FSEL R166, R13, -INF , !P3 ;  /* 0xff8000000da67808 */ /* 0x000fe40005800000 */
[----:B------:R-:W-:Y:S02]  /*12bf0*/  FSEL R164, R16, -INF , !P2 ;  /* 0xff80000010a47808 */ /* 0x000fe40005000000 */
[----:B------:R-:W-:Y:S07]  /*12c00*/  FSEL R162, R17, -INF , !P1 ;  /* 0xff80000011a27808 */ /* 0x000fee0004800000 */
        /* <DEDUP_REMOVED lines=15> */
.L_x_434:
[----:B------:R-:W-:Y:S04]  /*12d00*/  MOV R0, c[0x0][0x32c] ;  /* 0x0000cb0000007a02 */ /* 0x000fe80000000f00 */
[----:B------:R-:W-:Y:S11]  /*12d10*/  ISETP.NE.AND P0, PT, R0, 0x1, PT ;  /* 0x000000010000780c */ /* 0x000ff60003f05270 */
[----:B------:R-:W-:Y:S02]  /*12d20*/  @!UPT UIADD3 URZ, URZ, URZ, URZ ;  /* 0x0000003f3f3ff290 */ /* 0x000fe4000fffe03f */
[----:B------:R-:W-:Y:S05]  /*12d30*/  @P0 IMAD.HI.U32 R0, R4, c[0x0][0x330], RZ ;  /* 0x0000cc0004000a27 */ /* 0x000fea00078e00ff */
[----:B------:R-:W-:Y:S02]  /*12d40*/  @P0 SHF.R.U32.HI R4, RZ, c[0x0][0x334], R0 ;  /* 0x0000cd00ff040a19 */ /* 0x000fe40000011600 */
.L_x_435:
[----:B------:R-:W-:Y:S05]  /*12d50*/  BSYNC B0 ;  /* 0x0000000000007941 */ /* 0x000fea0003800000 */
.L_x_433:
[----:B------:R-:W-:Y:S04]  /*12d60*/  IMAD R183, R4, c[0x0][0x32c], -R183 ;  /* 0x0000cb0004b77a24 */ /* 0x000fe800078e0ab7 */
[----:B------:R-:W-:Y:S05]  /*12d70*/  IMAD.IADD R4, R183, 0x1, -R224 ;  /* 0x00000001b7047824 */ /* 0x000fea00078e0ae0 */
[----:B------:R-:W-:Y:S02]  /*12d80*/  IADD3 R0, R4, c[0x0][0x32c], RZ ;  /* 0x0000cb0004007a10 */ /* 0x000fe40007ffe0ff */
[----:B------:R-:W-:Y:S02]  /*12d90*/  IMNMX R185, R185, R4, !PT ;  /* 0x00000004b9b97217 */ /* 0x000fe40007800200 */
[----:B------:R-:W-:Y:S02]  /*12da0*/  IMNMX R187, R187, R0, PT ;  /* 0x00000000bbbb7217 */ /* 0x000fe40003800200 */
.L_x_432:
[----:B------:R-:W-:Y:S01]  /*12db0*/  FMNMX.FTZ R5, R152, R3, !PT ;  /* 0x0000000398057209 */ /* 0x000fe20007810000 */
[----:B------:R-:W-:Y:S01]  /*12dc0*/  LDSM.16.MT88.4 R156, [R206+0x8080] ;  /* 0x00808000ce9c783b */ /* 0x000fe20000004200 */
[----:B------:R-:W-:Y:S02]  /*12dd0*/  PLOP3.LUT P1, PT, PT, PT, UP0, 0x80, 0x0 ;  /* 0x000000000000781c */ /* 0x000fe40003f2f008 */
[----:B------:R-:W-:Y:S02]  /*12de0*/  FMNMX.FTZ R5, R150, R5, !PT ;  /* 0x0000000596057209 */ /* 0x000fe40007810000 */
[----:B------:R-:W-:Y:S02]  /*12df0*/  PLOP3.LUT P0, PT, PT, PT, UP0, 0x80, 0x0 ;  /* 0x000000000000781c */ /* 0x000fe40003f0f008 */
[----:B------:R-:W-:Y:S01]  /*12e00*/  FMNMX.FTZ R5, R154, R5, !PT ;  /* 0x000000059a057209 */ /* 0x000fe20007810000 */
[----:B------:R-:W-:Y:S01]  /*12e10*/  LDSM.16.MT88.4 R172, [R204+0x9880] ;  /* 0x00988000ccac783b */ /* 0x000fe20000004200 */
[C---:B------:R-:W-:Y:S02]  /*12e20*/  ISETP.GT.AND P1, PT, R185.reuse, RZ, P1 ;  /* 0x000000ffb900720c */ /* 0x040fe40000f24270 */
[----:B------:R-:W-:Y:S02]  /*12e30*/  FMNMX.FTZ R5, R8, R5, !PT ;  /* 0x0000000508057209 */ /* 0x000fe40007810000 */
[----:B------:R-:W-:Y:S02]  /*12e40*/  ISETP.GT.AND P0, PT, R185, 0x1, P0 ;  /* 0x00000001b900780c */ /* 0x000fe40000704270 */
[----:B------:R-:W-:Y:S01]  /*12e50*/  FMNMX.FTZ R5, R168, R5, !PT ;  /* 0x00000005a8057209 */ /* 0x000fe20007810000 */
[----:B------:R-:W-:Y:S01]  /*12e60*/  LDSM.16.MT88.4 R176, [R211+0xa880] ;  /* 0x00a88000d3b0783b */ /* 0x000fe20000004200 */
[C---:B------:R-:W-:Y:S02]  /*12e70*/  ISETP.LT.OR P2, PT, R187.reuse, 0x1, P1 ;  /* 0x00000001bb00780c */ /* 0x040fe40000f41670 */
[----:B------:R-:W-:Y:S02]  /*12e80*/  FMNMX.FTZ R5, R166, R5, !PT ;  /* 0x00000005a6057209 */ /* 0x000fe40007810000 */
[----:B------:R-:W-:Y:S02]  /*12e90*/  ISETP.LT.OR P1, PT, R187, 0x2, P0 ;  /* 0x00000002bb00780c */ /* 0x000fe40000721670 */
[----:B------:R-:W-:Y:S01]  /*12ea0*/  FMNMX.FTZ R5, R164, R5, !PT ;  /* 0x00000005a4057209 */ /* 0x000fe20007810000 */
[----:B------:R-:W-:Y:S01]  /*12eb0*/  LDSM.16.MT88.4 R180, [R206+0xa880] ;  /* 0x00a88000ceb4783b */ /* 0x000fe20000004200 */
[----:B------:R-:W-:Y:S02]  /*12ec0*/  PLOP3.LUT P3, PT, PT, PT, UP0, 0x80, 0x0 ;  /* 0x000000000000781c */ /* 0x000fe40003f6f008 */
[----:B------:R-:W-:Y:S02]  /*12ed0*/  FMNMX.FTZ R0, R162, R5, !PT ;  /* 0x00000005a2007209 */ /* 0x000fe40007810000 */
[----:B------:R-:W-:Y:S02]  /*12ee0*/  PLOP3.LUT P0, PT, PT, PT, UP0, 0x80, 0x0 ;  /* 0x000000000000781c */ /* 0x000fe40003f0f008 */
[----:B------:R-:W-:Y:S01]  /*12ef0*/  FSEL R13, R7, -INF , !P1 ;  /* 0xff800000070d7808 */ /* 0x000fe20004800000 */
[----:B------:R-:W1:Y:S01]  /*12f00*/  SHFL.BFLY PT, R5, R0, 0x2, 0x1f ;  /* 0x0c401f0000057f89 */ /* 0x000e6200000e0000 */
[C---:B------:R-:W-:Y:S02]  /*12f10*/  ISETP.GT.AND P1, PT, R185.reuse, 0x8, P3 ;  /* 0x00000008b900780c */ /* 0x040fe40001f24270 */
[----:B------:R-:W-:Y:S02]  /*12f20*/  ISETP.GT.AND P0, PT, R185, 0x9, P0 ;  /* 0x00000009b900780c */ /* 0x000fe40000704270 */
[----:B------:R-:W-:Y:S02]  /*12f30*/  FSEL R17, R6, -INF , !P2 ;  /* 0xff80000006117808 */ /* 0x000fe40005000000 */
[C---:B------:R-:W-:Y:S01]  /*12f40*/  ISETP.LT.OR P1, PT, R187.reuse, 0x9, P1 ;  /* 0x00000009bb00780c */ /* 0x040fe20000f21670 */
[----:B------:R-:W-:Y:S01]  /*12f50*/  LDSM.16.MT88.4 R188, [R211+0xb880] ;  /* 0x00b88000d3bc783b */ /* 0x000fe20000004200 */
[----:B------:R-:W-:Y:S02]  /*12f60*/  ISETP.LT.OR P0, PT, R187, 0xa, P0 ;  /* 0x0000000abb00780c */ /* 0x000fe40000701670 */
[----:B------:R-:W-:Y:S02]  /*12f70*/  PLOP3.LUT P2, PT, PT, PT, UP0, 0x80, 0x0 ;  /* 0x000000000000781c */ /* 0x000fe40003f4f008 */
[----:B------:R-:W-:Y:S02]  /*12f80*/  FMNMX.FTZ R4, R17, R2, !PT ;  /* 0x0000000211047209 */ /* 0x000fe40007810000 */
[----:B------:R-:W-:Y:S01]  /*12f90*/  ISETP.GT.AND P2, PT, R185, 0x10, P2 ;  /* 0x00000010b900780c */ /* 0x000fe20001744270 */
[----:B------:R-:W-:Y:S01]  /*12fa0*/  LDSM.16.MT88.4 R192, [R206+0xb880] ;  /* 0x00b88000cec0783b */ /* 0x000fe20000004200 */
[----:B------:R-:W-:Y:S02]  /*12fb0*/  FMNMX.FTZ R4, R13, R4, !PT ;  /* 0x000000040d047209 */ /* 0x000fe40007810000 */
[----:B------:R-:W-:Y:S02]  /*12fc0*/  FSEL R9, R10, -INF , !P1 ;  /* 0xff8000000a097808 */ /* 0x000fe40004800000 */
[----:B------:R-:W-:Y:S02]  /*12fd0*/  FSEL R11, R11, -INF , !P0 ;  /* 0xff8000000b0b7808 */ /* 0x000fe40004000000 */
[----:B------:R-:W-:Y:S02]  /*12fe0*/  PLOP3.LUT P0, PT, PT, PT, UP0, 0x80, 0x0 ;  /* 0x000000000000781c */ /* 0x000fe40003f0f008 */
[----:B------:R-:W-:Y:S02]  /*12ff0*/  ISETP.LT.OR P2, PT, R187, 0x11, P2 ;  /* 0x00000011bb00780c */ /* 0x000fe40001741670 */
[----:B------:R-:W-:Y:S02]  /*13000*/  ISETP.GT.AND P1, PT, R185, 0x11, P0 ;  /* 0x00000011b900780c */ /* 0x000fe40000724270 */
[----:B------:R-:W-:Y:S02]  /*13010*/  PLOP3.LUT P3, PT, PT, PT, UP0, 0x80, 0x0 ;  /* 0x000000000000781c */ /* 0x000fe40003f6f008 */
[----:B------:R-:W-:Y:S02]  /*13020*/  FMNMX.FTZ R4, R9, R4, !PT ;  /* 0x0000000409047209 */ /* 0x000fe40007810000 */
[----:B------:R-:W-:Y:S02]  /*13030*/  FSEL R165, R14, -INF , !P2 ;  /* 0xff8000000ea57808 */ /* 0x000fe40005000000 */
[----:B------:R-:W-:Y:S02]  /*13040*/  ISETP.LT.OR P2, PT, R187, 0x12, P1 ;  /* 0x00000012bb00780c */ /* 0x000fe40000f41670 */
[----:B------:R-:W-:Y:S02]  /*13050*/  ISETP.GT.AND P1, PT, R185, 0x18, P3 ;  /* 0x00000018b900780c */ /* 0x000fe40001f24270 */
[----:B------:R-:W-:Y:S01]  /*13060*/  PLOP3.LUT P0, PT, PT, PT, UP0, 0x80, 0x0 ;  /* 0x000000000000781c */ /* 0x000fe20003f0f008 */
[----:B------:R-:W-:Y:S01]  /*13070*/  UISETP.GT.AND UP0, UPT, UR13, UR10, UPT ;  /* 0x0000000a0d00728c */ /* 0x000fe2000bf04270 */
[----:B------:R-:W-:Y:S01]  /*13080*/  FMNMX.FTZ R4, R11, R4, !PT ;  /* 0x000000040b047209 */ /* 0x000fe20007810000 */
[----:B------:R-:W-:Y:S01]  /*13090*/  UIADD3 UR13, UR13, -0x1, URZ ;  /* 0xffffffff0d0d7890 */ /* 0x000fe2000fffe03f */
[----:B------:R-:W-:Y:S02]  /*130a0*/  ISETP.GT.AND P0, PT, R185, 0x19, P0 ;  /* 0x00000019b900780c */ /* 0x000fe40000704270 */
[----:B------:R-:W-:Y:S02]  /*130b0*/  FSEL R163, R15, -INF , !P2 ;  /* 0xff8000000fa37808 */ /* 0x000fe40005000000 */
[----:B------:R-:W-:Y:S02]  /*130c0*/  ISETP.LT.OR P1, PT, R187, 0x19, P1 ;  /* 0x00000019bb00780c */ /* 0x000fe40000f21670 */
[----:B------:R-:W-:Y:S02]  /*130d0*/  FMNMX.FTZ R4, R165, R4, !PT ;  /* 0x00000004a5047209 */ /* 0x000fe40007810000 */
[----:B------:R-:W-:Y:S02]  /*130e0*/  ISETP.LT.OR P0, PT, R187, 0x1a, P0 ;  /* 0x0000001abb00780c */ /* 0x000fe40000701670 */
[----:B------:R-:W-:Y:S01]  /*130f0*/  FSEL R161, R18, -INF , !P1 ;  /* 0xff80000012a17808 */ /* 0x000fe20004800000 */
[----:B------:R-:W-:Y:S01]  /*13100*/  LDSM.16.MT88.4 R184, [R204+0xa880] ;  /* 0x00a88000ccb8783b */ /* 0x000fe20000004200 */
[----:B------:R-:W-:Y:S02]  /*13110*/  FSEL R149, R19, -INF , !P0 ;  /* 0xff80000013957808 */ /* 0x000fe40004000000 */
[----:B-1----:R-:W-:Y:S02]  /*13120*/  FMNMX.FTZ R6, R0, R5, !PT ;  /* 0x0000000500067209 */ /* 0x002fe40007810000 */
[----:B------:R-:W-:Y:S03]  /*13130*/  FMNMX.FTZ R0, R163, R4, !PT ;  /* 0x00000004a3007209 */ /* 0x000fe60007810000 */
[----:B------:R-:W1:Y:S01]  /*13140*/  SHFL.BFLY PT, R15, R6, 0x1, 0x1f ;  /* 0x0c201f00060f7f89 */ /* 0x000e6200000e0000 */
[----:B------:R-:W-:Y:S04]  /*13150*/  FMNMX.FTZ R0, R161, R0, !PT ;  /* 0x00000000a1007209 */ /* 0x000fe80007810000 */
[----:B------:R-:W-:Y:S05]  /*13160*/  FMNMX.FTZ R7, R149, R0, !PT ;  /* 0x0000000095077209 */ /* 0x000fea0007810000 */
[----:B------:R-:W2:Y:S01]  /*13170*/  SHFL.BFLY PT, R4, R7, 0x2, 0x1f ;  /* 0x0c401f0007047f89 */ /* 0x000ea200000e0000 */
[----:B-1----:R-:W-:Y:S04]  /*13180*/  FMNMX.FTZ R0, R6, R15, !PT ;  /* 0x0000000f06007209 */ /* 0x002fe80007810000 */
[C---:B------:R-:W-:Y:S01]  /*13190*/  FSETP.NEU.FTZ.AND P0, PT, R0.reuse, -INF , PT ;  /* 0xff8000000000780b */ /* 0x040fe20003f1d000 */
[C---:B------:R-:W-:Y:S01]  /*131a0*/  FMUL.FTZ R167, R0.reuse, c[0x0][0x2d0] ;  /* 0x0000b40000a77a20 */ /* 0x040fe20000410000 */
[----:B--2---:R-:W-:Y:S04]  /*131b0*/  FMNMX.FTZ R5, R7, R4, !PT ;  /* 0x0000000407057209 */ /* 0x004fe80007810000 */
[----:B------:R-:W-:Y:S02]  /*131c0*/  FSEL R167, R167, RZ, P0 ;  /* 0x000000ffa7a77208 */ /* 0x000fe40000000000 */
[----:B------:R-:W-:Y:S01]  /*131d0*/  FSEL R4, R0, RZ, P0 ;  /* 0x000000ff00047208 */ /* 0x000fe20000000000 */
[----:B------:R-:W1:Y:S02]  /*131e0*/  SHFL.BFLY PT, R148, R5, 0x1, 0x1f ;  /* 0x0c201f0005947f89 */ /* 0x000e6400000e0000 */
[----:B------:R-:W-:Y:S02]  /*131f0*/  FFMA.FTZ R230, R152, c[0x0][0x2d0], -R167 ;  /* 0x0000b40098e67a23 */ /* 0x000fe400000108a7 */
[----:B------:R-:W-:Y:S02]  /*13200*/  FADD.FTZ R3, -R4, R3 ;  /* 0x0000000304037221 */ /* 0x000fe40000010100 */
[--C-:B------:R-:W-:Y:S02]  /*13210*/  FFMA.FTZ R151, R150, c[0x0][0x2d0], -R167.reuse ;  /* 0x0000b40096977a23 */ /* 0x100fe400000108a7 */
[--C-:B------:R-:W-:Y:S01]  /*13220*/  FFMA.FTZ R150, R154, c[0x0][0x2d0], -R167.reuse ;  /* 0x0000b4009a967a23 */ /* 0x100fe200000108a7 */
[----:B------:R-:W-:Y:S01]  /*13230*/  MUFU.EX2 R230, R230 ;  /* 0x000000e600e67308 */ /* 0x000fe20000000800 */
[--C-:B------:R-:W-:Y:S02]  /*13240*/  FFMA.FTZ R231, R8, c[0x0][0x2d0], -R167.reuse ;  /* 0x0000b40008e77a23 */ /* 0x100fe400000108a7 */
[----:B------:R-:W-:Y:S02]  /*13250*/  FMUL.FTZ R6, R3, c[0x0][0x2d0] ;  /* 0x0000b40003067a20 */ /* 0x000fe40000410000 */
[--C-:B------:R-:W-:Y:S02]  /*13260*/  FFMA.FTZ R236, R168, c[0x0][0x2d0], -R167.reuse ;  /* 0x0000b400a8ec7a23 */ /* 0x100fe400000108a7 */
[----:B------:R-:W-:Y:S01]  /*13270*/  LDSM.16.MT88.4 R168, [R206+0x9880] ;  /* 0x00988000cea8783b */ /* 0x000fe20000004200 */
[--C-:B------:R-:W-:Y:S02]  /*13280*/  FFMA.FTZ R237, R166, c[0x0][0x2d0], -R167.reuse ;  /* 0x0000b400a6ed7a23 */ /* 0x100fe400000108a7 */
[----:B------:R-:W2:Y:S01]  /*13290*/  MUFU.EX2 R3, R6 ;  /* 0x0000000600037308 */ /* 0x000ea20000000800 */
[--C-:B------:R-:W-:Y:S02]  /*132a0*/  FFMA.FTZ R238, R164, c[0x0][0x2d0], -R167.reuse ;  /* 0x0000b400a4ee7a23 */ /* 0x100fe400000108a7 */
[----:B------:R-:W-:Y:S01]  /*132b0*/  FFMA.FTZ R167, R162, c[0x0][0x2d0], -R167 ;  /* 0x0000b400a2a77a23 */ /* 0x000fe200000108a7 */
[----:B-1----:R-:W-:Y:S04]  /*132c0*/  FMNMX.FTZ R148, R5, R148, !PT ;  /* 0x0000009405947209 */ /* 0x002fe80007810000 */
[C---:B------:R-:W-:Y:S01]  /*132d0*/  FSETP.NEU.FTZ.AND P0, PT, R148.reuse, -INF , PT ;  /* 0xff8000009400780b */ /* 0x040fe20003f1d000 */
[C---:B------:R-:W-:Y:S01]  /*132e0*/  FMUL.FTZ R160, R148.reuse, c[0x0][0x2d0] ;  /* 0x0000b40094a07a20 */ /* 0x040fe20000410000 */
[----:B------:R-:W1:Y:S02]  /*132f0*/  MUFU.EX2 R151, R151 ;  /* 0x0000009700977308 */ /* 0x000e640000000800 */
[----:B------:R-:W-:Y:S02]  /*13300*/  FSEL R5, R148, RZ, P0 ;  /* 0x000000ff94057208 */ /* 0x000fe40000000000 */
[----:B------:R-:W-:Y:S02]  /*13310*/  FSEL R160, R160, RZ, P0 ;  /* 0x000000ffa0a07208 */ /* 0x000fe40000000000 */
[----:B------:R-:W-:Y:S01]  /*13320*/  PLOP3.LUT P0, PT, PT, PT, UP0, 0x80, 0x0 ;  /* 0x000000000000781c */ /* 0x000fe20003f0f008 */
[----:B------:R-:W-:Y:S02]  /*13330*/  FADD.FTZ R5, -R5, R2 ;  /* 0x0000000205057221 */ /* 0x000fe40000010100 */
[--C-:B------:R-:W-:Y:S01]  /*13340*/  FFMA.FTZ R234, R13, c[0x0][0x2d0], -R160.reuse ;  /* 0x0000b4000dea7a23 */ /* 0x100fe200000108a0 */
[----:B------:R-:W-:Y:S01]  /*13350*/  MUFU.EX2 R150, R150 ;  /* 0x0000009600967308 */ /* 0x000fe20000000800 */
[----:B------:R-:W3:Y:S01]  /*13360*/  LDSM.16.MT88.4 R12, [R211+0x8080] ;  /* 0x00808000d30c783b */ /* 0x000ee20000004200 */
[--C-:B------:R-:W-:Y:S02]  /*13370*/  FFMA.FTZ R235, R17, c[0x0][0x2d0], -R160.reuse ;  /* 0x0000b40011eb7a23 */ /* 0x100fe400000108a0 */
[--C-:B------:R-:W-:Y:S02]  /*13380*/  FFMA.FTZ R233, R9, c[0x0][0x2d0], -R160.reuse ;  /* 0x0000b40009e97a23 */ /* 0x100fe400000108a0 */
[--C-:B------:R-:W-:Y:S02]  /*13390*/  FFMA.FTZ R232, R11, c[0x0][0x2d0], -R160.reuse ;  /* 0x0000b4000be87a23 */ /* 0x100fe400000108a0 */
[----:B------:R-:W-:Y:S02]  /*133a0*/  FMUL.FTZ R2, R5, c[0x0][0x2d0] ;  /* 0x0000b40005027a20 */ /* 0x000fe40000410000 */
[----:B------:R-:W4:Y:S01]  /*133b0*/  MUFU.EX2 R231, R231 ;  /* 0x000000e700e77308 */ /* 0x000f220000000800 */
[C---:B--2---:R-:W-:Y:S02]  /*133c0*/  FMUL.FTZ R4, R3.reuse, R144 ;  /* 0x0000009003047220 */ /* 0x044fe40000410000 */
[----:B------:R-:W-:Y:S01]  /*133d0*/  FMUL.FTZ R5, R3, R145 ;  /* 0x0000009103057220 */ /* 0x000fe20000410000 */
[----:B-1----:R-:W-:Y:S01]  /*133e0*/  F2FP.PACK_AB R152, R151, R230 ;  /* 0x000000e69798723e */ /* 0x002fe200000000ff */
[C---:B------:R-:W-:Y:S02]  /*133f0*/  FMUL.FTZ R8, R3.reuse, R140 ;  /* 0x0000008c03087220 */ /* 0x040fe40000410000 */
[C---:B------:R-:W-:Y:S02]  /*13400*/  FMUL.FTZ R9, R3.reuse, R141 ;  /* 0x0000008d03097220 */ /* 0x040fe40000410000 */
[C---:B------:R-:W-:Y:S01]  /*13410*/  FMUL.FTZ R16, R3.reuse, R136 ;  /* 0x0000008803107220 */ /* 0x040fe20000410000 */
[----:B------:R-:W1:Y:S01]  /*13420*/  MUFU.EX2 R2, R2 ;  /* 0x0000000200027308 */ /* 0x000e620000000800 */
[----:B------:R-:W-:Y:S02]  /*13430*/  FMUL.FTZ R17, R3, R137 ;  /* 0x0000008903117220 */ /* 0x000fe40000410000 */
[--C-:B------:R-:W-:Y:S02]  /*13440*/  FFMA.FTZ R240, R165, c[0x0][0x2d0], -R160.reuse ;  /* 0x0000b400a5f07a23 */ /* 0x100fe400000108a0 */
[--C-:B------:R-:W-:Y:S02]  /*13450*/  FFMA.FTZ R241, R163, c[0x0][0x2d0], -R160.reuse ;  /* 0x0000b400a3f17a23 */ /* 0x100fe400000108a0 */
[--C-:B------:R-:W-:Y:S02]  /*13460*/  FFMA.FTZ R242, R161, c[0x0][0x2d0], -R160.reuse ;  /* 0x0000b400a1f27a23 */ /* 0x100fe400000108a0 */
[----:B------:R-:W-:Y:S01]  /*13470*/  FFMA.FTZ R160, R149, c[0x0][0x2d0], -R160 ;  /* 0x0000b40095a07a23 */ /* 0x000fe200000108a0 */
[----:B------:R-:W-:Y:S01]  /*13480*/  MUFU.EX2 R235, R235 ;  /* 0x000000eb00eb7308 */ /* 0x000fe20000000800 */
[C---:B------:R-:W-:Y:S02]  /*13490*/  FMUL.FTZ R28, R3.reuse, R28 ;  /* 0x0000001c031c7220 */ /* 0x040fe40000410000 */
[----:B------:R-:W-:Y:S01]  /*134a0*/  FMUL.FTZ R29, R3, R29 ;  /* 0x0000001d031d7220 */ /* 0x000fe20000410000 */
[----:B----4-:R-:W-:Y:S01]  /*134b0*/  F2FP.PACK_AB R154, R231, R150 ;  /* 0x00000096e79a723e */ /* 0x010fe200000000ff */
[C---:B------:R-:W-:Y:S02]  /*134c0*/  FMUL.FTZ R32, R3.reuse, R32 ;  /* 0x0000002003207220 */ /* 0x040fe40000410000 */
[C---:B------:R-:W-:Y:S02]  /*134d0*/  FMUL.FTZ R33, R3.reuse, R33 ;  /* 0x0000002103217220 */ /* 0x040fe40000410000 */
[C---:B------:R-:W-:Y:S01]  /*134e0*/  FMUL.FTZ R36, R3.reuse, R36 ;  /* 0x0000002403247220 */ /* 0x040fe20000410000 */
[----:B------:R-:W2:Y:S01]  /*134f0*/  MUFU.EX2 R234, R234 ;  /* 0x000000ea00ea7308 */ /* 0x000ea20000000800 */
[C---:B------:R-:W-:Y:S02]  /*13500*/  FMUL.FTZ R37, R3.reuse, R37 ;  /* 0x0000002503257220 */ /* 0x040fe40000410000 */
[C---:B------:R-:W-:Y:S02]  /*13510*/  FMUL.FTZ R40, R3.reuse, R40 ;  /* 0x0000002803287220 */ /* 0x040fe40000410000 */
[C---:B-1----:R-:W-:Y:S02]  /*13520*/  FMUL.FTZ R6, R2.reuse, R146 ;  /* 0x0000009202067220 */ /* 0x042fe40000410000 */
[C---:B------:R-:W-:Y:S02]  /*13530*/  FMUL.FTZ R7, R2.reuse, R147 ;  /* 0x0000009302077220 */ /* 0x040fe40000410000 */
[----:B------:R-:W1:Y:S01]  /*13540*/  LDSM.16.MT88.4 R144, [R205+0x8080] ;  /* 0x00808000cd90783b */ /* 0x000e620000004200 */
[----:B------:R-:W-:Y:S01]  /*13550*/  MUFU.EX2 R233, R233 ;  /* 0x000000e900e97308 */ /* 0x000fe20000000800 */
[C---:B------:R-:W-:Y:S02]  /*13560*/  FMUL.FTZ R10, R2.reuse, R142 ;  /* 0x0000008e020a7220 */ /* 0x040fe40000410000 */
[C---:B------:R-:W-:Y:S02]  /*13570*/  FMUL.FTZ R11, R2.reuse, R143 ;  /* 0x0000008f020b7220 */ /* 0x040fe40000410000 */
[C---:B------:R-:W-:Y:S02]  /*13580*/  FMUL.FTZ R18, R2.reuse, R138 ;  /* 0x0000008a02127220 */ /* 0x040fe40000410000 */
[C---:B------:R-:W-:Y:S01]  /*13590*/  FMUL.FTZ R19, R2.reuse, R139 ;  /* 0x0000008b02137220 */ /* 0x040fe20000410000 */
[----:B------:R-:W-:Y:S01]  /*135a0*/  LDSM.16.MT88.4 R140, [R206+0x9080] ;  /* 0x00908000ce8c783b */ /* 0x000fe20000004200 */
[C---:B------:R-:W-:Y:S01]  /*135b0*/  FMUL.FTZ R30, R2.reuse, R30 ;  /* 0x0000001e021e7220 */ /* 0x040fe20000410000 */
[----:B------:R-:W4:Y:S01]  /*135c0*/  MUFU.EX2 R232, R232 ;  /* 0x000000e800e87308 */ /* 0x000f220000000800 */
[C---:B------:R-:W-:Y:S02]  /*135d0*/  FMUL.FTZ R31, R2.reuse, R31 ;  /* 0x0000001f021f7220 */ /* 0x040fe40000410000 */
[----:B------:R-:W-:Y:S01]  /*135e0*/  FMUL.FTZ R34, R2, R34 ;  /* 0x0000002202227220 */ /* 0x000fe20000410000 */
[----:B--2---:R-:W-:Y:S01]  /*135f0*/  F2FP.PACK_AB R153, R234, R235 ;  /* 0x000000ebea99723e */ /* 0x004fe200000000ff */
[C---:B------:R-:W-:Y:S01]  /*13600*/  FMUL.FTZ R35, R2.reuse, R35 ;  /* 0x0000002302237220 */ /* 0x040fe20000410000 */
[----:B------:R-:W-:Y:S01]  /*13610*/  LDSM.16.MT88.4 R136, [R211+0x9080] ;  /* 0x00908000d388783b */ /* 0x000fe20000004200 */
        /* <DEDUP_REMOVED lines=8> */
[----:B------:R5:W-:Y:S01]  /*136a0*/  MUFU.EX2 R239, R167 ;  /* 0x000000a700ef7308 */ /* 0x000be20000000800 */
[C---:B------:R-:W-:Y:S02]  /*136b0*/  FMUL.FTZ R46, R2.reuse, R46 ;  /* 0x0000002e022e7220 */ /* 0x040fe40000410000 */
[----:B------:R-:W-:Y:S01]  /*136c0*/  FMUL.FTZ R47, R2, R47 ;  /* 0x0000002f022f7220 */ /* 0x000fe20000410000 */
[----:B----4-:R-:W-:Y:S01]  /*136d0*/  F2FP.PACK_AB R155, R232, R233 ;  /* 0x000000e9e89b723e */ /* 0x010fe200000000ff */
[C---:B------:R-:W-:Y:S02]  /*136e0*/  FMUL.FTZ R48, R3.reuse, R48 ;  /* 0x0000003003307220 */ /* 0x040fe40000410000 */
[C---:B------:R-:W-:Y:S02]  /*136f0*/  FMUL.FTZ R49, R3.reuse, R49 ;  /* 0x0000003103317220 */ /* 0x040fe40000410000 */
[C---:B------:R-:W-:Y:S01]  /*13700*/  FMUL.FTZ R50, R2.reuse, R50 ;  /* 0x0000003202327220 */ /* 0x040fe20000410000 */
[----:B------:R-:W-:Y:S01]  /*13710*/  MUFU.EX2 R236, R236 ;  /* 0x000000ec00ec7308 */ /* 0x000fe20000000800 */
[C---:B---3--:R-:W-:Y:S01]  /*13720*/  HMMA.16816.F32 R4, R152.reuse, R12, R4 ;  /* 0x0000000c9804723c */ /* 0x048fe20000001804 */
[----:B--2---:R-:W-:Y:S04]  /*13730*/  LDSM.16.MT88.4 R160, [R205+0x8880] ;  /* 0x00888000cda0783b */ /* 0x004fe80000004200 */
[C---:B------:R-:W-:Y:S02]  /*13740*/  FMUL.FTZ R51, R2.reuse, R51 ;  /* 0x0000003302337220 */ /* 0x040fe40000410000 */
[C---:B------:R-:W-:Y:S01]  /*13750*/  FMUL.FTZ R12, R3.reuse, R132 ;  /* 0x00000084030c7220 */ /* 0x040fe20000410000 */
[C---:B------:R-:W-:Y:S01]  /*13760*/  HMMA.16816.F32 R8, R152.reuse, R14, R8 ;  /* 0x0000000e9808723c */ /* 0x040fe20000001808 */
[----:B------:R-:W2:Y:S03]  /*13770*/  MUFU.EX2 R237, R237 ;  /* 0x000000ed00ed7308 */ /* 0x000ea60000000800 */
[C---:B------:R-:W-:Y:S01]  /*13780*/  FMUL.FTZ R13, R3.reuse, R133 ;  /* 0x00000085030d7220 */ /* 0x040fe20000410000 */
[----:B-----5:R-:W-:Y:S01]  /*13790*/  LDSM.16.MT88.4 R164, [R204+0x8880] ;  /* 0x00888000cca4783b */ /* 0x020fe20000004200 */
[C---:B------:R-:W-:Y:S02]  /*137a0*/  FMUL.FTZ R20, R3.reuse, R20 ;  /* 0x0000001403147220 */ /* 0x040fe40000410000 */
[C---:B------:R-:W-:Y:S03]  /*137b0*/  FMUL.FTZ R14, R2.reuse, R134 ;  /* 0x00000086020e7220 */ /* 0x040fe60000410000 */
[----:B------:R-:W3:Y:S01]  /*137c0*/  MUFU.EX2 R238, R238 ;  /* 0x000000ee00ee7308 */ /* 0x000ee20000000800 */
[C---:B------:R-:W-:Y:S02]  /*137d0*/  FMUL.FTZ R15, R2.reuse, R135 ;  /* 0x00000087020f7220 */ /* 0x040fe40000410000 */
[----:B------:R-:W4:Y:S01]  /*137e0*/  LDSM.16.MT88.4 R132, [R204+0x8080] ;  /* 0x00808000cc84783b */ /* 0x000f220000004200 */
[C---:B------:R-:W-:Y:S02]  /*137f0*/  FMUL.FTZ R52, R3.reuse, R52 ;  /* 0x0000003403347220 */ /* 0x040fe40000410000 */
[C---:B------:R-:W-:Y:S02]  /*13800*/  FMUL.FTZ R53, R3.reuse, R53 ;  /* 0x0000003503357220 */ /* 0x040fe40000410000 */
[C---:B------:R-:W-:Y:S02]  /*13810*/  HMMA.16816.F32 R12, R152.reuse, R156, R12 ;  /* 0x0000009c980c723c */ /* 0x040fe4000000180c */
[----:B------:R-:W-:Y:S01]  /*13820*/  MUFU.EX2 R240, R240 ;  /* 0x000000f000f07308 */ /* 0x000fe20000000800 */
[C---:B------:R-:W-:Y:S02]  /*13830*/  FMUL.FTZ R54, R2.reuse, R54 ;  /* 0x0000003602367220 */ /* 0x040fe40000410000 */
[C---:B------:R-:W-:Y:S02]  /*13840*/  FMUL.FTZ R55, R2.reuse, R55 ;  /* 0x0000003702377220 */ /* 0x040fe40000410000 */
[C---:B------:R-:W-:Y:S01]  /*13850*/  FMUL.FTZ R56, R3.reuse, R56 ;  /* 0x0000003803387220 */ /* 0x040fe20000410000 */
[C---:B------:R-:W-:Y:S01]  /*13860*/  HMMA.16816.F32 R16, R152.reuse, R158, R16 ;  /* 0x0000009e9810723c */ /* 0x040fe20000001810 */
[----:B------:R-:W-:Y:S03]  /*13870*/  LDSM.16.MT88.4 R156, [R206+0x8880] ;  /* 0x00888000ce9c783b */ /* 0x000fe60000004200 */
[C---:B------:R-:W-:Y:S01]  /*13880*/  FMUL.FTZ R21, R3.reuse, R21 ;  /* 0x0000001503157220 */ /* 0x040fe20000410000 */
[----:B------:R-:W5:Y:S01]  /*13890*/  MUFU.EX2 R241, R241 ;  /* 0x000000f100f17308 */ /* 0x000f620000000800 */
[C---:B------:R-:W-:Y:S02]  /*138a0*/  FMUL.FTZ R22, R2.reuse, R22 ;  /* 0x0000001602167220 */ /* 0x040fe40000410000 */
[C---:B------:R-:W-:Y:S04]  /*138b0*/  FMUL.FTZ R23, R2.reuse, R23 ;  /* 0x0000001702177220 */ /* 0x040fe80000410000 */
[C---:B------:R-:W-:Y:S02]  /*138c0*/  FMUL.FTZ R57, R3.reuse, R57 ;  /* 0x0000003903397220 */ /* 0x040fe40000410000 */
[C---:B------:R-:W-:Y:S01]  /*138d0*/  FMUL.FTZ R58, R2.reuse, R58 ;  /* 0x0000003a023a7220 */ /* 0x040fe20000410000 */
[C---:B-1----:R-:W-:Y:S01]  /*138e0*/  HMMA.16816.F32 R20, R152.reuse, R144, R20 ;  /* 0x000000909814723c */ /* 0x042fe20000001814 */
[----:B------:R-:W1:Y:S02]  /*138f0*/  MUFU.EX2 R242, R242 ;  /* 0x000000f200f27308 */ /* 0x000e640000000800 */
[C---:B------:R-:W-:Y:S02]  /*13900*/  FMUL.FTZ R24, R3.reuse, R24 ;  /* 0x0000001803187220 */ /* 0x040fe40000410000 */
[C---:B------:R-:W-:Y:S02]  /*13910*/  FMUL.FTZ R25, R3.reuse, R25 ;  /* 0x0000001903197220 */ /* 0x040fe40000410000 */
[C---:B------:R-:W-:Y:S02]  /*13920*/  FMUL.FTZ R26, R2.reuse, R26 ;  /* 0x0000001a021a7220 */ /* 0x040fe40000410000 */
[C---:B------:R-:W-:Y:S03]  /*13930*/  FMUL.FTZ R27, R2.reuse, R27 ;  /* 0x0000001b021b7220 */ /* 0x040fe60000410000 */
[C---:B------:R-:W-:Y:S02]  /*13940*/  FMUL.FTZ R59, R2.reuse, R59 ;  /* 0x0000003b023b7220 */ /* 0x040fe40000410000 */
[C---:B------:R-:W-:Y:S02]  /*13950*/  FMUL.FTZ R60, R3.reuse, R60 ;  /* 0x0000003c033c7220 */ /* 0x040fe40000410000 */
[C---:B------:R-:W-:Y:S03]  /*13960*/  HMMA.16816.F32 R24, R152.reuse, R146, R24 ;  /* 0x000000929818723c */ /* 0x040fe60000001818 */
[C---:B------:R-:W-:Y:S02]  /*13970*/  FMUL.FTZ R61, R3.reuse, R61 ;  /* 0x0000003d033d7220 */ /* 0x040fe40000410000 */
[C---:B------:R-:W-:Y:S02]  /*13980*/  FMUL.FTZ R62, R2.reuse, R62 ;  /* 0x0000003e023e7220 */ /* 0x040fe40000410000 */
[C---:B------:R-:W-:Y:S01]  /*13990*/  FMUL.FTZ R63, R2.reuse, R63 ;  /* 0x0000003f023f7220 */ /* 0x040fe20000410000 */
[C---:B----4-:R-:W-:Y:S04]  /*139a0*/  HMMA.16816.F32 R28, R152.reuse, R132, R28 ;  /* 0x00000084981c723c */ /* 0x050fe8000000181c */
[C---:B------:R-:W-:Y:S02]  /*139b0*/  FMUL.FTZ R64, R3.reuse, R64 ;  /* 0x0000004003407220 */ /* 0x040fe40000410000 */
[C---:B------:R-:W-:Y:S02]  /*139c0*/  FMUL.FTZ R65, R3.reuse, R65 ;  /* 0x0000004103417220 */ /* 0x040fe40000410000 */
[C---:B------:R-:W-:Y:S01]  /*139d0*/  HMMA.16816.F32 R32, R152.reuse, R134, R32 ;  /* 0x000000869820723c */ /* 0x040fe20000001820 */
[----:B------:R-:W4:Y:S03]  /*139e0*/  LDSM.16.MT88.4 R132, [R205+0x9080] ;  /* 0x00908000cd84783b */ /* 0x000f260000004200 */
[C---:B------:R-:W-:Y:S02]  /*139f0*/  FMUL.FTZ R66, R2.reuse, R66 ;  /* 0x0000004202427220 */ /* 0x040fe40000410000 */
[C---:B------:R-:W-:Y:S02]  /*13a00*/  FMUL.FTZ R67, R2.reuse, R67 ;  /* 0x0000004302437220 */ /* 0x040fe40000410000 */
[C---:B------:R-:W-:Y:S04]  /*13a10*/  HMMA.16816.F32 R36, R152.reuse, R136, R36 ;  /* 0x000000889824723c */ /* 0x040fe80000001824 */
[C---:B------:R-:W-:Y:S02]  /*13a20*/  FMUL.FTZ R68, R3.reuse, R68 ;  /* 0x0000004403447220 */ /* 0x040fe40000410000 */
[C---:B------:R-:W-:Y:S02]  /*13a30*/  FMUL.FTZ R69, R3.reuse, R69 ;  /* 0x0000004503457220 */ /* 0x040fe40000410000 */
[C---:B------:R-:W-:Y:S01]  /*13a40*/  HMMA.16816.F32 R40, R152.reuse, R138, R40 ;  /* 0x0000008a9828723c */ /* 0x040fe20000001828 */
[----:B------:R-:W1:Y:S03]  /*13a50*/  LDSM.16.MT88.4 R136, [R204+0x9080] ;  /* 0x00908000cc88783b */ /* 0x000e660000004200 */
[C---:B------:R-:W-:Y:S02]  /*13a60*/  FMUL.FTZ R70, R2.reuse, R70 ;  /* 0x0000004602467220 */ /* 0x040fe40000410000 */
[C---:B------:R-:W-:Y:S02]  /*13a70*/  FMUL.FTZ R71, R2.reuse, R71 ;  /* 0x0000004702477220 */ /* 0x040fe40000410000 */
[C---:B------:R-:W-:Y:S04]  /*13a80*/  HMMA.16816.F32 R44, R152.reuse, R140, R44 ;  /* 0x0000008c982c723c */ /* 0x040fe8000000182c */
[C---:B------:R-:W-:Y:S02]  /*13a90*/  FMUL.FTZ R72, R3.reuse, R72 ;  /* 0x0000004803487220 */ /* 0x040fe40000410000 */
[C---:B------:R-:W-:Y:S02]  /*13aa0*/  FMUL.FTZ R73, R3.reuse, R73 ;  /* 0x0000004903497220 */ /* 0x040fe40000410000 */
[C---:B------:R-:W-:Y:S01]  /*13ab0*/  HMMA.16816.F32 R48, R152.reuse, R142, R48 ;  /* 0x0000008e9830723c */ /* 0x040fe20000001830 */
[----:B------:R-:W2:Y:S03]  /*13ac0*/  LDSM.16.MT88.4 R140, [R211+0xa080] ;  /* 0x00a08000d38c783b */ /* 0x000ea60000004200 */
[C---:B------:R-:W-:Y:S02]  /*13ad0*/  FMUL.FTZ R74, R2.reuse, R74 ;  /* 0x0000004a024a7220 */ /* 0x040fe40000410000 */
[C---:B------:R-:W-:Y:S02]  /*13ae0*/  FMUL.FTZ R75, R2.reuse, R75 ;  /* 0x0000004b024b7220 */ /* 0x040fe40000410000 */
[C---:B------:R-:W-:Y:S01]  /*13af0*/  FMUL.FTZ R76, R3.reuse, R76 ;  /* 0x0000004c034c7220 */ /* 0x040fe20000410000 */
[C---:B----4-:R-:W-:Y:S03]  /*13b00*/  HMMA.16816.F32 R52, R152.reuse, R132, R52 ;  /* 0x000000849834723c */ /* 0x050fe60000001834 */
[C---:B------:R-:W-:Y:S02]  /*13b10*/  FMUL.FTZ R77, R3.reuse, R77 ;  /* 0x0000004d034d7220 */ /* 0x040fe40000410000 */
[C---:B------:R-:W-:Y:S02]  /*13b20*/  FMUL.FTZ R78, R2.reuse, R78 ;  /* 0x0000004e024e7220 */ /* 0x040fe40000410000 */
[C---:B------:R-:W-:Y:S01]  /*13b30*/  FMUL.FTZ R79, R2.reuse, R79 ;  /* 0x0000004f024f7220 */ /* 0x040fe20000410000 */
[C---:B------:R-:W-:Y:S01]  /*13b40*/  HMMA.16816.F32 R56, R152.reuse, R134, R56 ;  /* 0x000000869838723c */ /* 0x040fe20000001838 */
[----:B------:R-:W4:Y:S03]  /*13b50*/  LDSM.16.MT88.4 R132, [R206+0xa080] ;  /* 0x00a08000ce84783b */ /* 0x000f260000004200 */
[C---:B------:R-:W-:Y:S02]  /*13b60*/  FMUL.FTZ R80, R3.reuse, R80 ;  /* 0x0000005003507220 */ /* 0x040fe40000410000 */
[C---:B------:R-:W-:Y:S02]  /*13b70*/  FMUL.FTZ R81, R3.reuse, R81 ;  /* 0x0000005103517220 */ /* 0x040fe40000410000 */
[C---:B-1----:R-:W-:Y:S04]  /*13b80*/  HMMA.16816.F32 R60, R152.reuse, R136, R60 ;  /* 0x00000088983c723c */ /* 0x042fe8000000183c */
[C---:B------:R-:W-:Y:S02]  /*13b90*/  FMUL.FTZ R82, R2.reuse, R82 ;  /* 0x0000005202527220 */ /* 0x040fe40000410000 */
[C---:B------:R-:W-:Y:S02]  /*13ba0*/  FMUL.FTZ R83, R2.reuse, R83 ;  /* 0x0000005302537220 */ /* 0x040fe40000410000 */
[C---:B------:R-:W-:Y:S01]  /*13bb0*/  HMMA.16816.F32 R64, R152.reuse, R138, R64 ;  /* 0x0000008a9840723c */ /* 0x040fe20000001840 */
[----:B------:R-:W1:Y:S03]  /*13bc0*/  LDSM.16.MT88.4 R136, [R205+0xa080] ;  /* 0x00a08000cd88783b */ /* 0x000e660000004200 */
[C---:B------:R-:W-:Y:S02]  /*13bd0*/  FMUL.FTZ R84, R3.reuse, R84 ;  /* 0x0000005403547220 */ /* 0x040fe40000410000 */
[C---:B------:R-:W-:Y:S02]  /*13be0*/  FMUL.FTZ R85, R3.reuse, R85 ;  /* 0x0000005503557220 */ /* 0x040fe40000410000 */
[C---:B--2---:R-:W-:Y:S04]  /*13bf0*/  HMMA.16816.F32 R68, R152.reuse, R140, R68 ;  /* 0x0000008c9844723c */ /* 0x044fe80000001844 */
        /* <DEDUP_REMOVED lines=29> */
[C---:B------:R-:W-:Y:S04]  /*13dd0*/  FMUL.FTZ R104, R3.reuse, R104 ;  /* 0x0000006803687220 */ /* 0x040fe80000410000 */
[C---:B------:R-:W-:Y:S01]  /*13de0*/  FMUL.FTZ R105, R3.reuse, R105 ;  /* 0x0000006903697220 */ /* 0x040fe20000410000 */
[C---:B----4-:R-:W-:Y:S03]  /*13df0*/  HMMA.16816.F32 R100, R152.reuse, R132, R100 ;  /* 0x000000849864723c */ /* 0x050fe60000001864 */
[C---:B------:R-:W-:Y:S02]  /*13e00*/  FMUL.FTZ R106, R2.reuse, R106 ;  /* 0x0000006a026a7220 */ /* 0x040fe40000410000 */
[C---:B------:R-:W-:Y:S02]  /*13e10*/  FMUL.FTZ R107, R2.reuse, R107 ;  /* 0x0000006b026b7220 */ /* 0x040fe40000410000 */
[C---:B------:R-:W-:Y:S02]  /*13e20*/  FMUL.FTZ R108, R3.reuse, R108 ;  /* 0x0000006c036c7220 */ /* 0x040fe40000410000 */
[C---:B------:R-:W-:Y:S03]  /*13e30*/  FMUL.FTZ R109, R3.reuse, R109 ;  /* 0x0000006d036d7220 */ /* 0x040fe60000410000 */
[C---:B------:R-:W-:Y:S01]  /*13e40*/  HMMA.16816.F32 R104, R152.reuse, R134, R104 ;  /* 0x000000869868723c */ /* 0x040fe20000001868 */
[----:B------:R-:W4:Y:S02]  /*13e50*/  LDSM.16.MT88.4 R132, [R204+0xb080] ;  /* 0x00b08000cc84783b */ /* 0x000f240000004200 */
[C---:B------:R-:W-:Y:S02]  /*13e60*/  FMUL.FTZ R110, R2.reuse, R110 ;  /* 0x0000006e026e7220 */ /* 0x040fe40000410000 */
[C---:B------:R-:W-:Y:S02]  /*13e70*/  FMUL.FTZ R111, R2.reuse, R111 ;  /* 0x0000006f026f7220 */ /* 0x040fe40000410000 */
[C---:B------:R-:W-:Y:S02]  /*13e80*/  FMUL.FTZ R112, R3.reuse, R112 ;  /* 0x0000007003707220 */ /* 0x040fe40000410000 */
[C---:B------:R-:W-:Y:S03]  /*13e90*/  FMUL.FTZ R113, R3.reuse, R113 ;  /* 0x0000007103717220 */ /* 0x040fe60000410000 */
[C---:B-1----:R-:W-:Y:S03]  /*13ea0*/  HMMA.16816.F32 R108, R152.reuse, R136, R108 ;  /* 0x00000088986c723c */ /* 0x042fe6000000186c */
[C---:B------:R-:W-:Y:S02]  /*13eb0*/  FMUL.FTZ R114, R2.reuse, R114 ;  /* 0x0000007202727220 */ /* 0x040fe40000410000 */
[C---:B------:R-:W-:Y:S02]  /*13ec0*/  FMUL.FTZ R115, R2.reuse, R115 ;  /* 0x0000007302737220 */ /* 0x040fe40000410000 */
[C---:B------:R-:W-:Y:S02]  /*13ed0*/  FMUL.FTZ R116, R3.reuse, R116 ;  /* 0x0000007403747220 */ /* 0x040fe40000410000 */
[C---:B------:R-:W-:Y:S03]  /*13ee0*/  FMUL.FTZ R117, R3.reuse, R117 ;  /* 0x0000007503757220 */ /* 0x040fe60000410000 */
[C---:B------:R-:W-:Y:S01]  /*13ef0*/  HMMA.16816.F32 R112, R152.reuse, R138, R112 ;  /* 0x0000008a9870723c */ /* 0x040fe20000001870 */
[----:B------:R-:W1:Y:S02]  /*13f00*/  LDSM.16.MT88.4 R136, [R211+0x8880] ;  /* 0x00888000d388783b */ /* 0x000e640000004200 */
[C---:B------:R-:W-:Y:S02]  /*13f10*/  FMUL.FTZ R118, R2.reuse, R118 ;  /* 0x0000007602767220 */ /* 0x040fe40000410000 */
[C---:B------:R-:W-:Y:S02]  /*13f20*/  FMUL.FTZ R119, R2.reuse, R119 ;  /* 0x0000007702777220 */ /* 0x040fe40000410000 */
[C---:B------:R-:W-:Y:S02]  /*13f30*/  FMUL.FTZ R120, R3.reuse, R120 ;  /* 0x0000007803787220 */ /* 0x040fe40000410000 */
[C---:B------:R-:W-:Y:S03]  /*13f40*/  FMUL.FTZ R121, R3.reuse, R121 ;  /* 0x0000007903797220 */ /* 0x040fe60000410000 */
[C---:B--2---:R-:W-:Y:S03]  /*13f50*/  HMMA.16816.F32 R116, R152.reuse, R140, R116 ;  /* 0x0000008c9874723c */ /* 0x044fe60000001874 */
[C---:B------:R-:W-:Y:S02]  /*13f60*/  FMUL.FTZ R122, R2.reuse, R122 ;  /* 0x0000007a027a7220 */ /* 0x040fe40000410000 */
[C---:B------:R-:W-:Y:S02]  /*13f70*/  FMUL.FTZ R123, R2.reuse, R123 ;  /* 0x0000007b027b7220 */ /* 0x040fe40000410000 */
[C---:B------:R-:W-:Y:S02]  /*13f80*/  FMUL.FTZ R124, R3.reuse, R124 ;  /* 0x0000007c037c7220 */ /* 0x040fe40000410000 */
[C---:B------:R-:W-:Y:S03]  /*13f90*/  FMUL.FTZ R125, R3.reuse, R125 ;  /* 0x0000007d037d7220 */ /* 0x040fe60000410000 */
[C---:B------:R-:W-:Y:S03]  /*13fa0*/  HMMA.16816.F32 R120, R152.reuse, R142, R120 ;  /* 0x0000008e9878723c */ /* 0x040fe60000001878 */
[C---:B------:R-:W-:Y:S02]  /*13fb0*/  FMUL.FTZ R126, R2.reuse, R126 ;  /* 0x0000007e027e7220 */ /* 0x040fe40000410000 */
[C---:B------:R-:W-:Y:S02]  /*13fc0*/  FMUL.FTZ R127, R2.reuse, R127 ;  /* 0x0000007f027f7220 */ /* 0x040fe40000410000 */
[C---:B------:R-:W-:Y:S02]  /*13fd0*/  FMUL.FTZ R128, R3.reuse, R128 ;  /* 0x0000008003807220 */ /* 0x040fe40000410000 */
[C---:B------:R-:W-:Y:S03]  /*13fe0*/  FMUL.FTZ R129, R3.reuse, R129 ;  /* 0x0000008103817220 */ /* 0x040fe60000410000 */
[C---:B----4-:R-:W-:Y:S03]  /*13ff0*/  HMMA.16816.F32 R124, R152.reuse, R132, R124 ;  /* 0x00000084987c723c */ /* 0x050fe6000000187c */
[C---:B------:R-:W-:Y:S02]  /*14000*/  FMUL.FTZ R130, R2.reuse, R130 ;  /* 0x0000008202827220 */ /* 0x040fe40000410000 */
[C---:B------:R-:W-:Y:S02]  /*14010*/  FMUL.FTZ R131, R2.reuse, R131 ;  /* 0x0000008302837220 */ /* 0x040fe40000410000 */
[----:B------:R-:W-:Y:S01]  /*14020*/  FFMA.FTZ R230, R3, R226, R230 ;  /* 0x000000e203e67223 */ /* 0x000fe200000100e6 */
[----:B------:R-:W-:Y:S01]  /*14030*/  MOV R3, R0 ;  /* 0x0000000000037202 */ /* 0x000fe20000000f00 */
[----:B------:R-:W-:Y:S03]  /*14040*/  FFMA.FTZ R235, R2, R225, R235 ;  /* 0x000000e102eb7223 */ /* 0x000fe600000100eb */
[----:B------:R-:W-:Y:S03]  /*14050*/  HMMA.16816.F32 R128, R152, R134, R128 ;  /* 0x000000869880723c */ /* 0x000fe60000001880 */
[----:B------:R-:W-:Y:S01]  /*14060*/  FADD.FTZ R151, R151, R230 ;  /* 0x000000e697977221 */ /* 0x000fe20000010000 */
[----:B------:R-:W-:Y:S01]  /*14070*/  MOV R2, R148 ;  /* 0x0000009400027202 */ /* 0x000fe20000000f00 */
[----:B------:R-:W-:Y:S02]  /*14080*/  FADD.FTZ R234, R234, R235 ;  /* 0x000000ebeaea7221 */ /* 0x000fe40000010000 */
[----:B------:R-:W-:Y:S01]  /*14090*/  F2FP.PACK_AB R152, R237, R236 ;  /* 0x000000eced98723e */ /* 0x000fe200000000ff */
[----:B------:R-:W-:Y:S01]  /*140a0*/  FADD.FTZ R150, R150, R151 ;  /* 0x0000009796967221 */ /* 0x000fe20000010000 */
[----:B---3--:R-:W-:Y:S03]  /*140b0*/  F2FP.PACK_AB R154, R239, R238 ;  /* 0x000000eeef9a723e */ /* 0x008fe600000000ff */
[----:B-----5:R-:W-:Y:S01]  /*140c0*/  F2FP.PACK_AB R153, R241, R240 ;  /* 0x000000f0f199723e */ /* 0x020fe200000000ff */
[----:B------:R-:W-:Y:S01]  /*140d0*/  FADD.FTZ R231, R231, R150 ;  /* 0x00000096e7e77221 */ /* 0x000fe20000010000 */
[----:B------:R-:W-:Y:S03]  /*140e0*/  F2FP.PACK_AB R155, R149, R242 ;  /* 0x000000f2959b723e */ /* 0x000fe600000000ff */
[----:B------:R-:W-:Y:S04]  /*140f0*/  FADD.FTZ R236, R236, R231 ;  /* 0x000000e7ecec7221 */ /* 0x000fe80000010000 */
[C---:B-1----:R-:W-:Y:S01]  /*14100*/  HMMA.16816.F32 R144, R152.reuse, R136, R4 ;  /* 0x000000889890723c */ /* 0x042fe20000001804 */
[----:B------:R-:W1:Y:S02]  /*14110*/  LDSM.16.MT88.4 R4, [R211+0x9880] ;  /* 0x00988000d304783b */ /* 0x000e640000004200 */
[----:B------:R-:W-:Y:S04]  /*14120*/  FADD.FTZ R237, R237, R236 ;  /* 0x000000eceded7221 */ /* 0x000fe80000010000 */
[----:B------:R-:W-:Y:S01]  /*14130*/  FADD.FTZ R226, R238, R237 ;  /* 0x000000edeee27221 */ /* 0x000fe20000010000 */
[C---:B------:R-:W-:Y:S01]  /*14140*/  HMMA.16816.F32 R140, R152.reuse, R138, R8 ;  /* 0x0000008a988c723c */ /* 0x040fe20000001808 */
[----:B------:R-:W2:Y:S03]  /*14150*/  LDSM.16.MT88.4 R8, [R205+0x9880] ;  /* 0x00988000cd08783b */ /* 0x000ea60000004200 */
[----:B------:R-:W-:Y:S04]  /*14160*/  FADD.FTZ R226, R239, R226 ;  /* 0x000000e2efe27221 */ /* 0x000fe80000010000 */
[C---:B------:R-:W-:Y:S01]  /*14170*/  HMMA.16816.F32 R132, R152.reuse, R156, R12 ;  /* 0x0000009c9884723c */ /* 0x040fe2000000180c */
[----:B------:R-:W3:Y:S07]  /*14180*/  LDSM.16.MT88.4 R12, [R205+0xa880] ;  /* 0x00a88000cd0c783b */ /* 0x000eee0000004200 */
[C---:B------:R-:W-:Y:S01]  /*14190*/  HMMA.16816.F32 R136, R152.reuse, R158, R16 ;  /* 0x0000009e9888723c */ /* 0x040fe20000001810 */
[----:B------:R-:W4:Y:S07]  /*141a0*/  LDSM.16.MT88.4 R16, [R205+0xb880] ;  /* 0x00b88000cd10783b */ /* 0x000f2e0000004200 */
[C---:B------:R-:W-:Y:S01]  /*141b0*/  HMMA.16816.F32 R20, R152.reuse, R160, R20 ;  /* 0x000000a09814723c */ /* 0x040fe20000001814 */
[----:B------:R-:W5:Y:S07]  /*141c0*/  LDSM.16.MT88.4 R156, [R204+0xb880] ;  /* 0x00b88000cc9c783b */ /* 0x000f6e0000004200 */
[C---:B------:R-:W-:Y:S08]  /*141d0*/  HMMA.16816.F32 R24, R152.reuse, R162, R24 ;  /* 0x000000a29818723c */ /* 0x040ff00000001818 */
[C---:B------:R-:W-:Y:S08]  /*141e0*/  HMMA.16816.F32 R28, R152.reuse, R164, R28 ;  /* 0x000000a4981c723c */ /* 0x040ff0000000181c */
[C---:B------:R-:W-:Y:S08]  /*141f0*/  HMMA.16816.F32 R32, R152.reuse, R166, R32 ;  /* 0x000000a69820723c */ /* 0x040ff00000001820 */
[C---:B-1----:R-:W-:Y:S07]  /*14200*/  HMMA.16816.F32 R36, R152.reuse, R4, R36 ;  /* 0x000000049824723c */ /* 0x042fee0000001824 */
[----:B------:R-:W-:Y:S01]  /*14210*/  FADD.FTZ R5, R233, R234 ;  /* 0x000000eae9057221 */ /* 0x000fe20000010000 */
[C---:B------:R-:W-:Y:S04]  /*14220*/  HMMA.16816.F32 R40, R152.reuse, R6, R40 ;  /* 0x000000069828723c */ /* 0x040fe80000001828 */
[----:B------:R-:W-:Y:S04]  /*14230*/  FADD.FTZ R5, R232, R5 ;  /* 0x00000005e8057221 */ /* 0x000fe80000010000 */
[C---:B------:R-:W-:Y:S04]  /*14240*/  HMMA.16816.F32 R44, R152.reuse, R168, R44 ;  /* 0x000000a8982c723c */ /* 0x040fe8000000182c */
[----:B------:R-:W-:Y:S04]  /*14250*/  FADD.FTZ R240, R240, R5 ;  /* 0x00000005f0f07221 */ /* 0x000fe80000010000 */
[C---:B------:R-:W-:Y:S04]  /*14260*/  HMMA.16816.F32 R48, R152.reuse, R170, R48 ;  /* 0x000000aa9830723c */ /* 0x040fe80000001830 */
[----:B------:R-:W-:Y:S04]  /*14270*/  FADD.FTZ R241, R241, R240 ;  /* 0x000000f0f1f17221 */ /* 0x000fe80000010000 */
[C---:B--2---:R-:W-:Y:S04]  /*14280*/  HMMA.16816.F32 R52, R152.reuse, R8, R52 ;  /* 0x000000089834723c */ /* 0x044fe80000001834 */
[----:B------:R-:W-:Y:S04]  /*14290*/  FADD.FTZ R242, R242, R241 ;  /* 0x000000f1f2f27221 */ /* 0x000fe80000010000 */
[C---:B------:R-:W-:Y:S04]  /*142a0*/  HMMA.16816.F32 R56, R152.reuse, R10, R56 ;  /* 0x0000000a9838723c */ /* 0x040fe80000001838 */
[----:B------:R-:W-:Y:S04]  /*142b0*/  FADD.FTZ R225, R149, R242 ;  /* 0x000000f295e17221 */ /* 0x000fe80000010000 */
[C---:B------:R-:W-:Y:S08]  /*142c0*/  HMMA.16816.F32 R60, R152.reuse, R172, R60 ;  /* 0x000000ac983c723c */ /* 0x040ff0000000183c */
[C---:B------:R-:W-:Y:S08]  /*142d0*/  HMMA.16816.F32 R64, R152.reuse, R174, R64 ;  /* 0x000000ae9840723c */ /* 0x040ff00000001840 */
[C---:B------:R-:W-:Y:S08]  /*142e0*/  HMMA.16816.F32 R68, R152.reuse, R176, R68 ;  /* 0x000000b09844723c */ /* 0x040ff00000001844 */
[C---:B------:R-:W-:Y:S08]  /*142f0*/  HMMA.16816.F32 R72, R152.reuse, R178, R72 ;  /* 0x000000b29848723c */ /* 0x040ff00000001848 */
[C---:B------:R-:W-:Y:S08]  /*14300*/  HMMA.16816.F32 R76, R152.reuse, R180, R76 ;  /* 0x000000b4984c723c */ /* 0x040ff0000000184c */
[C---:B------:R-:W-:Y:S08]  /*14310*/  HMMA.16816.F32 R80, R152.reuse, R182, R80 ;  /* 0x000000b69850723c */ /* 0x040ff00000001850 */
[C---:B---3--:R-:W-:Y:S07]  /*14320*/  HMMA.16816.F32 R84, R152.reuse, R12, R84 ;  /* 0x0000000c9854723c */ /* 0x048fee0000001854 */
[----:B------:R-:W-:Y:S01]  /*14330*/  MOV R12, R148 ;  /* 0x00000094000c7202 */ /* 0x000fe20000000f00 */
[C---:B------:R-:W-:Y:S08]  /*14340*/  HMMA.16816.F32 R88, R152.reuse, R14, R88 ;  /* 0x0000000e9858723c */ /* 0x040ff00000001858 */
[C---:B------:R-:W-:Y:S08]  /*14350*/  HMMA.16816.F32 R92, R152.reuse, R184, R92 ;  /* 0x000000b8985c723c */ /* 0x040ff0000000185c */
[C---:B------:R-:W-:Y:S08]  /*14360*/  HMMA.16816.F32 R96, R152.reuse, R186, R96 ;  /* 0x000000ba9860723c */ /* 0x040ff00000001860 */
[C---:B------:R-:W-:Y:S08]  /*14370*/  HMMA.16816.F32 R100, R152.reuse, R188, R100 ;  /* 0x000000bc9864723c */ /* 0x040ff00000001864 */
[C---:B------:R-:W-:Y:S08]  /*14380*/  HMMA.16816.F32 R104, R152.reuse, R190, R104 ;  /* 0x000000be9868723c */ /* 0x040ff00000001868 */
[C---:B------:R-:W-:Y:S08]  /*14390*/  HMMA.16816.F32 R108, R152.reuse, R192, R108 ;  /* 0x000000c0986c723c */ /* 0x040ff0000000186c */
[C---:B------:R-:W-:Y:S08]  /*143a0*/  HMMA.16816.F32 R112, R152.reuse, R194, R112 ;  /* 0x000000c29870723c */ /* 0x040ff00000001870 */
[C---:B----4-:R-:W-:Y:S08]  /*143b0*/  HMMA.16816.F32 R116, R152.reuse, R16, R116 ;  /* 0x000000109874723c */ /* 0x050ff00000001874 */
[C---:B------:R-:W-:Y:S08]  /*143c0*/  HMMA.16816.F32 R120, R152.reuse, R18, R120 ;  /* 0x000000129878723c */ /* 0x040ff00000001878 */
[C---:B-----5:R-:W-:Y:S08]  /*143d0*/  HMMA.16816.F32 R124, R152.reuse, R156, R124 ;  /* 0x0000009c987c723c */ /* 0x060ff0000000187c */
[----:B------:R-:W-:Y:S01]  /*143e0*/  HMMA.16816.F32 R128, R152, R158, R128 ;  /* 0x0000009e9880723c */ /* 0x000fe20000001880 */
[----:B------:R-:W-:-:S07]  /*143f0*/  @P0 BRA `(.L_x_436) ;  /* 0xffffd7f000000947 */ /* 0x000fce000383ffff */
.L_x_427:
[----:B------:R-:W1:Y:S01]  /*14400*/  S2UR UR8, SR_CTAID.X ;  /* 0x00000000000879c3 */ /* 0x000e620000002500 */
[----:B------:R-:W-:Y:S01]  /*14410*/  ULDC.64 UR4, c[0x0][0x2c8] ;  /* 0x0000b20000047ab9 */ /* 0x000fe20000000a00 */
[----:B------:R-:W-:Y:S01]  /*14420*/  PLOP3.LUT P0, PT, PT, PT, UP2, 0x40, 0x0 ;  /* 0x000000000000781c */ /* 0x000fe20003f0e828 */
[----:B-1----:R-:W-:-:S04]  /*14430*/  ULEA UR8, UR8, 0x7f, 0x7 ;  /* 0x0000007f08087891 */ /* 0x002fc8000f8e383f */
        /* <DEDUP_REMOVED lines=18> */
.L_x_438:
[----:B------:R-:W-:Y:S02]  /*14560*/  ULDC UR4, c[0x0][0x32c] ;  /* 0x0000cb0000047ab9 */ /* 0x000fe40000000800 */
[----:B------:R-:W-:-:S03]  /*14570*/  UISETP.NE.AND UP0, UPT, UR4, 0x1, UPT ;  /* 0x000000010400788c */ /* 0x000fc6000bf05270 */
[----:B------:R-:W-:Y:S02]  /*14580*/  ULDC.64 UR4, c[0x0][0x330] ;  /* 0x0000cc0000047ab9 */ /* 0x000fe40000000a00 */
[----:B------:R-:W-:-:S06]  /*14590*/  UIMAD.WIDE.U32 UR10, UR9, UR4, URZ ;  /* 0x00000004090a72a5 */ /* 0x000fcc000f8e003f */
[----:B------:R-:W-:Y:S02]  /*145a0*/  @UP0 USHF.R.U32.HI UR9, URZ, UR5, UR11 ;  /* 0x000000053f090299 */ /* 0x000fe4000801160b */
.L_x_439:
[----:B------:R-:W-:Y:S02]  /*145b0*/  ULDC UR4, c[0x0][0x32c] ;  /* 0x0000cb0000047ab9 */ /* 0x000fe40000000800 */
[----:B------:R-:W-:-:S04]  /*145c0*/  UIMAD UR4, UR9, UR4, URZ ;  /* 0x00000004090472a4 */ /* 0x000fc8000f8e023f */
[----:B------:R-:W-:-:S04]  /*145d0*/  UISETP.LT.AND UP0, UPT, UR8, UR4, UPT ;  /* 0x000000040800728c */ /* 0x000fc8000bf01270 */
[----:B------:R-:W-:-:S04]  /*145e0*/  USEL UR8, UR8, UR4, !UP0 ;  /* 0x0000000408087287 */ /* 0x000fc8000c000000 */
.L_x_437:
[----:B------:R-:W-:-:S04]  /*145f0*/  UIADD3 UR8, UR8, 0x1f, URZ ;  /* 0x0000001f08087890 */ /* 0x000fc8000fffe03f */
        /* <DEDUP_REMOVED lines=8> */
[----:B------:R-:W-:Y:S01]  /*14680*/  MOV R149, R12 ;  /* 0x0000000c00957202 */ /* 0x000fe20000000f00 */
[----:B------:R-:W-:Y:S01]  /*14690*/  UMOV UR12, UR13 ;  /* 0x0000000d000c7c82 */ /* 0x000fe20008000000 */
[----:B------:R-:W-:Y:S01]  /*146a0*/  MOV R3, R0 ;  /* 0x0000000000037202 */ /* 0x000fe20000000f00 */
[----:B------:R-:W-:Y:S02]  /*146b0*/  ULDC.64 UR8, c[0x0][0x208] ;  /* 0x0000820000087ab9 */ /* 0x000fe40000000a00 */
[----:B------:R-:W-:Y:S02]  /*146c0*/  ULDC.64 UR4, c[0x0][0x1e0] ;  /* 0x0000780000047ab9 */ /* 0x000fe40000000a00 */
.L_x_441:
[----:B------:R-:W-:Y:S04]  /*146d0*/  DEPBAR.LE SB0, 0x0 ;  /* 0x000080000000791a */ /* 0x000fe80000000000 */
[----:B------:R-:W-:Y:S01]  /*146e0*/  BAR.SYNC.DEFER_BLOCKING 0x0 ;  /* 0x0000000000007b1d */ /* 0x000fe20000010000 */
[----:B------:R-:W-:Y:S01]  /*146f0*/  UISETP.GT.AND UP0, UPT, UR6, UR12, UPT ;  /* 0x0000000c0600728c */ /* 0x000fe2000bf04270 */
[C---:B------:R-:W-:Y:S01]  /*14700*/  LOP3.LUT P5, RZ, R215.reuse, 0x2, RZ, 0xc0, !PT ;  /* 0x00000002d7ff7812 */ /* 0x040fe200078ac0ff */
[----:B------:R-:W-:Y:S01]  /*14710*/  UIADD3 UR13, UR12, -0x1, URZ ;  /* 0xffffffff0c0d7890 */ /* 0x000fe2000fffe03f */
[C---:B------:R-:W-:Y:S03]  /*14720*/  LOP3.LUT P4, RZ, R215.reuse, 0x1, RZ, 0xc0, !PT ;  /* 0x00000001d7ff7812 */ /* 0x040fe6000788c0ff */
[----:B------:R-:W-:Y:S02]  /*14730*/  PLOP3.LUT P0, PT, PT, PT, UP0, 0x80, 0x0 ;  /* 0x000000000000781c */ /* 0x000fe40003f0f008 */
[----:B------:R-:W-:Y:S02]  /*14740*/  PLOP3.LUT P2, PT, PT, PT, UP0, 0x80, 0x0 ;  /* 0x000000000000781c */ /* 0x000fe40003f4f008 */
[----:B------:R-:W-:Y:S01]  /*14750*/  PLOP3.LUT P1, PT, PT, PT, UP0, 0x80, 0x0 ;  /* 0x000000000000781c */ /* 0x000fe20003f2f008 */
[----:B------:R-:W-:Y:S01]  /*14760*/  @!UP0 UIMAD.WIDE.U32 UR14, UR12, UR8, URZ ;  /* 0x000000080c0e82a5 */ /* 0x000fe2000f8e003f */
[----:B------:R-:W-:Y:S01]  /*14770*/  PLOP3.LUT P3, PT, PT, PT, UP0, 0x80, 0x0 ;  /* 0x000000000000781c */ /* 0x000fe20003f6f008 */
[----:B------:R-:W-:Y:S01]  /*14780*/  @!UP0 USHF.R.S32.HI UR11, URZ, 0x1f, UR12 ;  /* 0x0000001f3f0b8899 */ /* 0x000fe2000801140c */
[C---:B------:R-:W-:Y:S03]  /*14790*/  LOP3.LUT P3, RZ, R215.reuse, 0x4, RZ, 0xc0, !PT ;  /* 0x00000004d7ff7812 */ /* 0x040fe6000786c0ff */
[----:B------:R-:W-:Y:S01]  /*147a0*/  @!UP0 UIMAD UR11, UR11, UR8, URZ ;  /* 0x000000080b0b82a4 */ /* 0x000fe2000f8e023f */
[----:B------:R-:W-:Y:S02]  /*147b0*/  MOV R4, UR14 ;  /* 0x0000000e00047c02 */ /* 0x000fe40008000f00 */
[----:B------:R-:W-:Y:S01]  /*147c0*/  MOV R5, UR15 ;  /* 0x0000000f00057c02 */ /* 0x000fe20008000f00 */
[----:B------:R-:W-:Y:S01]  /*147d0*/  @!UP0 UIMAD UR11, UR12, UR9, UR11 ;  /* 0x000000090c0b82a4 */ /* 0x000fe2000f8e020b */
[----:B------:R-:W-:Y:S01]  /*147e0*/  @!P0 LEA R0, P0, R4, R228, 0x5 ;  /* 0x000000e404008211 */ /* 0x000fe200078028ff */
[----:B------:R-:W-:Y:S02]  /*147f0*/  LDSM.16.M88.4 R16, [R214+0x10080] ;  /* 0x01008000d610783b */ /* 0x000fe40000000200 */
[----:B------:R-:W-:Y:S01]  /*14800*/  @!UP0 UIADD3 UR11, UR15, UR11, URZ ;  /* 0x0000000b0f0b8290 */ /* 0x000fe2000fffe03f */
[----:B------:R-:W-:Y:S04]  /*14810*/  @!P1 LEA R150, P1, R0, c[0x0][0x1f8], 0x1 ;  /* 0x00007e0000969a11 */ /* 0x000fe800078208ff */
[----:B------:R-:W1:Y:S01]  /*14820*/  LDSM.16.M88.4 R8, [R213+0xc080] ;  /* 0x00c08000d508783b */ /* 0x000e620000000200 */
[----:B------:R-:W-:Y:S04]  /*14830*/  MOV R151, UR11 ;  /* 0x0000000b00977c02 */ /* 0x000fe80008000f00 */
[----:B------:R-:W-:Y:S02]  /*14840*/  @!P2 LEA.HI.X R151, R4, R221, R151, 0x5, P0 ;  /* 0x000000dd0497a211 */ /* 0x000fe400000f2c97 */
[----:B------:R-:W-:Y:S01]  /*14850*/  PLOP3.LUT P0, PT, PT, PT, UP0, 0x80, 0x0 ;  /* 0x000000000000781c */ /* 0x000fe20003f0f008 */
[----:B------:R-:W2:Y:S01]  /*14860*/  LDSM.16.M88.4 R152, [R213+0xc880] ;  /* 0x00c88000d598783b */ /* 0x000ea20000000200 */
[----:B------:R-:W-:Y:S06]  /*14870*/  PLOP3.LUT P2, PT, PT, PT, UP0, 0x80, 0x0 ;  /* 0x000000000000781c */ /* 0x000fec0003f4f008 */
[----:B------:R-:W-:Y:S05]  /*14880*/  LDSM.16.M88.4 R156, [R210+0x10080] ;  /* 0x01008000d29c783b */ /* 0x000fea0000000200 */
[----:B------:R-:W-:Y:S02]  /*14890*/  @!P0 LEA.HI.X R151, R0, c[0x0][0x1fc], R151, 0x1, P1 ;  /* 0x00007f0000978a11 */ /* 0x000fe400008f0c97 */
[----:B------:R-:W-:Y:S01]  /*148a0*/  PLOP3.LUT P0, PT, PT, PT, UP0, 0x80, 0x0 ;  /* 0x000000000000781c */ /* 0x000fe20003f0f008 */
[----:B------:R-:W3:Y:S01]  /*148b0*/  LDSM.16.M88.4 R160, [R212] ;  /* 0x00000000d4a0783b */ /* 0x000ee20000000200 */
[----:B------:R-:W-:Y:S06]  /*148c0*/  PLOP3.LUT P1, PT, PT, PT, UP0, 0x80, 0x0 ;  /* 0x000000000000781c */ /* 0x000fec0003f2f008 */
[----:B------:R-:W4:Y:S07]  /*148d0*/  LDSM.16.M88.4 R164, [R203] ;  /* 0x00000000cba4783b */ /* 0x000f2e0000000200 */
[----:B------:R-:W-:Y:S01]  /*148e0*/  @!PT LDS RZ, [RZ] ;  /* 0x00000000fffff984 */ /* 0x000fe20000000800 */
[----:B------:R-:W-:Y:S01]  /*148f0*/  @!PT LDS RZ, [RZ] ;  /* 0x00000000fffff984 */ /* 0x000fe20000000800 */
[----:B------:R-:W-:Y:S01]  /*14900*/  @!PT LDS RZ, [RZ] ;  /* 0x00000000fffff984 */ /* 0x000fe20000000800 */
[----:B------:R5:W-:Y:S01]  /*14910*/  @!P0 LDGSTS.E.BYPASS.LTC128B.128 [R218+0x8080], [R150.64], !P6 ;  /* 0x0808000096da8fae */ /* 0x000be2000f101d5e */
[----:B------:R-:W-:Y:S01]  /*14920*/  PLOP3.LUT P0, PT, PT, PT, UP0, 0x80, 0x0 ;  /* 0x000000000000781c */ /* 0x000fe20003f0f008 */
[----:B------:R-:W-:Y:S01]  /*14930*/  UISETP.GT.AND UP0, UPT, UR12, UR6, UPT ;  /* 0x000000060c00728c */ /* 0x000fe2000bf04270 */
[C---:B-1----:R-:W-:Y:S04]  /*14940*/  HMMA.16816.F32 R4, R16.reuse, R8, RZ ;  /* 0x000000081004723c */ /* 0x042fe800000018ff */
[----:B------:R5:W-:Y:S01]  /*14950*/  @!P2 LDGSTS.E.BYPASS.LTC128B.128 [R218+0x9080], [R150.64+0x80], !P3 ;  /* 0x0908008096daafae */ /* 0x000be2000d901d5e */
[----:B------:R-:W-:Y:S02]  /*14960*/  PLOP3.LUT P2, PT, PT, PT, UP0, 0x80, 0x0 ;  /* 0x000000000000781c */ /* 0x000fe40003f4f008 */
[----:B------:R-:W-:Y:S01]  /*14970*/  PLOP3.LUT P3, PT, PT, PT, UP0, 0x80, 0x0 ;  /* 0x000000000000781c */ /* 0x000fe20003f6f008 */
[C---:B------:R-:W-:Y:S01]  /*14980*/  HMMA.16816.F32 R8, R16.reuse, R10, RZ ;  /* 0x0000000a1008723c */ /* 0x040fe200000018ff */
[----:B------:R-:W-:Y:S01]  /*14990*/  LOP3.LUT P3, RZ, R215, 0x4, RZ, 0xc0, !PT ;  /* 0x00000004d7ff7812 */ /* 0x000fe2000786c0ff */
[----:B------:R-:W-:Y:S01]  /*149a0*/  @UP0 UIMAD.WIDE.U32 UR14, UR13, UR4, URZ ;  /* 0x000000040d0e02a5 */ /* 0x000fe2000f8e003f */
[----:B------:R5:W-:Y:S01]  /*149b0*/  @!P1 LDGSTS.E.BYPASS.LTC128B.128 [R218+0xa080], [R150.64+0x100], !P5 ;  /* 0x0a08010096da9fae */ /* 0x000be2000e901d5e */
[----:B------:R-:W-:Y:S01]  /*149c0*/  PLOP3.LUT P1, PT, PT, PT, UP0, 0x80, 0x0 ;  /* 0x000000000000781c */ /* 0x000fe20003f2f008 */
[----:B------:R-:W-:Y:S03]  /*149d0*/  @UP0 USHF.R.S32.HI UR11, URZ, 0x1f, UR13 ;  /* 0x0000001f3f0b0899 */ /* 0x000fe6000801140d */
[C---:B--2---:R-:W-:Y:S01]  /*149e0*/  HMMA.16816.F32 R12, R16.reuse, R152, RZ ;  /* 0x00000098100c723c */ /* 0x044fe200000018ff */
[----:B------:R-:W-:Y:S01]  /*149f0*/  @UP0 UIMAD UR11, UR11, UR4, URZ ;  /* 0x000000040b0b02a4 */ /* 0x000fe2000f8e023f */
[----:B------:R5:W-:Y:S01]  /*14a00*/  @!P0 LDGSTS.E.BYPASS.LTC128B.128 [R218+0xb080], [R150.64+0x180], !P4 ;  /* 0x0b08018096da8fae */ /* 0x000be2000e101d5e */
[----:B------:R-:W-:Y:S02]  /*14a10*/  PLOP3.LUT P0, PT, PT, PT, UP0, 0x80, 0x0 ;  /* 0x000000000000781c */ /* 0x000fe40003f0f008 */
[----:B------:R-:W-:Y:S03]  /*14a20*/  @UP0 UIMAD UR11, UR13, UR5, UR11 ;  /* 0x000000050d0b02a4 */ /* 0x000fe6000f8e020b */
[----:B------:R-:W-:Y:S01]  /*14a30*/  HMMA.16816.F32 R16, R16, R154, RZ ;  /* 0x0000009a1010723c */ /* 0x000fe200000018ff */
[----:B------:R-:W-:Y:S01]  /*14a40*/  LDSM.16.M88.4 R168, [R209+0x10080] ;  /* 0x01008000d1a8783b */ /* 0x000fe20000000200 */
[----:B------:R-:W-:Y:S06]  /*14a50*/  @UP0 UIADD3 UR11, UR15, UR11, URZ ;  /* 0x0000000b0f0b0290 */ /* 0x000fec000fffe03f */
[C---:B---3--:R-:W-:Y:S01]  /*14a60*/  HMMA.16816.F32 R4, R156.reuse, R160, R4 ;  /* 0x000000a09c04723c */ /* 0x048fe20000001804 */
[----:B------:R-:W1:Y:S07]  /*14a70*/  LDSM.16.M88.4 R172, [R208+0xc080] ;  /* 0x00c08000d0ac783b */ /* 0x000e6e0000000200 */
        /* <DEDUP_REMOVED lines=13> */
[----:B------:R-:W-:Y:S04]  /*14b50*/  LDSM.16.M88.4 R172, [R201] ;  /* 0x00000000c9ac783b */ /* 0x000fe80000000200 */
[----:B------:R-:W-:Y:S03]  /*14b60*/  HMMA.16816.F32 R16, R168, R154, R16 ;  /* 0x0000009aa810723c */ /* 0x000fe60000001810 */
[----:B------:R-:W2:Y:S05]  /*14b70*/  LDSM.16.M88.4 R152, [R213+0xd880] ;  /* 0x00d88000d598783b */ /* 0x000eaa0000000200 */
[C---:B---3--:R-:W-:Y:S02]  /*14b80*/  HMMA.16816.F32 R4, R176.reuse, R180, R4 ;  /* 0x000000b4b004723c */ /* 0x048fe40000001804 */
[----:B------:R-:W3:Y:S06]  /*14b90*/  LDSM.16.M88.4 R168, [R210+0x14080] ;  /* 0x01408000d2a8783b */ /* 0x000eec0000000200 */
        /* <DEDUP_REMOVED lines=84> */
[----:B------:R-:W-:Y:S02]  /*150e0*/  FMNMX.FTZ R0, R4, R3, !PT ;  /* 0x0000000304007209 */ /* 0x000fe40007810000 */
[----:B------:R-:W-:Y:S02]  /*150f0*/  FMNMX.FTZ R2, R6, R149, !PT ;  /* 0x0000009506027209 */ /* 0x000fe40007810000 */
[----:B-----5:R-:W-:Y:S04]  /*15100*/  FMNMX.FTZ R151, R5, R0, !PT ;  /* 0x0000000005977209 */ /* 0x020fe80007810000 */
        /* <DEDUP_REMOVED lines=16> */
[----:B------:R-:W-:Y:S04]  /*15210*/  MOV R150, UR14 ;  /* 0x0000000e00967c02 */ /* 0x000fe80008000f00 */
[----:B------:R-:W1:Y:S01]  /*15220*/  SHFL.BFLY PT, R2, R157, 0x1, 0x1f ;  /* 0x0c201f009d027f89 */ /* 0x000e6200000e0000 */
[C---:B------:R-:W-:Y:S02]  /*15230*/  @P0 LEA R152, P0, R150.reuse, R216, 0x5 ;  /* 0x000000d896980211 */ /* 0x040fe400078028ff */
[----:B--2---:R-:W-:Y:S02]  /*15240*/  FMNMX.FTZ R151, R153, R0, !PT ;  /* 0x0000000099977209 */ /* 0x004fe40007810000 */
[----:B------:R-:W-:Y:S03]  /*15250*/  MOV R153, UR11 ;  /* 0x0000000b00997c02 */ /* 0x000fe60008000f00 */
[----:B------:R-:W2:Y:S06]  /*15260*/  SHFL.BFLY PT, R148, R151, 0x1, 0x1f ;  /* 0x0c201f0097947f89 */ /* 0x000eac00000e0000 */
[----:B------:R-:W-:Y:S02]  /*15270*/  @P2 LEA.HI.X R153, R150, R223, R153, 0x5, P0 ;  /* 0x000000df96992211 */ /* 0x000fe400000f2c99 */
[----:B------:R-:W-:Y:S02]  /*15280*/  PLOP3.LUT P0, PT, PT, PT, UP0, 0x80, 0x0 ;  /* 0x000000000000781c */ /* 0x000fe40003f0f008 */
[----:B------:R-:W-:Y:S02]  /*15290*/  PLOP3.LUT P2, PT, PT, PT, UP0, 0x80, 0x0 ;  /* 0x000000000000781c */ /* 0x000fe40003f4f008 */
[----:B-1----:R-:W-:Y:S05]  /*152a0*/  FMNMX.FTZ R0, R157, R2, !PT ;  /* 0x000000029d007209 */ /* 0x002fea0007810000 */
[C---:B------:R-:W-:Y:S02]  /*152b0*/  FMUL.FTZ R165, R0.reuse, c[0x0][0x2d0] ;  /* 0x0000b40000a57a20 */ /* 0x040fe40000410000 */
[----:B------:R-:W-:Y:S01]  /*152c0*/  FADD.FTZ R2, -R0, R3 ;  /* 0x0000000300027221 */ /* 0x000fe20000010100 */
[----:B--2---:R-:W-:Y:S01]  /*152d0*/  FMNMX.FTZ R148, R151, R148, !PT ;  /* 0x0000009497947209 */ /* 0x004fe20007810000 */
[----:B------:R-:W-:Y:S01]  /*152e0*/  FFMA.FTZ R150, R5, c[0x0][0x2d0], -R165 ;  /* 0x0000b40005967a23 */ /* 0x000fe200000108a5 */
[----:B------:R-:W-:Y:S01]  /*152f0*/  MOV R151, UR15 ;  /* 0x0000000f00977c02 */ /* 0x000fe20008000f00 */
[----:B------:R-:W-:Y:S02]  /*15300*/  FMUL.FTZ R3, R2, c[0x0][0x2d0] ;  /* 0x0000b40002037a20 */ /* 0x000fe40000410000 */
[C---:B------:R-:W-:Y:S02]  /*15310*/  FADD.FTZ R149, -R148.reuse, R149 ;  /* 0x0000009594957221 */ /* 0x040fe40000010100 */
[----:B------:R-:W-:Y:S01]  /*15320*/  FMUL.FTZ R164, R148, c[0x0][0x2d0] ;  /* 0x0000b40094a47a20 */ /* 0x000fe20000410000 */
[----:B------:R-:W-:Y:S01]  /*15330*/  MUFU.EX2 R150, R150 ;  /* 0x0000009600967308 */ /* 0x000fe20000000800 */
[----:B------:R-:W-:Y:S02]  /*15340*/  FMUL.FTZ R2, R149, c[0x0][0x2d0] ;  /* 0x0000b40095027a20 */ /* 0x000fe40000410000 */
[--C-:B------:R-:W-:Y:S01]  /*15350*/  FFMA.FTZ R149, R4, c[0x0][0x2d0], -R165.reuse ;  /* 0x0000b40004957a23 */ /* 0x100fe200000108a5 */
[----:B------:R-:W-:Y:S01]  /*15360*/  @P1 LEA R4, P1, R152, c[0x0][0x1c8], 0x1 ;  /* 0x0000720098041a11 */ /* 0x000fe200078208ff */
[--C-:B------:R-:W-:Y:S02]  /*15370*/  FFMA.FTZ R151, R8, c[0x0][0x2d0], -R165.reuse ;  /* 0x0000b40008977a23 */ /* 0x100fe400000108a5 */
[----:B------:R-:W-:Y:S02]  /*15380*/  FFMA.FTZ R192, R9, c[0x0][0x2d0], -R165 ;  /* 0x0000b40009c07a23 */ /* 0x000fe400000108a5 */
[--C-:B------:R-:W-:Y:S01]  /*15390*/  FFMA.FTZ R193, R6, c[0x0][0x2d0], -R164.reuse ;  /* 0x0000b40006c17a23 */ /* 0x100fe200000108a4 */
[----:B------:R-:W1:Y:S01]  /*153a0*/  MUFU.EX2 R3, R3 ;  /* 0x0000000300037308 */ /* 0x000e620000000800 */
[--C-:B------:R-:W-:Y:S02]  /*153b0*/  FFMA.FTZ R194, R7, c[0x0][0x2d0], -R164.reuse ;  /* 0x0000b40007c27a23 */ /* 0x100fe400000108a4 */
[--C-:B------:R-:W-:Y:S02]  /*153c0*/  FFMA.FTZ R195, R10, c[0x0][0x2d0], -R164.reuse ;  /* 0x0000b4000ac37a23 */ /* 0x100fe400000108a4 */
[--C-:B------:R-:W-:Y:S02]  /*153d0*/  FFMA.FTZ R230, R11, c[0x0][0x2d0], -R164.reuse ;  /* 0x0000b4000be67a23 */ /* 0x100fe400000108a4 */
[----:B------:R-:W-:Y:S01]  /*153e0*/  @P0 LEA.HI.X R5, R152, c[0x0][0x1cc], R153, 0x1, P1 ;  /* 0x0000730098050a11 */ /* 0x000fe200008f0c99 */
[--C-:B------:R-:W-:Y:S01]  /*153f0*/  FFMA.FTZ R231, R16, c[0x0][0x2d0], -R165.reuse ;  /* 0x0000b40010e77a23 */ /* 0x100fe200000108a5 */
[----:B------:R-:W-:Y:S01]  /*15400*/  PLOP3.LUT P0, PT, PT, PT, UP0, 0x80, 0x0 ;  /* 0x000000000000781c */ /* 0x000fe20003f0f008 */
[----:B------:R-:W2:Y:S01]  /*15410*/  MUFU.EX2 R2, R2 ;  /* 0x0000000200027308 */ /* 0x000ea20000000800 */
[----:B------:R-:W-:Y:S01]  /*15420*/  PLOP3.LUT P1, PT, PT, PT, UP0, 0x80, 0x0 ;  /* 0x000000000000781c */ /* 0x000fe20003f2f008 */
[--C-:B------:R-:W-:Y:S02]  /*15430*/  FFMA.FTZ R235, R18, c[0x0][0x2d0], -R164.reuse ;  /* 0x0000b40012eb7a23 */ /* 0x100fe400000108a4 */
[--C-:B------:R-:W-:Y:S02]  /*15440*/  FFMA.FTZ R227, R12, c[0x0][0x2d0], -R165.reuse ;  /* 0x0000b4000ce37a23 */ /* 0x100fe400000108a5 */
[--C-:B------:R-:W-:Y:S02]  /*15450*/  FFMA.FTZ R232, R13, c[0x0][0x2d0], -R165.reuse ;  /* 0x0000b4000de87a23 */ /* 0x100fe400000108a5 */
[----:B------:R-:W-:Y:S02]  /*15460*/  FFMA.FTZ R165, R17, c[0x0][0x2d0], -R165 ;  /* 0x0000b40011a57a23 */ /* 0x000fe400000108a5 */
[----:B------:R-:W-:Y:S01]  /*15470*/  MUFU.EX2 R149, R149 ;  /* 0x0000009500957308 */ /* 0x000fe20000000800 */
[--C-:B------:R-:W-:Y:S01]  /*15480*/  FFMA.FTZ R233, R14, c[0x0][0x2d0], -R164.reuse ;  /* 0x0000b4000ee97a23 */ /* 0x100fe200000108a4 */
[----:B------:R3:W-:Y:S01]  /*15490*/  @P0 LDGSTS.E.BYPASS.LTC128B.128 [R218+0xc080], [R4.64], !P6 ;  /* 0x0c08000004da0fae */ /* 0x0007e2000f101d5e */
[----:B------:R-:W-:Y:S01]  /*154a0*/  PLOP3.LUT P0, PT, PT, PT, UP0, 0x80, 0x0 ;  /* 0x000000000000781c */ /* 0x000fe20003f0f008 */
[C---:B-1----:R-:W-:Y:S01]  /*154b0*/  FMUL.FTZ R8, R3.reuse, R140 ;  /* 0x0000008c03087220 */ /* 0x042fe20000410000 */
[----:B------:R-:W-:Y:S01]  /*154c0*/  UISETP.GT.AND UP0, UPT, UR12, UR10, UPT ;  /* 0x0000000a0c00728c */ /* 0x000fe2000bf04270 */
[C---:B------:R-:W-:Y:S01]  /*154d0*/  FMUL.FTZ R9, R3.reuse, R141 ;  /* 0x0000008d03097220 */ /* 0x040fe20000410000 */
[----:B------:R-:W-:Y:S01]  /*154e0*/  UIADD3 UR12, UR12, -0x1, URZ ;  /* 0xffffffff0c0c7890 */ /* 0x000fe2000fffe03f */
[C---:B------:R-:W-:Y:S01]  /*154f0*/  FMUL.FTZ R132, R3.reuse, R132 ;  /* 0x0000008403847220 */ /* 0x040fe20000410000 */
[----:B------:R3:W-:Y:S01]  /*15500*/  @P2 LDGSTS.E.BYPASS.LTC128B.128 [R218+0xd080], [R4.64+0x80], !P3 ;  /* 0x0d08008004da2fae */ /* 0x0007e2000d901d5e */
[----:B------:R-:W-:Y:S01]  /*15510*/  MUFU.EX2 R151, R151 ;  /* 0x0000009700977308 */ /* 0x000fe20000000800 */
[C---:B------:R-:W-:Y:S02]  /*15520*/  FMUL.FTZ R133, R3.reuse, R133 ;  /* 0x0000008503857220 */ /* 0x040fe40000410000 */
[C---:B------:R-:W-:Y:S02]  /*15530*/  FMUL.FTZ R136, R3.reuse, R136 ;  /* 0x0000008803887220 */ /* 0x040fe40000410000 */
[C---:B--2---:R-:W-:Y:S01]  /*15540*/  FMUL.FTZ R6, R2.reuse, R146 ;  /* 0x0000009202067220 */ /* 0x044fe20000410000 */
[----:B------:R3:W-:Y:S01]  /*15550*/  @P1 LDGSTS.E.BYPASS.LTC128B.128 [R218+0xe080], [R4.64+0x100], !P5 ;  /* 0x0e08010004da1fae */ /* 0x0007e2000e901d5e */
[C---:B------:R-:W-:Y:S02]  /*15560*/  FMUL.FTZ R7, R2.reuse, R147 ;  /* 0x0000009302077220 */ /* 0x040fe40000410000 */
[C---:B------:R-:W-:Y:S01]  /*15570*/  FMUL.FTZ R10, R2.reuse, R142 ;  /* 0x0000008e020a7220 */ /* 0x040fe20000410000 */
[----:B------:R-:W1:Y:S01]  /*15580*/  MUFU.EX2 R192, R192 ;  /* 0x000000c000c07308 */ /* 0x000e620000000800 */
[C---:B------:R-:W-:Y:S02]  /*15590*/  FMUL.FTZ R11, R2.reuse, R143 ;  /* 0x0000008f020b7220 */ /* 0x040fe40000410000 */
[----:B------:R3:W-:Y:S01]  /*155a0*/  @P0 LDGSTS.E.BYPASS.LTC128B.128 [R218+0xf080], [R4.64+0x180], !P4 ;  /* 0x0f08018004da0fae */ /* 0x0007e2000e101d5e */
[C---:B------:R-:W-:Y:S01]  /*155b0*/  FMUL.FTZ R134, R2.reuse, R134 ;  /* 0x0000008602867220 */ /* 0x040fe20000410000 */
[----:B------:R-:W-:Y:S01]  /*155c0*/  PLOP3.LUT P0, PT, PT, PT, UP0, 0x80, 0x0 ;  /* 0x000000000000781c */ /* 0x000fe20003f0f008 */
[C---:B------:R-:W-:Y:S02]  /*155d0*/  FMUL.FTZ R135, R2.reuse, R135 ;  /* 0x0000008702877220 */ /* 0x040fe40000410000 */
[C---:B------:R-:W-:Y:S02]  /*155e0*/  FMUL.FTZ R137, R3.reuse, R137 ;  /* 0x0000008903897220 */ /* 0x040fe40000410000 */
[----:B------:R-:W2:Y:S01]  /*155f0*/  LDSM.16.MT88.4 R152, [R211+0x8080] ;  /* 0x00808000d398783b */ /* 0x000ea20000004200 */
[----:B------:R-:W-:Y:S01]  /*15600*/  MUFU.EX2 R193, R193 ;  /* 0x000000c100c17308 */ /* 0x000fe20000000800 */
[C---:B------:R-:W-:Y:S02]  /*15610*/  FMUL.FTZ R138, R2.reuse, R138 ;  /* 0x0000008a028a7220 */ /* 0x040fe40000410000 */
[C---:B------:R-:W-:Y:S02]  /*15620*/  FMUL.FTZ R139, R2.reuse, R139 ;  /* 0x0000008b028b7220 */ /* 0x040fe40000410000 */
[C---:B------:R-:W-:Y:S01]  /*15630*/  FMUL.FTZ R20, R3.reuse, R20 ;  /* 0x0000001403147220 */ /* 0x040fe20000410000 */
[----:B------:R-:W4:Y:S01]  /*15640*/  LDSM.16.MT88.4 R156, [R206+0x8080] ;  /* 0x00808000ce9c783b */ /* 0x000f220000004200 */
[C---:B------:R-:W-:Y:S02]  /*15650*/  FMUL.FTZ R21, R3.reuse, R21 ;  /* 0x0000001503157220 */ /* 0x040fe40000410000 */
[C---:B------:R-:W-:Y:S01]  /*15660*/  FMUL.FTZ R22, R2.reuse, R22 ;  /* 0x0000001602167220 */ /* 0x040fe20000410000 */
[----:B------:R-:W5:Y:S01]  /*15670*/  MUFU.EX2 R194, R194 ;  /* 0x000000c200c27308 */ /* 0x000f620000000800 */
[----:B------:R-:W-:Y:S02]  /*15680*/  FMUL.FTZ R23, R2, R23 ;  /* 0x0000001702177220 */ /* 0x000fe40000410000 */
[----:B------:R-:W2:Y:S01]  /*15690*/  LDSM.16.MT88.4 R160, [R205+0x8080] ;  /* 0x00808000cda0783b */ /* 0x000ea20000004200 */
[----:B-1----:R-:W-:Y:S01]  /*156a0*/  F2FP.PACK_AB R146, R192, R151 ;  /* 0x00000097c092723e */ /* 0x002fe200000000ff */
[C---:B------:R-:W-:Y:S02]  /*156b0*/  FMUL.FTZ R24, R3.reuse, R24 ;  /* 0x0000001803187220 */ /* 0x040fe40000410000 */
[C---:B------:R-:W-:Y:S02]  /*156c0*/  FMUL.FTZ R25, R3.reuse, R25 ;  /* 0x0000001903197220 */ /* 0x040fe40000410000 */
[C---:B---3--:R-:W-:Y:S01]  /*156d0*/  FMUL.FTZ R4, R3.reuse, R144 ;  /* 0x0000009003047220 */ /* 0x048fe20000410000 */
[----:B------:R-:W-:Y:S01]  /*156e0*/  MUFU.EX2 R195, R195 ;  /* 0x000000c300c37308 */ /* 0x000fe20000000800 */
[C---:B------:R-:W-:Y:S01]  /*156f0*/  FMUL.FTZ R5, R3.reuse, R145 ;  /* 0x0000009103057220 */ /* 0x040fe20000410000 */
[----:B------:R-:W-:Y:S01]  /*15700*/  F2FP.PACK_AB R144, R150, R149 ;  /* 0x000000959690723e */ /* 0x000fe200000000ff */
[----:B------:R-:W1:Y:S01]  /*15710*/  LDSM.16.MT88.4 R140, [R204+0x8080] ;  /* 0x00808000cc8c783b */ /* 0x000e620000004200 */
[C---:B------:R-:W-:Y:S02]  /*15720*/  FMUL.FTZ R26, R2.reuse, R26 ;  /* 0x0000001a021a7220 */ /* 0x040fe40000410000 */
[----:B------:R-:W-:Y:S02]  /*15730*/  FMUL.FTZ R27, R2, R27 ;  /* 0x0000001b021b7220 */ /* 0x000fe40000410000 */
[C---:B------:R-:W-:Y:S02]  /*15740*/  FMUL.FTZ R28, R3.reuse, R28 ;  /* 0x0000001c031c7220 */ /* 0x040fe40000410000 */
[----:B------:R-:W3:Y:S01]  /*15750*/  MUFU.EX2 R230, R230 ;  /* 0x000000e600e67308 */ /* 0x000ee20000000800 */
[----:B------:R-:W-:Y:S01]  /*15760*/  LDSM.16.MT88.4 R168, [R211+0xa880] ;  /* 0x00a88000d3a8783b */ /* 0x000fe20000004200 */
[C---:B------:R-:W-:Y:S01]  /*15770*/  FMUL.FTZ R29, R3.reuse, R29 ;  /* 0x0000001d031d7220 */ /* 0x040fe20000410000 */
[----:B-----5:R-:W-:Y:S01]  /*15780*/  F2FP.PACK_AB R145, R194, R193 ;  /* 0x000000c1c291723e */ /* 0x020fe200000000ff */
[C---:B------:R-:W-:Y:S02]  /*15790*/  FMUL.FTZ R30, R2.reuse, R30 ;  /* 0x0000001e021e7220 */ /* 0x040fe40000410000 */
[C---:B------:R-:W-:Y:S02]  /*157a0*/  FMUL.FTZ R31, R2.reuse, R31 ;  /* 0x0000001f021f7220 */ /* 0x040fe40000410000 */
[----:B------:R-:W-:Y:S01]  /*157b0*/  LDSM.16.MT88.4 R172, [R206+0xa880] ;  /* 0x00a88000ceac783b */ /* 0x000fe20000004200 */
[C---:B------:R-:W-:Y:S01]  /*157c0*/  FMUL.FTZ R32, R3.reuse, R32 ;  /* 0x0000002003207220 */ /* 0x040fe20000410000 */
[----:B------:R-:W-:Y:S01]  /*157d0*/  MUFU.EX2 R234, R165 ;  /* 0x000000a500ea7308 */ /* 0x000fe20000000800 */
[C---:B------:R-:W-:Y:S02]  /*157e0*/  FMUL.FTZ R33, R3.reuse, R33 ;  /* 0x0000002103217220 */ /* 0x040fe40000410000 */
[C---:B------:R-:W-:Y:S02]  /*157f0*/  FMUL.FTZ R34, R2.reuse, R34 ;  /* 0x0000002202227220 */ /* 0x040fe40000410000 */
[----:B------:R-:W-:Y:S01]  /*15800*/  LDSM.16.MT88.4 R176, [R205+0xa880] ;  /* 0x00a88000cdb0783b */ /* 0x000fe20000004200 */
[C---:B------:R-:W-:Y:S02]  /*15810*/  FMUL.FTZ R35, R2.reuse, R35 ;  /* 0x0000002302237220 */ /* 0x040fe40000410000 */
[C---:B------:R-:W-:Y:S02]  /*15820*/  FMUL.FTZ R36, R3.reuse, R36 ;  /* 0x0000002403247220 */ /* 0x040fe40000410000 */
[C---:B------:R-:W-:Y:S01]  /*15830*/  FMUL.FTZ R37, R3.reuse, R37 ;  /* 0x0000002503257220 */ /* 0x040fe20000410000 */
[----:B------:R-:W-:Y:S01]  /*15840*/  MUFU.EX2 R227, R227 ;  /* 0x000000e300e37308 */ /* 0x000fe20000000800 */
[----:B------:R-:W-:Y:S01]  /*15850*/  LDSM.16.MT88.4 R180, [R204+0xa880] ;  /* 0x00a88000ccb4783b */ /* 0x000fe20000004200 */
[----:B------:R-:W-:Y:S01]  /*15860*/  FMUL.FTZ R38, R2, R38 ;  /* 0x0000002602267220 */ /* 0x000fe20000410000 */
[----:B---3--:R-:W-:Y:S01]  /*15870*/  F2FP.PACK_AB R147, R230, R195 ;  /* 0x000000c3e693723e */ /* 0x008fe200000000ff */
[C---:B------:R-:W-:Y:S02]  /*15880*/  FMUL.FTZ R39, R2.reuse, R39 ;  /* 0x0000002702277220 */ /* 0x040fe40000410000 */
[C---:B------:R-:W-:Y:S02]  /*15890*/  FMUL.FTZ R40, R3.reuse, R40 ;  /* 0x0000002803287220 */ /* 0x040fe40000410000 */
[----:B------:R-:W-:Y:S01]  /*158a0*/  LDSM.16.MT88.4 R184, [R211+0xb880] ;  /* 0x00b88000d3b8783b */ /* 0x000fe20000004200 */
[C---:B------:R-:W-:Y:S01]  /*158b0*/  FMUL.FTZ R41, R3.reuse, R41 ;  /* 0x0000002903297220 */ /* 0x040fe20000410000 */
[C---:B--2---:R-:W-:Y:S01]  /*158c0*/  HMMA.16816.F32 R4, R144.reuse, R152, R4 ;  /* 0x000000989004723c */ /* 0x044fe20000001804 */
[----:B------:R-:W2:Y:S04]  /*158d0*/  MUFU.EX2 R232, R232 ;  /* 0x000000e800e87308 */ /* 0x000ea80000000800 */
[----:B------:R-:W-:Y:S01]  /*158e0*/  LDSM.16.MT88.4 R188, [R206+0xb880] ;  /* 0x00b88000cebc783b */ /* 0x000fe20000004200 */
[C---:B------:R-:W-:Y:S02]  /*158f0*/  FMUL.FTZ R42, R2.reuse, R42 ;  /* 0x0000002a022a7220 */ /* 0x040fe40000410000 */
[C---:B------:R-:W-:Y:S03]  /*15900*/  HMMA.16816.F32 R8, R144.reuse, R154, R8 ;  /* 0x0000009a9008723c */ /* 0x040fe60000001808 */
[----:B------:R-:W3:Y:S01]  /*15910*/  MUFU.EX2 R231, R231 ;  /* 0x000000e700e77308 */ /* 0x000ee20000000800 */
[----:B------:R-:W5:Y:S01]  /*15920*/  LDSM.16.MT88.4 R152, [R211+0x9080] ;  /* 0x00908000d398783b */ /* 0x000f620000004200 */
[C---:B------:R-:W-:Y:S02]  /*15930*/  FMUL.FTZ R43, R2.reuse, R43 ;  /* 0x0000002b022b7220 */ /* 0x040fe40000410000 */
[C---:B------:R-:W-:Y:S01]  /*15940*/  FMUL.FTZ R44, R3.reuse, R44 ;  /* 0x0000002c032c7220 */ /* 0x040fe20000410000 */
[C---:B----4-:R-:W-:Y:S03]  /*15950*/  HMMA.16816.F32 R132, R144.reuse, R156, R132 ;  /* 0x0000009c9084723c */ /* 0x050fe60000001884 */
[----:B------:R-:W0:Y:S01]  /*15960*/  LDGDEPBAR ;  /* 0x00000000000079af */ /* 0x000e220000000000 */
[C---:B------:R-:W-:Y:S01]  /*15970*/  FMUL.FTZ R45, R3.reuse, R45 ;  /* 0x0000002d032d7220 */ /* 0x040fe20000410000 */
[----:B------:R-:W-:Y:S01]  /*15980*/  MUFU.EX2 R233, R233 ;  /* 0x000000e900e97308 */ /* 0x000fe20000000800 */
[C---:B------:R-:W-:Y:S02]  /*15990*/  FMUL.FTZ R46, R2.reuse, R46 ;  /* 0x0000002e022e7220 */ /* 0x040fe40000410000 */
[C---:B------:R-:W-:Y:S02]  /*159a0*/  HMMA.16816.F32 R136, R144.reuse, R158, R136 ;  /* 0x0000009e9088723c */ /* 0x040fe40000001888 */
[----:B------:R-:W4:Y:S02]  /*159b0*/  LDSM.16.MT88.4 R156, [R206+0x9080] ;  /* 0x00908000ce9c783b */ /* 0x000f240000004200 */
[----:B------:R-:W-:Y:S01]  /*159c0*/  FMUL.FTZ R47, R2, R47 ;  /* 0x0000002f022f7220 */ /* 0x000fe20000410000 */
[----:B--2---:R-:W-:Y:S01]  /*159d0*/  F2FP.PACK_AB R12, R232, R227 ;  /* 0x000000e3e80c723e */ /* 0x004fe200000000ff */
[C---:B------:R-:W-:Y:S01]  /*159e0*/  FMUL.FTZ R48, R3.reuse, R48 ;  /* 0x0000003003307220 */ /* 0x040fe20000410000 */
[----:B------:R-:W-:Y:S01]  /*159f0*/  MUFU.EX2 R235, R235 ;  /* 0x000000eb00eb7308 */ /* 0x000fe20000000800 */
[C---:B------:R-:W-:Y:S04]  /*15a00*/  HMMA.16816.F32 R20, R144.reuse, R160, R20 ;  /* 0x000000a09014723c */ /* 0x040fe80000001814 */
[C---:B------:R-:W-:Y:S01]  /*15a10*/  FMUL.FTZ R49, R3.reuse, R49 ;  /* 0x0000003103317220 */ /* 0x040fe20000410000 */
[----:B---3--:R-:W-:Y:S01]  /*15a20*/  F2FP.PACK_AB R14, R234, R231 ;  /* 0x000000e7ea0e723e */ /* 0x008fe200000000ff */
[C---:B------:R-:W-:Y:S02]  /*15a30*/  FMUL.FTZ R50, R2.reuse, R50 ;  /* 0x0000003202327220 */ /* 0x040fe40000410000 */
[C---:B------:R-:W-:Y:S01]  /*15a40*/  HMMA.16816.F32 R24, R144.reuse, R162, R24 ;  /* 0x000000a29018723c */ /* 0x040fe20000001818 */
[----:B------:R-:W-:Y:S03]  /*15a50*/  LDSM.16.MT88.4 R160, [R204+0x8880] ;  /* 0x00888000cca0783b */ /* 0x000fe60000004200 */
        /* <DEDUP_REMOVED lines=9> */
[C---:B-----5:R-:W-:Y:S04]  /*15af0*/  HMMA.16816.F32 R36, R144.reuse, R152, R36 ;  /* 0x000000989024723c */ /* 0x060fe80000001824 */
[C---:B------:R-:W-:Y:S02]  /*15b00*/  FMUL.FTZ R57, R3.reuse, R57 ;  /* 0x0000003903397220 */ /* 0x040fe40000410000 */
[C---:B------:R-:W-:Y:S02]  /*15b10*/  FMUL.FTZ R58, R2.reuse, R58 ;  /* 0x0000003a023a7220 */ /* 0x040fe40000410000 */
[C---:B------:R-:W-:Y:S01]  /*15b20*/  HMMA.16816.F32 R40, R144.reuse, R154, R40 ;  /* 0x0000009a9028723c */ /* 0x040fe20000001828 */
[----:B------:R-:W2:Y:S03]  /*15b30*/  LDSM.16.MT88.4 R152, [R204+0x9080] ;  /* 0x00908000cc98783b */ /* 0x000ea60000004200 */
[C---:B------:R-:W-:Y:S02]  /*15b40*/  FMUL.FTZ R59, R2.reuse, R59 ;  /* 0x0000003b023b7220 */ /* 0x040fe40000410000 */
[C---:B------:R-:W-:Y:S02]  /*15b50*/  FMUL.FTZ R60, R3.reuse, R60 ;  /* 0x0000003c033c7220 */ /* 0x040fe40000410000 */
[C---:B----4-:R-:W-:Y:S04]  /*15b60*/  HMMA.16816.F32 R44, R144.reuse, R156, R44 ;  /* 0x0000009c902c723c */ /* 0x050fe8000000182c */
[C---:B------:R-:W-:Y:S02]  /*15b70*/  FMUL.FTZ R61, R3.reuse, R61 ;  /* 0x0000003d033d7220 */ /* 0x040fe40000410000 */
[C---:B------:R-:W-:Y:S02]  /*15b80*/  FMUL.FTZ R62, R2.reuse, R62 ;  /* 0x0000003e023e7220 */ /* 0x040fe40000410000 */
[C---:B------:R-:W-:Y:S01]  /*15b90*/  HMMA.16816.F32 R48, R144.reuse, R158, R48 ;  /* 0x0000009e9030723c */ /* 0x040fe20000001830 */
[----:B------:R-:W3:Y:S03]  /*15ba0*/  LDSM.16.MT88.4 R156, [R211+0xa080] ;  /* 0x00a08000d39c783b */ /* 0x000ee60000004200 */
[C---:B------:R-:W-:Y:S02]  /*15bb0*/  FMUL.FTZ R63, R2.reuse, R63 ;  /* 0x0000003f023f7220 */ /* 0x040fe40000410000 */
[C---:B------:R-:W-:Y:S02]  /*15bc0*/  FMUL.FTZ R64, R3.reuse, R64 ;  /* 0x0000004003407220 */ /* 0x040fe40000410000 */
[C---:B------:R-:W-:Y:S01]  /*15bd0*/  FMUL.FTZ R65, R3.reuse, R65 ;  /* 0x0000004103417220 */ /* 0x040fe20000410000 */
[C---:B-1----:R-:W-:Y:S03]  /*15be0*/  HMMA.16816.F32 R52, R144.reuse, R140, R52 ;  /* 0x0000008c9034723c */ /* 0x042fe60000001834 */
[C---:B------:R-:W-:Y:S02]  /*15bf0*/  FMUL.FTZ R66, R2.reuse, R66 ;  /* 0x0000004202427220 */ /* 0x040fe40000410000 */
[C---:B------:R-:W-:Y:S02]  /*15c00*/  FMUL.FTZ R67, R2.reuse, R67 ;  /* 0x0000004302437220 */ /* 0x040fe40000410000 */
[C---:B------:R-:W-:Y:S01]  /*15c10*/  FMUL.FTZ R68, R3.reuse, R68 ;  /* 0x0000004403447220 */ /* 0x040fe20000410000 */
        /* <DEDUP_REMOVED lines=11> */
[C---:B---3--:R-:W-:Y:S04]  /*15cd0*/  HMMA.16816.F32 R68, R144.reuse, R156, R68 ;  /* 0x0000009c9044723c */ /* 0x048fe80000001844 */
[C---:B------:R-:W-:Y:S02]  /*15ce0*/  FMUL.FTZ R75, R2.reuse, R75 ;  /* 0x0000004b024b7220 */ /* 0x040fe40000410000 */
[C---:B------:R-:W-:Y:S02]  /*15cf0*/  FMUL.FTZ R76, R3.reuse, R76 ;  /* 0x0000004c034c7220 */ /* 0x040fe40000410000 */
[C---:B------:R-:W-:Y:S03]  /*15d00*/  FMUL.FTZ R77, R3.reuse, R77 ;  /* 0x0000004d034d7220 */ /* 0x040fe60000410000 */
[C---:B------:R-:W-:Y:S01]  /*15d10*/  HMMA.16816.F32 R72, R144.reuse, R158, R72 ;  /* 0x0000009e9048723c */ /* 0x040fe20000001848 */
[----:B------:R-:W3:Y:S02]  /*15d20*/  LDSM.16.MT88.4 R156, [R204+0xa080] ;  /* 0x00a08000cc9c783b */ /* 0x000ee40000004200 */
        /* <DEDUP_REMOVED lines=20> */
[C---:B------:R-:W-:Y:S01]  /*15e70*/  HMMA.16816.F32 R88, R144.reuse, R154, R88 ;  /* 0x0000009a9058723c */ /* 0x040fe20000001858 */
[----:B------:R-:W2:Y:S02]  /*15e80*/  LDSM.16.MT88.4 R152, [R206+0xb080] ;  /* 0x00b08000ce98783b */ /* 0x000ea40000004200 */
[C---:B------:R-:W-:Y:S02]  /*15e90*/  FMUL.FTZ R94, R2.reuse, R94 ;  /* 0x0000005e025e7220 */ /* 0x040fe40000410000 */
[C---:B------:R-:W-:Y:S02]  /*15ea0*/  FMUL.FTZ R95, R2.reuse, R95 ;  /* 0x0000005f025f7220 */ /* 0x040fe40000410000 */
[C---:B------:R-:W-:Y:S02]  /*15eb0*/  FMUL.FTZ R96, R3.reuse, R96 ;  /* 0x0000006003607220 */ /* 0x040fe40000410000 */
[C---:B------:R-:W-:Y:S03]  /*15ec0*/  FMUL.FTZ R97, R3.reuse, R97 ;  /* 0x0000006103617220 */ /* 0x040fe60000410000 */
[C---:B---3--:R-:W-:Y:S03]  /*15ed0*/  HMMA.16816.F32 R92, R144.reuse, R156, R92 ;  /* 0x0000009c905c723c */ /* 0x048fe6000000185c */
[C---:B------:R-:W-:Y:S02]  /*15ee0*/  FMUL.FTZ R98, R2.reuse, R98 ;  /* 0x0000006202627220 */ /* 0x040fe40000410000 */
        /* <DEDUP_REMOVED lines=24> */
[----:B------:R-:W-:Y:S03]  /*16070*/  FMUL.FTZ R117, R3, R117 ;  /* 0x0000007503757220 */ /* 0x000fe60000410000 */
[C---:B------:R-:W-:Y:S01]  /*16080*/  HMMA.16816.F32 R112, R144.reuse, R154, R112 ;  /* 0x0000009a9070723c */ /* 0x040fe20000001870 */
[----:B------:R-:W2:Y:S02]  /*16090*/  LDSM.16.MT88.4 R152, [R211+0x8880] ;  /* 0x00888000d398783b */ /* 0x000ea40000004200 */
[C---:B------:R-:W-:Y:S02]  /*160a0*/  FMUL.FTZ R118, R2.reuse, R118 ;  /* 0x0000007602767220 */ /* 0x040fe40000410000 */
[C---:B------:R-:W-:Y:S02]  /*160b0*/  FMUL.FTZ R119, R2.reuse, R119 ;  /* 0x0000007702777220 */ /* 0x040fe40000410000 */
[--C-:B------:R-:W-:Y:S02]  /*160c0*/  FFMA.FTZ R236, R15, c[0x0][0x2d0], -R164.reuse ;  /* 0x0000b4000fec7a23 */ /* 0x100fe400000108a4 */
[----:B------:R-:W-:Y:S02]  /*160d0*/  FFMA.FTZ R164, R19, c[0x0][0x2d0], -R164 ;  /* 0x0000b40013a47a23 */ /* 0x000fe400000108a4 */
[----:B------:R-:W4:Y:S01]  /*160e0*/  LDSM.16.MT88.4 R16, [R206+0x8880] ;  /* 0x00888000ce10783b */ /* 0x000f220000004200 */
[C---:B---3--:R-:W-:Y:S01]  /*160f0*/  HMMA.16816.F32 R116, R144.reuse, R156, R116 ;  /* 0x0000009c9074723c */ /* 0x048fe20000001874 */
[----:B------:R3:W5:Y:S02]  /*16100*/  MUFU.EX2 R238, R164 ;  /* 0x000000a400ee7308 */ /* 0x0007640000000800 */
[C---:B------:R-:W-:Y:S02]  /*16110*/  FMUL.FTZ R120, R3.reuse, R120 ;  /* 0x0000007803787220 */ /* 0x040fe40000410000 */
[C---:B------:R-:W-:Y:S02]  /*16120*/  FMUL.FTZ R121, R3.reuse, R121 ;  /* 0x0000007903797220 */ /* 0x040fe40000410000 */
[C---:B------:R-:W-:Y:S02]  /*16130*/  FMUL.FTZ R122, R2.reuse, R122 ;  /* 0x0000007a027a7220 */ /* 0x040fe40000410000 */
[C---:B------:R-:W-:Y:S02]  /*16140*/  FMUL.FTZ R123, R2.reuse, R123 ;  /* 0x0000007b027b7220 */ /* 0x040fe40000410000 */
[----:B------:R-:W2:Y:S01]  /*16150*/  MUFU.EX2 R236, R236 ;  /* 0x000000ec00ec7308 */ /* 0x000ea20000000800 */
[C---:B------:R-:W-:Y:S02]  /*16160*/  FMUL.FTZ R124, R3.reuse, R124 ;  /* 0x0000007c037c7220 */ /* 0x040fe40000410000 */
[C---:B------:R-:W-:Y:S02]  /*16170*/  FMUL.FTZ R125, R3.reuse, R125 ;  /* 0x0000007d037d7220 */ /* 0x040fe40000410000 */
[C---:B------:R-:W-:Y:S01]  /*16180*/  HMMA.16816.F32 R120, R144.reuse, R158, R120 ;  /* 0x0000009e9078723c */ /* 0x040fe20000001878 */
[----:B------:R-:W4:Y:S02]  /*16190*/  LDSM.16.MT88.4 R156, [R205+0x8880] ;  /* 0x00888000cd9c783b */ /* 0x000f240000004200 */
[C---:B------:R-:W-:Y:S02]  /*161a0*/  FMUL.FTZ R126, R2.reuse, R126 ;  /* 0x0000007e027e7220 */ /* 0x040fe40000410000 */
[----:B------:R-:W-:Y:S02]  /*161b0*/  FMUL.FTZ R127, R2, R127 ;  /* 0x0000007f027f7220 */ /* 0x000fe40000410000 */
[C---:B------:R-:W-:Y:S01]  /*161c0*/  FMUL.FTZ R128, R3.reuse, R128 ;  /* 0x0000008003807220 */ /* 0x040fe20000410000 */
[----:B---3--:R-:W-:Y:S04]  /*161d0*/  LDSM.16.MT88.4 R164, [R206+0x9880] ;  /* 0x00988000cea4783b */ /* 0x008fe80000004200 */
[C---:B-1----:R-:W-:Y:S03]  /*161e0*/  HMMA.16816.F32 R124, R144.reuse, R140, R124 ;  /* 0x0000008c907c723c */ /* 0x042fe6000000187c */
[C---:B------:R-:W-:Y:S01]  /*161f0*/  FMUL.FTZ R129, R3.reuse, R129 ;  /* 0x0000008103817220 */ /* 0x040fe20000410000 */
[----:B-----5:R-:W-:Y:S01]  /*16200*/  F2FP.PACK_AB R15, R238, R235 ;  /* 0x000000ebee0f723e */ /* 0x020fe200000000ff */
[C---:B------:R-:W-:Y:S02]  /*16210*/  FMUL.FTZ R130, R2.reuse, R130 ;  /* 0x0000008202827220 */ /* 0x040fe40000410000 */
[----:B------:R-:W-:Y:S01]  /*16220*/  FMUL.FTZ R131, R2, R131 ;  /* 0x0000008302837220 */ /* 0x000fe20000410000 */
[----:B--2---:R-:W-:Y:S01]  /*16230*/  F2FP.PACK_AB R13, R236, R233 ;  /* 0x000000e9ec0d723e */ /* 0x004fe200000000ff */
[----:B------:R-:W-:Y:S03]  /*16240*/  FFMA.FTZ R149, R3, R226, R149 ;  /* 0x000000e203957223 */ /* 0x000fe60000010095 */
[----:B------:R-:W-:Y:S01]  /*16250*/  MOV R3, R0 ;  /* 0x0000000000037202 */ /* 0x000fe20000000f00 */
[----:B------:R-:W-:Y:S01]  /*16260*/  FFMA.FTZ R193, R2, R225, R193 ;  /* 0x000000e102c17223 */ /* 0x000fe200000100c1 */
[----:B------:R-:W-:Y:S03]  /*16270*/  HMMA.16816.F32 R128, R144, R142, R128 ;  /* 0x0000008e9080723c */ /* 0x000fe60000001880 */
[----:B------:R-:W-:Y:S01]  /*16280*/  FADD.FTZ R150, R150, R149 ;  /* 0x0000009596967221 */ /* 0x000fe20000010000 */
[-C--:B------:R-:W-:Y:S01]  /*16290*/  MOV R149, R148.reuse ;  /* 0x0000009400957202 */ /* 0x080fe20000000f00 */
[----:B------:R-:W-:Y:S02]  /*162a0*/  FADD.FTZ R194, R194, R193 ;  /* 0x000000c1c2c27221 */ /* 0x000fe40000010000 */
[----:B------:R-:W-:Y:S01]  /*162b0*/  FADD.FTZ R151, R151, R150 ;  /* 0x0000009697977221 */ /* 0x000fe20000010000 */
[C---:B------:R-:W-:Y:S01]  /*162c0*/  HMMA.16816.F32 R144, R12.reuse, R152, R4 ;  /* 0x000000980c90723c */ /* 0x040fe20000001804 */
[----:B------:R-:W1:Y:S04]  /*162d0*/  LDSM.16.MT88.4 R4, [R211+0x9880] ;  /* 0x00988000d304783b */ /* 0x000e680000004200 */
[----:B------:R-:W-:Y:S02]  /*162e0*/  FADD.FTZ R195, R195, R194 ;  /* 0x000000c2c3c37221 */ /* 0x000fe40000010000 */
[----:B------:R-:W-:Y:S01]  /*162f0*/  FADD.FTZ R192, R192, R151 ;  /* 0x00000097c0c07221 */ /* 0x000fe20000010000 */
[C---:B------:R-:W-:Y:S01]  /*16300*/  HMMA.16816.F32 R140, R12.reuse, R154, R8 ;  /* 0x0000009a0c8c723c */ /* 0x040fe20000001808 */
[----:B------:R-:W2:Y:S03]  /*16310*/  LDSM.16.MT88.4 R8, [R205+0x9880] ;  /* 0x00988000cd08783b */ /* 0x000ea60000004200 */
[----:B------:R-:W-:Y:S02]  /*16320*/  FADD.FTZ R230, R230, R195 ;  /* 0x000000c3e6e67221 */ /* 0x000fe40000010000 */
[----:B------:R-:W-:Y:S02]  /*16330*/  FADD.FTZ R227, R227, R192 ;  /* 0x000000c0e3e37221 */ /* 0x000fe40000010000 */
[C---:B----4-:R-:W-:Y:S01]  /*16340*/  HMMA.16816.F32 R132, R12.reuse, R16, R132 ;  /* 0x000000100c84723c */ /* 0x050fe20000001884 */
[----:B------:R-:W3:Y:S03]  /*16350*/  LDSM.16.MT88.4 R152, [R204+0x9880] ;  /* 0x00988000cc98783b */ /* 0x000ee60000004200 */
[----:B------:R-:W-:Y:S02]  /*16360*/  FADD.FTZ R233, R233, R230 ;  /* 0x000000e6e9e97221 */ /* 0x000fe40000010000 */
[----:B------:R-:W-:Y:S02]  /*16370*/  FADD.FTZ R232, R232, R227 ;  /* 0x000000e3e8e87221 */ /* 0x000fe40000010000 */
[C---:B------:R-:W-:Y:S01]  /*16380*/  HMMA.16816.F32 R136, R12.reuse, R18, R136 ;  /* 0x000000120c88723c */ /* 0x040fe20000001888 */
[----:B------:R-:W4:Y:S03]  /*16390*/  LDSM.16.MT88.4 R16, [R205+0xb880] ;  /* 0x00b88000cd10783b */ /* 0x000f260000004200 */
[----:B------:R-:W-:Y:S02]  /*163a0*/  FADD.FTZ R236, R236, R233 ;  /* 0x000000e9ecec7221 */ /* 0x000fe40000010000 */
[----:B------:R-:W-:Y:S02]  /*163b0*/  FADD.FTZ R231, R231, R232 ;  /* 0x000000e8e7e77221 */ /* 0x000fe40000010000 */
[C---:B------:R-:W-:Y:S04]  /*163c0*/  HMMA.16816.F32 R20, R12.reuse, R156, R20 ;  /* 0x0000009c0c14723c */ /* 0x040fe80000001814 */
[----:B------:R-:W-:Y:S02]  /*163d0*/  FADD.FTZ R225, R235, R236 ;  /* 0x000000ecebe17221 */ /* 0x000fe40000010000 */
[----:B------:R-:W-:Y:S02]  /*163e0*/  FADD.FTZ R226, R234, R231 ;  /* 0x000000e7eae27221 */ /* 0x000fe40000010000 */
[C---:B------:R-:W-:Y:S01]  /*163f0*/  HMMA.16816.F32 R24, R12.reuse, R158, R24 ;  /* 0x0000009e0c18723c */ /* 0x040fe20000001818 */
[----:B------:R-:W5:Y:S03]  /*16400*/  LDSM.16.MT88.4 R156, [R204+0xb880] ;  /* 0x00b88000cc9c783b */ /* 0x000f660000004200 */
[----:B------:R-:W-:Y:S04]  /*16410*/  FADD.FTZ R225, R238, R225 ;  /* 0x000000e1eee17221 */ /* 0x000fe80000010000 */
[C---:B------:R-:W-:Y:S08]  /*16420*/  HMMA.16816.F32 R28, R12.reuse, R160, R28 ;  /* 0x000000a00c1c723c */ /* 0x040ff0000000181c */
[C---:B------:R-:W-:Y:S08]  /*16430*/  HMMA.16816.F32 R32, R12.reuse, R162, R32 ;  /* 0x000000a20c20723c */ /* 0x040ff00000001820 */
[C---:B-1----:R-:W-:Y:S08]  /*16440*/  HMMA.16816.F32 R36, R12.reuse, R4, R36 ;  /* 0x000000040c24723c */ /* 0x042ff00000001824 */
[C---:B------:R-:W-:Y:S08]  /*16450*/  HMMA.16816.F32 R40, R12.reuse, R6, R40 ;  /* 0x000000060c28723c */ /* 0x040ff00000001828 */
[C---:B------:R-:W-:Y:S08]  /*16460*/  HMMA.16816.F32 R44, R12.reuse, R164, R44 ;  /* 0x000000a40c2c723c */ /* 0x040ff0000000182c */
[C---:B------:R-:W-:Y:S08]  /*16470*/  HMMA.16816.F32 R48, R12.reuse, R166, R48 ;  /* 0x000000a60c30723c */ /* 0x040ff00000001830 */
[C---:B--2---:R-:W-:Y:S08]  /*16480*/  HMMA.16816.F32 R52, R12.reuse, R8, R52 ;  /* 0x000000080c34723c */ /* 0x044ff00000001834 */
        /* <DEDUP_REMOVED lines=18> */
[----:B------:R-:W-:Y:S07]  /*165b0*/  HMMA.16816.F32 R128, R12, R158, R128 ;  /* 0x0000009e0c80723c */ /* 0x000fee0000001880 */
[----:B------:R-:W-:Y:S01]  /*165c0*/  MOV R12, R148 ;  /* 0x00000094000c7202 */ /* 0x000fe20000000f00 */
[----:B------:R-:W-:-:S05]  /*165d0*/  @P0 BRA `(.L_x_441) ;  /* 0xffffe0f000000947 */ /* 0x000fca000383ffff */
.L_x_440:
[----:B------:R-:W-:-:S06]  /*165e0*/  UISETP.GE.AND UP0, UPT, UR13, UR6, UPT ;  /* 0x000000060d00728c */ /* 0x000fcc000bf06270 */
[----:B------:R-:W-:-:S13]  /*165f0*/  PLOP3.LUT P0, PT, PT, PT, UP0, 0x80, 0x0 ;  /* 0x000000000000781c */ /* 0x000fda0003f0f008 */
[----:B------:R-:W-:Y:S05]  /*16600*/  @!P0 BRA `(.L_x_442) ;  /* 0x000027e000008947 */ /* 0x000fea0003800000 */
[----:B------:R-:W-:Y:S01]  /*16610*/  UMOV UR8, 0x5 ;  /* 0x0000000500087882 */ /* 0x000fe20000000000 */
[----:B------:R-:W-:Y:S01]  /*16620*/  MOV R2, R12 ;  /* 0x0000000c00027202 */ /* 0x000fe20000000f00 */
[----:B------:R-:W-:Y:S01]  /*16630*/  ULDC.64 UR4, c[0x0][0x208] ;  /* 0x0000820000047ab9 */ /* 0x000fe20000000a00 */
[----:B------:R-:W-:Y:S01]  /*16640*/  MOV R3, R0 ;  /* 0x0000000000037202 */ /* 0x000fe20000000f00 */
[----:B------:R-:W-:Y:S01]  /*16650*/  USHF.L.U64.HI UR8, UR4, UR8, UR5 ;  /* 0x0000000804087299 */ /* 0x000fe20008010205 */
[----:B------:R-:W-:Y:S01]  /*16660*/  MOV R220, R228 ;  /* 0x000000e400dc7202 */ /* 0x000fe20000000f00 */
[----:B------:R-:W-:-:S03]  /*16670*/  USHF.L.U32 UR10, UR4, 0x5, URZ ;  /* 0x00000005040a7899 */ /* 0x000fc6000800063f */
[----:B------:R-:W-:Y:S02]  /*16680*/  ULDC.64 UR4, c[0x0][0x1e0] ;  /* 0x0000780000047ab9 */ /* 0x000fe40000000a00 */
.L_x_451:
[----:B------:R-:W-:Y:S04]  /*16690*/  DEPBAR.LE SB0, 0x0 ;  /* 0x000080000000791a */ /* 0x000fe80000000000 */
[----:B------:R-:W-:Y:S01]  /*166a0*/  BAR.SYNC.DEFER_BLOCKING 0x0 ;  /* 0x0000000000007b1d */ /* 0x000fe20000010000 */
[----:B------:R-:W-:Y:S01]  /*166b0*/  USHF.R.S32.HI UR11, URZ, 0x1f, UR13 ;  /* 0x0000001f3f0b7899 */ /* 0x000fe2000801140d */
[----:B------:R-:W-:Y:S01]  /*166c0*/  IMAD.U32 R13, RZ, RZ, UR10 ;  /* 0x0000000aff0d7e24 */ /* 0x000fe2000f8e00ff */
[----:B------:R-:W-:Y:S01]  /*166d0*/  UIMAD UR9, UR8, UR13, URZ ;  /* 0x0000000d080972a4 */ /* 0x000fe2000f8e023f */
[----:B------:R-:W-:Y:S01]  /*166e0*/  LOP3.LUT P2, RZ, R215, 0x4, RZ, 0xc0, !PT ;  /* 0x00000004d7ff7812 */ /* 0x000fe2000784c0ff */
[----:B------:R-:W-:Y:S01]  /*166f0*/  UISETP.GT.AND UP0, UPT, UR13, UR6, UPT ;  /* 0x000000060d00728c */ /* 0x000fe2000bf04270 */
[----:B------:R-:W-:Y:S01]  /*16700*/  IMAD.WIDE.U32 R12, R13, UR13, R220 ;  /* 0x0000000d0d0c7c25 */ /* 0x000fe2000f8e00dc */
[----:B------:R-:W-:Y:S01]  /*16710*/  UIMAD UR9, UR11, UR10, UR9 ;  /* 0x0000000a0b0972a4 */ /* 0x000fe2000f8e0209 */
[C---:B------:R-:W-:Y:S02]  /*16720*/  LOP3.LUT P1, RZ, R215.reuse, 0x2, RZ, 0xc0, !PT ;  /* 0x00000002d7ff7812 */ /* 0x040fe4000782c0ff */
[----:B------:R-:W-:Y:S02]  /*16730*/  LOP3.LUT P5, RZ, R215, 0x1, RZ, 0xc0, !PT ;  /* 0x00000001d7ff7812 */ /* 0x000fe400078ac0ff */
[C---:B------:R-:W-:Y:S02]  /*16740*/  LEA R176, P0, R12.reuse, c[0x0][0x1f8], 0x1 ;  /* 0x00007e000cb07a11 */ /* 0x040fe400078008ff */
[----:B------:R-:W-:Y:S02]  /*16750*/  IADD3 R0, R13, UR9, RZ ;  /* 0x000000090d007c10 */ /* 0x000fe4000fffe0ff */
[----:B------:R-:W-:Y:S01]  /*16760*/  PLOP3.LUT P3, PT, PT, PT, UP0, 0x80, 0x0 ;  /* 0x000000000000781c */ /* 0x000fe20003f6f008 */
[----:B------:R-:W-:Y:S01]  /*16770*/  @UP0 UIADD3 UR11, UR13, -0x1, URZ ;  /* 0xffffffff0d0b0890 */ /* 0x000fe2000fffe03f */
[----:B------:R-:W-:Y:S02]  /*16780*/  LEA.HI.X R177, R12, c[0x0][0x1fc], R0, 0x1, P0 ;  /* 0x00007f000cb17a11 */ /* 0x000fe400000f0c00 */
[----:B------:R-:W-:Y:S01]  /*16790*/  PLOP3.LUT P4, PT, PT, PT, UP0, 0x80, 0x0 ;  /* 0x000000000000781c */ /* 0x000fe20003f8f008 */
[----:B------:R-:W-:Y:S01]  /*167a0*/  @UP0 UIMAD.WIDE.U32 UR14, UR11, UR4, URZ ;  /* 0x000000040b0e02a5 */ /* 0x000fe2000f8e003f */
[----:B------:R-:W-:Y:S01]  /*167b0*/  PLOP3.LUT P0, PT, PT, PT, UP0, 0x80, 0x0 ;  /* 0x000000000000781c */ /* 0x000fe20003f0f008 */
[----:B------:R-:W-:Y:S01]  /*167c0*/  @UP0 USHF.R.S32.HI UR9, URZ, 0x1f, UR11 ;  /* 0x0000001f3f090899 */ /* 0x000fe2000801140b */
[----:B------:R-:W-:Y:S03]  /*167d0*/  LDSM.16.M88.4 R16, [R214+0x10080] ;  /* 0x01008000d610783b */ /* 0x000fe60000000200 */
[----:B------:R-:W-:Y:S01]  /*167e0*/  @UP0 UIMAD UR9, UR9, UR4, URZ ;  /* 0x00000004090902a4 */ /* 0x000fe2000f8e023f */
[----:B------:R-:W1:Y:S03]  /*167f0*/  LDSM.16.M88.4 R8, [R213+0xc080] ;  /* 0x00c08000d508783b */ /* 0x000e660000000200 */
[----:B------:R-:W-:Y:S01]  /*16800*/  @UP0 UIMAD UR9, UR11, UR5, UR9 ;  /* 0x000000050b0902a4 */ /* 0x000fe2000f8e0209 */
[----:B------:R-:W2:Y:S03]  /*16810*/  LDSM.16.M88.4 R148, [R213+0xc880] ;  /* 0x00c88000d594783b */ /* 0x000ea60000000200 */
[----:B------:R-:W-:Y:S01]  /*16820*/  @UP0 UIADD3 UR9, UR15, UR9, URZ ;  /* 0x000000090f090290 */ /* 0x000fe2000fffe03f */
[----:B------:R-:W-:Y:S04]  /*16830*/  LDSM.16.M88.4 R152, [R210+0x10080] ;  /* 0x01008000d298783b */ /* 0x000fe80000000200 */
[----:B------:R-:W3:Y:S04]  /*16840*/  LDSM.16.M88.4 R156, [R212] ;  /* 0x00000000d49c783b */ /* 0x000ee80000000200 */
[----:B------:R-:W4:Y:S04]  /*16850*/  LDSM.16.M88.4 R160, [R203] ;  /* 0x00000000cba0783b */ /* 0x000f280000000200 */
[----:B------:R-:W-:Y:S01]  /*16860*/  @!PT LDS RZ, [RZ] ;  /* 0x00000000fffff984 */ /* 0x000fe20000000800 */
[----:B------:R-:W-:Y:S01]  /*16870*/  @!PT LDS RZ, [RZ] ;  /* 0x00000000fffff984 */ /* 0x000fe20000000800 */
[----:B------:R-:W-:Y:S01]  /*16880*/  @!PT LDS RZ, [RZ] ;  /* 0x00000000fffff984 */ /* 0x000fe20000000800 */
[----:B------:R2:W-:Y:S04]  /*16890*/  LDGSTS.E.BYPASS.LTC128B.128 [R218+0x8080], [R176.64], !P6 ;  /* 0x08080000b0da7fae */ /* 0x0005e8000f101d5e */
[----:B------:R2:W-:Y:S01]  /*168a0*/  LDGSTS.E.BYPASS.LTC128B.128 [R218+0x9080], [R176.64+0x80], !P2 ;  /* 0x09080080b0da7fae */ /* 0x0005e2000d101d5e */
[----:B------:R-:W-:Y:S03]  /*168b0*/  PLOP3.LUT P2, PT, PT, PT, UP0, 0x80, 0x0 ;  /* 0x000000000000781c */ /* 0x000fe60003f4f008 */
[----:B------:R2:W-:Y:S04]  /*168c0*/  LDGSTS.E.BYPASS.LTC128B.128 [R218+0xa080], [R176.64+0x100], !P1 ;  /* 0x0a080100b0da7fae */ /* 0x0005e8000c901d5e */
[----:B------:R3:W-:Y:S04]  /*168d0*/  LDGSTS.E.BYPASS.LTC128B.128 [R218+0xb080], [R176.64+0x180], !P5 ;  /* 0x0b080180b0da7fae */ /* 0x0007e8000e901d5e */
[----:B------:R-:W-:Y:S01]  /*168e0*/  LDSM.16.M88.4 R164, [R209+0x10080] ;  /* 0x01008000d1a4783b */ /* 0x000fe20000000200 */
[C---:B-1----:R-:W-:Y:S03]  /*168f0*/  HMMA.16816.F32 R4, R16.reuse, R8, RZ ;  /* 0x000000081004723c */ /* 0x042fe600000018ff */
[----:B------:R-:W0:Y:S04]  /*16900*/  LDGDEPBAR ;  /* 0x00000000000079af */ /* 0x000e280000000000 */
[----:B------:R-:W1:Y:S01]  /*16910*/  LDSM.16.M88.4 R168, [R208+0xc080] ;  /* 0x00c08000d0a8783b */ /* 0x000e620000000200 */
[C---:B------:R-:W-:Y:S03]  /*16920*/  HMMA.16816.F32 R8, R16.reuse, R10, RZ ;  /* 0x0000000a1008723c */ /* 0x040fe600000018ff */
[----:B------:R-:W-:Y:S05]  /*16930*/  LDSM.16.M88.4 R172, [R202] ;  /* 0x00000000caac783b */ /* 0x000fea0000000200 */
[C---:B--2---:R-:W-:Y:S08]  /*16940*/  HMMA.16816.F32 R12, R16.reuse, R148, RZ ;  /* 0x00000094100c723c */ /* 0x044ff000000018ff */
[----:B------:R-:W-:Y:S01]  /*16950*/  HMMA.16816.F32 R16, R16, R150, RZ ;  /* 0x000000961010723c */ /* 0x000fe200000018ff */
[----:B------:R-:W2:Y:S07]  /*16960*/  LDSM.16.M88.4 R148, [R208+0xc880] ;  /* 0x00c88000d094783b */ /* 0x000eae0000000200 */
[C---:B---3--:R-:W-:Y:S08]  /*16970*/  HMMA.16816.F32 R4, R152.reuse, R156, R4 ;  /* 0x0000009c9804723c */ /* 0x048ff00000001804 */
[C---:B------:R-:W-:Y:S01]  /*16980*/  HMMA.16816.F32 R8, R152.reuse, R158, R8 ;  /* 0x0000009e9808723c */ /* 0x040fe20000001808 */
[----:B------:R-:W3:Y:S07]  /*16990*/  LDSM.16.M88.4 R156, [R207+0x10080] ;  /* 0x01008000cf9c783b */ /* 0x000eee0000000200 */
[C---:B----4-:R-:W-:Y:S08]  /*169a0*/  HMMA.16816.F32 R12, R152.reuse, R160, R12 ;  /* 0x000000a0980c723c */ /* 0x050ff0000000180c */
[----:B------:R-:W-:Y:S01]  /*169b0*/  HMMA.16816.F32 R16, R152, R162, R16 ;  /* 0x000000a29810723c */ /* 0x000fe20000001810 */
[----:B------:R-:W4:Y:S04]  /*169c0*/  LDSM.16.M88.4 R152, [R202+0x800] ;  /* 0x00080000ca98783b */ /* 0x000f280000000200 */
[----:B------:R-:W-:Y:S03]  /*169d0*/  LDSM.16.M88.4 R160, [R214+0x14080] ;  /* 0x01408000d6a0783b */ /* 0x000fe60000000200 */
[C---:B-1----:R-:W-:Y:S08]  /*169e0*/  HMMA.16816.F32 R4, R164.reuse, R168, R4 ;  /* 0x000000a8a404723c */ /* 0x042ff00000001804 */
[C---:B------:R-:W-:Y:S01]  /*169f0*/  HMMA.16816.F32 R8, R164.reuse, R170, R8 ;  /* 0x000000aaa408723c */ /* 0x040fe20000001808 */
[----:B------:R-:W1:Y:S07]  /*16a00*/  LDSM.16.M88.4 R168, [R213+0xd080] ;  /* 0x00d08000d5a8783b */ /* 0x000e6e0000000200 */
[C---:B--2---:R-:W-:Y:S08]  /*16a10*/  HMMA.16816.F32 R12, R164.reuse, R148, R12 ;  /* 0x00000094a40c723c */ /* 0x044ff0000000180c */
[----:B------:R-:W-:Y:S01]  /*16a20*/  HMMA.16816.F32 R16, R164, R150, R16 ;  /* 0x00000096a410723c */ /* 0x000fe20000001810 */
[----:B------:R-:W2:Y:S04]  /*16a30*/  LDSM.16.M88.4 R148, [R213+0xd880] ;  /* 0x00d88000d594783b */ /* 0x000ea80000000200 */
[----:B------:R-:W-:Y:S03]  /*16a40*/  LDSM.16.M88.4 R164, [R210+0x14080] ;  /* 0x01408000d2a4783b */ /* 0x000fe60000000200 */
[C---:B---3--:R-:W-:Y:S08]  /*16a50*/  HMMA.16816.F32 R4, R156.reuse, R172, R4 ;  /* 0x000000ac9c04723c */ /* 0x048ff00000001804 */
[C---:B------:R-:W-:Y:S01]  /*16a60*/  HMMA.16816.F32 R8, R156.reuse, R174, R8 ;  /* 0x000000ae9c08723c */ /* 0x040fe20000001808 */
[----:B------:R-:W3:Y:S07]  /*16a70*/  LDSM.16.M88.4 R172, [R201] ;  /* 0x00000000c9ac783b */ /* 0x000eee0000000200 */
[C---:B----4-:R-:W-:Y:S08]  /*16a80*/  HMMA.16816.F32 R12, R156.reuse, R152, R12 ;  /* 0x000000989c0c723c */ /* 0x050ff0000000180c */
[----:B------:R-:W-:Y:S01]  /*16a90*/  HMMA.16816.F32 R16, R156, R154, R16 ;  /* 0x0000009a9c10723c */ /* 0x000fe20000001810 */
[----:B------:R-:W4:Y:S04]  /*16aa0*/  LDSM.16.M88.4 R152, [R200] ;  /* 0x00000000c898783b */ /* 0x000f280000000200 */
        /* <DEDUP_REMOVED lines=58> */
[C---:B------:R-:W-:Y:S07]  /*16e50*/  HMMA.16816.F32 R8, R156.reuse, R170, R8 ;  /* 0x000000aa9c08723c */ /* 0x040fee0000001808 */
[----:B------:R-:W-:Y:S01]  /*16e60*/  IMAD.U32 R170, RZ, RZ, UR14 ;  /* 0x0000000effaa7e24 */ /* 0x000fe2000f8e00ff */
[C---:B--2---:R-:W-:Y:S01]  /*16e70*/  HMMA.16816.F32 R12, R156.reuse, R148, R12 ;  /* 0x000000949c0c723c */ /* 0x044fe2000000180c */
[----:B------:R-:W-:Y:S03]  /*16e80*/  IMAD.U32 R171, RZ, RZ, UR15 ;  /* 0x0000000fffab7e24 */ /* 0x000fe6000f8e00ff */
[C---:B------:R-:W-:Y:S01]  /*16e90*/  @P0 LEA R168, P1, R170.reuse, R216, 0x5 ;  /* 0x000000d8aaa80211 */ /* 0x040fe200078228ff */
[----:B------:R-:W-:Y:S01]  /*16ea0*/  IMAD.U32 R171, RZ, RZ, UR9 ;  /* 0x00000009ffab7e24 */ /* 0x000fe2000f8e00ff */
[----:B------:R-:W-:Y:S01]  /*16eb0*/  PLOP3.LUT P0, PT, PT, PT, UP0, 0x80, 0x0 ;  /* 0x000000000000781c */ /* 0x000fe20003f0f008 */
[----:B------:R-:W-:Y:S01]  /*16ec0*/  USHF.L.U32 UR9, UR13, 0x5, URZ ;  /* 0x000000050d097899 */ /* 0x000fe2000800063f */
[----:B------:R-:W-:Y:S01]  /*16ed0*/  HMMA.16816.F32 R16, R156, R150, R16 ;  /* 0x000000969c10723c */ /* 0x000fe20000001810 */
[----:B------:R-:W-:Y:S04]  /*16ee0*/  LDSM.16.M88.4 R148, [R209+0x1c080] ;  /* 0x01c08000d194783b */ /* 0x000fe80000000200 */
[----:B------:R-:W1:Y:S03]  /*16ef0*/  LDSM.16.M88.4 R156, [R208+0xf080] ;  /* 0x00f08000d09c783b */ /* 0x000e660000000200 */
[C---:B---3--:R-:W-:Y:S05]  /*16f00*/  HMMA.16816.F32 R4, R160.reuse, R172, R4 ;  /* 0x000000aca004723c */ /* 0x048fea0000001804 */
[----:B------:R-:W-:Y:S02]  /*16f10*/  @P2 LEA.HI.X R171, R170, R223, R171, 0x5, P1 ;  /* 0x000000dfaaab2211 */ /* 0x000fe400008f2cab */
[----:B------:R-:W-:Y:S01]  /*16f20*/  PLOP3.LUT P2, PT, PT, PT, UP0, 0x80, 0x0 ;  /* 0x000000000000781c */ /* 0x000fe20003f4f008 */
[C---:B------:R-:W-:Y:S01]  /*16f30*/  HMMA.16816.F32 R8, R160.reuse, R174, R8 ;  /* 0x000000aea008723c */ /* 0x040fe20000001808 */
[----:B------:R-:W-:Y:S03]  /*16f40*/  PLOP3.LUT P1, PT, PT, PT, UP3, 0x80, 0x0 ;  /* 0x000000000000781c */ /* 0x000fe60003f2f038 */
[C---:B------:R-:W-:Y:S04]  /*16f50*/  @P0 LEA R0, P0, R168.reuse, c[0x0][0x1c8], 0x1 ;  /* 0x00007200a8000a11 */ /* 0x040fe800078008ff */
[C---:B----4-:R-:W-:Y:S08]  /*16f60*/  HMMA.16816.F32 R12, R160.reuse, R152, R12 ;  /* 0x00000098a00c723c */ /* 0x050ff0000000180c */
[----:B------:R-:W-:Y:S01]  /*16f70*/  HMMA.16816.F32 R16, R160, R154, R16 ;  /* 0x0000009aa010723c */ /* 0x000fe20000001810 */
[----:B------:R-:W-:Y:S04]  /*16f80*/  LDSM.16.M88.4 R152, [R207+0x1c080] ;  /* 0x01c08000cf98783b */ /* 0x000fe80000000200 */
[----:B------:R-:W2:Y:S03]  /*16f90*/  LDSM.16.M88.4 R160, [R202+0x3000] ;  /* 0x00300000caa0783b */ /* 0x000ea60000000200 */
[C---:B-1----:R-:W-:Y:S08]  /*16fa0*/  HMMA.16816.F32 R4, R148.reuse, R156, R4 ;  /* 0x0000009c9404723c */ /* 0x042ff00000001804 */
[C---:B------:R-:W-:Y:S01]  /*16fb0*/  HMMA.16816.F32 R8, R148.reuse, R158, R8 ;  /* 0x0000009e9408723c */ /* 0x040fe20000001808 */
[----:B------:R-:W1:Y:S01]  /*16fc0*/  LDSM.16.M88.4 R156, [R202+0x3800] ;  /* 0x00380000ca9c783b */ /* 0x000e620000000200 */
[----:B------:R-:W-:Y:S04]  /*16fd0*/  DEPBAR.LE SB0, 0x0 ;  /* 0x000080000000791a */ /* 0x000fe80000000000 */
[----:B------:R-:W-:Y:S02]  /*16fe0*/  BAR.SYNC.DEFER_BLOCKING 0x0 ;  /* 0x0000000000007b1d */ /* 0x000fe40000010000 */
[C---:B------:R-:W-:Y:S07]  /*16ff0*/  HMMA.16816.F32 R12, R148.reuse, R164, R12 ;  /* 0x000000a4940c723c */ /* 0x040fee000000180c */
[----:B------:R-:W-:Y:S01]  /*17000*/  @P2 LEA.HI.X R165, R168, c[0x0][0x1cc], R171, 0x1, P0 ;  /* 0x00007300a8a52a11 */ /* 0x000fe200000f0cab */
[----:B------:R-:W-:Y:S01]  /*17010*/  HMMA.16816.F32 R16, R148, R166, R16 ;  /* 0x000000a69410723c */ /* 0x000fe20000001810 */
[----:B------:R-:W-:Y:S02]  /*17020*/  PLOP3.LUT P0, PT, PT, PT, UP3, 0x80, 0x0 ;  /* 0x000000000000781c */ /* 0x000fe40003f0f038 */
[----:B------:R-:W-:Y:S01]  /*17030*/  PLOP3.LUT P2, PT, PT, PT, UP0, 0x80, 0x0 ;  /* 0x000000000000781c */ /* 0x000fe20003f4f008 */
[----:B------:R-:W-:Y:S01]  /*17040*/  @P4 IMAD.MOV.U32 R164, RZ, RZ, R0 ;  /* 0x000000ffffa44224 */ /* 0x000fe200078e0000 */
[----:B------:R-:W-:Y:S02]  /*17050*/  LOP3.LUT P4, RZ, R215, 0x2, RZ, 0xc0, !PT ;  /* 0x00000002d7ff7812 */ /* 0x000fe4000788c0ff */
[----:B------:R-:W-:Y:S01]  /*17060*/  @P1 IMAD.HI.U32 R149, R219, c[0x0][0x2c8], RZ ;  /* 0x0000b200db951a27 */ /* 0x000fe200078e00ff */
[C---:B--2---:R-:W-:Y:S01]  /*17070*/  HMMA.16816.F32 R4, R152.reuse, R160, R4 ;  /* 0x000000a09804723c */ /* 0x044fe20000001804 */
[----:B------:R-:W-:Y:S03]  /*17080*/  PLOP3.LUT P1, PT, PT, PT, UP0, 0x80, 0x0 ;  /* 0x000000000000781c */ /* 0x000fe60003f2f008 */
[----:B------:R-:W-:Y:S01]  /*17090*/  IMAD.U32 R151, RZ, RZ, UR28 ;  /* 0x0000001cff977e24 */ /* 0x000fe2000f8e00ff */
[----:B------:R-:W-:Y:S01]  /*170a0*/  @!PT LDS RZ, [RZ] ;  /* 0x00000000fffff984 */ /* 0x000fe20000000800 */
[----:B------:R-:W-:Y:S01]  /*170b0*/  @!PT LDS RZ, [RZ] ;  /* 0x00000000fffff984 */ /* 0x000fe20000000800 */
[----:B------:R-:W-:Y:S01]  /*170c0*/  @!PT LDS RZ, [RZ] ;  /* 0x00000000fffff984 */ /* 0x000fe20000000800 */
[----:B------:R2:W-:Y:S01]  /*170d0*/  @P3 LDGSTS.E.BYPASS.LTC128B.128 [R218+0xc080], [R164.64], !P6 ;  /* 0x0c080000a4da3fae */ /* 0x0005e2000f101d5e */
[----:B------:R-:W-:Y:S02]  /*170e0*/  LOP3.LUT P3, RZ, R215, 0x4, RZ, 0xc0, !PT ;  /* 0x00000004d7ff7812 */ /* 0x000fe4000786c0ff */
[C---:B------:R-:W-:Y:S04]  /*170f0*/  HMMA.16816.F32 R8, R152.reuse, R162, R8 ;  /* 0x000000a29808723c */ /* 0x040fe80000001808 */
[----:B------:R-:W-:Y:S01]  /*17100*/  IMAD.MOV.U32 R148, RZ, RZ, R219 ;  /* 0x000000ffff947224 */ /* 0x000fe200078e00db */
[----:B------:R-:W-:Y:S01]  /*17110*/  @P0 SHF.R.U32.HI R148, RZ, c[0x0][0x2cc], R149 ;  /* 0x0000b300ff940a19 */ /* 0x000fe20000011695 */
[----:B------:R-:W-:Y:S01]  /*17120*/  IMAD.U32 R149, RZ, RZ, UR9 ;  /* 0x00000009ff957e24 */ /* 0x000fe2000f8e00ff */
[----:B------:R-:W-:Y:S01]  /*17130*/  PLOP3.LUT P0, PT, PT, PT, UP0, 0x80, 0x0 ;  /* 0x000000000000781c */ /* 0x000fe20003f0f008 */
[C---:B-1----:R-:W-:Y:S02]  /*17140*/  HMMA.16816.F32 R12, R152.reuse, R156, R12 ;  /* 0x0000009c980c723c */ /* 0x042fe4000000180c */
[----:B------:R-:W1:Y:S02]  /*17150*/  SHFL.IDX PT, R0, R148, RZ, 0x1c1f ;  /* 0x001c1fff94007589 */ /* 0x000e6400000e0000 */
[----:B------:R-:W-:Y:S02]  /*17160*/  IADD3 R150, -R224, 0x1, -R149 ;  /* 0x00000001e0967810 */ /* 0x000fe40007ffe995 */
[----:B------:R2:W-:Y:S02]  /*17170*/  @P2 LDGSTS.E.BYPASS.LTC128B.128 [R218+0xd080], [R164.64+0x80], !P3 ;  /* 0x0d080080a4da2fae */ /* 0x0005e4000d901d5e */
[----:B------:R-:W-:Y:S01]  /*17180*/  IADD3 R151, -R151, UR16, R150 ;  /* 0x0000001097977c10 */ /* 0x000fe2000fffe196 */
[----:B------:R-:W-:Y:S01]  /*17190*/  HMMA.16816.F32 R16, R152, R158, R16 ;  /* 0x0000009e9810723c */ /* 0x000fe20000001810 */
[----:B------:R2:W-:Y:S04]  /*171a0*/  @P1 LDGSTS.E.BYPASS.LTC128B.128 [R218+0xe080], [R164.64+0x100], !P4 ;  /* 0x0e080100a4da1fae */ /* 0x0005e8000e101d5e */
[----:B------:R2:W-:Y:S01]  /*171b0*/  @P0 LDGSTS.E.BYPASS.LTC128B.128 [R218+0xf080], [R164.64+0x180], !P5 ;  /* 0x0f080180a4da0fae */ /* 0x0005e2000e901d5e */
[----:B------:R-:W-:Y:S02]  /*171c0*/  PLOP3.LUT P0, PT, PT, PT, UP2, 0x40, 0x0 ;  /* 0x000000000000781c */ /* 0x000fe40003f0e828 */
[C---:B------:R-:W-:Y:S01]  /*171d0*/  IADD3 R153, R151.reuse, c[0x0][0x328], RZ ;  /* 0x0000ca0097997a10 */ /* 0x040fe20007ffe0ff */
[----:B------:R-:W0:Y:S03]  /*171e0*/  LDGDEPBAR ;  /* 0x00000000000079af */ /* 0x000e260000000000 */
[----:B------:R-:W-:Y:S01]  /*171f0*/  IADD3 R151, R151, UR7, RZ ;  /* 0x0000000797977c10 */ /* 0x000fe2000fffe0ff */
[--C-:B-1----:R-:W-:Y:S04]  /*17200*/  IMAD.IADD R156, R153, 0x1, R0.reuse ;  /* 0x00000001999c7824 */ /* 0x102fe800078e0200 */
[----:B------:R-:W-:Y:S02]  /*17210*/  IMAD.IADD R155, R151, 0x1, R0 ;  /* 0x00000001979b7824 */ /* 0x000fe400078e0200 */
        /* <DEDUP_REMOVED lines=15> */
.L_x_445:
[----:B------:R-:W-:Y:S04]  /*17310*/  MOV R0, c[0x0][0x32c] ;  /* 0x0000cb0000007a02 */ /* 0x000fe80000000f00 */
[----:B------:R-:W-:Y:S11]  /*17320*/  ISETP.NE.AND P0, PT, R0, 0x1, PT ;  /* 0x000000010000780c */ /* 0x000ff60003f05270 */
[----:B------:R-:W-:Y:S02]  /*17330*/  @!UPT UIADD3 URZ, URZ, URZ, URZ ;  /* 0x0000003f3f3ff290 */ /* 0x000fe4000fffe03f */
[----:B------:R-:W-:Y:S05]  /*17340*/  @P0 IMAD.HI.U32 R0, R150, c[0x0][0x330], RZ ;  /* 0x0000cc0096000a27 */ /* 0x000fea00078e00ff */
[----:B------:R-:W-:Y:S02]  /*17350*/  @P0 SHF.R.U32.HI R150, RZ, c[0x0][0x334], R0 ;  /* 0x0000cd00ff960a19 */ /* 0x000fe40000011600 */
.L_x_446:
[----:B------:R-:W-:Y:S05]  /*17360*/  BSYNC B0 ;  /* 0x0000000000007941 */ /* 0x000fea0003800000 */
.L_x_444:
[----:B------:R-:W-:Y:S04]  /*17370*/  IMAD R157, R150, c[0x0][0x32c], -R149 ;  /* 0x0000cb00969d7a24 */ /* 0x000fe800078e0a95 */
[----:B------:R-:W-:Y:S05]  /*17380*/  IMAD.IADD R0, R157, 0x1, -R224 ;  /* 0x000000019d007824 */ /* 0x000fea00078e0ae0 */
[----:B------:R-:W-:Y:S02]  /*17390*/  IADD3 R157, R0, c[0x0][0x32c], RZ ;  /* 0x0000cb00009d7a10 */ /* 0x000fe40007ffe0ff */
[----:B------:R-:W-:Y:S02]  /*173a0*/  IMNMX R155, R155, R0, !PT ;  /* 0x000000009b9b7217 */ /* 0x000fe40007800200 */
[----:B------:R-:W-:Y:S02]  /*173b0*/  IMNMX R156, R156, R157, PT ;  /* 0x0000009d9c9c7217 */ /* 0x000fe40003800200 */
.L_x_443:
        /* <DEDUP_REMOVED lines=25> */
[----:B--2---:R-:W-:Y:S02]  /*17550*/  FSEL R164, R12, -INF , !P0 ;  /* 0xff8000000ca47808 */ /* 0x004fe40004000000 */
        /* <DEDUP_REMOVED lines=26> */
.L_x_449:
[----:B------:R-:W-:Y:S04]  /*17700*/  MOV R0, c[0x0][0x32c] ;  /* 0x0000cb0000007a02 */ /* 0x000fe80000000f00 */
[----:B------:R-:W-:Y:S11]  /*17710*/  ISETP.NE.AND P0, PT, R0, 0x1, PT ;  /* 0x000000010000780c */ /* 0x000ff60003f05270 */
[----:B------:R-:W-:Y:S02]  /*17720*/  @!UPT UIADD3 URZ, URZ, URZ, URZ ;  /* 0x0000003f3f3ff290 */ /* 0x000fe4000fffe03f */
[----:B------:R-:W-:Y:S05]  /*17730*/  @P0 IMAD.HI.U32 R0, R4, c[0x0][0x330], RZ ;  /* 0x0000cc0004000a27 */ /* 0x000fea00078e00ff */
[----:B------:R-:W-:Y:S02]  /*17740*/  @P0 SHF.R.U32.HI R4, RZ, c[0x0][0x334], R0 ;  /* 0x0000cd00ff040a19 */ /* 0x000fe40000011600 */
.L_x_450:
[----:B------:R-:W-:Y:S05]  /*17750*/  BSYNC B0 ;  /* 0x0000000000007941 */ /* 0x000fea0003800000 */
.L_x_448:
[----:B------:R-:W-:Y:S04]  /*17760*/  IMAD R149, R4, c[0x0][0x32c], -R149 ;  /* 0x0000cb0004957a24 */ /* 0x000fe800078e0a95 */
[----:B------:R-:W-:Y:S05]  /*17770*/  IMAD.IADD R4, R149, 0x1, -R224 ;  /* 0x0000000195047824 */ /* 0x000fea00078e0ae0 */
[----:B------:R-:W-:Y:S02]  /*17780*/  IADD3 R0, R4, c[0x0][0x32c], RZ ;  /* 0x0000cb0004007a10 */ /* 0x000fe40007ffe0ff */
[----:B------:R-:W-:Y:S02]  /*17790*/  IMNMX R151, R151, R4, !PT ;  /* 0x0000000497977217 */ /* 0x000fe40007800200 */
[----:B------:R-:W-:Y:S02]  /*177a0*/  IMNMX R153, R153, R0, PT ;  /* 0x0000000099997217 */ /* 0x000fe40003800200 */
.L_x_447:
        /* <DEDUP_REMOVED lines=22> */
[----:B------:R-:W-:Y:S02]  /*17910*/  ISETP.GT.AND P0, PT, R151, 0x9, P0 ;  /* 0x000000099700780c */ /* 0x000fe40000704270 */
[----:B------:R-:W-:Y:S02]  /*17920*/  FSEL R17, R7, -INF , !P1 ;  /* 0xff80000007117808 */ /* 0x000fe40004800000 */
[----:B------:R-:W-:Y:S02]  /*17930*/  ISETP.GT.AND P1, PT, R151, 0x8, P3 ;  /* 0x000000089700780c */ /* 0x000fe40001f24270 */
[C---:B------:R-:W-:Y:S01]  /*17940*/  ISETP.LT.OR P0, PT, R153.reuse, 0xa, P0 ;  /* 0x0000000a9900780c */ /* 0x040fe20000701670 */
[----:B------:R-:W-:Y:S01]  /*17950*/  LDSM.16.MT88.4 R184, [R211+0xb880] ;  /* 0x00b88000d3b8783b */ /* 0x000fe20000004200 */
[----:B------:R-:W-:Y:S02]  /*17960*/  ISETP.LT.OR P1, PT, R153, 0x9, P1 ;  /* 0x000000099900780c */ /* 0x000fe40000f21670 */
[----:B------:R-:W-:Y:S02]  /*17970*/  FMNMX.FTZ R4, R149, R2, !PT ;  /* 0x0000000295047209 */ /* 0x000fe40007810000 */
[----:B------:R-:W-:Y:S02]  /*17980*/  PLOP3.LUT P2, PT, PT, PT, UP0, 0x80, 0x0 ;  /* 0x000000000000781c */ /* 0x000fe40003f4f008 */
[----:B------:R-:W-:Y:S01]  /*17990*/  FSEL R9, R10, -INF , !P1 ;  /* 0xff8000000a097808 */ /* 0x000fe20004800000 */
[----:B------:R-:W-:Y:S01]  /*179a0*/  LDSM.16.MT88.4 R188, [R206+0xb880] ;  /* 0x00b88000cebc783b */ /* 0x000fe20000004200 */
[----:B------:R-:W-:Y:S02]  /*179b0*/  ISETP.GT.AND P2, PT, R151, 0x10, P2 ;  /* 0x000000109700780c */ /* 0x000fe40001744270 */
[----:B------:R-:W-:Y:S02]  /*179c0*/  FSEL R11, R11, -INF , !P0 ;  /* 0xff8000000b0b7808 */ /* 0x000fe40004000000 */
[----:B------:R-:W-:Y:S02]  /*179d0*/  PLOP3.LUT P0, PT, PT, PT, UP0, 0x80, 0x0 ;  /* 0x000000000000781c */ /* 0x000fe40003f0f008 */
[----:B------:R-:W-:Y:S02]  /*179e0*/  FMNMX.FTZ R4, R17, R4, !PT ;  /* 0x0000000411047209 */ /* 0x000fe40007810000 */
        /* <DEDUP_REMOVED lines=16> */
[----:B------:R-:W-:Y:S02]  /*17af0*/  FSEL R157, R18, -INF , !P1 ;  /* 0xff800000129d7808 */ /* 0x000fe40004800000 */
        /* <DEDUP_REMOVED lines=17> */
[----:B------:R-:W-:Y:S01]  /*17c10*/  FMUL.FTZ R6, R3, c[0x0][0x2d0] ;  /* 0x0000b40003067a20 */ /* 0x000fe20000410000 */
[----:B------:R-:W-:Y:S01]  /*17c20*/  MUFU.EX2 R15, R15 ;  /* 0x0000000f000f7308 */ /* 0x000fe20000000800 */
[--C-:B------:R-:W-:Y:S02]  /*17c30*/  FFMA.FTZ R14, R154, c[0x0][0x2d0], -R163.reuse ;  /* 0x0000b4009a0e7a23 */ /* 0x100fe400000108a3 */
[--C-:B------:R-:W-:Y:S01]  /*17c40*/  FFMA.FTZ R193, R8, c[0x0][0x2d0], -R163.reuse ;  /* 0x0000b40008c17a23 */ /* 0x100fe200000108a3 */
[----:B------:R-:W-:Y:S01]  /*17c50*/  LDSM.16.MT88.4 R152, [R206+0x8080] ;  /* 0x00808000ce98783b */ /* 0x000fe20000004200 */
[--C-:B------:R-:W-:Y:S02]  /*17c60*/  FFMA.FTZ R229, R164, c[0x0][0x2d0], -R163.reuse ;  /* 0x0000b400a4e57a23 */ /* 0x100fe400000108a3 */
[--C-:B------:R-:W-:Y:S02]  /*17c70*/  FFMA.FTZ R230, R162, c[0x0][0x2d0], -R163.reuse ;  /* 0x0000b400a2e67a23 */ /* 0x100fe400000108a3 */
[--C-:B------:R-:W-:Y:S01]  /*17c80*/  FFMA.FTZ R231, R160, c[0x0][0x2d0], -R163.reuse ;  /* 0x0000b400a0e77a23 */ /* 0x100fe200000108a3 */
[----:B------:R-:W2:Y:S01]  /*17c90*/  MUFU.EX2 R3, R6 ;  /* 0x0000000600037308 */ /* 0x000ea20000000800 */
[----:B------:R-:W-:Y:S01]  /*17ca0*/  FFMA.FTZ R163, R158, c[0x0][0x2d0], -R163 ;  /* 0x0000b4009ea37a23 */ /* 0x000fe200000108a3 */
[----:B------:R-:W-:Y:S01]  /*17cb0*/  LDSM.16.MT88.4 R164, [R206+0x9880] ;  /* 0x00988000cea4783b */ /* 0x000fe20000004200 */
[----:B-1----:R-:W-:Y:S04]  /*17cc0*/  FMNMX.FTZ R12, R5, R12, !PT ;  /* 0x0000000c050c7209 */ /* 0x002fe80007810000 */
[C---:B------:R-:W-:Y:S01]  /*17cd0*/  FSETP.NEU.FTZ.AND P0, PT, R12.reuse, -INF , PT ;  /* 0xff8000000c00780b */ /* 0x040fe20003f1d000 */
[C---:B------:R-:W-:Y:S02]  /*17ce0*/  FMUL.FTZ R156, R12.reuse, c[0x0][0x2d0] ;  /* 0x0000b4000c9c7a20 */ /* 0x040fe40000410000 */
[----:B------:R-:W1:Y:S01]  /*17cf0*/  MUFU.EX2 R192, R192 ;  /* 0x000000c000c07308 */ /* 0x000e620000000800 */
[----:B------:R-:W-:Y:S02]  /*17d00*/  FSEL R5, R12, RZ, P0 ;  /* 0x000000ff0c057208 */ /* 0x000fe40000000000 */
[----:B------:R-:W-:Y:S02]  /*17d10*/  FSEL R156, R156, RZ, P0 ;  /* 0x000000ff9c9c7208 */ /* 0x000fe40000000000 */
[----:B------:R-:W-:Y:S01]  /*17d20*/  PLOP3.LUT P0, PT, PT, PT, UP0, 0x80, 0x0 ;  /* 0x000000000000781c */ /* 0x000fe20003f0f008 */
[----:B------:R-:W-:Y:S02]  /*17d30*/  FADD.FTZ R5, -R5, R2 ;  /* 0x0000000205057221 */ /* 0x000fe40000010100 */
[--C-:B------:R-:W-:Y:S02]  /*17d40*/  FFMA.FTZ R228, R149, c[0x0][0x2d0], -R156.reuse ;  /* 0x0000b40095e47a23 */ /* 0x100fe4000001089c */
[----:B------:R-:W-:Y:S01]  /*17d50*/  MUFU.EX2 R14, R14 ;  /* 0x0000000e000e7308 */ /* 0x000fe20000000800 */
[----:B------:R-:W3:Y:S01]  /*17d60*/  LDSM.16.MT88.4 R148, [R211+0x8080] ;  /* 0x00808000d394783b */ /* 0x000ee20000004200 */
[----:B------:R-:W-:Y:S02]  /*17d70*/  FMUL.FTZ R2, R5, c[0x0][0x2d0] ;  /* 0x0000b40005027a20 */ /* 0x000fe40000410000 */
[--C-:B------:R-:W-:Y:S02]  /*17d80*/  FFMA.FTZ R227, R17, c[0x0][0x2d0], -R156.reuse ;  /* 0x0000b40011e37a23 */ /* 0x100fe4000001089c */
[--C-:B------:R-:W-:Y:S02]  /*17d90*/  FFMA.FTZ R195, R9, c[0x0][0x2d0], -R156.reuse ;  /* 0x0000b40009c37a23 */ /* 0x100fe4000001089c */
[--C-:B------:R-:W-:Y:S02]  /*17da0*/  FFMA.FTZ R194, R11, c[0x0][0x2d0], -R156.reuse ;  /* 0x0000b4000bc27a23 */ /* 0x100fe4000001089c */
        /* <DEDUP_REMOVED lines=8> */
[C---:B------:R-:W-:Y:S02]  /*17e30*/  FMUL.FTZ R133, R3.reuse, R133 ;  /* 0x0000008503857220 */ /* 0x040fe40000410000 */
[C---:B------:R-:W-:Y:S02]  /*17e40*/  FMUL.FTZ R136, R3.reuse, R136 ;  /* 0x0000008803887220 */ /* 0x040fe40000410000 */
[----:B------:R-:W-:Y:S02]  /*17e50*/  FMUL.FTZ R137, R3, R137 ;  /* 0x0000008903897220 */ /* 0x000fe40000410000 */
[--C-:B------:R-:W-:Y:S02]  /*17e60*/  FFMA.FTZ R233, R161, c[0x0][0x2d0], -R156.reuse ;  /* 0x0000b400a1e97a23 */ /* 0x100fe4000001089c */
[--C-:B------:R-:W-:Y:S01]  /*17e70*/  FFMA.FTZ R234, R159, c[0x0][0x2d0], -R156.reuse ;  /* 0x0000b4009fea7a23 */ /* 0x100fe2000001089c */
[----:B------:R-:W-:Y:S01]  /*17e80*/  MUFU.EX2 R228, R228 ;  /* 0x000000e400e47308 */ /* 0x000fe20000000800 */
[--C-:B------:R-:W-:Y:S02]  /*17e90*/  FFMA.FTZ R235, R157, c[0x0][0x2d0], -R156.reuse ;  /* 0x0000b4009deb7a23 */ /* 0x100fe4000001089c */
[----:B------:R-:W-:Y:S02]  /*17ea0*/  FFMA.FTZ R156, R13, c[0x0][0x2d0], -R156 ;  /* 0x0000b4000d9c7a23 */ /* 0x000fe4000001089c */
[C---:B----4-:R-:W-:Y:S02]  /*17eb0*/  FMUL.FTZ R6, R2.reuse, R146 ;  /* 0x0000009202067220 */ /* 0x050fe40000410000 */
[C---:B------:R-:W-:Y:S02]  /*17ec0*/  FMUL.FTZ R7, R2.reuse, R147 ;  /* 0x0000009302077220 */ /* 0x040fe40000410000 */
[----:B------:R-:W2:Y:S01]  /*17ed0*/  LDSM.16.MT88.4 R144, [R205+0x8080] ;  /* 0x00808000cd90783b */ /* 0x000ea20000004200 */
[----:B------:R-:W4:Y:S01]  /*17ee0*/  MUFU.EX2 R227, R227 ;  /* 0x000000e300e37308 */ /* 0x000f220000000800 */
[C---:B------:R-:W-:Y:S02]  /*17ef0*/  FMUL.FTZ R10, R2.reuse, R142 ;  /* 0x0000008e020a7220 */ /* 0x040fe40000410000 */
[C---:B------:R-:W-:Y:S01]  /*17f00*/  FMUL.FTZ R11, R2.reuse, R143 ;  /* 0x0000008f020b7220 */ /* 0x040fe20000410000 */
[----:B-1----:R-:W-:Y:S01]  /*17f10*/  F2FP.PACK_AB R18, R193, R14 ;  /* 0x0000000ec112723e */ /* 0x002fe200000000ff */
[C---:B------:R-:W-:Y:S02]  /*17f20*/  FMUL.FTZ R134, R2.reuse, R134 ;  /* 0x0000008602867220 */ /* 0x040fe40000410000 */
[----:B------:R-:W1:Y:S01]  /*17f30*/  LDSM.16.MT88.4 R140, [R204+0x8080] ;  /* 0x00808000cc8c783b */ /* 0x000e620000004200 */
[C---:B------:R-:W-:Y:S02]  /*17f40*/  FMUL.FTZ R135, R2.reuse, R135 ;  /* 0x0000008702877220 */ /* 0x040fe40000410000 */
        /* <DEDUP_REMOVED lines=8> */
[----:B------:R-:W-:Y:S01]  /*17fd0*/  FMUL.FTZ R24, R3, R24 ;  /* 0x0000001803187220 */ /* 0x000fe20000410000 */
[----:B----4-:R-:W-:Y:S01]  /*17fe0*/  F2FP.PACK_AB R17, R227, R228 ;  /* 0x000000e4e311723e */ /* 0x010fe200000000ff */
        /* <DEDUP_REMOVED lines=12> */
[----:B-----5:R-:W-:Y:S01]  /*180b0*/  F2FP.PACK_AB R19, R194, R195 ;  /* 0x000000c3c213723e */ /* 0x020fe200000000ff */
[C---:B------:R-:W-:Y:S02]  /*180c0*/  FMUL.FTZ R35, R2.reuse, R35 ;  /* 0x0000002302237220 */ /* 0x040fe40000410000 */
[C---:B------:R-:W-:Y:S02]  /*180d0*/  FMUL.FTZ R36, R3.reuse, R36 ;  /* 0x0000002403247220 */ /* 0x040fe40000410000 */
[C---:B------:R-:W-:Y:S01]  /*180e0*/  FMUL.FTZ R37, R3.reuse, R37 ;  /* 0x0000002503257220 */ /* 0x040fe20000410000 */
[----:B------:R-:W-:Y:S01]  /*180f0*/  MUFU.EX2 R229, R229 ;  /* 0x000000e500e57308 */ /* 0x000fe20000000800 */
[C---:B---3--:R-:W-:Y:S01]  /*18100*/  HMMA.16816.F32 R4, R16.reuse, R148, R4 ;  /* 0x000000941004723c */ /* 0x048fe20000001804 */
[----:B----4-:R-:W-:Y:S04]  /*18110*/  LDSM.16.MT88.4 R156, [R205+0x8880] ;  /* 0x00888000cd9c783b */ /* 0x010fe80000004200 */
[C---:B------:R-:W-:Y:S02]  /*18120*/  FMUL.FTZ R38, R2.reuse, R38 ;  /* 0x0000002602267220 */ /* 0x040fe40000410000 */
[C---:B------:R-:W-:Y:S01]  /*18130*/  FMUL.FTZ R39, R2.reuse, R39 ;  /* 0x0000002702277220 */ /* 0x040fe20000410000 */
[C---:B------:R-:W-:Y:S01]  /*18140*/  HMMA.16816.F32 R8, R16.reuse, R150, R8 ;  /* 0x000000961008723c */ /* 0x040fe20000001808 */
[----:B------:R-:W3:Y:S01]  /*18150*/  MUFU.EX2 R230, R230 ;  /* 0x000000e600e67308 */ /* 0x000ee20000000800 */
[----:B------:R-:W4:Y:S02]  /*18160*/  LDSM.16.MT88.4 R148, [R211+0x9080] ;  /* 0x00908000d394783b */ /* 0x000f240000004200 */
[C---:B------:R-:W-:Y:S02]  /*18170*/  FMUL.FTZ R40, R3.reuse, R40 ;  /* 0x0000002803287220 */ /* 0x040fe40000410000 */
[C---:B------:R-:W-:Y:S02]  /*18180*/  FMUL.FTZ R41, R3.reuse, R41 ;  /* 0x0000002903297220 */ /* 0x040fe40000410000 */
[C---:B------:R-:W-:Y:S02]  /*18190*/  HMMA.16816.F32 R132, R16.reuse, R152, R132 ;  /* 0x000000981084723c */ /* 0x040fe40000001884 */
[----:B-1----:R-:W-:Y:S02]  /*181a0*/  LDSM.16.MT88.4 R160, [R204+0x8880] ;  /* 0x00888000cca0783b */ /* 0x002fe40000004200 */
[C---:B------:R-:W-:Y:S01]  /*181b0*/  FMUL.FTZ R42, R2.reuse, R42 ;  /* 0x0000002a022a7220 */ /* 0x040fe20000410000 */
[----:B------:R-:W1:Y:S01]  /*181c0*/  MUFU.EX2 R231, R231 ;  /* 0x000000e700e77308 */ /* 0x000e620000000800 */
[C---:B------:R-:W-:Y:S02]  /*181d0*/  FMUL.FTZ R43, R2.reuse, R43 ;  /* 0x0000002b022b7220 */ /* 0x040fe40000410000 */
[C---:B------:R-:W-:Y:S02]  /*181e0*/  HMMA.16816.F32 R136, R16.reuse, R154, R136 ;  /* 0x0000009a1088723c */ /* 0x040fe40000001888 */
[----:B------:R-:W-:Y:S02]  /*181f0*/  LDSM.16.MT88.4 R152, [R206+0x8880] ;  /* 0x00888000ce98783b */ /* 0x000fe40000004200 */
[C---:B------:R-:W-:Y:S02]  /*18200*/  FMUL.FTZ R44, R3.reuse, R44 ;  /* 0x0000002c032c7220 */ /* 0x040fe40000410000 */
[C---:B------:R-:W-:Y:S01]  /*18210*/  FMUL.FTZ R45, R3.reuse, R45 ;  /* 0x0000002d032d7220 */ /* 0x040fe20000410000 */
[----:B------:R-:W-:Y:S01]  /*18220*/  MUFU.EX2 R233, R233 ;  /* 0x000000e900e97308 */ /* 0x000fe20000000800 */
[C---:B--2---:R-:W-:Y:S04]  /*18230*/  HMMA.16816.F32 R20, R16.reuse, R144, R20 ;  /* 0x000000901014723c */ /* 0x044fe80000001814 */
[C---:B------:R-:W-:Y:S02]  /*18240*/  FMUL.FTZ R46, R2.reuse, R46 ;  /* 0x0000002e022e7220 */ /* 0x040fe40000410000 */
[C---:B------:R-:W-:Y:S02]  /*18250*/  FMUL.FTZ R47, R2.reuse, R47 ;  /* 0x0000002f022f7220 */ /* 0x040fe40000410000 */
[C---:B------:R-:W-:Y:S01]  /*18260*/  HMMA.16816.F32 R24, R16.reuse, R146, R24 ;  /* 0x000000921018723c */ /* 0x040fe20000001818 */
[----:B------:R-:W2:Y:S01]  /*18270*/  LDSM.16.MT88.4 R144, [R206+0x9080] ;  /* 0x00908000ce90783b */ /* 0x000ea20000004200 */
[----:B------:R-:W5:Y:S02]  /*18280*/  MUFU.EX2 R234, R234 ;  /* 0x000000ea00ea7308 */ /* 0x000f640000000800 */
[C---:B------:R-:W-:Y:S02]  /*18290*/  FMUL.FTZ R48, R3.reuse, R48 ;  /* 0x0000003003307220 */ /* 0x040fe40000410000 */
[C---:B------:R-:W-:Y:S02]  /*182a0*/  FMUL.FTZ R49, R3.reuse, R49 ;  /* 0x0000003103317220 */ /* 0x040fe40000410000 */
[C---:B------:R-:W-:Y:S04]  /*182b0*/  HMMA.16816.F32 R28, R16.reuse, R140, R28 ;  /* 0x0000008c101c723c */ /* 0x040fe8000000181c */
[C---:B------:R-:W-:Y:S01]  /*182c0*/  FMUL.FTZ R50, R2.reuse, R50 ;  /* 0x0000003202327220 */ /* 0x040fe20000410000 */
[----:B------:R-:W1:Y:S01]  /*182d0*/  MUFU.EX2 R235, R235 ;  /* 0x000000eb00eb7308 */ /* 0x000e620000000800 */
[C---:B------:R-:W-:Y:S02]  /*182e0*/  FMUL.FTZ R51, R2.reuse, R51 ;  /* 0x0000003302337220 */ /* 0x040fe40000410000 */
[C---:B------:R-:W-:Y:S01]  /*182f0*/  HMMA.16816.F32 R32, R16.reuse, R142, R32 ;  /* 0x0000008e1020723c */ /* 0x040fe20000001820 */
[----:B------:R-:W1:Y:S03]  /*18300*/  LDSM.16.MT88.4 R140, [R205+0x9080] ;  /* 0x00908000cd8c783b */ /* 0x000e660000004200 */
[C---:B------:R-:W-:Y:S02]  /*18310*/  FMUL.FTZ R52, R3.reuse, R52 ;  /* 0x0000003403347220 */ /* 0x040fe40000410000 */
[C---:B------:R-:W-:Y:S02]  /*18320*/  FMUL.FTZ R53, R3.reuse, R53 ;  /* 0x0000003503357220 */ /* 0x040fe40000410000 */
[C---:B----4-:R-:W-:Y:S04]  /*18330*/  HMMA.16816.F32 R36, R16.reuse, R148, R36 ;  /* 0x000000941024723c */ /* 0x050fe80000001824 */
[C---:B------:R-:W-:Y:S02]  /*18340*/  FMUL.FTZ R54, R2.reuse, R54 ;  /* 0x0000003602367220 */ /* 0x040fe40000410000 */
[C---:B------:R-:W-:Y:S02]  /*18350*/  FMUL.FTZ R55, R2.reuse, R55 ;  /* 0x0000003702377220 */ /* 0x040fe40000410000 */
[C---:B------:R-:W-:Y:S01]  /*18360*/  HMMA.16816.F32 R40, R16.reuse, R150, R40 ;  /* 0x000000961028723c */ /* 0x040fe20000001828 */
[----:B------:R-:W4:Y:S03]  /*18370*/  LDSM.16.MT88.4 R148, [R204+0x9080] ;  /* 0x00908000cc94783b */ /* 0x000f260000004200 */
[C---:B------:R-:W-:Y:S02]  /*18380*/  FMUL.FTZ R56, R3.reuse, R56 ;  /* 0x0000003803387220 */ /* 0x040fe40000410000 */
[C---:B------:R-:W-:Y:S02]  /*18390*/  FMUL.FTZ R57, R3.reuse, R57 ;  /* 0x0000003903397220 */ /* 0x040fe40000410000 */
[C---:B------:R-:W-:Y:S01]  /*183a0*/  FMUL.FTZ R58, R2.reuse, R58 ;  /* 0x0000003a023a7220 */ /* 0x040fe20000410000 */
[C---:B--2---:R-:W-:Y:S03]  /*183b0*/  HMMA.16816.F32 R44, R16.reuse, R144, R44 ;  /* 0x00000090102c723c */ /* 0x044fe6000000182c */
[C---:B------:R-:W-:Y:S02]  /*183c0*/  FMUL.FTZ R59, R2.reuse, R59 ;  /* 0x0000003b023b7220 */ /* 0x040fe40000410000 */
[C---:B------:R-:W-:Y:S02]  /*183d0*/  FMUL.FTZ R60, R3.reuse, R60 ;  /* 0x0000003c033c7220 */ /* 0x040fe40000410000 */
[C---:B------:R-:W-:Y:S01]  /*183e0*/  FMUL.FTZ R61, R3.reuse, R61 ;  /* 0x0000003d033d7220 */ /* 0x040fe20000410000 */
[C---:B------:R-:W-:Y:S01]  /*183f0*/  HMMA.16816.F32 R48, R16.reuse, R146, R48 ;  /* 0x000000921030723c */ /* 0x040fe20000001830 */
[----:B------:R-:W2:Y:S03]  /*18400*/  LDSM.16.MT88.4 R144, [R211+0xa080] ;  /* 0x00a08000d390783b */ /* 0x000ea60000004200 */
        /* <DEDUP_REMOVED lines=16> */
[C---:B------:R-:W-:Y:S04]  /*18510*/  FMUL.FTZ R72, R3.reuse, R72 ;  /* 0x0000004803487220 */ /* 0x040fe80000410000 */
[C---:B------:R-:W-:Y:S01]  /*18520*/  FMUL.FTZ R73, R3.reuse, R73 ;  /* 0x0000004903497220 */ /* 0x040fe20000410000 */
        /* <DEDUP_REMOVED lines=76> */
[C---:B-1----:R-:W-:Y:S03]  /*189f0*/  HMMA.16816.F32 R124, R16.reuse, R140, R124 ;  /* 0x0000008c107c723c */ /* 0x042fe6000000187c */
        /* <DEDUP_REMOVED lines=9> */
[----:B---3--:R-:W-:Y:S01]  /*18a90*/  F2FP.PACK_AB R16, R230, R229 ;  /* 0x000000e5e610723e */ /* 0x008fe200000000ff */
[----:B------:R-:W-:Y:S01]  /*18aa0*/  FADD.FTZ R14, R14, R15 ;  /* 0x0000000f0e0e7221 */ /* 0x000fe20000010000 */
[----:B------:R-:W-:Y:S03]  /*18ab0*/  F2FP.PACK_AB R18, R232, R231 ;  /* 0x000000e7e812723e */ /* 0x000fe600000000ff */
[----:B-----5:R-:W-:Y:S01]  /*18ac0*/  F2FP.PACK_AB R17, R234, R233 ;  /* 0x000000e9ea11723e */ /* 0x020fe200000000ff */
[----:B------:R-:W-:Y:S01]  /*18ad0*/  FADD.FTZ R195, R195, R228 ;  /* 0x000000e4c3c37221 */ /* 0x000fe20000010000 */
[----:B------:R-:W-:Y:S01]  /*18ae0*/  F2FP.PACK_AB R19, R236, R235 ;  /* 0x000000ebec13723e */ /* 0x000fe200000000ff */
[----:B------:R-:W-:Y:S02]  /*18af0*/  FADD.FTZ R14, R193, R14 ;  /* 0x0000000ec10e7221 */ /* 0x000fe40000010000 */
[----:B------:R-:W-:Y:S02]  /*18b00*/  FADD.FTZ R194, R194, R195 ;  /* 0x000000c3c2c27221 */ /* 0x000fe40000010000 */
[----:B------:R-:W-:Y:S02]  /*18b10*/  FADD.FTZ R229, R229, R14 ;  /* 0x0000000ee5e57221 */ /* 0x000fe40000010000 */
[C---:B----4-:R-:W-:Y:S01]  /*18b20*/  HMMA.16816.F32 R144, R16.reuse, R148, R4 ;  /* 0x000000941090723c */ /* 0x050fe20000001804 */
[----:B------:R-:W1:Y:S02]  /*18b30*/  LDSM.16.MT88.4 R4, [R211+0x9880] ;  /* 0x00988000d304783b */ /* 0x000e640000004200 */
[----:B------:R-:W-:Y:S02]  /*18b40*/  FADD.FTZ R233, R233, R194 ;  /* 0x000000c2e9e97221 */ /* 0x000fe40000010000 */
[----:B------:R-:W-:Y:S02]  /*18b50*/  FADD.FTZ R230, R230, R229 ;  /* 0x000000e5e6e67221 */ /* 0x000fe40000010000 */
[----:B------:R-:W-:Y:S01]  /*18b60*/  FADD.FTZ R234, R234, R233 ;  /* 0x000000e9eaea7221 */ /* 0x000fe20000010000 */
[C---:B------:R-:W-:Y:S01]  /*18b70*/  HMMA.16816.F32 R140, R16.reuse, R150, R8 ;  /* 0x00000096108c723c */ /* 0x040fe20000001808 */
[----:B------:R-:W2:Y:S03]  /*18b80*/  LDSM.16.MT88.4 R8, [R205+0x9880] ;  /* 0x00988000cd08783b */ /* 0x000ea60000004200 */
[----:B------:R-:W-:Y:S02]  /*18b90*/  FADD.FTZ R231, R231, R230 ;  /* 0x000000e6e7e77221 */ /* 0x000fe40000010000 */
[----:B------:R-:W-:Y:S02]  /*18ba0*/  FADD.FTZ R225, R235, R234 ;  /* 0x000000eaebe17221 */ /* 0x000fe40000010000 */
[C---:B------:R-:W-:Y:S01]  /*18bb0*/  HMMA.16816.F32 R132, R16.reuse, R152, R132 ;  /* 0x000000981084723c */ /* 0x040fe20000001884 */
[----:B------:R-:W3:Y:S03]  /*18bc0*/  LDSM.16.MT88.4 R148, [R204+0x9880] ;  /* 0x00988000cc94783b */ /* 0x000ee60000004200 */
[----:B------:R-:W-:Y:S02]  /*18bd0*/  FADD.FTZ R226, R232, R231 ;  /* 0x000000e7e8e27221 */ /* 0x000fe40000010000 */
[----:B------:R-:W-:Y:S02]  /*18be0*/  FADD.FTZ R225, R236, R225 ;  /* 0x000000e1ece17221 */ /* 0x000fe40000010000 */
[C---:B------:R-:W-:Y:S01]  /*18bf0*/  HMMA.16816.F32 R136, R16.reuse, R154, R136 ;  /* 0x0000009a1088723c */ /* 0x040fe20000001888 */
[----:B------:R-:W4:Y:S07]  /*18c00*/  LDSM.16.MT88.4 R152, [R205+0xb880] ;  /* 0x00b88000cd98783b */ /* 0x000f2e0000004200 */
[C---:B------:R-:W-:Y:S08]  /*18c10*/  HMMA.16816.F32 R20, R16.reuse, R156, R20 ;  /* 0x0000009c1014723c */ /* 0x040ff00000001814 */
[C---:B------:R-:W-:Y:S01]  /*18c20*/  HMMA.16816.F32 R24, R16.reuse, R158, R24 ;  /* 0x0000009e1018723c */ /* 0x040fe20000001818 */
[----:B------:R-:W5:Y:S07]  /*18c30*/  LDSM.16.MT88.4 R156, [R204+0xb880] ;  /* 0x00b88000cc9c783b */ /* 0x000f6e0000004200 */
        /* <DEDUP_REMOVED lines=27> */
.L_x_442:
[----:B------:R-:W1:Y:S01]  /*18df0*/  SHFL.BFLY PT, R3, R226, 0x2, 0x1f ;  /* 0x0c401f00e2037f89 */ /* 0x000e6200000e0000 */
[----:B------:R-:W-:-:S02]  /*18e00*/  MOV R4, RZ ;  /* 0x000000ff00047202 */ /* 0x000fc40000000f00 */
[----:B------:R-:W-:Y:S01]  /*18e10*/  MOV R8, 0xff800000 ;  /* 0xff80000000087802 */ /* 0x000fe20000000f00 */
[----:B------:R-:W2:Y:S01]  /*18e20*/  SHFL.BFLY PT, R2, R225, 0x2, 0x1f ;  /* 0x0c401f00e1027f89 */ /* 0x000ea200000e0000 */
[----:B------:R-:W-:Y:S01]  /*18e30*/  PLOP3.LUT P2, PT, PT, PT, PT, 0x8, 0x0 ;  /* 0x000000000000781c */ /* 0x000fe20003f4e170 */
[----:B-1----:R-:W-:Y:S01]  /*18e40*/  FADD.FTZ R6, R3, R226 ;  /* 0x000000e203067221 */ /* 0x002fe20000010000 */
[----:B------:R-:W-:Y:S01]  /*18e50*/  MOV R3, RZ ;  /* 0x000000ff00037202 */ /* 0x000fe20000000f00 */
        /* <DEDUP_REMOVED lines=9> */
[----:B------:R-:W-:-:S03]  /*18ef0*/  @P0 MOV R9, 0x3f317218 ;  /* 0x3f31721800090802 */ /* 0x000fc60000000f00 */
[----:B------:R-:W-:Y:S02]  /*18f00*/  @P1 FMUL.FTZ R10, R10, c[0x0][0x2d0] ;  /* 0x0000b4000a0a1a20 */ /* 0x000fe40000410000 */
[----:B------:R-:W-:Y:S01]  /*18f10*/  @P0 MUFU.RCP R3, R2 ;  /* 0x0000000200030308 */ /* 0x000fe20000001000 */
[----:B------:R-:W-:-:S07]  /*18f20*/  @P0 FMUL.FTZ R9, R9, c[0x0][0x2d0] ;  /* 0x0000b40009090a20 */ /* 0x000fce0000410000 */
[----:B------:R-:W2:Y:S01]  /*18f30*/  @P1 MUFU.LG2 R5, R5 ;  /* 0x0000000500051308 */ /* 0x000ea20000000c00 */
[C---:B-1----:R-:W-:Y:S02]  /*18f40*/  FMUL.FTZ R144, R4.reuse, R144 ;  /* 0x0000009004907220 */ /* 0x042fe40000410000 */
[C---:B------:R-:W-:Y:S02]  /*18f50*/  FMUL.FTZ R145, R4.reuse, R145 ;  /* 0x0000009104917220 */ /* 0x040fe40000410000 */
[C---:B------:R-:W-:Y:S02]  /*18f60*/  FMUL.FTZ R140, R4.reuse, R140 ;  /* 0x0000008c048c7220 */ /* 0x040fe40000410000 */
[C---:B------:R-:W-:Y:S01]  /*18f70*/  FMUL.FTZ R141, R4.reuse, R141 ;  /* 0x0000008d048d7220 */ /* 0x040fe20000410000 */
[----:B------:R-:W1:Y:S01]  /*18f80*/  @P0 MUFU.LG2 R2, R2 ;  /* 0x0000000200020308 */ /* 0x000e620000000c00 */
[C---:B------:R-:W-:Y:S02]  /*18f90*/  FMUL.FTZ R132, R4.reuse, R132 ;  /* 0x0000008404847220 */ /* 0x040fe40000410000 */
[----:B------:R-:W-:-:S02]  /*18fa0*/  FMUL.FTZ R133, R4, R133 ;  /* 0x0000008504857220 */ /* 0x000fc40000410000 */
[C---:B------:R-:W-:Y:S02]  /*18fb0*/  FMUL.FTZ R136, R4.reuse, R136 ;  /* 0x0000008804887220 */ /* 0x040fe40000410000 */
[C---:B------:R-:W-:Y:S02]  /*18fc0*/  FMUL.FTZ R137, R4.reuse, R137 ;  /* 0x0000008904897220 */ /* 0x040fe40000410000 */
[----:B--2---:R-:W-:Y:S02]  /*18fd0*/  @P1 FMUL.FTZ R5, R5, 0.69314718246459960938 ;  /* 0x3f31721805051820 */ /* 0x004fe40000410000 */
[C---:B------:R-:W-:Y:S02]  /*18fe0*/  FMUL.FTZ R20, R4.reuse, R20 ;  /* 0x0000001404147220 */ /* 0x040fe40000410000 */
        /* <DEDUP_REMOVED lines=55> */
[----:B------:R-:W-:Y:S01]  /*19360*/  FMUL.FTZ R129, R4, R129 ;  /* 0x0000008104817220 */ /* 0x000fe20000410000 */
        /* <DEDUP_REMOVED lines=67> */
.L_x_345:
[----:B------:R-:W-:Y:S01]  /*197a0*/  USHF.R.S32.HI UR8, URZ, 0x1f, UR20 ;  /* 0x0000001f3f087899 */ /* 0x000fe20008011414 */
        /* <DEDUP_REMOVED lines=10> */
[----:B------:R-:W-:-:S02]  /*19850*/  F2FP.PACK_AB R132, R133, R132 ;  /* 0x000000848584723e */ /* 0x000fc400000000ff */
[----:B------:R-:W-:Y:S01]  /*19860*/  F2FP.PACK_AB R134, R135, R134 ;  /* 0x000000868786723e */ /* 0x000fe200000000ff */
[----:B------:R-:W-:Y:S01]  /*19870*/  ULDC.64 UR4, c[0x0][0x500] ;  /* 0x0001400000047ab9 */ /* 0x000fe20000000a00 */
[----:B------:R-:W-:Y:S01]  /*19880*/  F2FP.PACK_AB R136, R137, R136 ;  /* 0x000000888988723e */ /* 0x000fe200000000ff */
[----:B------:R-:W-:Y:S01]  /*19890*/  UIMAD.WIDE UR4, UR29, UR6, UR4 ;  /* 0x000000061d0472a5 */ /* 0x000fe2000f8e0204 */
        /* <DEDUP_REMOVED lines=35> */
[----:B------:R-:W-:Y:S01]  /*19ad0*/  BAR.SYNC.DEFER_BLOCKING 0x1, 0x100 ;  /* 0x0044000000007b1d */ /* 0x000fe20000010000 */
[----:B------:R-:W-:-:S02]  /*19ae0*/  F2FP.PACK_AB R44, R45, R44 ;  /* 0x0000002c2d2c723e */ /* 0x000fc400000000ff */
[C---:B------:R-:W-:Y:S01]  /*19af0*/  IMAD.IADD R17, R13.reuse, 0x1, R10 ;  /* 0x000000010d117824 */ /* 0x040fe200078e020a */
[C---:B------:R-:W-:Y:S02]  /*19b00*/  IADD3 R12, R13.reuse, 0x80, RZ ;  /* 0x000000800d0c7810 */ /* 0x040fe40007ffe0ff */
[----:B------:R-:W-:Y:S02]  /*19b10*/  IADD3 R15, R13, 0x70, RZ ;  /* 0x000000700d0f7810 */ /* 0x000fe40007ffe0ff */
[----:B------:R-:W-:Y:S01]  /*19b20*/  @P0 IADD3 R15, R12, 0x10, RZ ;  /* 0x000000100c0f0810 */ /* 0x000fe20007ffe0ff */
[----:B------:R-:W-:Y:S01]  /*19b30*/  IMAD.MOV.U32 R12, RZ, RZ, 0x40 ;  /* 0x00000040ff0c7424 */ /* 0x000fe200078e00ff */
[----:B------:R-:W-:Y:S02]  /*19b40*/  F2FP.PACK_AB R46, R47, R46 ;  /* 0x0000002e2f2e723e */ /* 0x000fe400000000ff */
[----:B------:R-:W-:Y:S01]  /*19b50*/  F2FP.PACK_AB R48, R49, R48 ;  /* 0x000000303130723e */ /* 0x000fe200000000ff */
[----:B------:R-:W-:Y:S01]  /*19b60*/  IMAD.IADD R19, R10, 0x1, R15 ;  /* 0x000000010a137824 */ /* 0x000fe200078e020f */
[----:B------:R-:W-:-:S02]  /*19b70*/  SEL R12, R12, 0xffffffc0, !P2 ;  /* 0xffffffc00c0c7807 */ /* 0x000fc40005000000 */
[----:B------:R-:W-:Y:S02]  /*19b80*/  F2FP.PACK_AB R50, R51, R50 ;  /* 0x000000323332723e */ /* 0x000fe400000000ff */
[----:B------:R-:W-:Y:S01]  /*19b90*/  F2FP.PACK_AB R52, R53, R52 ;  /* 0x000000343534723e */ /* 0x000fe200000000ff */
[--C-:B------:R-:W-:Y:S01]  /*19ba0*/  IMAD.IADD R21, R13, 0x1, R12.reuse ;  /* 0x000000010d157824 */ /* 0x100fe200078e020c */
[----:B------:R-:W-:Y:S01]  /*19bb0*/  F2FP.PACK_AB R7, R7, R54 ;  /* 0x000000360707723e */ /* 0x000fe200000000ff */
[C---:B------:R-:W-:Y:S01]  /*19bc0*/  IMAD.IADD R23, R12.reuse, 0x1, R15 ;  /* 0x000000010c177824 */ /* 0x040fe200078e020f */
[----:B------:R-:W-:Y:S01]  /*19bd0*/  F2FP.PACK_AB R56, R57, R56 ;  /* 0x000000383938723e */ /* 0x000fe200000000ff */
[----:B------:R-:W-:Y:S01]  /*19be0*/  IMAD.IADD R25, R12, 0x1, R17 ;  /* 0x000000010c197824 */ /* 0x000fe200078e0211 */
[----:B------:R-:W-:Y:S01]  /*19bf0*/  STS [R13+0x80], R144 ;  /* 0x000080900d007388 */ /* 0x000fe20000000800 */
[----:B------:R-:W-:Y:S01]  /*19c00*/  IMAD.IADD R27, R19, 0x1, R12 ;  /* 0x00000001131b7824 */ /* 0x000fe200078e020c */
[----:B------:R-:W-:Y:S01]  /*19c10*/  F2FP.PACK_AB R58, R59, R58 ;  /* 0x0000003a3b3a723e */ /* 0x000fe200000000ff */
[----:B------:R-:W-:Y:S01]  /*19c20*/  IMAD.U32 R12, RZ, RZ, UR4 ;  /* 0x00000004ff0c7e24 */ /* 0x000fe2000f8e00ff */
        /* <DEDUP_REMOVED lines=87> */
[----:B------:R2:W-:Y:S04]  /*1a1a0*/  STS [R15+0xc400], R106 ;  /* 0x00c4006a0f007388 */ /* 0x0005e80000000800 */
[----:B------:R3:W-:Y:S04]  /*1a1b0*/  STS [R17+0xc080], R108 ;  /* 0x00c0806c11007388 */ /* 0x0007e80000000800 */
[----:B------:R3:W-:Y:S04]  /*1a1c0*/  STS [R17+0xc480], R110 ;  /* 0x00c4806e11007388 */ /* 0x0007e80000000800 */
[----:B------:R3:W-:Y:S04]  /*1a1d0*/  STS [R19+0xc000], R112 ;  /* 0x00c0007013007388 */ /* 0x0007e80000000800 */
[----:B------:R3:W-:Y:S01]  /*1a1e0*/  STS [R19+0xc400], R114 ;  /* 0x00c4007213007388 */ /* 0x0007e20000000800 */
[----:B-1----:R-:W-:Y:S01]  /*1a1f0*/  IMAD.U32 R13, RZ, RZ, UR5 ;  /* 0x00000005ff0d7e24 */ /* 0x002fe2000f8e00ff */
[----:B------:R-:W-:-:S02]  /*1a200*/  ULDC.64 UR4, c[0x0][0x508] ;  /* 0x0001420000047ab9 */ /* 0x000fc40000000a00 */
[----:B------:R3:W-:Y:S04]  /*1a210*/  STS [R21+0xc080], R116 ;  /* 0x00c0807415007388 */ /* 0x0007e80000000800 */
        /* <DEDUP_REMOVED lines=8> */
[----:B------:R-:W-:-:S04]  /*1a2a0*/  UISETP.NE.U32.AND UP0, UPT, URZ, UR4, UPT ;  /* 0x000000043f00728c */ /* 0x000fc8000bf05070 */
[----:B------:R-:W-:Y:S01]  /*1a2b0*/  UISETP.NE.AND.EX UP0, UPT, URZ, UR5, UPT, UP0 ;  /* 0x000000053f00728c */ /* 0x000fe2000bf05300 */
[----:B------:R-:W4:Y:S02]  /*1a2c0*/  @P0 LDG.E R7, [R12.64] ;  /* 0x0000001e0c070981 */ /* 0x000f24000c1e1900 */
[----:B------:R-:W-:-:S03]  /*1a2d0*/  ULDC.64 UR4, c[0x0][0x508] ;  /* 0x0001420000047ab9 */ /* 0x000fc60000000a00 */
[----:B------:R-:W-:-:S05]  /*1a2e0*/  PLOP3.LUT P1, PT, PT, PT, UP0, 0x80, 0x0 ;  /* 0x000000000000781c */ /* 0x000fca0003f2f008 */
[----:B------:R-:W-:Y:S01]  /*1a2f0*/  @UP0 UIMAD.WIDE UR4, UR29, UR6, UR4 ;  /* 0x000000061d0402a5 */ /* 0x000fe2000f8e0204 */
[----:B------:R-:W-:-:S05]  /*1a300*/  IMAD.MOV.U32 R6, RZ, RZ, c[0x0][0x388] ;  /* 0x0000e200ff067624 */ /* 0x000fca00078e00ff */
[----:B------:R-:W-:Y:S02]  /*1a310*/  IMAD.U32 R14, RZ, RZ, UR4 ;  /* 0x00000004ff0e7e24 */ /* 0x000fe4000f8e00ff */
[----:B--2---:R-:W-:-:S05]  /*1a320*/  IMAD.U32 R15, RZ, RZ, UR5 ;  /* 0x00000005ff0f7e24 */ /* 0x004fca000f8e00ff */
[----:B------:R3:W5:Y:S01]  /*1a330*/  @P1 LDG.E R6, [R14.64] ;  /* 0x0000001e0e061981 */ /* 0x000762000c1e1900 */
[----:B------:R-:W-:Y:S02]  /*1a340*/  UMOV UR12, URZ ;  /* 0x0000003f000c7c82 */ /* 0x000fe40008000000 */
[----:B------:R-:W-:Y:S01]  /*1a350*/  UMOV UR13, URZ ;  /* 0x0000003f000d7c82 */ /* 0x000fe20008000000 */
[----:B----4-:R-:W1:Y:S02]  /*1a360*/  @P0 R2UR UR5, R7 ;  /* 0x00000000070503c2 */ /* 0x010e6400000e0000 */
[----:B-1----:R-:W-:Y:S02]  /*1a370*/  @UP1 USHF.R.S32.HI UR4, URZ, 0x1f, UR5 ;  /* 0x0000001f3f041899 */ /* 0x002fe40008011405 */
[----:B------:R-:W-:-:S05]  /*1a380*/  @UP1 UMOV UR12, UR5 ;  /* 0x00000005000c1c82 */ /* 0x000fca0008000000 */
[----:B------:R-:W-:Y:S01]  /*1a390*/  @UP1 UMOV UR13, UR4 ;  /* 0x00000004000d1c82 */ /* 0x000fe20008000000 */
[----:B------:R-:W-:Y:S05]  /*1a3a0*/  @P1 BRA `(.L_x_453) ;  /* 0x0000004000001947 */ /* 0x000fea0003800000 */
[----:B---3--:R-:W-:Y:S05]  /*1a3b0*/  @!P0 BRA `(.L_x_453) ;  /* 0x0000003000008947 */ /* 0x008fea0003800000 */
[----:B-----5:R-:W2:Y:S04]  /*1a3c0*/  LDG.E R6, [R12.64] ;  /* 0x0000001e0c067981 */ /* 0x020ea8000c1e1900 */
[----:B------:R-:W2:Y:S02]  /*1a3d0*/  LDG.E R3, [R12.64+0x4] ;  /* 0x0000041e0c037981 */ /* 0x000ea4000c1e1900 */
[----:B--2---:R-:W-:Y:S02]  /*1a3e0*/  IADD3 R6, -R6, R3, RZ ;  /* 0x0000000306067210 */ /* 0x004fe40007ffe1ff */
.L_x_453:
[----:B---3--:R-:W-:Y:S01]  /*1a3f0*/  SHF.R.S32.HI R7, RZ, 0x1f, R2 ;  /* 0x0000001fff077819 */ /* 0x008fe20000011402 */
[----:B------:R-:W1:Y:S01]  /*1a400*/  S2R R75, SR_CTAID.X ;  /* 0x00000000004b7919 */ /* 0x000e620000002500 */
[----:B------:R-:W-:Y:S01]  /*1a410*/  LOP3.LUT R3, R9, 0xffffffe0, RZ, 0xc0, !PT ;  /* 0xffffffe009037812 */ /* 0x000fe200078ec0ff */
[----:B------:R-:W-:Y:S01]  /*1a420*/  IMAD.MOV.U32 R9, RZ, RZ, c[0x0][0x4e8] ;  /* 0x00013a00ff097624 */ /* 0x000fe200078e00ff */
[----:B------:R-:W-:Y:S01]  /*1a430*/  LEA.HI R7, R7, R2, RZ, 0x3 ;  /* 0x0000000207077211 */ /* 0x000fe200078f18ff */
[----:B------:R-:W-:Y:S01]  /*1a440*/  ULDC.64 UR4, c[0x0][0x3a0] ;  /* 0x0000e80000047ab9 */ /* 0x000fe20000000a00 */
[----:B------:R-:W-:Y:S01]  /*1a450*/  LEA.HI R10, R11, R11, RZ, 0x1 ;  /* 0x0000000b0b0a7211 */ /* 0x000fe200078f08ff */
[----:B------:R-:W-:Y:S01]  /*1a460*/  IMAD.IADD R3, R0, 0x1, -R3 ;  /* 0x0000000100037824 */ /* 0x000fe200078e0a03 */
[----:B------:R-:W-:Y:S01]  /*1a470*/  LOP3.LUT R7, R7, 0xffffff8, RZ, 0xc0, !PT ;  /* 0x0ffffff807077812 */ /* 0x000fe200078ec0ff */
[----:B------:R-:W-:Y:S01]  /*1a480*/  UMOV UR11, UR13 ;  /* 0x0000000d000b7c82 */ /* 0x000fe20008000000 */
[----:B------:R-:W-:Y:S01]  /*1a490*/  LOP3.LUT R10, R10, 0x1ffffffe, RZ, 0xc0, !PT ;  /* 0x1ffffffe0a0a7812 */ /* 0x000fe200078ec0ff */
[----:B------:R-:W-:Y:S01]  /*1a4a0*/  UIMAD UR13, UR13, UR4, URZ ;  /* 0x000000040d0d72a4 */ /* 0x000fe2000f8e023f */
[----:B------:R-:W-:Y:S01]  /*1a4b0*/  SHF.R.S32.HI R12, RZ, 0x1f, R3 ;  /* 0x0000001fff0c7819 */ /* 0x000fe20000011403 */
[----:B------:R-:W-:Y:S01]  /*1a4c0*/  IMAD.IADD R2, R2, 0x1, -R7 ;  /* 0x0000000102027824 */ /* 0x000fe200078e0a07 */
[----:B------:R-:W-:Y:S01]  /*1a4d0*/  ISETP.NE.AND P1, PT, R9, 0x1, PT ;  /* 0x000000010900780c */ /* 0x000fe20003f25270 */
[----:B------:R-:W-:Y:S01]  /*1a4e0*/  IMAD.IADD R11, R11, 0x1, -R10 ;  /* 0x000000010b0b7824 */ /* 0x000fe200078e0a0a */
[----:B------:R-:W-:Y:S01]  /*1a4f0*/  LEA.HI R7, R12, R3, RZ, 0x2 ;  /* 0x000000030c077211 */ /* 0x000fe200078f10ff */
[----:B------:R-:W-:Y:S01]  /*1a500*/  UMOV UR10, UR12 ;  /* 0x0000000c000a7c82 */ /* 0x000fe20008000000 */
[----:B------:R-:W-:Y:S01]  /*1a510*/  LOP3.LUT P2, RZ, R3, 0x3, RZ, 0xc0, !PT ;  /* 0x0000000303ff7812 */ /* 0x000fe2000784c0ff */
[----:B------:R-:W-:Y:S01]  /*1a520*/  ULDC.64 UR6, c[0x0][0x490] ;  /* 0x0001240000067ab9 */ /* 0x000fe20000000a00 */
[----:B------:R-:W-:Y:S01]  /*1a530*/  SHF.R.S32.HI R7, RZ, 0x2, R7 ;  /* 0x00000002ff077819 */ /* 0x000fe20000011407 */
[----:B------:R-:W-:Y:S01]  /*1a540*/  UIMAD.WIDE.U32 UR14, UR12, UR4, URZ ;  /* 0x000000040c0e72a5 */ /* 0x000fe2000f8e003f */
[CC--:B------:R-:W-:Y:S01]  /*1a550*/  LEA.HI R16, R5.reuse, R0.reuse, RZ, 0x3 ;  /* 0x0000000005107211 */ /* 0x0c0fe200078f18ff */
[----:B------:R-:W-:Y:S01]  /*1a560*/  UIMAD UR13, UR12, UR5, UR13 ;  /* 0x000000050c0d72a4 */ /* 0x000fe2000f8e020d */
[----:B------:R-:W-:Y:S01]  /*1a570*/  LEA.HI R5, R5, R0, RZ, 0x6 ;  /* 0x0000000005057211 */ /* 0x000fe200078f30ff */
[----:B------:R-:W-:Y:S01]  /*1a580*/  IMAD R2, R2, 0x10, R7 ;  /* 0x0000001002027824 */ /* 0x000fe200078e0207 */
[----:B------:R-:W-:Y:S01]  /*1a590*/  USHF.R.S32.HI UR12, URZ, 0x1f, UR29 ;  /* 0x0000001f3f0c7899 */ /* 0x000fe2000801141d */
[----:B------:R-:W-:Y:S01]  /*1a5a0*/  BSSY B0, `(.L_x_454) ;  /* 0x0000082000007945 */ /* 0x000fe20003800000 */
[----:B------:R-:W-:Y:S01]  /*1a5b0*/  UIMAD UR9, UR8, UR6, URZ ;  /* 0x00000006080972a4 */ /* 0x000fe2000f8e023f */
[----:B------:R-:W-:Y:S01]  /*1a5c0*/  IMAD R10, R11, 0x8, R2 ;  /* 0x000000080b0a7824 */ /* 0x000fe200078e0202 */
[----:B------:R-:W-:-:S02]  /*1a5d0*/  USEL UR12, UR12, URZ, !UP1 ;  /* 0x0000003f0c0c7287 */ /* 0x000fc4000c800000 */
[----:B------:R-:W-:Y:S02]  /*1a5e0*/  UIMAD.WIDE.U32 UR10, UR20, UR6, UR10 ;  /* 0x00000006140a72a5 */ /* 0x000fe4000f8e000a */
[----:B-1----:R-:W-:Y:S01]  /*1a5f0*/  LEA R7, R75, R10, 0x7 ;  /* 0x0000000a4b077211 */ /* 0x002fe200078e38ff */
[----:B------:R-:W-:Y:S02]  /*1a600*/  UIMAD UR9, UR20, UR7, UR9 ;  /* 0x00000007140972a4 */ /* 0x000fe4000f8e0209 */
[----:B------:R-:W-:Y:S02]  /*1a610*/  USEL UR29, UR29, URZ, !UP1 ;  /* 0x0000003f1d1d7287 */ /* 0x000fe4000c800000 */
[----:B------:R-:W-:Y:S01]  /*1a620*/  @P1 IMAD.HI.U32 R3, R7, c[0x0][0x4ec], RZ ;  /* 0x00013b0007031a27 */ /* 0x000fe200078e00ff */
[----:B------:R-:W-:Y:S02]  /*1a630*/  ULDC.64 UR6, c[0x0][0x498] ;  /* 0x0001260000067ab9 */ /* 0x000fe40000000a00 */
[----:B------:R-:W-:Y:S01]  /*1a640*/  UIMAD UR16, UR12, UR6, URZ ;  /* 0x000000060c1072a4 */ /* 0x000fe2000f8e023f */
[----:B------:R-:W-:Y:S01]  /*1a650*/  IMAD.MOV.U32 R12, RZ, RZ, R7 ;  /* 0x000000ffff0c7224 */ /* 0x000fe200078e0007 */
[----:B------:R-:W-:Y:S01]  /*1a660*/  @P1 SHF.R.U32.HI R12, RZ, c[0x0][0x4f0], R3 ;  /* 0x00013c00ff0c1a19 */ /* 0x000fe20000011603 */
[----:B------:R-:W-:Y:S01]  /*1a670*/  UIADD3 UR11, UR11, UR9, URZ ;  /* 0x000000090b0b7290 */ /* 0x000fe2000fffe03f */
[----:B------:R-:W-:Y:S01]  /*1a680*/  LOP3.LUT R3, R16, 0xfffffff8, RZ, 0xc0, !PT ;  /* 0xfffffff810037812 */ /* 0x000fe200078ec0ff */
[----:B------:R-:W-:Y:S01]  /*1a690*/  UIMAD UR7, UR29, UR7, UR16 ;  /* 0x000000071d0772a4 */ /* 0x000fe2000f8e0210 */
[----:B------:R-:W-:Y:S01]  /*1a6a0*/  SHF.R.S32.HI R16, RZ, 0x3, R16 ;  /* 0x00000003ff107819 */ /* 0x000fe20000011410 */
[--C-:B------:R-:W-:Y:S01]  /*1a6b0*/  IMAD.MOV R10, RZ, RZ, -R12.reuse ;  /* 0x000000ffff0a7224 */ /* 0x100fe200078e0a0c */
[----:B------:R-:W-:Y:S01]  /*1a6c0*/  UIMAD.WIDE.U32 UR10, UR29, UR6, UR10 ;  /* 0x000000061d0a72a5 */ /* 0x000fe2000f8e000a */
[----:B------:R-:W-:Y:S01]  /*1a6d0*/  IMAD.IADD R3, R0, 0x1, -R3 ;  /* 0x0000000100037824 */ /* 0x000fe200078e0a03 */
[----:B------:R-:W-:Y:S01]  /*1a6e0*/  ULDC.64 UR4, c[0x0][0x3e8] ;  /* 0x0000fa0000047ab9 */ /* 0x000fe20000000a00 */
[----:B------:R-:W-:Y:S01]  /*1a6f0*/  IMAD R10, R10, c[0x0][0x4e8], R7 ;  /* 0x00013a000a0a7a24 */ /* 0x000fe200078e0207 */
[----:B------:R-:W-:Y:S01]  /*1a700*/  SHF.R.S32.HI R7, RZ, 0x1f, R12 ;  /* 0x0000001fff077819 */ /* 0x000fe2000001140c */
[----:B------:R-:W-:Y:S01]  /*1a710*/  IMAD.U32 R0, RZ, RZ, UR7 ;  /* 0x00000007ff007e24 */ /* 0x000fe2000f8e00ff */
[----:B------:R-:W-:Y:S01]  /*1a720*/  IADD3 R12, P0, R12, UR10, RZ ;  /* 0x0000000a0c0c7c10 */ /* 0x000fe2000ff1e0ff */
[----:B------:R-:W-:Y:S01]  /*1a730*/  IMAD.SHL.U32 R17, R16, 0x40, RZ ;  /* 0x0000004010117824 */ /* 0x000fe200078e00ff */
[----:B------:R-:W-:Y:S01]  /*1a740*/  SHF.R.S32.HI R11, RZ, 0x1f, R10 ;  /* 0x0000001fff0b7819 */ /* 0x000fe2000001140a */
[----:B------:R-:W-:Y:S01]  /*1a750*/  UIMAD UR8, UR8, UR4, URZ ;  /* 0x00000004080872a4 */ /* 0x000fe2000f8e023f */
[----:B------:R-:W-:Y:S01]  /*1a760*/  IADD3.X R13, R7, UR11, R0, P0, !PT ;  /* 0x0000000b070d7c10 */ /* 0x000fe200087fe400 */
[----:B------:R-:W-:Y:S01]  /*1a770*/  UIADD3 UR15, UR15, UR13, URZ ;  /* 0x0000000d0f0f7290 */ /* 0x000fe2000fffe03f */
[----:B------:R-:W-:Y:S01]  /*1a780*/  LEA R0, R3, R16, 0x5 ;  /* 0x0000001003007211 */ /* 0x000fe200078e28ff */
[----:B------:R-:W-:Y:S01]  /*1a790*/  IMAD R11, R11, c[0x0][0x488], RZ ;  /* 0x000122000b0b7a24 */ /* 0x000fe200078e02ff */
[----:B------:R-:W-:Y:S01]  /*1a7a0*/  LOP3.LUT R17, R17, 0x1c0, RZ, 0xc0, !PT ;  /* 0x000001c011117812 */ /* 0x000fe200078ec0ff */
[----:B------:R-:W-:Y:S01]  /*1a7b0*/  IMAD.WIDE.U32 R12, R10, c[0x0][0x488], R12 ;  /* 0x000122000a0c7a25 */ /* 0x000fe200078e000c */
[----:B------:R-:W-:-:S02]  /*1a7c0*/  UIMAD UR5, UR20, UR5, UR8 ;  /* 0x00000005140572a4 */ /* 0x000fc4000f8e0208 */
[----:B------:R-:W-:Y:S01]  /*1a7d0*/  UIMAD.WIDE.U32 UR14, UR20, UR4, UR14 ;  /* 0x00000004140e72a5 */ /* 0x000fe2000f8e000e */
[----:B------:R-:W-:Y:S01]  /*1a7e0*/  IMAD R15, R75, 0x80, R0 ;  /* 0x000000804b0f7824 */ /* 0x000fe200078e0200 */
[----:B------:R-:W-:Y:S01]  /*1a7f0*/  ULDC.64 UR6, c[0x0][0x3f0] ;  /* 0x0000fc0000067ab9 */ /* 0x000fe20000000a00 */
[----:B------:R-:W-:Y:S01]  /*1a800*/  IMAD.SHL.U32 R0, R3, 0x8, RZ ;  /* 0x0000000803007824 */ /* 0x000fe200078e00ff */
[----:B------:R-:W-:Y:S01]  /*1a810*/  SHF.R.U32.HI R3, RZ, 0x3, R17 ;  /* 0x00000003ff037819 */ /* 0x000fe20000011611 */
[----:B------:R-:W-:Y:S01]  /*1a820*/  IMAD R11, R10, c[0x0][0x48c], R11 ;  /* 0x000123000a0b7a24 */ /* 0x000fe200078e020b */
[----:B------:R-:W-:Y:S01]  /*1a830*/  UIMAD UR12, UR12, UR6, URZ ;  /* 0x000000060c0c72a4 */ /* 0x000fe2000f8e023f */
[----:B------:R-:W-:Y:S01]  /*1a840*/  @P1 IMAD.HI.U32 R9, R15, c[0x0][0x4ec], RZ ;  /* 0x00013b000f091a27 */ /* 0x000fe200078e00ff */
[----:B------:R-:W-:Y:S01]  /*1a850*/  LOP3.LUT R10, R17, 0x38, R0, 0xf8, !PT ;  /* 0x00000038110a7812 */ /* 0x000fe200078ef800 */
[----:B------:R-:W-:Y:S01]  /*1a860*/  UIADD3 UR15, UR15, UR5, URZ ;  /* 0x000000050f0f7290 */ /* 0x000fe2000fffe03f */
[----:B------:R-:W-:Y:S01]  /*1a870*/  LEA R17, P0, R12, c[0x0][0x450], 0x2 ;  /* 0x000114000c117a11 */ /* 0x000fe200078010ff */
[----:B------:R-:W-:Y:S01]  /*1a880*/  IMAD.IADD R14, R13, 0x1, R11 ;  /* 0x000000010d0e7824 */ /* 0x000fe200078e020b */
[----:B------:R-:W-:Y:S01]  /*1a890*/  LOP3.LUT R3, R10, R3, RZ, 0x3c, !PT ;  /* 0x000000030a037212 */ /* 0x000fe200078e3cff */
[----:B------:R-:W-:Y:S01]  /*1a8a0*/  IMAD.MOV.U32 R7, RZ, RZ, R15 ;  /* 0x000000ffff077224 */ /* 0x000fe200078e000f */
[----:B------:R-:W-:Y:S01]  /*1a8b0*/  @P1 SHF.R.U32.HI R7, RZ, c[0x0][0x4f0], R9 ;  /* 0x00013c00ff071a19 */ /* 0x000fe20000011609 */
[----:B------:R-:W-:Y:S01]  /*1a8c0*/  UIMAD UR7, UR29, UR7, UR12 ;  /* 0x000000071d0772a4 */ /* 0x000fe2000f8e020c */
[----:B------:R-:W-:Y:S01]  /*1a8d0*/  LEA.HI.X R14, R12, c[0x0][0x454], R14, 0x2, P0 ;  /* 0x000115000c0e7a11 */ /* 0x000fe200000f140e */
[----:B------:R-:W-:Y:S01]  /*1a8e0*/  UIMAD.WIDE.U32 UR14, UR29, UR6, UR14 ;  /* 0x000000061d0e72a5 */ /* 0x000fe2000f8e000e */
[----:B------:R-:W-:Y:S01]  /*1a8f0*/  SHFL.IDX PT, R12, R17, RZ, 0x1c1f ;  /* 0x001c1fff110c7589 */ /* 0x000fe200000e0000 */
[--C-:B------:R-:W-:Y:S01]  /*1a900*/  IMAD.MOV R18, RZ, RZ, -R7.reuse ;  /* 0x000000ffff127224 */ /* 0x100fe200078e0a07 */
[----:B------:R-:W-:Y:S01]  /*1a910*/  SHF.R.S32.HI R9, RZ, 0x1f, R7 ;  /* 0x0000001fff097819 */ /* 0x000fe20000011407 */
[----:B------:R-:W-:Y:S01]  /*1a920*/  UIADD3 UR7, UR15, UR7, URZ ;  /* 0x000000070f077290 */ /* 0x000fe2000fffe03f */
[----:B------:R-:W1:Y:S01]  /*1a930*/  SHFL.IDX PT, R13, R14, RZ, 0x1c1f ;  /* 0x001c1fff0e0d7589 */ /* 0x000e6200000e0000 */
[----:B------:R-:W-:Y:S01]  /*1a940*/  IMAD R18, R18, c[0x0][0x4e8], R15 ;  /* 0x00013a0012127a24 */ /* 0x000fe200078e020f */
[----:B------:R-:W-:Y:S01]  /*1a950*/  MOV R20, UR14 ;  /* 0x0000000e00147c02 */ /* 0x000fe20008000f00 */
[----:B------:R-:W-:Y:S01]  /*1a960*/  IMAD R15, R75, 0x80, R2 ;  /* 0x000000804b0f7824 */ /* 0x000fe200078e0202 */
[----:B------:R-:W-:Y:S01]  /*1a970*/  SHFL.IDX PT, R10, R17, 0x1, 0x1c1f ;  /* 0x003c1f00110a7f89 */ /* 0x000fe200000e0000 */
[----:B-----5:R-:W-:Y:S01]  /*1a980*/  IMAD R2, R6, c[0x0][0x4e8], RZ ;  /* 0x00013a0006027a24 */ /* 0x020fe200078e02ff */
[----:B------:R-:W-:Y:S01]  /*1a990*/  SHF.R.S32.HI R6, RZ, 0x1f, R18 ;  /* 0x0000001fff067819 */ /* 0x000fe20000011412 */
[----:B------:R-:W-:Y:S01]  /*1a9a0*/  IMAD R22, R9, c[0x0][0x3e0], RZ ;  /* 0x0000f80009167a24 */ /* 0x000fe200078e02ff */
[----:B------:R2:W3:Y:S01]  /*1a9b0*/  SHFL.IDX PT, R11, R14, 0x1, 0x1c1f ;  /* 0x003c1f000e0b7f89 */ /* 0x0004e200000e0000 */
[C---:B------:R-:W-:Y:S01]  /*1a9c0*/  IADD3 R9, R15.reuse, 0x8, RZ ;  /* 0x000000080f097810 */ /* 0x040fe20007ffe0ff */
[----:B------:R-:W-:Y:S01]  /*1a9d0*/  IMAD.U32 R21, RZ, RZ, UR15 ;  /* 0x0000000fff157e24 */ /* 0x000fe2000f8e00ff */
[-C--:B------:R-:W-:Y:S01]  /*1a9e0*/  ISETP.GE.OR P1, PT, R15, R2.reuse, P2 ;  /* 0x000000020f00720c */ /* 0x080fe20001726670 */
[----:B------:R-:W-:Y:S01]  /*1a9f0*/  IMAD.U32 R21, RZ, RZ, UR7 ;  /* 0x00000007ff157e24 */ /* 0x000fe2000f8e00ff */
[----:B------:R-:W-:Y:S01]  /*1aa00*/  ISETP.GE.OR P0, PT, R9, R2, P2 ;  /* 0x000000020900720c */ /* 0x000fe20001706670 */
[----:B------:R-:W-:-:S02]  /*1aa10*/  IMAD R22, R7, c[0x0][0x3e4], R22 ;  /* 0x0000f90007167a24 */ /* 0x000fc400078e0216 */
[----:B------:R-:W-:-:S04]  /*1aa20*/  IMAD.WIDE.U32 R20, R7, c[0x0][0x3e0], R20 ;  /* 0x0000f80007147a25 */ /* 0x000fc800078e0014 */
[----:B------:R-:W-:Y:S01]  /*1aa30*/  IMAD R75, R75, 0x80, R16 ;  /* 0x000000804b4b7824 */ /* 0x000fe200078e0210 */
[----:B------:R-:W-:-:S03]  /*1aa40*/  IADD3 R21, R21, R22, RZ ;  /* 0x0000001615157210 */ /* 0x000fc60007ffe0ff */
[----:B-1----:R1:W-:Y:S01]  /*1aa50*/  @!P1 ST.E [R12.64], R4 ;  /* 0x000000040c009985 */ /* 0x0023e2000c10191e */
[----:B--2---:R-:W-:-:S03]  /*1aa60*/  IMAD.SHL.U32 R14, R5, 0x8, RZ ;  /* 0x00000008050e7824 */ /* 0x004fc600078e00ff */
[----:B---3--:R1:W-:Y:S01]  /*1aa70*/  @!P0 ST.E [R10.64], R8 ;  /* 0x000000080a008985 */ /* 0x0083e2000c10191e */
[----:B------:R-:W-:Y:S01]  /*1aa80*/  IMAD R5, R6, c[0x0][0x3d8], RZ ;  /* 0x0000f60006057a24 */ /* 0x000fe200078e02ff */
[----:B------:R-:W-:-:S03]  /*1aa90*/  LOP3.LUT R14, R3, 0x7ffffe00, R14, 0xf8, !PT ;  /* 0x7ffffe00030e7812 */ /* 0x000fc600078ef80e */
[C---:B------:R-:W-:Y:S02]  /*1aaa0*/  IMAD R3, R18.reuse, c[0x0][0x3dc], R5 ;  /* 0x0000f70012037a24 */ /* 0x040fe400078e0205 */
[----:B------:R-:W-:-:S04]  /*1aab0*/  IMAD.WIDE.U32 R18, R18, c[0x0][0x3d8], R20 ;  /* 0x0000f60012127a25 */ /* 0x000fc800078e0014 */
[----:B------:R-:W-:Y:S01]  /*1aac0*/  IMAD.SHL.U32 R76, R14, 0x2, RZ ;  /* 0x000000020e4c7824 */ /* 0x000fe200078e00ff */
[----:B------:R-:W-:Y:S01]  /*1aad0*/  LEA R74, P0, R18, c[0x0][0x380], 0x1 ;  /* 0x0000e000124a7a11 */ /* 0x000fe200078008ff */
[----:B------:R-:W-:-:S03]  /*1aae0*/  IMAD.IADD R3, R19, 0x1, R3 ;  /* 0x0000000113037824 */ /* 0x000fc600078e0203 */
[----:B------:R1:W2:Y:S02]  /*1aaf0*/  LDS.128 R60, [R76+0x1080] ;  /* 0x001080004c3c7984 */ /* 0x0002a40000000c00 */
[----:B------:R-:W-:Y:S02]  /*1ab00*/  LEA.HI.X R73, R18, c[0x0][0x384], R3, 0x1, P0 ;  /* 0x0000e10012497a11 */ /* 0x000fe400000f0c03 */
        /* <DEDUP_REMOVED lines=24> */
[----:B------:R5:W1:Y:S01]  /*1ac90*/  LDS.128 R16, [R76+0xc080] ;  /* 0x00c080004c107984 */ /* 0x000a620000000c00 */
        /* <DEDUP_REMOVED lines=9> */
[----:B-1---5:R-:W-:Y:S01]  /*1ad30*/  @!P3 IMAD.WIDE R76, R0, 0x2, R78 ;  /* 0x00000002004cb825 */ /* 0x022fe200078e024e */
[----:B------:R-:W-:-:S03]  /*1ad40*/  @!P0 LOP3.LUT R3, R3, 0xfffffff8, RZ, 0xc0, !PT ;  /* 0xfffffff803038812 */ /* 0x000fc600078ec0ff */
[--C-:B------:R-:W-:Y:S01]  /*1ad50*/  @!P2 IMAD.WIDE R70, R71, 0x2, R78.reuse ;  /* 0x000000024746a825 */ /* 0x100fe200078e024e */
[----:B--2---:R1:W-:Y:S03]  /*1ad60*/  @!P3 ST.E.128 [R76.64], R64 ;  /* 0x000000404c00b985 */ /* 0x0043e6000c101d1e */
[--C-:B------:R-:W-:Y:S01]  /*1ad70*/  @!P1 IMAD.WIDE R68, R69, 0x2, R78.reuse ;  /* 0x0000000245449825 */ /* 0x100fe200078e024e */
[----:B---3--:R1:W-:Y:S03]  /*1ad80*/  @!P2 ST.E.128 [R70.64], R48 ;  /* 0x000000304600a985 */ /* 0x0083e6000c101d1e */
[----:B------:R-:W-:Y:S01]  /*1ad90*/  @!P0 IMAD.WIDE R78, R3, 0x2, R78 ;  /* 0x00000002034e8825 */ /* 0x000fe200078e024e */
[----:B----4-:R1:W-:Y:S04]  /*1ada0*/  @!P1 ST.E.128 [R68.64], R32 ;  /* 0x0000002044009985 */ /* 0x0103e8000c101d1e */
[----:B------:R1:W-:Y:S02]  /*1adb0*/  @!P0 ST.E.128 [R78.64], R16 ;  /* 0x000000104e008985 */ /* 0x0003e4000c101d1e */
.L_x_455:
[----:B--234-:R-:W-:Y:S05]  /*1adc0*/  BSYNC B0 ;  /* 0x0000000000007941 */ /* 0x01cfea0003800000 */
.L_x_454:
[----:B------:R-:W-:Y:S01]  /*1add0*/  IADD3 R3, R75, 0x20, RZ ;  /* 0x000000204b037810 */ /* 0x000fe20007ffe0ff */
[----:B-1----:R1:W2:Y:S01]  /*1ade0*/  SHFL.IDX PT, R35, R73, 0x1, 0x181f ;  /* 0x00381f0049237f89 */ /* 0x0022a200000e0000 */
        /* <DEDUP_REMOVED lines=28> */
.L_x_457:
[----:B------:R-:W-:Y:S05]  /*1afb0*/  BSYNC B0 ;  /* 0x0000000000007941 */ /* 0x000fea0003800000 */
.L_x_456:
[----:B------:R-:W-:Y:S01]  /*1afc0*/  IADD3 R3, R75, 0x40, RZ ;  /* 0x000000404b037810 */ /* 0x000fe20007ffe0ff */
[----:B--2---:R2:W4:Y:S01]  /*1afd0*/  SHFL.IDX PT, R19, R73, 0x2, 0x181f ;  /* 0x00581f0049137f89 */ /* 0x00452200000e0000 */
[----:B------:R-:W-:Y:S02]  /*1afe0*/  BSSY B0, `(.L_x_458) ;  /* 0x000001c000007945 */ /* 0x000fe40003800000 */
[----:B------:R-:W-:Y:S01]  /*1aff0*/  ISETP.GE.AND P0, PT, R3, R2, PT ;  /* 0x000000020300720c */ /* 0x000fe20003f06270 */
[----:B------:R2:W1:-:S12]  /*1b000*/  SHFL.IDX PT, R18, R74, 0x2, 0x181f ;  /* 0x00581f004a127f89 */ /* 0x00045800000e0000 */
        /* <DEDUP_REMOVED lines=25> */
.L_x_459:
[----:B------:R-:W-:Y:S05]  /*1b1a0*/  BSYNC B0 ;  /* 0x0000000000007941 */ /* 0x000fea0003800000 */
.L_x_458:
[----:B------:R-:W-:Y:S01]  /*1b1b0*/  IADD3 R75, R75, 0x60, RZ ;  /* 0x000000604b4b7810 */ /* 0x000fe20007ffe0ff */
[----:B-1----:R1:W2:Y:S03]  /*1b1c0*/  SHFL.IDX PT, R11, R73, 0x3, 0x181f ;  /* 0x00781f00490b7f89 */ /* 0x0022a600000e0000 */
        /* <DEDUP_REMOVED lines=12> */
[--C-:B--2-4-:R-:W-:Y:S01]  /*1b290*/  @!P2 IMAD.WIDE R12, R0, 0x2, R10.reuse ;  /* 0x00000002000ca825 */ /* 0x114fe200078e020a */
        /* <DEDUP_REMOVED lines=12> */
[----:B--2---:R-:W-:-:S05]  /*1b360*/  LOP3.LUT R3, R0, 0xfffffff8, RZ, 0xc0, !PT ;  /* 0xfffffff800037812 */ /* 0x004fca00078ec0ff */
[----:B------:R-:W-:-:S05]  /*1b370*/  IMAD.WIDE R10, R3, 0x2, R10 ;  /* 0x00000002030a7825 */ /* 0x000fca00078e020a */
[----:B------:R-:W-:Y:S01]  /*1b380*/  ST.E.128 [R10.64], R4 ;  /* 0x000000040a007985 */ /* 0x000fe2000c101d1e */
[----:B------:R-:W-:Y:S05]  /*1b390*/  EXIT ;  /* 0x000000000000794d */ /* 0x000fea0003800000 */
.L_x_452:
        /* <DEDUP_REMOVED lines=28> */
[----:B-----5:R-:W2:Y:S04]  /*1b560*/  LDG.E R4, [R6.64] ;  /* 0x0000001e06047981 */ /* 0x020ea8000c1e1900 */
[----:B------:R-:W2:Y:S02]  /*1b570*/  LDG.E R3, [R6.64+0x4] ;  /* 0x0000041e06037981 */ /* 0x000ea4000c1e1900 */
[----:B--2---:R-:W-:Y:S02]  /*1b580*/  IADD3 R4, -R4, R3, RZ ;  /* 0x0000000304047210 */ /* 0x004fe40007ffe1ff */
.L_x_460:
        /* <DEDUP_REMOVED lines=12> */
[----:B------:R-:W-:Y:S01]  /*1b650*/  IMAD.MOV.U32 R2, RZ, RZ, c[0x0][0x4e8] ;  /* 0x00013a00ff027624 */ /* 0x000fe200078e00ff */
[----:B------:R-:W-:Y:S01]  /*1b660*/  ULDC.64 UR4, c[0x0][0x490] ;  /* 0x0001240000047ab9 */ /* 0x000fe20000000a00 */
[----:B------:R-:W-:Y:S01]  /*1b670*/  IMAD.MOV.U32 R6, RZ, RZ, R0 ;  /* 0x000000ffff067224 */ /* 0x000fe200078e0000 */
[----:B------:R-:W-:Y:S02]  /*1b680*/  UIMAD UR7, UR8, UR4, URZ ;  /* 0x00000004080772a4 */ /* 0x000fe4000f8e023f */
[----:B------:R-:W-:Y:S01]  /*1b690*/  ISETP.NE.AND P0, PT, R2, 0x1, PT ;  /* 0x000000010200780c */ /* 0x000fe20003f05270 */
[----:B------:R-:W-:Y:S02]  /*1b6a0*/  UMOV UR12, UR10 ;  /* 0x0000000a000c7c82 */ /* 0x000fe40008000000 */
[----:B------:R-:W-:Y:S02]  /*1b6b0*/  UMOV UR13, UR11 ;  /* 0x0000000b000d7c82 */ /* 0x000fe40008000000 */
[----:B------:R-:W-:-:S02]  /*1b6c0*/  UIMAD.WIDE.U32 UR12, UR20, UR4, UR12 ;  /* 0x00000004140c72a5 */ /* 0x000fc4000f8e000c */
[----:B------:R-:W-:-:S03]  /*1b6d0*/  UIMAD UR7, UR20, UR5, UR7 ;  /* 0x00000005140772a4 */ /* 0x000fc6000f8e0207 */
[----:B------:R-:W-:Y:S02]  /*1b6e0*/  ULDC.64 UR4, c[0x0][0x498] ;  /* 0x0001260000047ab9 */ /* 0x000fe40000000a00 */
[----:B------:R-:W-:Y:S01]  /*1b6f0*/  UIADD3 UR13, UR7, UR13, URZ ;  /* 0x0000000d070d7290 */ /* 0x000fe2000fffe03f */
[----:B------:R-:W-:Y:S01]  /*1b700*/  @P0 IMAD.HI.U32 R2, R0, c[0x0][0x4ec], RZ ;  /* 0x00013b0000020a27 */ /* 0x000fe200078e00ff */
[----:B------:R-:W-:Y:S02]  /*1b710*/  UIMAD UR7, UR6, UR4, URZ ;  /* 0x00000004060772a4 */ /* 0x000fe4000f8e023f */
[----:B------:R-:W-:Y:S02]  /*1b720*/  UIMAD.WIDE.U32 UR12, UR29, UR4, UR12 ;  /* 0x000000041d0c72a5 */ /* 0x000fe4000f8e000c */
[----:B------:R-:W-:Y:S01]  /*1b730*/  @P0 SHF.R.U32.HI R6, RZ, c[0x0][0x4f0], R2 ;  /* 0x00013c00ff060a19 */ /* 0x000fe20000011602 */
[----:B------:R-:W-:-:S03]  /*1b740*/  UIMAD UR5, UR29, UR5, UR7 ;  /* 0x000000051d0572a4 */ /* 0x000fc6000f8e0207 */
[C---:B------:R-:W-:Y:S02]  /*1b750*/  IADD3 R5, -R6.reuse, RZ, RZ ;  /* 0x000000ff06057210 */ /* 0x040fe40007ffe1ff */
[----:B------:R-:W-:Y:S02]  /*1b760*/  SHF.R.S32.HI R3, RZ, 0x1f, R6 ;  /* 0x0000001fff037819 */ /* 0x000fe40000011406 */
[----:B------:R-:W-:Y:S01]  /*1b770*/  IADD3 R6, P0, R6, UR12, RZ ;  /* 0x0000000c06067c10 */ /* 0x000fe2000ff1e0ff */
[----:B------:R-:W-:Y:S02]  /*1b780*/  IMAD R5, R5, c[0x0][0x4e8], R0 ;  /* 0x00013a0005057a24 */ /* 0x000fe400078e0200 */
[----:B------:R-:W-:-:S03]  /*1b790*/  IMAD.U32 R0, RZ, RZ, UR5 ;  /* 0x00000005ff007e24 */ /* 0x000fc6000f8e00ff */
[----:B------:R-:W-:Y:S02]  /*1b7a0*/  SHF.R.S32.HI R2, RZ, 0x1f, R5 ;  /* 0x0000001fff027819 */ /* 0x000fe40000011405 */
[----:B------:R-:W-:-:S03]  /*1b7b0*/  IADD3.X R7, R3, UR13, R0, P0, !PT ;  /* 0x0000000d03077c10 */ /* 0x000fc600087fe400 */
[----:B------:R-:W-:Y:S02]  /*1b7c0*/  IMAD R0, R2, c[0x0][0x488], RZ ;  /* 0x0001220002007a24 */ /* 0x000fe400078e02ff */
[----:B------:R-:W-:-:S04]  /*1b7d0*/  IMAD.WIDE.U32 R6, R5, c[0x0][0x488], R6 ;  /* 0x0001220005067a25 */ /* 0x000fc800078e0006 */
[----:B------:R-:W-:Y:S01]  /*1b7e0*/  IMAD R0, R5, c[0x0][0x48c], R0 ;  /* 0x0001230005007a24 */ /* 0x000fe200078e0200 */
[----:B------:R-:W-:Y:S01]  /*1b7f0*/  LEA R2, P0, R6, c[0x0][0x450], 0x2 ;  /* 0x0001140006027a11 */ /* 0x000fe200078010ff */
[----:B------:R-:W-:-:S03]  /*1b800*/  IMAD.MOV.U32 R5, RZ, RZ, -0x800000 ;  /* 0xff800000ff057424 */ /* 0x000fc600078e00ff */
[----:B------:R-:W-:-:S04]  /*1b810*/  IADD3 R3, R7, R0, RZ ;  /* 0x0000000007037210 */ /* 0x000fc80007ffe0ff */
[----:B------:R-:W-:-:S05]  /*1b820*/  LEA.HI.X R3, R6, c[0x0][0x454], R3, 0x2, P0 ;  /* 0x0001150006037a11 */ /* 0x000fca00000f1403 */
[----:B------:R1:W-:Y:S02]  /*1b830*/  STG.E [R2.64], R5 ;  /* 0x0000000502007986 */ /* 0x0003e4000c10191e */
.L_x_462:
[----:B------:R-:W-:Y:S05]  /*1b840*/  BSYNC B0 ;  /* 0x0000000000007941 */ /* 0x000fea0003800000 */
.L_x_461:
[----:B-1----:R-:W1:Y:S01]  /*1b850*/  S2R R5, SR_CTAID.X ;  /* 0x0000000000057919 */ /* 0x002e620000002500 */
[----:B------:R-:W-:Y:S01]  /*1b860*/  SHF.R.S32.HI R0, RZ, 0x1f, R9 ;  /* 0x0000001fff007819 */ /* 0x000fe20000011409 */
[----:B------:R-:W-:Y:S01]  /*1b870*/  ULDC.64 UR4, c[0x0][0x3a0] ;  /* 0x0000e80000047ab9 */ /* 0x000fe20000000a00 */
[----:B------:R-:W-:Y:S01]  /*1b880*/  IMAD.MOV.U32 R2, RZ, RZ, c[0x0][0x4e8] ;  /* 0x00013a00ff027624 */ /* 0x000fe200078e00ff */
[----:B------:R-:W-:Y:S01]  /*1b890*/  UIMAD UR7, UR11, UR4, URZ ;  /* 0x000000040b0772a4 */ /* 0x000fe2000f8e023f */
[----:B------:R-:W-:Y:S01]  /*1b8a0*/  LEA.HI R0, R0, R9, RZ, 0x3 ;  /* 0x0000000900007211 */ /* 0x000fe200078f18ff */
[----:B------:R-:W-:Y:S01]  /*1b8b0*/  UIMAD.WIDE.U32 UR12, UR10, UR4, URZ ;  /* 0x000000040a0c72a5 */ /* 0x000fe2000f8e003f */
[----:B-----5:R-:W-:Y:S01]  /*1b8c0*/  IMAD R4, R4, c[0x0][0x4e8], RZ ;  /* 0x00013a0004047a24 */ /* 0x020fe200078e02ff */
[----:B------:R-:W-:Y:S01]  /*1b8d0*/  ISETP.NE.AND P0, PT, R2, 0x1, PT ;  /* 0x000000010200780c */ /* 0x000fe20003f05270 */
[----:B------:R-:W-:Y:S01]  /*1b8e0*/  UIMAD UR7, UR10, UR5, UR7 ;  /* 0x000000050a0772a4 */ /* 0x000fe2000f8e0207 */
[----:B------:R-:W-:Y:S01]  /*1b8f0*/  LOP3.LUT R6, R0, 0xfffffff8, RZ, 0xc0, !PT ;  /* 0xfffffff800067812 */ /* 0x000fe200078ec0ff */
[----:B------:R-:W-:Y:S01]  /*1b900*/  BSSY B0, `(.L_x_463) ;  /* 0x0000042000007945 */ /* 0x000fe20003800000 */
[----:B------:R-:W-:Y:S01]  /*1b910*/  SHF.R.S32.HI R0, RZ, 0x3, R0 ;  /* 0x00000003ff007819 */ /* 0x000fe20000011400 */
[----:B------:R-:W-:-:S02]  /*1b920*/  ULDC.64 UR4, c[0x0][0x3e8] ;  /* 0x0000fa0000047ab9 */ /* 0x000fc40000000a00 */
[----:B------:R-:W-:Y:S01]  /*1b930*/  IMAD.IADD R9, R9, 0x1, -R6 ;  /* 0x0000000109097824 */ /* 0x000fe200078e0a06 */
[----:B------:R-:W-:Y:S02]  /*1b940*/  UIADD3 UR13, UR13, UR7, URZ ;  /* 0x000000070d0d7290 */ /* 0x000fe4000fffe03f */
[----:B------:R-:W-:Y:S02]  /*1b950*/  UIMAD UR7, UR8, UR4, URZ ;  /* 0x00000004080772a4 */ /* 0x000fe4000f8e023f */
[C---:B------:R-:W-:Y:S01]  /*1b960*/  LEA R2, R9.reuse, R0, 0x5 ;  /* 0x0000000009027211 */ /* 0x040fe200078e28ff */
[----:B------:R-:W-:Y:S01]  /*1b970*/  UIMAD.WIDE.U32 UR12, UR20, UR4, UR12 ;  /* 0x00000004140c72a5 */ /* 0x000fe2000f8e000c */
[----:B------:R-:W-:Y:S01]  /*1b980*/  SHF.L.U32 R9, R9, 0x3, RZ ;  /* 0x0000000309097819 */ /* 0x000fe200000006ff */
[----:B------:R-:W-:Y:S02]  /*1b990*/  UIMAD UR7, UR20, UR5, UR7 ;  /* 0x00000005140772a4 */ /* 0x000fe4000f8e0207 */
[C---:B-1----:R-:W-:Y:S01]  /*1b9a0*/  IMAD R3, R5.reuse, 0x80, R2 ;  /* 0x0000008005037824 */ /* 0x042fe200078e0202 */
[----:B------:R-:W-:Y:S01]  /*1b9b0*/  ULDC.64 UR4, c[0x0][0x3f0] ;  /* 0x0000fc0000047ab9 */ /* 0x000fe20000000a00 */
[----:B------:R-:W-:Y:S01]  /*1b9c0*/  IMAD R5, R5, 0x80, R0 ;  /* 0x0000008005057824 */ /* 0x000fe200078e0200 */
[----:B------:R-:W-:Y:S01]  /*1b9d0*/  UIMAD UR6, UR6, UR4, URZ ;  /* 0x00000004060672a4 */ /* 0x000fe2000f8e023f */
[----:B------:R-:W-:Y:S01]  /*1b9e0*/  @P0 IMAD.HI.U32 R2, R3, c[0x0][0x4ec], RZ ;  /* 0x00013b0003020a27 */ /* 0x000fe200078e00ff */
[----:B------:R-:W-:Y:S01]  /*1b9f0*/  UIADD3 UR13, UR7, UR13, URZ ;  /* 0x0000000d070d7290 */ /* 0x000fe2000fffe03f */
[----:B------:R-:W-:Y:S01]  /*1ba00*/  IADD3 R8, R9, 0x40, RZ ;  /* 0x0000004009087810 */ /* 0x000fe20007ffe0ff */
[----:B------:R-:W-:Y:S01]  /*1ba10*/  UIMAD UR5, UR29, UR5, UR6 ;  /* 0x000000051d0572a4 */ /* 0x000fe2000f8e0206 */
[----:B------:R-:W-:Y:S01]  /*1ba20*/  IMAD.MOV.U32 R7, RZ, RZ, R3 ;  /* 0x000000ffff077224 */ /* 0x000fe200078e0003 */
[----:B------:R-:W-:Y:S01]  /*1ba30*/  @P0 SHF.R.U32.HI R7, RZ, c[0x0][0x4f0], R2 ;  /* 0x00013c00ff070a19 */ /* 0x000fe20000011602 */
[----:B------:R-:W-:-:S03]  /*1ba40*/  UIMAD.WIDE.U32 UR12, UR29, UR4, UR12 ;  /* 0x000000041d0c72a5 */ /* 0x000fc6000f8e000c */
[C---:B------:R-:W-:Y:S01]  /*1ba50*/  IADD3 R6, -R7.reuse, RZ, RZ ;  /* 0x000000ff07067210 */ /* 0x040fe20007ffe1ff */
[----:B------:R-:W-:Y:S01]  /*1ba60*/  UIADD3 UR5, UR13, UR5, URZ ;  /* 0x000000050d057290 */ /* 0x000fe2000fffe03f */
[----:B------:R-:W-:Y:S01]  /*1ba70*/  SHF.R.S32.HI R2, RZ, 0x1f, R7 ;  /* 0x0000001fff027819 */ /* 0x000fe20000011407 */
[----:B------:R-:W-:Y:S02]  /*1ba80*/  IMAD.U32 R11, RZ, RZ, UR13 ;  /* 0x0000000dff0b7e24 */ /* 0x000fe4000f8e00ff */
[----:B------:R-:W-:Y:S02]  /*1ba90*/  IMAD R6, R6, c[0x0][0x4e8], R3 ;  /* 0x00013a0006067a24 */ /* 0x000fe400078e0203 */
[----:B------:R-:W-:Y:S01]  /*1baa0*/  MOV R11, UR5 ;  /* 0x00000005000b7c02 */ /* 0x000fe20008000f00 */
[----:B------:R-:W-:Y:S02]  /*1bab0*/  IMAD R2, R2, c[0x0][0x3e0], RZ ;  /* 0x0000f80002027a24 */ /* 0x000fe400078e02ff */
[----:B------:R-:W-:Y:S01]  /*1bac0*/  IMAD.U32 R10, RZ, RZ, UR12 ;  /* 0x0000000cff0a7e24 */ /* 0x000fe2000f8e00ff */
[----:B------:R-:W-:Y:S01]  /*1bad0*/  SHF.R.S32.HI R3, RZ, 0x1f, R6 ;  /* 0x0000001fff037819 */ /* 0x000fe20000011406 */
[----:B------:R-:W-:-:S02]  /*1bae0*/  IMAD R2, R7, c[0x0][0x3e4], R2 ;  /* 0x0000f90007027a24 */ /* 0x000fc400078e0202 */
[----:B------:R-:W-:Y:S01]  /*1baf0*/  IMAD.WIDE.U32 R10, R7, c[0x0][0x3e0], R10 ;  /* 0x0000f800070a7a25 */ /* 0x000fe200078e000a */
[----:B------:R-:W-:-:S03]  /*1bb00*/  IADD3 R7, R9, 0x80, RZ ;  /* 0x0000008009077810 */ /* 0x000fc60007ffe0ff */
[----:B------:R-:W-:Y:S02]  /*1bb10*/  IMAD R3, R3, c[0x0][0x3d8], RZ ;  /* 0x0000f60003037a24 */ /* 0x000fe400078e02ff */
[----:B------:R-:W-:Y:S02]  /*1bb20*/  IMAD.IADD R11, R11, 0x1, R2 ;  /* 0x000000010b0b7824 */ /* 0x000fe400078e0202 */
[C---:B------:R-:W-:Y:S02]  /*1bb30*/  IMAD R3, R6.reuse, c[0x0][0x3dc], R3 ;  /* 0x0000f70006037a24 */ /* 0x040fe400078e0203 */
[----:B------:R-:W-:Y:S01]  /*1bb40*/  IMAD.WIDE.U32 R10, R6, c[0x0][0x3d8], R10 ;  /* 0x0000f600060a7a25 */ /* 0x000fe200078e000a */
[----:B------:R-:W-:-:S04]  /*1bb50*/  IADD3 R6, R9, 0xc0, RZ ;  /* 0x000000c009067810 */ /* 0x000fc80007ffe0ff */
[----:B------:R-:W-:Y:S02]  /*1bb60*/  IADD3 R3, R11, R3, RZ ;  /* 0x000000030b037210 */ /* 0x000fe40007ffe0ff */
        /* <DEDUP_REMOVED lines=21> */
[----:B------:R2:W-:Y:S03]  /*1bcc0*/  @!P3 ST.E.128 [R14.64], RZ ;  /* 0x000000ff0e00b985 */ /* 0x0005e6000c101d1e */
[--C-:B------:R-:W-:Y:S01]  /*1bcd0*/  @!P1 IMAD.WIDE R2, R2, 0x2, R12.reuse ;  /* 0x0000000202029825 */ /* 0x100fe200078e020c */
[----:B------:R2:W-:Y:S03]  /*1bce0*/  @!P2 ST.E.128 [R16.64], RZ ;  /* 0x000000ff1000a985 */ /* 0x0005e6000c101d1e */
[----:B------:R-:W-:Y:S01]  /*1bcf0*/  @!P0 IMAD.WIDE R12, R0, 0x2, R12 ;  /* 0x00000002000c8825 */ /* 0x000fe200078e020c */
[----:B------:R2:W-:Y:S04]  /*1bd00*/  @!P1 ST.E.128 [R2.64], RZ ;  /* 0x000000ff02009985 */ /* 0x0005e8000c101d1e */
[----:B------:R2:W-:Y:S02]  /*1bd10*/  @!P0 ST.E.128 [R12.64], RZ ;  /* 0x000000ff0c008985 */ /* 0x0005e4000c101d1e */
.L_x_464:
[----:B------:R-:W-:Y:S05]  /*1bd20*/  BSYNC B0 ;  /* 0x0000000000007941 */ /* 0x000fea0003800000 */
.L_x_463:
        /* <DEDUP_REMOVED lines=27> */
.L_x_466:
[----:B------:R-:W-:Y:S05]  /*1bee0*/  BSYNC B0 ;  /* 0x0000000000007941 */ /* 0x000fea0003800000 */
.L_x_465:
        /* <DEDUP_REMOVED lines=16> */
[----:B-1--4-:R-:W-:Y:S01]  /*1bff0*/  @!P3 IMAD.WIDE R14, R9, 0x2, R12 ;  /* 0x00000002090eb825 */ /* 0x012fe200078e020c */
        /* <DEDUP_REMOVED lines=10> */
.L_x_468:
[----:B------:R-:W-:Y:S05]  /*1c0a0*/  BSYNC B0 ;  /* 0x0000000000007941 */ /* 0x000fea0003800000 */
.L_x_467:
[----:B------:R-:W-:Y:S01]  /*1c0b0*/  IADD3 R5, R5, 0x60, RZ ;  /* 0x0000006005057810 */ /* 0x000fe20007ffe0ff */
[----:B-1----:R1:W2:Y:S03]  /*1c0c0*/  SHFL.IDX PT, R3, R10, 0x3, 0x181f ;  /* 0x00781f000a037f89 */ /* 0x0022a600000e0000 */
[----:B------:R-:W-:Y:S01]  /*1c0d0*/  ISETP.GE.AND P0, PT, R5, R4, PT ;  /* 0x000000040500720c */ /* 0x000fe20003f06270 */
[----:B------:R1:W3:-:S12]  /*1c0e0*/  SHFL.IDX PT, R2, R11, 0x3, 0x181f ;  /* 0x00781f000b027f89 */ /* 0x0002d800000e0000 */
[----:B------:R-:W-:Y:S05]  /*1c0f0*/  @P0 EXIT ;  /* 0x000000000000094d */ /* 0x000fea0003800000 */
[----:B------:R-:W-:Y:S02]  /*1c100*/  ISETP.GE.AND P1, PT, R8, c[0x0][0x3c8], PT ;  /* 0x0000f20008007a0c */ /* 0x000fe40003f26270 */
[----:B------:R-:W-:Y:S02]  /*1c110*/  ISETP.GE.AND P0, PT, R7, c[0x0][0x3c8], PT ;  /* 0x0000f20007007a0c */ /* 0x000fe40003f06270 */
[----:B------:R-:W-:-:S09]  /*1c120*/  ISETP.GE.AND P2, PT, R9, c[0x0][0x3c8], PT ;  /* 0x0000f20009007a0c */ /* 0x000fd20003f46270 */
[----:B------:R-:W-:Y:S02]  /*1c130*/  @!P1 SHF.R.S32.HI R5, RZ, 0x1f, R8 ;  /* 0x0000001fff059819 */ /* 0x000fe40000011408 */
[----:B------:R-:W-:Y:S02]  /*1c140*/  @!P0 SHF.R.S32.HI R0, RZ, 0x1f, R7 ;  /* 0x0000001fff008819 */ /* 0x000fe40000011407 */
[----:B------:R-:W-:Y:S01]  /*1c150*/  @!P1 LEA.HI R5, R5, R8, RZ, 0x3 ;  /* 0x0000000805059211 */ /* 0x000fe200078f18ff */
[--C-:B--23--:R-:W-:Y:S01]  /*1c160*/  @!P2 IMAD.WIDE R8, R9, 0x2, R2.reuse ;  /* 0x000000020908a825 */ /* 0x10cfe200078e0202 */
[----:B------:R-:W-:Y:S02]  /*1c170*/  @!P0 LEA.HI R0, R0, R7, RZ, 0x3 ;  /* 0x0000000700008211 */ /* 0x000fe400078f18ff */
[----:B------:R-:W-:Y:S02]  /*1c180*/  @!P1 LOP3.LUT R5, R5, 0xfffffff8, RZ, 0xc0, !PT ;  /* 0xfffffff805059812 */ /* 0x000fe400078ec0ff */
[----:B------:R-:W-:Y:S01]  /*1c190*/  @!P0 LOP3.LUT R7, R0, 0xfffffff8, RZ, 0xc0, !PT ;  /* 0xfffffff800078812 */ /* 0x000fe200078ec0ff */
[----:B------:R2:W-:Y:S02]  /*1c1a0*/  @!P2 ST.E.128 [R8.64], RZ ;  /* 0x000000ff0800a985 */ /* 0x0005e4000c101d1e */
[----:B------:R-:W-:-:S04]  /*1c1b0*/  @!P1 IMAD.WIDE R4, R5, 0x2, R2 ;  /* 0x0000000205049825 */ /* 0x000fc800078e0202 */
[----:B-1----:R-:W-:Y:S01]  /*1c1c0*/  @!P0 IMAD.WIDE R10, R7, 0x2, R2 ;  /* 0x00000002070a8825 */ /* 0x002fe200078e0202 */
[----:B------:R2:W-:Y:S04]  /*1c1d0*/  @!P1 ST.E.128 [R4.64], RZ ;  /* 0x000000ff04009985 */ /* 0x0005e8000c101d1e */
[----:B------:R2:W-:Y:S01]  /*1c1e0*/  @!P0 ST.E.128 [R10.64], RZ ;  /* 0x000000ff0a008985 */ /* 0x0005e2000c101d1e */
[----:B------:R-:W-:-:S13]  /*1c1f0*/  ISETP.GE.AND P0, PT, R6, c[0x0][0x3c8], PT ;  /* 0x0000f20006007a0c */ /* 0x000fda0003f06270 */
[----:B------:R-:W-:Y:S05]  /*1c200*/  @P0 EXIT ;  /* 0x000000000000094d */ /* 0x000fea0003800000 */
[----:B--2---:R-:W-:-:S04]  /*1c210*/  SHF.R.S32.HI R5, RZ, 0x1f, R6 ;  /* 0x0000001fff057819 */ /* 0x004fc80000011406 */
[----:B------:R-:W-:-:S04]  /*1c220*/  LEA.HI R5, R5, R6, RZ, 0x3 ;  /* 0x0000000605057211 */ /* 0x000fc800078f18ff */
[----:B------:R-:W-:-:S05]  /*1c230*/  LOP3.LUT R5, R5, 0xfffffff8, RZ, 0xc0, !PT ;  /* 0xfffffff805057812 */ /* 0x000fca00078ec0ff */
[----:B------:R-:W-:-:S05]  /*1c240*/  IMAD.WIDE R2, R5, 0x2, R2 ;  /* 0x0000000205027825 */ /* 0x000fca00078e0202 */
[----:B------:R-:W-:Y:S01]  /*1c250*/  ST.E.128 [R2.64], RZ ;  /* 0x000000ff02007985 */ /* 0x000fe2000c101d1e */
[----:B------:R-:W-:Y:S05]  /*1c260*/  EXIT ;  /* 0x000000000000794d */ /* 0x000fea0003800000 */
.L_x_469:
        /* <DEDUP_REMOVED lines=9> */
.L_x_1466:


//--------------------- .text._ZN7cutlass13device_kernelIN5flash19enable_sm80_to_sm89INS1_16FlashAttnFwdSm80INS1_25CollectiveMainloopFwdSm80ILi8ELi1ELb1EN4cute5tupleIJNS5_1CILi128EEENS7_ILi64EEENS7_ILi256EEEEEELi256ENS_6half_tEfNS_4arch4Sm80ELb1ELb0ELb0ELb0ELb0ELb0ELb1ELb0EEENS1_21CollectiveEpilogueFwdINS6_IJS8_SA_S9_EEENS6_IJNS7_ILi1EEESI_SI_EEESC_SE_Li256ELb0ELb1ELb0ELb0EEENS1_30DynamicPersistentTileSchedulerILi256ELi256ELb0ELb1ELb0EEEEEEEEEvNT_6ParamsE --------------------------
	.section	.text._ZN7cutlass13device_kernelIN5flash19enable_sm80_to_sm89INS1_16FlashAttnFwdSm80INS1_25CollectiveMainloopFwdSm80ILi8ELi1ELb1EN4cute5tupleIJNS5_1CILi128EEENS7_ILi64EEENS7_ILi256EEEEEELi256ENS_6half_tEfNS_4arch4Sm80ELb1ELb0ELb0ELb0ELb0ELb0ELb1ELb0EEENS1_21CollectiveEpilogueFwdINS6_IJS8_SA_S9_EEENS6_IJNS7_ILi1EEESI_SI_EEESC_SE_Li256ELb0ELb1ELb0ELb0EEENS1_30DynamicPersistentTileSchedulerILi256ELi256ELb0ELb1ELb0EEEEEEEEEvNT_6ParamsE,"ax",@progbits
	.sectioninfo	@"SHI_REGISTERS=255"
	.align	128
.text._ZN7cutlass13device_kernelIN5flash19enable_sm80_to_sm89INS1_16FlashAttnFwdSm80INS1_25CollectiveMainloopFwdSm80ILi8ELi1ELb1EN4cute5tupleIJNS5_1CILi128EEENS7_ILi64EEENS7_ILi256EEEEEELi256ENS_6half_tEfNS_4arch4Sm80ELb1ELb0ELb0ELb0ELb0ELb0ELb1ELb0EEENS1_21CollectiveEpilogueFwdINS6_IJS8_SA_S9_EEENS6_IJNS7_ILi1EEESI_SI_EEESC_SE_Li256ELb0ELb1ELb0ELb0EEENS1_30DynamicPersistentTileSchedulerILi256ELi256ELb0ELb1ELb0EEEEEEEEEvNT_6ParamsE:
        .type           _ZN7cutlass13device_kernelIN5flash19enable_sm80_to_sm89INS1_16FlashAttnFwdSm80INS1_25CollectiveMainloopFwdSm80ILi8ELi1ELb1EN4cute5tupleIJNS5_1CILi128EEENS7_ILi64EEENS7_ILi256EEEEEELi256ENS_6half_tEfNS_4arch4Sm80ELb1ELb0ELb0ELb0ELb0ELb0ELb1ELb0EEENS1_21CollectiveEpilogueFwdINS6_IJS8_SA_S9_EEENS6_IJNS7_ILi1EEESI_SI_EEESC_SE_Li256ELb0ELb1ELb0ELb0EEENS1_30DynamicPersistentTileSchedulerILi256ELi256ELb0ELb1ELb0EEEEEEEEEvNT_6ParamsE,@function
        .size           _ZN7cutlass13device_kernelIN5flash19enable_sm80_to_sm89INS1_16FlashAttnFwdSm80INS1_25CollectiveMainloopFwdSm80ILi8ELi1ELb1EN4cute5tupleIJNS5_1CILi128EEENS7_ILi64EEENS7_ILi256EEEEEELi256ENS_6half_tEfNS_4arch4Sm80ELb1ELb0ELb0ELb0ELb0ELb0ELb1ELb0EEENS1_21CollectiveEpilogueFwdINS6_IJS8_SA_S9_EEENS6_IJNS7_ILi1EEESI_SI_EEESC_SE_Li256ELb0ELb1ELb0ELb0EEENS1_30DynamicPersistentTileSchedulerILi256ELi256ELb0ELb1ELb0EEEEEEEEEvNT_6ParamsE,(.L_x_1467 - _ZN7cutlass13device_kernelIN5flash19enable_sm80_to_sm89INS1_16FlashAttnFwdSm80INS1_25CollectiveMainloopFwdSm80ILi8ELi1ELb1EN4cute5tupleIJNS5_1CILi128EEENS7_ILi64EEENS7_ILi256EEEEEELi256ENS_6half_tEfNS_4arch4Sm80ELb1ELb0ELb0ELb0ELb0ELb0ELb1ELb0EEENS1_21CollectiveEpilogueFwdINS6_IJS8_SA_S9_EEENS6_IJNS7_ILi1EEESI_SI_EEESC_SE_Li256ELb0ELb1ELb0ELb0EEENS1_30DynamicPersistentTileSchedulerILi256ELi256ELb0ELb1ELb0EEEEEEEEEvNT_6ParamsE)
        .other          _ZN7cutlass13device_kernelIN5flash19enable_sm80_to_sm89INS1_16FlashAttnFwdSm80INS1_25CollectiveMainloopFwdSm80ILi8ELi1ELb1EN4cute5tupleIJNS5_1CILi128EEENS7_ILi64EEENS7_ILi256EEEEEELi256ENS_6half_tEfNS_4arch4Sm80ELb1ELb0ELb0ELb0ELb0ELb0ELb1ELb0EEENS1_21CollectiveEpilogueFwdINS6_IJS8_SA_S9_EEENS6_IJNS7_ILi1EEESI_SI_EEESC_SE_Li256ELb0ELb1ELb0ELb0EEENS1_30DynamicPersistentTileSchedulerILi256ELi256ELb0ELb1ELb0EEEEEEEEEvNT_6ParamsE,@"STO_CUDA_ENTRY STV_DEFAULT"
_ZN7cutlass13device_kernelIN5flash19enable_sm80_to_sm89INS1_16FlashAttnFwdSm80INS1_25CollectiveMainloopFwdSm80ILi8ELi1ELb1EN4cute5tupleIJNS5_1CILi128EEENS7_ILi64EEENS7_ILi256EEEEEELi256ENS_6half_tEfNS_4arch4Sm80ELb1ELb0ELb0ELb0ELb0ELb0ELb1ELb0EEENS1_21CollectiveEpilogueFwdINS6_IJS8_SA_S9_EEENS6_IJNS7_ILi1EEESI_SI_EEESC_SE_Li256ELb0ELb1ELb0ELb0EEENS1_30DynamicPersistentTileSchedulerILi256ELi256ELb0ELb1ELb0EEEEEEEEEvNT_6ParamsE:
[----:B------:R-:W-:-:S03]  /*0000*/  MOV R1, c[0x0][0x28] ;  /* 0x00000a0000017a02 */ /* 0x000fc60000000f00 */
[----:B------:R-:W1:Y:S01]  /*0010*/  S2R R21, SR_TID.X ;  /* 0x0000000000157919 */ /* 0x000e620000002100 */
[----:B------:R-:W-:-:S03]  /*0020*/  IADD3 R1, R1, -0x158, RZ ;  /* 0xfffffea801017810 */ /* 0x000fc60007ffe0ff */
[----:B------:R-:W2:Y:S01]  /*0030*/  S2R R15, SR_CTAID.X ;  /* 0x00000000000f7919 */ /* 0x000ea20000002500 */
[----:B-1----:R-:W-:-:S05]  /*0040*/  SHF.R.U32.HI R2, RZ, 0x5, R21 ;  /* 0x00000005ff027819 */ /* 0x002fca0000011615 */
[----:B------:R-:W1:Y:S02]  /*0050*/  SHFL.IDX PT, R0, R2, RZ, 0x1f ;  /* 0x00001fff02007589 */ /* 0x000e6400000e0000 */
[----:B-1----:R-:W-:Y:S02]  /*0060*/  ISETP.GE.AND P0, PT, R0, 0x1, PT ;  /* 0x000000010000780c */ /* 0x002fe40003f06270 */
[----:B------:R1:W-:Y:S11]  /*0070*/  STL [R1+0xf0], R0 ;  /* 0x0000f00001007387 */ /* 0x0003f60000100800 */
[----:B------:R-:W-:Y:S06]  /*0080*/  @P0 BAR.ARV 0x4, 0x100 ;  /* 0x0104000000000b1d */ /* 0x000fec0000002000 */
[----:B--2---:R-:W-:-:S13]  /*0090*/  ISETP.GE.AND P0, PT, R15, c[0x0][0x538], PT ;  /* 0x00014e000f007a0c */ /* 0x004fda0003f06270 */
[----:B------:R-:W-:Y:S05]  /*00a0*/  @P0 EXIT ;  /* 0x000000000000094d */ /* 0x000fea0003800000 */
[----:B-1----:R-:W-:Y:S01]  /*00b0*/  SHF.R.S32.HI R12, RZ, 0x1f, R21 ;  /* 0x0000001fff0c7819 */ /* 0x002fe20000011415 */
[----:B------:R-:W-:-:S03]  /*00c0*/  ULDC.64 UR6, c[0x0][0x118] ;  /* 0x0000460000067ab9 */ /* 0x000fc60000000a00 */
[CC--:B------:R-:W-:Y:S02]  /*00d0*/  LEA.HI R13, R12.reuse, R21.reuse, RZ, 0x3 ;  /* 0x000000150c0d7211 */ /* 0x0c0fe400078f18ff */
[CC--:B------:R-:W-:Y:S02]  /*00e0*/  LEA.HI R2, R12.reuse, R21.reuse, RZ, 0x4 ;  /* 0x000000150c027211 */ /* 0x0c0fe400078f20ff */
[----:B------:R-:W-:Y:S02]  /*00f0*/  LEA.HI R14, R12, R21, RZ, 0x2 ;  /* 0x000000150c0e7211 */ /* 0x000fe400078f10ff */
[----:B------:R-:W-:Y:S02]  /*0100*/  SHF.R.S32.HI R20, RZ, 0x3, R13 ;  /* 0x00000003ff147819 */ /* 0x000fe4000001140d */
[----:B------:R-:W-:Y:S02]  /*0110*/  SHF.R.S32.HI R5, RZ, 0x4, R2 ;  /* 0x00000004ff057819 */ /* 0x000fe40000011402 */
[----:B------:R-:W-:Y:S01]  /*0120*/  LOP3.LUT R0, R2, 0xfffffff0, RZ, 0xc0, !PT ;  /* 0xfffffff002007812 */ /* 0x000fe200078ec0ff */
[----:B------:R-:W-:Y:S01]  /*0130*/  IMAD.SHL.U32 R6, R20, 0x40, RZ ;  /* 0x0000004014067824 */ /* 0x000fe200078e00ff */
[----:B------:R-:W-:-:S02]  /*0140*/  LOP3.LUT R3, R13, 0xfffffff8, RZ, 0xc0, !PT ;  /* 0xfffffff80d037812 */ /* 0x000fc400078ec0ff */
[----:B------:R-:W-:Y:S01]  /*0150*/  SHF.R.S32.HI R8, RZ, 0x2, R14 ;  /* 0x00000002ff087819 */ /* 0x000fe2000001140e */
[C---:B------:R-:W-:Y:S01]  /*0160*/  IMAD.IADD R0, R21.reuse, 0x1, -R0 ;  /* 0x0000000115007824 */ /* 0x040fe200078e0a00 */
[----:B------:R-:W-:Y:S01]  /*0170*/  SHF.R.S32.HI R4, RZ, 0x1f, R14 ;  /* 0x0000001fff047819 */ /* 0x000fe2000001140e */
[----:B------:R-:W-:Y:S01]  /*0180*/  IMAD.IADD R7, R21, 0x1, -R3 ;  /* 0x0000000115077824 */ /* 0x000fe200078e0a03 */
[----:B------:R-:W-:Y:S02]  /*0190*/  LEA.HI R2, R2, R5, RZ, 0x1 ;  /* 0x0000000502027211 */ /* 0x000fe400078f08ff */
[----:B------:R-:W-:Y:S01]  /*01a0*/  LEA.HI R3, R4, R8, RZ, 0x3 ;  /* 0x0000000804037211 */ /* 0x000fe200078f18ff */
[C---:B------:R-:W-:Y:S01]  /*01b0*/  IMAD.SHL.U32 R18, R7.reuse, 0x8, RZ ;  /* 0x0000000807127824 */ /* 0x040fe200078e00ff */
[----:B------:R-:W-:Y:S01]  /*01c0*/  LOP3.LUT R4, R2, 0xfffffffe, RZ, 0xc0, !PT ;  /* 0xfffffffe02047812 */ /* 0x000fe200078ec0ff */
[----:B------:R-:W-:Y:S01]  /*01d0*/  IMAD.SHL.U32 R9, R7, 0x40, RZ ;  /* 0x0000004007097824 */ /* 0x000fe200078e00ff */
[----:B------:R-:W-:-:S02]  /*01e0*/  LOP3.LUT R2, R6, 0x1c0, RZ, 0xc0, !PT ;  /* 0x000001c006027812 */ /* 0x000fc400078ec0ff */
[----:B------:R-:W-:Y:S01]  /*01f0*/  SHF.R.S32.HI R6, RZ, 0x1f, R0 ;  /* 0x0000001fff067819 */ /* 0x000fe20000011400 */
[----:B------:R-:W-:Y:S01]  /*0200*/  IMAD.IADD R249, R5, 0x1, -R4 ;  /* 0x0000000105f97824 */ /* 0x000fe200078e0a04 */
[----:B------:R-:W-:Y:S02]  /*0210*/  LOP3.LUT R3, R3, 0xfffffff8, RZ, 0xc0, !PT ;  /* 0xfffffff803037812 */ /* 0x000fe400078ec0ff */
[----:B------:R-:W-:Y:S02]  /*0220*/  LEA.HI R248, R6, R0, RZ, 0x3 ;  /* 0x0000000006f87211 */ /* 0x000fe400078f18ff */
[----:B------:R-:W-:Y:S01]  /*0230*/  LOP3.LUT R4, R2, 0x38, R18, 0xf8, !PT ;  /* 0x0000003802047812 */ /* 0x000fe200078ef812 */
[----:B------:R-:W-:Y:S01]  /*0240*/  IMAD.IADD R6, R8, 0x1, -R3 ;  /* 0x0000000108067824 */ /* 0x000fe200078e0a03 */
[----:B------:R-:W-:Y:S02]  /*0250*/  SHF.R.U32.HI R3, RZ, 0x3, R2 ;  /* 0x00000003ff037819 */ /* 0x000fe40000011602 */
[C---:B------:R-:W-:Y:S01]  /*0260*/  LOP3.LUT R2, R248.reuse, 0xfffffff8, RZ, 0xc0, !PT ;  /* 0xfffffff8f8027812 */ /* 0x040fe200078ec0ff */
[----:B------:R-:W-:Y:S01]  /*0270*/  IMAD.SHL.U32 R248, R248, 0x40, RZ ;  /* 0x00000040f8f87824 */ /* 0x000fe200078e00ff */
[----:B------:R-:W-:-:S02]  /*0280*/  LEA.HI R10, R12, R21, RZ, 0x5 ;  /* 0x000000150c0a7211 */ /* 0x000fc400078f28ff */
[----:B------:R-:W-:Y:S01]  /*0290*/  LOP3.LUT R8, R4, R3, RZ, 0x3c, !PT ;  /* 0x0000000304087212 */ /* 0x000fe200078e3cff */
[----:B------:R-:W-:Y:S01]  /*02a0*/  IMAD.IADD R5, R0, 0x1, -R2 ;  /* 0x0000000100057824 */ /* 0x000fe200078e0a02 */
[----:B------:R-:W-:Y:S02]  /*02b0*/  LOP3.LUT R2, R10, 0xffffffe0, RZ, 0xc0, !PT ;  /* 0xffffffe00a027812 */ /* 0x000fe400078ec0ff */
[----:B------:R-:W-:Y:S02]  /*02c0*/  LOP3.LUT R0, R9, 0x1c0, RZ, 0xc0, !PT ;  /* 0x000001c009007812 */ /* 0x000fe400078ec0ff */
[----:B------:R-:W-:Y:S01]  /*02d0*/  SHF.R.S32.HI R11, RZ, 0x5, R10 ;  /* 0x00000005ff0b7819 */ /* 0x000fe2000001140a */
[----:B------:R-:W-:Y:S01]  /*02e0*/  IMAD.IADD R17, R21, 0x1, -R2 ;  /* 0x0000000115117824 */ /* 0x000fe200078e0a02 */
[----:B------:R-:W-:Y:S02]  /*02f0*/  SHF.R.S32.HI R3, RZ, 0x1f, R10 ;  /* 0x0000001fff037819 */ /* 0x000fe4000001140a */
[----:B------:R-:W-:Y:S01]  /*0300*/  LOP3.LUT R4, R0, 0x8, R13, 0xf8, !PT ;  /* 0x0000000800047812 */ /* 0x000fe200078ef80d */
[----:B------:R-:W-:Y:S01]  /*0310*/  IMAD.MOV.U32 R13, RZ, RZ, 0x20 ;  /* 0x00000020ff0d7424 */ /* 0x000fe200078e00ff */
[----:B------:R-:W-:-:S02]  /*0320*/  SHF.R.U32.HI R2, RZ, 0x3, R0 ;  /* 0x00000003ff027819 */ /* 0x000fc40000011600 */
[----:B------:R-:W-:Y:S02]  /*0330*/  LEA.HI R9, R12, R21, RZ, 0x6 ;  /* 0x000000150c097211 */ /* 0x000fe400078f30ff */
[----:B------:R-:W-:Y:S02]  /*0340*/  LEA.HI R0, R3, R11, RZ, 0x3 ;  /* 0x0000000b03007211 */ /* 0x000fe400078f18ff */
[----:B------:R-:W-:Y:S02]  /*0350*/  SHF.R.S32.HI R3, RZ, 0x1f, R17 ;  /* 0x0000001fff037819 */ /* 0x000fe40000011411 */
[----:B------:R-:W-:Y:S01]  /*0360*/  LOP3.LUT R10, R4, R2, RZ, 0x3c, !PT ;  /* 0x00000002040a7212 */ /* 0x000fe200078e3cff */
[----:B------:R-:W-:Y:S01]  /*0370*/  IMAD.SHL.U32 R2, R9, 0x8, RZ ;  /* 0x0000000809027824 */ /* 0x000fe200078e00ff */
[----:B------:R-:W-:Y:S02]  /*0380*/  LOP3.LUT R0, R0, 0xffffff8, RZ, 0xc0, !PT ;  /* 0x0ffffff800007812 */ /* 0x000fe400078ec0ff */
[----:B------:R-:W-:-:S02]  /*0390*/  LEA.HI R9, R3, R17, RZ, 0x2 ;  /* 0x0000001103097211 */ /* 0x000fc400078f10ff */
[----:B------:R-:W-:Y:S02]  /*03a0*/  LOP3.LUT R3, R6, 0x1, RZ, 0xc0, !PT ;  /* 0x0000000106037812 */ /* 0x000fe400078ec0ff */
[----:B------:R-:W-:Y:S01]  /*03b0*/  LOP3.LUT R12, R8, 0x7ffffe00, R2, 0xf8, !PT ;  /* 0x7ffffe00080c7812 */ /* 0x000fe200078ef802 */
[----:B------:R-:W-:Y:S01]  /*03c0*/  IMAD.IADD R2, R11, 0x1, -R0 ;  /* 0x000000010b027824 */ /* 0x000fe200078e0a00 */
[----:B------:R-:W-:Y:S02]  /*03d0*/  SHF.R.S32.HI R0, RZ, 0x2, R9 ;  /* 0x00000002ff007819 */ /* 0x000fe40000011409 */
[----:B------:R-:W-:Y:S01]  /*03e0*/  ISETP.NE.U32.AND P4, PT, R3, 0x1, PT ;  /* 0x000000010300780c */ /* 0x000fe20003f85070 */
[C---:B------:R-:W-:Y:S01]  /*03f0*/  IMAD.SHL.U32 R3, R5.reuse, 0x40, RZ ;  /* 0x0000004005037824 */ /* 0x040fe200078e00ff */
[----:B------:R-:W-:Y:S01]  /*0400*/  LOP3.LUT R4, R14, 0xfffffffc, RZ, 0xc0, !PT ;  /* 0xfffffffc0e047812 */ /* 0x000fe200078ec0ff */
[----:B------:R-:W-:Y:S01]  /*0410*/  IMAD R16, R2, 0x10, R0 ;  /* 0x0000001002107824 */ /* 0x000fe200078e0200 */
[----:B------:R-:W-:Y:S01]  /*0420*/  LOP3.LUT P3, RZ, R5, 0x2, RZ, 0xc0, !PT ;  /* 0x0000000205ff7812 */ /* 0x000fe2000786c0ff */
[----:B------:R-:W-:Y:S01]  /*0430*/  IMAD.SHL.U32 R2, R249, 0x8, RZ ;  /* 0x00000008f9027824 */ /* 0x000fe200078e00ff */
[----:B------:R-:W-:Y:S01]  /*0440*/  LOP3.LUT R0, R3, 0x1c0, RZ, 0xc0, !PT ;  /* 0x000001c003007812 */ /* 0x000fe200078ec0ff */
[----:B------:R-:W-:Y:S01]  /*0450*/  IMAD.IADD R3, R21, 0x1, -R4 ;  /* 0x0000000115037824 */ /* 0x000fe200078e0a04 */
[----:B------:R-:W-:Y:S01]  /*0460*/  LOP3.LUT P0, RZ, R5, 0x4, RZ, 0xc0, !PT ;  /* 0x0000000405ff7812 */ /* 0x000fe2000780c0ff */
[----:B------:R-:W-:Y:S01]  /*0470*/  IMAD.SHL.U32 R4, R6, 0x40, RZ ;  /* 0x0000004006047824 */ /* 0x000fe200078e00ff */
[----:B------:R-:W-:Y:S01]  /*0480*/  LOP3.LUT R5, R0, 0x8, R2, 0xf8, !PT ;  /* 0x0000000800057812 */ /* 0x000fe200078ef802 */
[----:B------:R-:W-:Y:S01]  /*0490*/  STL [R1+0xf4], R16 ;  /* 0x0000f41001007387 */ /* 0x000fe20000100800 */
[----:B------:R-:W-:Y:S01]  /*04a0*/  SHF.R.U32.HI R2, RZ, 0x3, R0 ;  /* 0x00000003ff027819 */ /* 0x000fe20000011600 */
[----:B------:R-:W-:Y:S01]  /*04b0*/  IMAD R249, R249, 0x200, R10 ;  /* 0x00000200f9f97824 */ /* 0x000fe200078e020a */
[----:B------:R-:W-:Y:S01]  /*04c0*/  LEA.HI R0, R3, R3, RZ, 0x1 ;  /* 0x0000000303007211 */ /* 0x000fe200078f08ff */
[----:B------:R-:W-:Y:S01]  /*04d0*/  STL [R1+0xc4], R15 ;  /* 0x0000c40f01007387 */ /* 0x000fe20000100800 */
[----:B------:R-:W-:Y:S01]  /*04e0*/  LOP3.LUT R5, R5, R2, RZ, 0x3c, !PT ;  /* 0x0000000205057212 */ /* 0x000fe200078e3cff */
[----:B------:R-:W-:Y:S01]  /*04f0*/  IMAD.MOV.U32 R10, RZ, RZ, 0x40 ;  /* 0x00000040ff0a7424 */ /* 0x000fe200078e00ff */
[----:B------:R-:W-:-:S02]  /*0500*/  LOP3.LUT R0, R0, 0x1ffffffe, RZ, 0xc0, !PT ;  /* 0x1ffffffe00007812 */ /* 0x000fc400078ec0ff */
[----:B------:R-:W-:Y:S01]  /*0510*/  LOP3.LUT R2, R4, 0x1c0, RZ, 0xc0, !PT ;  /* 0x000001c004027812 */ /* 0x000fe200078ec0ff */
[----:B------:R-:W-:Y:S01]  /*0520*/  IMAD R4, R11, 0x200, R3 ;  /* 0x000002000b047824 */ /* 0x000fe200078e0203 */
[----:B------:R-:W-:Y:S01]  /*0530*/  R2P PR, R6, 0x6 ;  /* 0x0000000606007804 */ /* 0x000fe20000000000 */
[----:B------:R-:W-:Y:S01]  /*0540*/  IMAD.MOV.U32 R6, RZ, RZ, 0x10 ;  /* 0x00000010ff067424 */ /* 0x000fe200078e00ff */
[----:B------:R-:W-:Y:S01]  /*0550*/  LOP3.LUT R248, R5, 0x7ffffe00, R248, 0xf8, !PT ;  /* 0x7ffffe0005f87812 */ /* 0x000fe200078ef8f8 */
[----:B------:R-:W-:Y:S01]  /*0560*/  IMAD.IADD R8, R3, 0x1, -R0 ;  /* 0x0000000103087824 */ /* 0x000fe200078e0a00 */
[----:B------:R-:W-:Y:S02]  /*0570*/  LEA.HI R0, R2, R2, RZ, 0x1d ;  /* 0x0000000202007211 */ /* 0x000fe400078fe8ff */
[----:B------:R-:W-:Y:S02]  /*0580*/  SEL R2, R6, 0xfffffff0, !P3 ;  /* 0xfffffff006027807 */ /* 0x000fe40005800000 */
[----:B------:R-:W-:Y:S01]  /*0590*/  SHF.R.S32.HI R19, RZ, 0x1f, R18 ;  /* 0x0000001fff137819 */ /* 0x000fe20000011412 */
[----:B------:R-:W-:Y:S01]  /*05a0*/  IMAD.U32 R6, R4, 0x2, R0 ;  /* 0x0000000204067824 */ /* 0x000fe200078e0000 */
[----:B------:R-:W-:Y:S01]  /*05b0*/  IADD3 R5, R18, 0x40, RZ ;  /* 0x0000004012057810 */ /* 0x000fe20007ffe0ff */
[----:B------:R-:W-:Y:S01]  /*05c0*/  IMAD R0, R7, 0x20, R20 ;  /* 0x0000002007007824 */ /* 0x000fe200078e0214 */
[----:B------:R-:W-:-:S02]  /*05d0*/  SEL R3, R13, 0xffffffe0, !P0 ;  /* 0xffffffe00d037807 */ /* 0x000fc40004000000 */
[----:B------:R-:W-:Y:S02]  /*05e0*/  IADD3 R4, R18, 0x80, RZ ;  /* 0x0000008012047810 */ /* 0x000fe40007ffe0ff */
[----:B------:R1:W-:Y:S01]  /*05f0*/  STL [R1+0xec], R0 ;  /* 0x0000ec0001007387 */ /* 0x0003e20000100800 */
[----:B------:R-:W-:Y:S01]  /*0600*/  IMAD.IADD R3, R2, 0x1, R3 ;  /* 0x0000000102037824 */ /* 0x000fe200078e0203 */
[----:B------:R-:W-:Y:S02]  /*0610*/  IADD3 R2, R18, 0xc0, RZ ;  /* 0x000000c012027810 */ /* 0x000fe40007ffe0ff */
[----:B------:R-:W-:Y:S01]  /*0620*/  STL.64 [R1+0x90], R18 ;  /* 0x0000901201007387 */ /* 0x000fe20000100a00 */
[C---:B------:R-:W-:Y:S02]  /*0630*/  LOP3.LUT P5, RZ, R7.reuse, 0x4, RZ, 0xc0, !PT ;  /* 0x0000000407ff7812 */ /* 0x040fe400078ac0ff */
[----:B------:R-:W-:Y:S01]  /*0640*/  LOP3.LUT P6, RZ, R7, 0x2, RZ, 0xc0, !PT ;  /* 0x0000000207ff7812 */ /* 0x000fe200078cc0ff */
[----:B------:R2:W-:Y:S01]  /*0650*/  STL [R1+0xa0], R5 ;  /* 0x0000a00501007387 */ /* 0x0005e20000100800 */
[----:B------:R-:W-:-:S02]  /*0660*/  SEL R250, R10, 0xffffffc0, !P5 ;  /* 0xffffffc00afa7807 */ /* 0x000fc40006800000 */
[----:B------:R-:W-:Y:S01]  /*0670*/  LEA R249, R249, 0x10100, 0x1 ;  /* 0x00010100f9f97811 */ /* 0x000fe200078e08ff */
[----:B------:R3:W-:Y:S01]  /*0680*/  STL [R1+0x9c], R4 ;  /* 0x00009c0401007387 */ /* 0x0007e20000100800 */
[----:B------:R-:W-:-:S05]  /*0690*/  LEA R248, R248, 0x100, 0x1 ;  /* 0x00000100f8f87811 */ /* 0x000fca00078e08ff */
[----:B------:R-:W-:Y:S01]  /*06a0*/  IMAD R3, R3, 0x2, R248 ;  /* 0x0000000203037824 */ /* 0x000fe200078e02f8 */
[----:B-1----:R-:W-:Y:S02]  /*06b0*/  LOP3.LUT R0, R9, 0x7ffffffc, RZ, 0xc0, !PT ;  /* 0x7ffffffc09007812 */ /* 0x002fe400078ec0ff */
[C---:B------:R-:W-:Y:S02]  /*06c0*/  IADD3 R9, R249.reuse, 0x20, RZ ;  /* 0x00000020f9097810 */ /* 0x040fe40007ffe0ff */
[----:B------:R-:W-:Y:S01]  /*06d0*/  @P6 IADD3 R9, R249, -0x20, RZ ;  /* 0xffffffe0f9096810 */ /* 0x000fe20007ffe0ff */
[----:B------:R-:W-:Y:S01]  /*06e0*/  IMAD.IADD R0, R17, 0x1, -R0 ;  /* 0x0000000111007824 */ /* 0x000fe200078e0a00 */
[----:B--2---:R-:W-:-:S03]  /*06f0*/  SHF.R.S32.HI R5, RZ, 0x1f, R5 ;  /* 0x0000001fff057819 */ /* 0x004fc60000011405 */
[----:B------:R-:W-:Y:S02]  /*0700*/  IMAD.SHL.U32 R7, R0, 0x2, RZ ;  /* 0x0000000200077824 */ /* 0x000fe400078e00ff */
[----:B------:R-:W-:Y:S01]  /*0710*/  IMAD R0, R8, 0x8, R16 ;  /* 0x0000000808007824 */ /* 0x000fe200078e0210 */
[----:B---3--:R-:W-:Y:S01]  /*0720*/  SHF.R.S32.HI R4, RZ, 0x1f, R4 ;  /* 0x0000001fff047819 */ /* 0x008fe20000011404 */
[----:B------:R1:W-:Y:S04]  /*0730*/  STL [R1+0xc0], R5 ;  /* 0x0000c00501007387 */ /* 0x0003e80000100800 */
[----:B------:R2:W-:Y:S04]  /*0740*/  STL [R1+0x98], R2 ;  /* 0x0000980201007387 */ /* 0x0005e80000100800 */
[----:B------:R3:W-:Y:S01]  /*0750*/  STL [R1+0xbc], R4 ;  /* 0x0000bc0401007387 */ /* 0x0007e20000100800 */
[----:B-1----:R-:W-:-:S02]  /*0760*/  SEL R5, R13, 0xffffffe0, !P1 ;  /* 0xffffffe00d057807 */ /* 0x002fc40004800000 */
[----:B--2---:R-:W-:Y:S02]  /*0770*/  SHF.R.S32.HI R2, RZ, 0x1f, R2 ;  /* 0x0000001fff027819 */ /* 0x004fe40000011402 */
[----:B---3--:R-:W-:-:S03]  /*0780*/  SEL R4, R10, 0xffffffc0, !P2 ;  /* 0xffffffc00a047807 */ /* 0x008fc60005000000 */
[----:B------:R1:W-:Y:S02]  /*0790*/  STL [R1+0xb8], R2 ;  /* 0x0000b80201007387 */ /* 0x0003e40000100800 */
[----:B-1----:R-:W-:Y:S01]  /*07a0*/  IMAD.SHL.U32 R2, R12, 0x2, RZ ;  /* 0x000000020c027824 */ /* 0x002fe200078e00ff */
[----:B------:R-:W-:Y:S01]  /*07b0*/  LEA R12, R6, 0x80, 0x1 ;  /* 0x00000080060c7811 */ /* 0x000fe200078e08ff */
[----:B------:R-:W-:Y:S02]  /*07c0*/  IMAD.IADD R6, R249, 0x1, R250 ;  /* 0x00000001f9067824 */ /* 0x000fe400078e02fa */
[----:B------:R-:W-:Y:S01]  /*07d0*/  IMAD.IADD R250, R250, 0x1, R9 ;  /* 0x00000001fafa7824 */ /* 0x000fe200078e0209 */
[----:B------:R1:W-:Y:S01]  /*07e0*/  STL [R1+0x58], R2 ;  /* 0x0000580201007387 */ /* 0x0003e20000100800 */
[----:B------:R-:W-:-:S03]  /*07f0*/  IMAD.IADD R8, R12, 0x1, R4 ;  /* 0x000000010c087824 */ /* 0x000fc600078e0204 */
[----:B------:R2:W-:Y:S04]  /*0800*/  STL [R1+0xb4], R7 ;  /* 0x0000b40701007387 */ /* 0x0005e80000100800 */
[----:B------:R3:W-:Y:S04]  /*0810*/  STL [R1+0xb0], R0 ;  /* 0x0000b00001007387 */ /* 0x0007e80000100800 */
[----:B------:R-:W-:Y:S04]  /*0820*/  STL [R1+0xc8], R12 ;  /* 0x0000c80c01007387 */ /* 0x000fe80000100800 */
[----:B------:R4:W-:Y:S04]  /*0830*/  STL [R1], R6 ;  /* 0x0000000601007387 */ /* 0x0009e80000100800 */
[----:B------:R-:W-:Y:S04]  /*0840*/  STL [R1+0x8], R9 ;  /* 0x0000080901007387 */ /* 0x000fe80000100800 */
[----:B------:R5:W-:Y:S01]  /*0850*/  STL [R1+0xe4], R8 ;  /* 0x0000e40801007387 */ /* 0x000be20000100800 */
[----:B-1----:R-:W-:-:S02]  /*0860*/  SEL R2, R13, 0xffffffe0, !P3 ;  /* 0xffffffe00d027807 */ /* 0x002fc40005800000 */
[----:B--2---:R-:W-:-:S03]  /*0870*/  IADD3 R7, R12, -0x10, RZ ;  /* 0xfffffff00c077810 */ /* 0x004fc60007ffe0ff */
[----:B------:R-:W-:Y:S01]  /*0880*/  IMAD.IADD R252, R248, 0x1, R2 ;  /* 0x00000001f8fc7824 */ /* 0x000fe200078e0202 */
[----:B------:R-:W-:Y:S02]  /*0890*/  @P4 IADD3 R7, R12, 0x10, RZ ;  /* 0x000000100c074810 */ /* 0x000fe40007ffe0ff */
[----:B---3--:R-:W-:-:S05]  /*08a0*/  SEL R0, R10, 0xffffffc0, !P0 ;  /* 0xffffffc00a007807 */ /* 0x008fca0004000000 */
[----:B------:R-:W-:Y:S02]  /*08b0*/  IMAD.IADD R251, R248, 0x1, R0 ;  /* 0x00000001f8fb7824 */ /* 0x000fe400078e0200 */
[----:B----4-:R-:W-:-:S04]  /*08c0*/  IMAD.IADD R6, R12, 0x1, R5 ;  /* 0x000000010c067824 */ /* 0x010fc800078e0205 */
[----:B------:R-:W-:Y:S01]  /*08d0*/  IMAD.IADD R10, R6, 0x1, R4 ;  /* 0x00000001060a7824 */ /* 0x000fe200078e0204 */
[----:B------:R1:W-:Y:S01]  /*08e0*/  STL [R1+0xd4], R6 ;  /* 0x0000d40601007387 */ /* 0x0003e20000100800 */
[----:B-----5:R-:W-:-:S03]  /*08f0*/  IADD3 R8, R9, 0x800, RZ ;  /* 0x0000080009087810 */ /* 0x020fc60007ffe0ff */
[----:B------:R2:W-:Y:S04]  /*0900*/  STL [R1+0xe0], R10 ;  /* 0x0000e00a01007387 */ /* 0x0005e80000100800 */
[----:B------:R-:W-:Y:S04]  /*0910*/  STL [R1+0xcc], R7 ;  /* 0x0000cc0701007387 */ /* 0x000fe80000100800 */
[----:B------:R3:W-:Y:S01]  /*0920*/  STL [R1+0x44], R8 ;  /* 0x0000440801007387 */ /* 0x0007e20000100800 */
[C---:B-1----:R-:W-:Y:S02]  /*0930*/  IADD3 R6, R9.reuse, 0x1000, RZ ;  /* 0x0000100009067810 */ /* 0x042fe40007ffe0ff */
[----:B--2---:R-:W-:-:S03]  /*0940*/  IADD3 R10, R9, 0x1800, RZ ;  /* 0x00001800090a7810 */ /* 0x004fc60007ffe0ff */
[----:B------:R1:W-:Y:S04]  /*0950*/  STL [R1+0x40], R6 ;  /* 0x0000400601007387 */ /* 0x0003e80000100800 */
[----:B------:R2:W-:Y:S01]  /*0960*/  STL [R1+0x3c], R10 ;  /* 0x00003c0a01007387 */ /* 0x0005e20000100800 */
[----:B---3--:R-:W-:-:S05]  /*0970*/  IADD3 R8, R9, 0x2000, RZ ;  /* 0x0000200009087810 */ /* 0x008fca0007ffe0ff */
        /* <DEDUP_REMOVED lines=16> */
[----:B------:R-:W-:Y:S01]  /*0a80*/  STL [R1+0x18], R10 ;  /* 0x0000180a01007387 */ /* 0x000fe20000100800 */
[----:B---3--:R-:W-:-:S05]  /*0a90*/  IADD3 R8, R9, 0x6800, RZ ;  /* 0x0000680009087810 */ /* 0x008fca0007ffe0ff */
[----:B------:R2:W-:Y:S01]  /*0aa0*/  STL [R1+0x14], R8 ;  /* 0x0000140801007387 */ /* 0x0005e20000100800 */
[----:B-1----:R-:W-:-:S05]  /*0ab0*/  IADD3 R6, R9, 0x7000, RZ ;  /* 0x0000700009067810 */ /* 0x002fca0007ffe0ff */
[----:B------:R1:W-:Y:S01]  /*0ac0*/  STL [R1+0x10], R6 ;  /* 0x0000100601007387 */ /* 0x0003e20000100800 */
[----:B--2---:R-:W-:-:S05]  /*0ad0*/  IADD3 R8, R9, 0x7800, RZ ;  /* 0x0000780009087810 */ /* 0x004fca0007ffe0ff */
[----:B------:R-:W-:Y:S01]  /*0ae0*/  STL [R1+0xc], R8 ;  /* 0x00000c0801007387 */ /* 0x000fe20000100800 */
[--C-:B-1----:R-:W-:Y:S02]  /*0af0*/  IMAD.IADD R6, R5, 0x1, R7.reuse ;  /* 0x0000000105067824 */ /* 0x102fe400078e0207 */
[----:B------:R-:W-:Y:S02]  /*0b00*/  IMAD.IADD R7, R4, 0x1, R7 ;  /* 0x0000000104077824 */ /* 0x000fe400078e0207 */
[----:B------:R-:W-:Y:S02]  /*0b10*/  IMAD R5, R11, 0x800, R248 ;  /* 0x000008000b057824 */ /* 0x000fe400078e02f8 */
[----:B------:R-:W-:Y:S01]  /*0b20*/  IMAD.IADD R4, R6, 0x1, R4 ;  /* 0x0000000106047824 */ /* 0x000fe200078e0204 */
[----:B------:R1:W-:Y:S04]  /*0b30*/  STL [R1+0xdc], R7 ;  /* 0x0000dc0701007387 */ /* 0x0003e80000100800 */
[----:B------:R-:W-:Y:S04]  /*0b40*/  STL [R1+0xd0], R6 ;  /* 0x0000d00601007387 */ /* 0x000fe80000100800 */
[----:B------:R2:W-:Y:S01]  /*0b50*/  STL [R1+0x48], R3 ;  /* 0x0000480301007387 */ /* 0x0005e20000100800 */
[----:B-1----:R-:W-:-:S05]  /*0b60*/  IADD3 R7, R0, R248, R2 ;  /* 0x000000f800077210 */ /* 0x002fca0007ffe002 */
[----:B------:R1:W-:Y:S01]  /*0b70*/  STL [R1+0x4], R7 ;  /* 0x0000040701007387 */ /* 0x0003e20000100800 */
[----:B--2---:R-:W-:-:S03]  /*0b80*/  IMAD.IADD R3, R2, 0x1, R5 ;  /* 0x0000000102037824 */ /* 0x004fc600078e0205 */
[----:B------:R1:W-:Y:S01]  /*0b90*/  STL [R1+0xd8], R4 ;  /* 0x0000d80401007387 */ /* 0x0003e20000100800 */
[C---:B------:R-:W-:Y:S02]  /*0ba0*/  IMAD.IADD R2, R0.reuse, 0x1, R5 ;  /* 0x0000000100027824 */ /* 0x040fe400078e0205 */
[----:B------:R-:W-:Y:S01]  /*0bb0*/  IMAD.IADD R0, R0, 0x1, R3 ;  /* 0x0000000100007824 */ /* 0x000fe200078e0203 */
[----:B------:R1:W-:Y:S04]  /*0bc0*/  STL [R1+0x4c], R3 ;  /* 0x00004c0301007387 */ /* 0x0003e80000100800 */
[----:B------:R1:W-:Y:S04]  /*0bd0*/  STL [R1+0x54], R2 ;  /* 0x0000540201007387 */ /* 0x0003e80000100800 */
[----:B------:R1:W-:Y:S02]  /*0be0*/  STL [R1+0x50], R0 ;  /* 0x0000500001007387 */ /* 0x0003e40000100800 */
.L_x_511:
[----:B-1----:R-:W2:Y:S01]  /*0bf0*/  LDL R4, [R1+0xc4] ;  /* 0x0000c40001047983 */ /* 0x002ea20000100800 */
[----:B------:R-:W-:Y:S01]  /*0c00*/  IMAD.MOV.U32 R0, RZ, RZ, c[0x0][0x560] ;  /* 0x00015800ff007624 */ /* 0x000fe200078e00ff */
[----:B------:R-:W-:Y:S01]  /*0c10*/  YIELD ;  /* 0x0000000000007946 */ /* 0x000fe20003800000 */
[----:B------:R-:W-:Y:S03]  /*0c20*/  BSSY B0, `(.L_x_470) ;  /* 0x0000016000007945 */ /* 0x000fe60003800000 */
[----:B------:R-:W-:-:S13]  /*0c30*/  ISETP.NE.AND P0, PT, R0, 0x1, PT ;  /* 0x000000010000780c */ /* 0x000fda0003f05270 */
[----:B--2---:R-:W-:Y:S01]  /*0c40*/  @P0 IMAD.HI.U32 R0, R4, c[0x0][0x564], RZ ;  /* 0x0001590004000a27 */ /* 0x004fe200078e00ff */
[----:B------:R-:W-:-:S04]  /*0c50*/  MOV R3, R4 ;  /* 0x0000000400037202 */ /* 0x000fc80000000f00 */
[----:B------:R-:W-:-:S04]  /*0c60*/  @P0 SHF.R.U32.HI R3, RZ, c[0x0][0x568], R0 ;  /* 0x00015a00ff030a19 */ /* 0x000fc80000011600 */
[----:B------:R-:W-:Y:S01]  /*0c70*/  ISETP.GE.AND P0, PT, R3, c[0x0][0x578], PT ;  /* 0x00015e0003007a0c */ /* 0x000fe20003f06270 */
[----:B------:R-:W-:-:S04]  /*0c80*/  IMAD.MOV R2, RZ, RZ, -R3 ;  /* 0x000000ffff027224 */ /* 0x000fc800078e0a03 */
[----:B------:R-:W-:-:S08]  /*0c90*/  IMAD R2, R2, c[0x0][0x560], R4 ;  /* 0x0001580002027a24 */ /* 0x000fd000078e0204 */
[----:B------:R-:W-:Y:S05]  /*0ca0*/  @!P0 BRA `(.L_x_471) ;  /* 0x0000007000008947 */ /* 0x000fea0003800000 */
[----:B------:R-:W-:-:S04]  /*0cb0*/  MOV R0, c[0x0][0x56c] ;  /* 0x00015b0000007a02 */ /* 0x000fc80000000f00 */
[----:B------:R-:W-:Y:S02]  /*0cc0*/  ISETP.NE.AND P0, PT, R0, 0x1, PT ;  /* 0x000000010000780c */ /* 0x000fe40003f05270 */
[----:B------:R-:W-:-:S11]  /*0cd0*/  MOV R0, R2 ;  /* 0x0000000200007202 */ /* 0x000fd60000000f00 */
[----:B------:R-:W-:-:S05]  /*0ce0*/  @P0 IMAD.HI.U32 R4, R2, c[0x0][0x570], RZ ;  /* 0x00015c0002040a27 */ /* 0x000fca00078e00ff */
[----:B------:R-:W-:-:S05]  /*0cf0*/  @P0 SHF.R.U32.HI R0, RZ, c[0x0][0x574], R4 ;  /* 0x00015d00ff000a19 */ /* 0x000fca0000011604 */
[----:B------:R-:W-:Y:S01]  /*0d00*/  IMAD R4, R0, c[0x0][0x56c], RZ ;  /* 0x00015b0000047a24 */ /* 0x000fe200078e02ff */
[----:B------:R-:W-:Y:S05]  /*0d10*/  BRA `(.L_x_472) ;  /* 0x0000006000007947 */ /* 0x000fea0003800000 */
.L_x_471:
[----:B------:R-:W-:-:S04]  /*0d20*/  MOV R0, c[0x0][0x554] ;  /* 0x0001550000007a02 */ /* 0x000fc80000000f00 */
[----:B------:R-:W-:Y:S02]  /*0d30*/  ISETP.NE.AND P0, PT, R0, 0x1, PT ;  /* 0x000000010000780c */ /* 0x000fe40003f05270 */
[----:B------:R-:W-:-:S11]  /*0d40*/  MOV R0, R2 ;  /* 0x0000000200007202 */ /* 0x000fd60000000f00 */
[----:B------:R-:W-:-:S05]  /*0d50*/  @P0 IMAD.HI.U32 R4, R2, c[0x0][0x558], RZ ;  /* 0x0001560002040a27 */ /* 0x000fca00078e00ff */
[----:B------:R-:W-:-:S05]  /*0d60*/  @P0 SHF.R.U32.HI R0, RZ, c[0x0][0x55c], R4 ;  /* 0x00015700ff000a19 */ /* 0x000fca0000011604 */
[----:B------:R-:W-:Y:S02]  /*0d70*/  IMAD R4, R0, c[0x0][0x554], RZ ;  /* 0x0001550000047a24 */ /* 0x000fe400078e02ff */
.L_x_472:
[----:B------:R-:W-:Y:S05]  /*0d80*/  BSYNC B0 ;  /* 0x0000000000007941 */ /* 0x000fea0003800000 */
.L_x_470:
[----:B------:R-:W2:Y:S01]  /*0d90*/  LDL.LU R6, [R1+0xe8] ;  /* 0x0000e80001067983 */ /* 0x000ea20000300800 */
[----:B------:R-:W-:Y:S01]  /*0da0*/  IMAD.MOV.U32 R81, RZ, RZ, c[0x0][0x2c4] ;  /* 0x0000b100ff517624 */ /* 0x000fe200078e00ff */
[----:B------:R-:W-:Y:S01]  /*0db0*/  LOP3.LUT R0, RZ, R0, RZ, 0x33, !PT ;  /* 0x00000000ff007212 */ /* 0x000fe200078e33ff */
[----:B------:R-:W-:Y:S01]  /*0dc0*/  IMAD.MOV.U32 R5, RZ, RZ, c[0x0][0x548] ;  /* 0x00015200ff057624 */ /* 0x000fe200078e00ff */
[----:B------:R-:W-:Y:S01]  /*0dd0*/  ULDC UR5, c[0x0][0x1d0] ;  /* 0x0000740000057ab9 */ /* 0x000fe20000000800 */
[----:B------:R-:W-:Y:S01]  /*0de0*/  IMAD.IADD R2, R2, 0x1, -R4 ;  /* 0x0000000102027824 */ /* 0x000fe200078e0a04 */
[----:B------:R-:W-:Y:S01]  /*0df0*/  IADD3 R0, R0, c[0x0][0x53c], RZ ;  /* 0x00014f0000007a10 */ /* 0x000fe20007ffe0ff */
[----:B------:R-:W-:Y:S01]  /*0e00*/  UIADD3 UR5, UR5, 0x3f, URZ ;  /* 0x0000003f05057890 */ /* 0x000fe2000fffe03f */
[----:B------:R-:W-:Y:S01]  /*0e10*/  ISETP.NE.AND P1, PT, R81, 0x1, PT ;  /* 0x000000015100780c */ /* 0x000fe20003f25270 */
[----:B------:R-:W-:Y:S01]  /*0e20*/  IMAD R2, R3, c[0x0][0x554], R2 ;  /* 0x0001550003027a24 */ /* 0x000fe200078e0202 */
[----:B------:R-:W-:Y:S01]  /*0e30*/  ISETP.NE.AND P0, PT, R5, 0x1, PT ;  /* 0x000000010500780c */ /* 0x000fe20003f05270 */
[----:B------:R-:W-:Y:S01]  /*0e40*/  IMAD.MOV.U32 R5, RZ, RZ, 0x40 ;  /* 0x00000040ff057424 */ /* 0x000fe200078e00ff */
[----:B------:R-:W-:Y:S01]  /*0e50*/  SHF.L.U32 R55, R0, 0x7, RZ ;  /* 0x0000000700377819 */ /* 0x000fe200000006ff */
[----:B------:R-:W-:Y:S01]  /*0e60*/  USHF.R.S32.HI UR4, URZ, 0x1f, UR5 ;  /* 0x0000001f3f047899 */ /* 0x000fe20008011405 */
[----:B------:R-:W-:Y:S01]  /*0e70*/  MOV R52, R2 ;  /* 0x0000000200347202 */ /* 0x000fe20000000f00 */
[----:B------:R-:W-:Y:S01]  /*0e80*/  CS2R R130, SRZ ;  /* 0x0000000000827805 */ /* 0x000fe2000001ff00 */
[----:B------:R-:W-:Y:S01]  /*0e90*/  IADD3 R0, R55, 0x7f, RZ ;  /* 0x0000007f37007810 */ /* 0x000fe20007ffe0ff */
[----:B------:R-:W-:Y:S01]  /*0ea0*/  ULEA.HI UR4, UR4, UR5, URZ, 0x6 ;  /* 0x0000000504047291 */ /* 0x000fe2000f8f303f */
[----:B------:R-:W-:Y:S01]  /*0eb0*/  STL [R1+0xa4], R55 ;  /* 0x0000a43701007387 */ /* 0x000fe20000100800 */
[----:B------:R-:W-:Y:S01]  /*0ec0*/  CS2R R128, SRZ ;  /* 0x0000000000807805 */ /* 0x000fe2000001ff00 */
[----:B------:R-:W-:Y:S01]  /*0ed0*/  CS2R R126, SRZ ;  /* 0x00000000007e7805 */ /* 0x000fe2000001ff00 */
[----:B------:R-:W-:Y:S01]  /*0ee0*/  @P1 IMAD.HI.U32 R3, R0, c[0x0][0x2c8], RZ ;  /* 0x0000b20000031a27 */ /* 0x000fe200078e00ff */
[----:B------:R-:W-:Y:S01]  /*0ef0*/  USHF.R.S32.HI UR4, URZ, 0x6, UR4 ;  /* 0x000000063f047899 */ /* 0x000fe20008011404 */
[----:B------:R-:W-:Y:S01]  /*0f00*/  CS2R R124, SRZ ;  /* 0x00000000007c7805 */ /* 0x000fe2000001ff00 */
[----:B------:R-:W-:Y:S01]  /*0f10*/  CS2R R120, SRZ ;  /* 0x0000000000787805 */ /* 0x000fe2000001ff00 */
[----:B------:R-:W-:Y:S01]  /*0f20*/  @P0 IMAD.HI.U32 R4, R2, c[0x0][0x54c], RZ ;  /* 0x0001530002040a27 */ /* 0x000fe200078e00ff */
[----:B------:R-:W-:Y:S01]  /*0f30*/  @P1 SHF.R.U32.HI R0, RZ, c[0x0][0x2cc], R3 ;  /* 0x0000b300ff001a19 */ /* 0x000fe20000011603 */
[----:B------:R-:W-:Y:S01]  /*0f40*/  CS2R R116, SRZ ;  /* 0x0000000000747805 */ /* 0x000fe2000001ff00 */
[----:B------:R-:W-:Y:S01]  /*0f50*/  IADD3 R3, R5, -c[0x0][0x168], RZ ;  /* 0x80005a0005037a10 */ /* 0x000fe20007ffe0ff */
[----:B------:R-:W-:Y:S01]  /*0f60*/  IMAD.MOV.U32 R122, RZ, RZ, RZ ;  /* 0x000000ffff7a7224 */ /* 0x000fe200078e00ff */
[----:B------:R-:W-:Y:S01]  /*0f70*/  @P0 SHF.R.U32.HI R52, RZ, c[0x0][0x550], R4 ;  /* 0x00015400ff340a19 */ /* 0x000fe20000011604 */
[----:B------:R-:W-:Y:S01]  /*0f80*/  CS2R R8, SRZ ;  /* 0x0000000000087805 */ /* 0x000fe2000001ff00 */
[----:B------:R-:W-:Y:S01]  /*0f90*/  IADD3 R0, R0, c[0x0][0x1d0], R3 ;  /* 0x0000740000007a10 */ /* 0x000fe20007ffe003 */
[----:B------:R-:W-:Y:S01]  /*0fa0*/  IMAD.MOV.U32 R114, RZ, RZ, RZ ;  /* 0x000000ffff727224 */ /* 0x000fe200078e00ff */
[----:B------:R-:W-:Y:S01]  /*0fb0*/  MOV R118, RZ ;  /* 0x000000ff00767202 */ /* 0x000fe20000000f00 */
[----:B------:R-:W-:Y:S01]  /*0fc0*/  IMAD.MOV R3, RZ, RZ, -R52 ;  /* 0x000000ffff037224 */ /* 0x000fe200078e0a34 */
[----:B------:R-:W-:Y:S01]  /*0fd0*/  SHF.R.S32.HI R4, RZ, 0x1f, R0 ;  /* 0x0000001fff047819 */ /* 0x000fe20000011400 */
[----:B------:R-:W-:Y:S01]  /*0fe0*/  CS2R R112, SRZ ;  /* 0x0000000000707805 */ /* 0x000fe2000001ff00 */
[----:B------:R-:W-:Y:S01]  /*0ff0*/  CS2R R10, SRZ ;  /* 0x00000000000a7805 */ /* 0x000fe2000001ff00 */
[----:B------:R-:W-:Y:S01]  /*1000*/  IMAD R54, R3, c[0x0][0x548], R2 ;  /* 0x0001520003367a24 */ /* 0x000fe200078e0202 */
[----:B------:R-:W-:Y:S01]  /*1010*/  LEA.HI R2, R4, R0, RZ, 0x6 ;  /* 0x0000000004027211 */ /* 0x000fe200078f30ff */
[----:B------:R-:W-:Y:S01]  /*1020*/  IMAD.MOV.U32 R110, RZ, RZ, RZ ;  /* 0x000000ffff6e7224 */ /* 0x000fe200078e00ff */
[----:B------:R-:W-:Y:S01]  /*1030*/  PRMT R0, RZ, 0x7610, R0 ;  /* 0x00007610ff007816 */ /* 0x000fe20000000000 */
[----:B------:R-:W-:Y:S01]  /*1040*/  CS2R R4, SRZ ;  /* 0x0000000000047805 */ /* 0x000fe2000001ff00 */
[----:B------:R-:W-:Y:S01]  /*1050*/  SHF.R.S32.HI R2, RZ, 0x6, R2 ;  /* 0x00000006ff027819 */ /* 0x000fe20000011402 */
[----:B------:R-:W-:Y:S01]  /*1060*/  CS2R R108, SRZ ;  /* 0x00000000006c7805 */ /* 0x000fe2000001ff00 */
[----:B------:R-:W-:Y:S01]  /*1070*/  CS2R R12, SRZ ;  /* 0x00000000000c7805 */ /* 0x000fe2000001ff00 */
[----:B------:R-:W-:Y:S01]  /*1080*/  MOV R106, RZ ;  /* 0x000000ff006a7202 */ /* 0x000fe20000000f00 */
[----:B------:R-:W-:Y:S01]  /*1090*/  CS2R R104, SRZ ;  /* 0x0000000000687805 */ /* 0x000fe2000001ff00 */
[----:B------:R-:W-:Y:S01]  /*10a0*/  IMNMX R48, R2, UR4, PT ;  /* 0x0000000402307c17 */ /* 0x000fe2000b800200 */
[----:B------:R-:W-:Y:S01]  /*10b0*/  CS2R R14, SRZ ;  /* 0x00000000000e7805 */ /* 0x000fe2000001ff00 */
[----:B------:R-:W-:Y:S01]  /*10c0*/  IMAD.MOV.U32 R102, RZ, RZ, RZ ;  /* 0x000000ffff667224 */ /* 0x000fe200078e00ff */
[----:B------:R-:W-:Y:S01]  /*10d0*/  CS2R R100, SRZ ;  /* 0x0000000000647805 */ /* 0x000fe2000001ff00 */
[----:B------:R-:W-:Y:S01]  /*10e0*/  ISETP.GE.AND P0, PT, R48, 0x1, PT ;  /* 0x000000013000780c */ /* 0x000fe20003f06270 */
        /* <DEDUP_REMOVED lines=10> */
[----:B------:R-:W-:Y:S01]  /*1190*/  IMAD.MOV.U32 R86, RZ, RZ, RZ ;  /* 0x000000ffff567224 */ /* 0x000fe200078e00ff */
[----:B------:R-:W-:Y:S01]  /*11a0*/  CS2R R24, SRZ ;  /* 0x0000000000187805 */ /* 0x000fe2000001ff00 */
[----:B------:R-:W-:Y:S01]  /*11b0*/  MOV R84, RZ ;  /* 0x000000ff00547202 */ /* 0x000fe20000000f00 */
[----:B------:R-:W-:Y:S01]  /*11c0*/  IMAD.MOV.U32 R82, RZ, RZ, RZ ;  /* 0x000000ffff527224 */ /* 0x000fe200078e00ff */
[----:B------:R-:W-:Y:S01]  /*11d0*/  CS2R R26, SRZ ;  /* 0x00000000001a7805 */ /* 0x000fe2000001ff00 */
[----:B------:R-:W-:Y:S01]  /*11e0*/  IMAD.MOV.U32 R80, RZ, RZ, RZ ;  /* 0x000000ffff507224 */ /* 0x000fe200078e00ff */
[----:B------:R-:W-:Y:S01]  /*11f0*/  MOV R78, RZ ;  /* 0x000000ff004e7202 */ /* 0x000fe20000000f00 */
[----:B------:R-:W-:Y:S01]  /*1200*/  CS2R R28, SRZ ;  /* 0x00000000001c7805 */ /* 0x000fe2000001ff00 */
[----:B------:R-:W-:Y:S01]  /*1210*/  IMAD.MOV.U32 R76, RZ, RZ, RZ ;  /* 0x000000ffff4c7224 */ /* 0x000fe200078e00ff */
[----:B------:R-:W-:Y:S01]  /*1220*/  CS2R R30, SRZ ;  /* 0x00000000001e7805 */ /* 0x000fe2000001ff00 */
[----:B------:R-:W-:Y:S01]  /*1230*/  IMAD.MOV.U32 R74, RZ, RZ, RZ ;  /* 0x000000ffff4a7224 */ /* 0x000fe200078e00ff */
[----:B------:R-:W-:Y:S01]  /*1240*/  MOV R72, RZ ;  /* 0x000000ff00487202 */ /* 0x000fe20000000f00 */
[----:B------:R-:W-:Y:S01]  /*1250*/  IMAD.MOV.U32 R70, RZ, RZ, RZ ;  /* 0x000000ffff467224 */ /* 0x000fe200078e00ff */
        /* <DEDUP_REMOVED lines=15> */
[----:B------:R-:W-:Y:S01]  /*1350*/  IMAD.MOV.U32 R154, RZ, RZ, RZ ;  /* 0x000000ffff9a7224 */ /* 0x000fe200078e00ff */
[----:B------:R-:W-:Y:S01]  /*1360*/  CS2R R150, SRZ ;  /* 0x0000000000967805 */ /* 0x000fe2000001ff00 */
[----:B------:R-:W-:Y:S01]  /*1370*/  CS2R R148, SRZ ;  /* 0x0000000000947805 */ /* 0x000fe2000001ff00 */
[----:B------:R-:W-:Y:S01]  /*1380*/  MOV R53, RZ ;  /* 0x000000ff00357202 */ /* 0x000fe20000000f00 */
[----:B------:R-:W-:Y:S01]  /*1390*/  IMAD.MOV.U32 R146, RZ, RZ, RZ ;  /* 0x000000ffff927224 */ /* 0x000fe200078e00ff */
        /* <DEDUP_REMOVED lines=14> */
[----:B------:R-:W-:-:S02]  /*1480*/  MOV R174, RZ ;  /* 0x000000ff00ae7202 */ /* 0x000fc40000000f00 */
[----:B--2---:R-:W-:-:S04]  /*1490*/  LOP3.LUT R6, R6, 0xffffffef, RZ, 0xc0, !PT ;  /* 0xffffffef06067812 */ /* 0x004fc800078ec0ff */
[----:B------:R-:W-:-:S05]  /*14a0*/  @P1 LOP3.LUT R6, R6, 0x10, RZ, 0xfc, !PT ;  /* 0x0000001006061812 */ /* 0x000fca00078efcff */
[----:B------:R1:W-:Y:S04]  /*14b0*/  STL [R1+0xe8], R6 ;  /* 0x0000e80601007387 */ /* 0x0003e80000100800 */
[----:B------:R2:W-:Y:S04]  /*14c0*/  STL [R1+0xac], R52 ;  /* 0x0000ac3401007387 */ /* 0x0005e80000100800 */
[----:B------:R2:W-:Y:S01]  /*14d0*/  STL [R1+0xa8], R54 ;  /* 0x0000a83601007387 */ /* 0x0005e20000100800 */
[----:B-1----:R-:W-:Y:S01]  /*14e0*/  CS2R R6, SRZ ;  /* 0x0000000000067805 */ /* 0x002fe2000001ff00 */
[----:B------:R-:W-:Y:S05]  /*14f0*/  @!P0 BRA `(.L_x_473) ;  /* 0x0000c22000008947 */ /* 0x000fea0003800000 */
[----:B------:R-:W-:Y:S01]  /*1500*/  ISETP.NE.U32.AND P0, PT, RZ, c[0x0][0x340], PT ;  /* 0x0000d000ff007a0c */ /* 0x000fe20003f05070 */
[----:B------:R-:W3:Y:S03]  /*1510*/  LDL.64 R50, [R1+0x90] ;  /* 0x0000900001327983 */ /* 0x000ee60000100a00 */
[----:B------:R-:W-:Y:S01]  /*1520*/  ISETP.NE.AND.EX P0, PT, RZ, c[0x0][0x344], PT, P0 ;  /* 0x0000d100ff007a0c */ /* 0x000fe20003f05300 */
[----:B------:R-:W4:Y:S04]  /*1530*/  LDL R47, [R1+0xa0] ;  /* 0x0000a000012f7983 */ /* 0x000f280000100800 */
[----:B------:R-:W5:Y:S04]  /*1540*/  LDL R31, [R1+0x98] ;  /* 0x00009800011f7983 */ /* 0x000f680000100800 */
[----:B--2---:R-:W2:Y:S04]  /*1550*/  LDL R30, [R1+0x9c] ;  /* 0x00009c00011e7983 */ /* 0x004ea80000100800 */
[----:B------:R-:W-:Y:S01]  /*1560*/  @P0 MOV R2, 0x4 ;  /* 0x0000000400020802 */ /* 0x000fe20000000f00 */
[----:B------:R-:W1:Y:S04]  /*1570*/  S2R R56, SR_TID.X ;  /* 0x0000000000387919 */ /* 0x000e680000002100 */
[----:B------:R-:W-:-:S05]  /*1580*/  @P0 IMAD.WIDE R2, R52, R2, c[0x0][0x340] ;  /* 0x0000d00034020625 */ /* 0x000fca00078e0202 */
[----:B------:R3:W2:Y:S01]  /*1590*/  @P0 LDG.E R9, [R2.64] ;  /* 0x0000000602090981 */ /* 0x0006a2000c1e1900 */
[----:B-1----:R-:W-:-:S04]  /*15a0*/  SHF.R.S32.HI R46, RZ, 0x1f, R56 ;  /* 0x0000001fff2e7819 */ /* 0x002fc80000011438 */
[----:B------:R-:W-:-:S04]  /*15b0*/  LEA.HI R46, R46, R56, RZ, 0x3 ;  /* 0x000000382e2e7211 */ /* 0x000fc800078f18ff */
[----:B------:R-:W-:-:S04]  /*15c0*/  SHF.R.S32.HI R46, RZ, 0x3, R46 ;  /* 0x00000003ff2e7819 */ /* 0x000fc8000001142e */
[----:B------:R-:W-:-:S05]  /*15d0*/  SHF.R.S32.HI R6, RZ, 0x1f, R46 ;  /* 0x0000001fff067819 */ /* 0x000fca000001142e */
[C---:B------:R-:W-:Y:S02]  /*15e0*/  IMAD R0, R6.reuse, c[0x0][0x1e0], RZ ;  /* 0x0000780006007a24 */ /* 0x040fe400078e02ff */
[----:B------:R-:W-:Y:S02]  /*15f0*/  IMAD R6, R6, c[0x0][0x208], RZ ;  /* 0x0000820006067a24 */ /* 0x000fe400078e02ff */
[----:B------:R-:W-:Y:S01]  /*1600*/  IMAD R0, R46, c[0x0][0x1e4], R0 ;  /* 0x000079002e007a24 */ /* 0x000fe200078e0200 */
[----:B------:R-:W-:-:S05]  /*1610*/  SHF.R.S32.HI R13, RZ, 0x1f, R54 ;  /* 0x0000001fff0d7819 */ /* 0x000fca0000011436 */
[----:B------:R-:W-:-:S04]  /*1620*/  IMAD R8, R13, c[0x0][0x210], RZ ;  /* 0x000084000d087a24 */ /* 0x000fc800078e02ff */
[----:B------:R-:W-:Y:S01]  /*1630*/  IMAD R8, R54, c[0x0][0x214], R8 ;  /* 0x0000850036087a24 */ /* 0x000fe200078e0208 */
[----:B------:R-:W-:Y:S01]  /*1640*/  WARPSYNC 0xffffffff ;  /* 0xffffffff00007948 */ /* 0x000fe20003800000 */
[----:B---3--:R-:W-:-:S04]  /*1650*/  IMAD.WIDE.U32 R4, R46, c[0x0][0x1e0], R50 ;  /* 0x000078002e047a25 */ /* 0x008fc800078e0032 */
[----:B------:R-:W-:Y:S01]  /*1660*/  IMAD.WIDE.U32 R2, R46, c[0x0][0x208], R50 ;  /* 0x000082002e027a25 */ /* 0x000fe200078e0032 */
[----:B------:R-:W-:-:S03]  /*1670*/  IADD3 R5, R5, R0, RZ ;  /* 0x0000000005057210 */ /* 0x000fc60007ffe0ff */
[----:B------:R-:W-:Y:S02]  /*1680*/  IMAD R0, R46, c[0x0][0x20c], R6 ;  /* 0x000083002e007a24 */ /* 0x000fe400078e0206 */
[----:B------:R-:W-:Y:S02]  /*1690*/  IMAD R6, R13, c[0x0][0x1e8], RZ ;  /* 0x00007a000d067a24 */ /* 0x000fe400078e02ff */
[----:B------:R-:W-:Y:S02]  /*16a0*/  IMAD.IADD R3, R3, 0x1, R0 ;  /* 0x0000000103037824 */ /* 0x000fe400078e0200 */
[C---:B------:R-:W-:Y:S02]  /*16b0*/  IMAD R6, R54.reuse, c[0x0][0x1ec], R6 ;  /* 0x00007b0036067a24 */ /* 0x040fe400078e0206 */
[----:B------:R-:W-:Y:S01]  /*16c0*/  IMAD.WIDE.U32 R4, R54, c[0x0][0x1e8], R4 ;  /* 0x00007a0036047a25 */ /* 0x000fe200078e0004 */
[----:B----4-:R-:W-:-:S03]  /*16d0*/  ISETP.GE.AND P5, PT, R47, c[0x0][0x1d4], PT ;  /* 0x000075002f007a0c */ /* 0x010fc60003fa6270 */
[----:B------:R-:W-:Y:S01]  /*16e0*/  IMAD.WIDE.U32 R2, R54, c[0x0][0x210], R2 ;  /* 0x0000840036027a25 */ /* 0x000fe200078e0002 */
[----:B------:R-:W-:-:S03]  /*16f0*/  ISETP.GE.AND P6, PT, R50, c[0x0][0x1d4], PT ;  /* 0x0000750032007a0c */ /* 0x000fc60003fc6270 */
[----:B------:R-:W-:Y:S01]  /*1700*/  IMAD.IADD R7, R5, 0x1, R6 ;  /* 0x0000000105077824 */ /* 0x000fe200078e0206 */
[----:B------:R-:W-:Y:S01]  /*1710*/  SEL R0, RZ, 0xffffffff, P5 ;  /* 0xffffffffff007807 */ /* 0x000fe20002800000 */
[----:B------:R-:W-:Y:S01]  /*1720*/  IMAD.IADD R5, R3, 0x1, R8 ;  /* 0x0000000103057824 */ /* 0x000fe200078e0208 */
[----:B------:R-:W-:Y:S02]  /*1730*/  SHF.R.S32.HI R8, RZ, 0x1f, R52 ;  /* 0x0000001fff087819 */ /* 0x000fe40000011434 */
[----:B------:R-:W-:Y:S02]  /*1740*/  SEL R10, RZ, 0x1, P6 ;  /* 0x00000001ff0a7807 */ /* 0x000fe40003000000 */
[----:B------:R-:W-:Y:S02]  /*1750*/  SHF.L.U32 R0, R0, 0x1, RZ ;  /* 0x0000000100007819 */ /* 0x000fe400000006ff */
[----:B--2---:R-:W-:Y:S01]  /*1760*/  @P0 SHF.R.S32.HI R3, RZ, 0x1f, R9 ;  /* 0x0000001fff030819 */ /* 0x004fe20000011409 */
[----:B------:R-:W-:Y:S01]  /*1770*/  @!P0 IMAD.MOV.U32 R3, RZ, RZ, R8 ;  /* 0x000000ffff038224 */ /* 0x000fe200078e0008 */
[----:B------:R-:W-:-:S02]  /*1780*/  MOV R6, R4 ;  /* 0x0000000400067202 */ /* 0x000fc40000000f00 */
[----:B------:R-:W-:Y:S01]  /*1790*/  MOV R4, R2 ;  /* 0x0000000200047202 */ /* 0x000fe20000000f00 */
[----:B------:R-:W-:Y:S01]  /*17a0*/  @P0 IMAD.MOV.U32 R2, RZ, RZ, R9 ;  /* 0x000000ffff020224 */ /* 0x000fe200078e0009 */
[----:B------:R-:W-:Y:S01]  /*17b0*/  LOP3.LUT R12, R0, 0x2, R10, 0xe2, !PT ;  /* 0x00000002000c7812 */ /* 0x000fe200078ee20a */
[C---:B------:R-:W-:Y:S01]  /*17c0*/  IMAD R0, R3.reuse, c[0x0][0x1f0], RZ ;  /* 0x00007c0003007a24 */ /* 0x040fe200078e02ff */
[----:B------:R-:W-:Y:S01]  /*17d0*/  @!P0 MOV R2, R52 ;  /* 0x0000003400028202 */ /* 0x000fe20000000f00 */
[----:B------:R-:W-:-:S04]  /*17e0*/  IMAD R3, R3, c[0x0][0x218], RZ ;  /* 0x0000860003037a24 */ /* 0x000fc800078e02ff */
[----:B------:R-:W-:-:S04]  /*17f0*/  IMAD.WIDE.U32 R84, R2, c[0x0][0x1f0], R6 ;  /* 0x00007c0002547a25 */ /* 0x000fc800078e0006 */
[C---:B------:R-:W-:Y:S02]  /*1800*/  IMAD R0, R2.reuse, c[0x0][0x1f4], R0 ;  /* 0x00007d0002007a24 */ /* 0x040fe400078e0200 */
[----:B------:R-:W-:-:S04]  /*1810*/  IMAD.WIDE.U32 R28, R2, c[0x0][0x218], R4 ;  /* 0x00008600021c7a25 */ /* 0x000fc800078e0004 */
[----:B------:R-:W-:Y:S01]  /*1820*/  IMAD R2, R2, c[0x0][0x21c], R3 ;  /* 0x0000870002027a24 */ /* 0x000fe200078e0203 */
[----:B------:R-:W-:Y:S01]  /*1830*/  IADD3 R83, R85, R0, RZ ;  /* 0x0000000055537210 */ /* 0x000fe20007ffe0ff */
[----:B------:R1:W-:Y:S02]  /*1840*/  STL.64 [R1+0x70], R84 ;  /* 0x0000705401007387 */ /* 0x0003e40000100a00 */
[----:B------:R-:W-:Y:S02]  /*1850*/  IMAD.IADD R27, R29, 0x1, R2 ;  /* 0x000000011d1b7824 */ /* 0x000fe400078e0202 */
[----:B------:R1:W-:Y:S04]  /*1860*/  STL.64 [R1+0x78], R28 ;  /* 0x0000781c01007387 */ /* 0x0003e80000100a00 */
[----:B------:R1:W-:Y:S04]  /*1870*/  STL [R1+0x80], R83 ;  /* 0x0000805301007387 */ /* 0x0003e80000100800 */
[----:B------:R1:W-:Y:S01]  /*1880*/  STL [R1+0x84], R27 ;  /* 0x0000841b01007387 */ /* 0x0003e20000100800 */
[----:B------:R-:W-:-:S02]  /*1890*/  ISETP.GE.AND P4, PT, R30, c[0x0][0x1d4], PT ;  /* 0x000075001e007a0c */ /* 0x000fc40003f86270 */
[----:B-----5:R-:W-:Y:S02]  /*18a0*/  ISETP.GE.AND P3, PT, R31, c[0x0][0x1d4], PT ;  /* 0x000075001f007a0c */ /* 0x020fe40003f66270 */
[----:B------:R-:W-:Y:S02]  /*18b0*/  SEL R11, RZ, 0x4, P4 ;  /* 0x00000004ff0b7807 */ /* 0x000fe40002000000 */
[----:B------:R-:W-:-:S04]  /*18c0*/  SEL R10, RZ, 0x8, P3 ;  /* 0x00000008ff0a7807 */ /* 0x000fc80001800000 */
[----:B------:R-:W-:Y:S02]  /*18d0*/  LOP3.LUT R22, R10, R12, R11, 0xfe, !PT ;  /* 0x0000000c0a167212 */ /* 0x000fe400078efe0b */
[----:B------:R-:W2:Y:S01]  /*18e0*/  LDL R14, [R1+0xec] ;  /* 0x0000ec00010e7983 */ /* 0x000ea20000100800 */
[----:B------:R-:W-:Y:S01]  /*18f0*/  IMAD.MOV.U32 R159, RZ, RZ, R55 ;  /* 0x000000ffff9f7224 */ /* 0x000fe200078e0037 */
[----:B------:R-:W-:Y:S01]  /*1900*/  P2R R24, PR, RZ, 0x20 ;  /* 0x00000020ff187803 */ /* 0x000fe20000000000 */
[----:B------:R-:W-:Y:S01]  /*1910*/  IMAD R5, R13, c[0x0][0x1b8], RZ ;  /* 0x00006e000d057a24 */ /* 0x000fe200078e02ff */
[----:B------:R-:W3:Y:S01]  /*1920*/  LDL R34, [R1+0xc0] ;  /* 0x0000c00001227983 */ /* 0x000ee20000100800 */
[C---:B------:R-:W-:Y:S01]  /*1930*/  IMAD.WIDE.U32 R2, R54.reuse, c[0x0][0x1b8], RZ ;  /* 0x00006e0036027a25 */ /* 0x040fe200078e00ff */
[----:B------:R-:W-:Y:S02]  /*1940*/  P2R R25, PR, RZ, 0x8 ;  /* 0x00000008ff197803 */ /* 0x000fe40000000000 */
[----:B------:R-:W4:Y:S01]  /*1950*/  LDL R33, [R1+0xbc] ;  /* 0x0000bc0001217983 */ /* 0x000f220000100800 */
[----:B------:R-:W-:Y:S01]  /*1960*/  IMAD R5, R54, c[0x0][0x1bc], R5 ;  /* 0x00006f0036057a24 */ /* 0x000fe200078e0205 */
[----:B------:R-:W-:-:S02]  /*1970*/  P2R R23, PR, RZ, 0x10 ;  /* 0x00000010ff177803 */ /* 0x000fc40000000000 */
[----:B------:R-:W5:Y:S04]  /*1980*/  LDL R32, [R1+0xb8] ;  /* 0x0000b80001207983 */ /* 0x000f680000100800 */
[----:B------:R-:W3:Y:S01]  /*1990*/  LDL R82, [R1+0x58] ;  /* 0x0000580001527983 */ /* 0x000ee20000100800 */
[----:B------:R-:W-:Y:S02]  /*19a0*/  IMAD R8, R8, c[0x0][0x1c0], RZ ;  /* 0x0000700008087a24 */ /* 0x000fe400078e02ff */
[----:B------:R-:W-:Y:S01]  /*19b0*/  IMAD.IADD R3, R3, 0x1, R5 ;  /* 0x0000000103037824 */ /* 0x000fe200078e0205 */
[----:B------:R-:W3:Y:S01]  /*19c0*/  LDL R86, [R1] ;  /* 0x0000000001567983 */ /* 0x000ee20000100800 */
[C---:B------:R-:W-:Y:S02]  /*19d0*/  IMAD R8, R52.reuse, c[0x0][0x1c4], R8 ;  /* 0x0000710034087a24 */ /* 0x040fe400078e0208 */
[----:B------:R-:W-:Y:S01]  /*19e0*/  IMAD.WIDE.U32 R2, R52, c[0x0][0x1c0], R2 ;  /* 0x0000700034027a25 */ /* 0x000fe200078e0002 */
[----:B------:R-:W3:Y:S03]  /*19f0*/  LDL R89, [R1+0x34] ;  /* 0x0000340001597983 */ /* 0x000ee60000100800 */
[----:B------:R-:W-:Y:S01]  /*1a00*/  IMAD.IADD R3, R3, 0x1, R8 ;  /* 0x0000000103037824 */ /* 0x000fe200078e0208 */
[----:B------:R-:W3:Y:S01]  /*1a10*/  LDL R88, [R1+0x30] ;  /* 0x0000300001587983 */ /* 0x000ee20000100800 */
[----:B------:R-:W-:-:S02]  /*1a20*/  IMAD R26, R81, c[0x0][0x168], RZ ;  /* 0x00005a00511a7a24 */ /* 0x000fc400078e02ff */
[--C-:B------:R-:W-:Y:S01]  /*1a30*/  IMAD.IADD R7, R46, 0x1, R159.reuse ;  /* 0x000000012e077824 */ /* 0x100fe200078e029f */
[----:B------:R-:W-:Y:S01]  /*1a40*/  ISETP.GE.AND P5, PT, R50, c[0x0][0x198], PT ;  /* 0x0000660032007a0c */ /* 0x000fe20003fa6270 */
[----:B------:R-:W-:Y:S01]  /*1a50*/  IMAD.MOV.U32 R158, RZ, RZ, R48 ;  /* 0x000000ffff9e7224 */ /* 0x000fe200078e0030 */
[----:B------:R-:W-:Y:S01]  /*1a60*/  BAR.SYNC.DEFER_BLOCKING 0x0 ;  /* 0x0000000000007b1d */ /* 0x000fe20000010000 */
[----:B------:R-:W-:Y:S02]  /*1a70*/  ISETP.GE.AND P3, PT, R47, c[0x0][0x198], PT ;  /* 0x000066002f007a0c */ /* 0x000fe40003f66270 */
[----:B------:R-:W-:Y:S01]  /*1a80*/  ISETP.GE.AND P4, PT, R30, c[0x0][0x198], PT ;  /* 0x000066001e007a0c */ /* 0x000fe20003f86270 */
[----:B------:R-:W-:Y:S02]  /*1a90*/  IMAD.MOV.U32 R80, RZ, RZ, -0x40 ;  /* 0xffffffc0ff507424 */ /* 0x000fe400078e00ff */
[----:B------:R-:W3:Y:S04]  /*1aa0*/  LDL R87, [R1+0x2c] ;  /* 0x00002c0001577983 */ /* 0x000ee80000100800 */
[----:B------:R-:W3:Y:S01]  /*1ab0*/  LDL R90, [R1+0x38] ;  /* 0x00003800015a7983 */ /* 0x000ee20000100800 */
[----:B--2---:R-:W-:-:S04]  /*1ac0*/  IMAD.IADD R4, R14, 0x1, R159 ;  /* 0x000000010e047824 */ /* 0x004fc800078e029f */
[----:B------:R-:W-:-:S04]  /*1ad0*/  @P1 IMAD.HI.U32 R6, R4, c[0x0][0x2c8], RZ ;  /* 0x0000b20004061a27 */ /* 0x000fc800078e00ff */
[----:B------:R-:W-:Y:S01]  /*1ae0*/  IMAD.MOV.U32 R0, RZ, RZ, R4 ;  /* 0x000000ffff007224 */ /* 0x000fe200078e0004 */
[----:B------:R-:W-:-:S04]  /*1af0*/  @P1 SHF.R.U32.HI R0, RZ, c[0x0][0x2cc], R6 ;  /* 0x0000b300ff001a19 */ /* 0x000fc80000011606 */
[--C-:B------:R-:W-:Y:S01]  /*1b00*/  SHF.R.S32.HI R6, RZ, 0x1f, R0.reuse ;  /* 0x0000001fff067819 */ /* 0x100fe20000011400 */
[----:B------:R-:W-:-:S04]  /*1b10*/  IMAD.MOV R5, RZ, RZ, -R0 ;  /* 0x000000ffff057224 */ /* 0x000fc800078e0a00 */
[----:B------:R-:W-:Y:S02]  /*1b20*/  IMAD R4, R5, c[0x0][0x2c4], R4 ;  /* 0x0000b10005047a24 */ /* 0x000fe400078e0204 */
[----:B------:R-:W-:Y:S02]  /*1b30*/  IMAD R5, R6, c[0x0][0x1b0], RZ ;  /* 0x00006c0006057a24 */ /* 0x000fe400078e02ff */
[----:B------:R-:W-:-:S04]  /*1b40*/  IMAD.WIDE.U32 R2, R0, c[0x0][0x1b0], R2 ;  /* 0x00006c0000027a25 */ /* 0x000fc800078e0002 */
[----:B------:R-:W-:Y:S01]  /*1b50*/  IMAD R6, R0, c[0x0][0x1b4], R5 ;  /* 0x00006d0000067a24 */ /* 0x000fe200078e0205 */
[----:B------:R-:W-:-:S03]  /*1b60*/  SHF.R.S32.HI R5, RZ, 0x1f, R4 ;  /* 0x0000001fff057819 */ /* 0x000fc60000011404 */
[----:B------:R-:W-:Y:S02]  /*1b70*/  IMAD.IADD R3, R3, 0x1, R6 ;  /* 0x0000000103037824 */ /* 0x000fe400078e0206 */
[----:B------:R-:W-:Y:S02]  /*1b80*/  IMAD R0, R5, c[0x0][0x1a8], RZ ;  /* 0x00006a0005007a24 */ /* 0x000fe400078e02ff */
[----:B------:R-:W-:-:S04]  /*1b90*/  IMAD.WIDE.U32 R2, R4, c[0x0][0x1a8], R2 ;  /* 0x00006a0004027a25 */ /* 0x000fc800078e0002 */
[----:B------:R-:W-:Y:S01]  /*1ba0*/  IMAD R0, R4, c[0x0][0x1ac], R0 ;  /* 0x00006b0004007a24 */ /* 0x000fe200078e0200 */
[----:B------:R-:W-:-:S03]  /*1bb0*/  LEA R6, P0, R2, c[0x0][0x160], 0x1 ;  /* 0x0000580002067a11 */ /* 0x000fc600078008ff */
[----:B------:R-:W-:Y:S02]  /*1bc0*/  IMAD.IADD R5, R3, 0x1, R0 ;  /* 0x0000000103057824 */ /* 0x000fe400078e0200 */
[----:B------:R-:W2:Y:S03]  /*1bd0*/  SHFL.IDX PT, R3, R6, RZ, 0x181f ;  /* 0x00181fff06037589 */ /* 0x000ea600000e0000 */
[----:B------:R-:W-:-:S05]  /*1be0*/  LEA.HI.X R5, R2, c[0x0][0x164], R5, 0x1, P0 ;  /* 0x0000590002057a11 */ /* 0x000fca00000f0c05 */
[----:B------:R-:W1:Y:S01]  /*1bf0*/  SHFL.IDX PT, R4, R5, RZ, 0x181f ;  /* 0x00181fff05047589 */ /* 0x000e6200000e0000 */
[----:B------:R-:W-:-:S03]  /*1c00*/  ISETP.GE.AND P0, PT, R7, R26, PT ;  /* 0x0000001a0700720c */ /* 0x000fc60003f06270 */
[----:B------:R-:W3:Y:S10]  /*1c10*/  SHFL.IDX PT, R0, R6, 0x1, 0x181f ;  /* 0x00381f0006007f89 */ /* 0x000ef400000e0000 */
[----:B--2---:R-:W-:-:S04]  /*1c20*/  @!P0 LEA R14, P1, R50, R3, 0x1 ;  /* 0x00000003320e8211 */ /* 0x004fc800078208ff */
[-C--:B-1----:R-:W-:Y:S02]  /*1c30*/  @!P0 LEA.HI.X R15, R50, R4.reuse, R51, 0x1, P1 ;  /* 0x00000004320f8211 */ /* 0x082fe400008f0c33 */
[CC--:B------:R-:W-:Y:S01]  /*1c40*/  @!P0 LEA R12, P1, R47.reuse, R3.reuse, 0x1 ;  /* 0x000000032f0c8211 */ /* 0x0c0fe200078208ff */
[----:B------:R-:W1:Y:S03]  /*1c50*/  SHFL.IDX PT, R2, R5, 0x1, 0x181f ;  /* 0x00381f0005027f89 */ /* 0x000e6600000e0000 */
[----:B---3--:R-:W-:Y:S01]  /*1c60*/  @!P0 LEA.HI.X R13, R47, R4, R34, 0x1, P1 ;  /* 0x000000042f0d8211 */ /* 0x008fe200008f0c22 */
[----:B------:R2:W-:Y:S01]  /*1c70*/  @!P0 LDGSTS.E.BYPASS.LTC128B.128 [R82+0x100], [R14.64], !P5 ;  /* 0x001000000e528fae */ /* 0x0005e2000e901d46 */
[----:B------:R-:W-:-:S03]  /*1c80*/  @!P0 LEA R10, P1, R30, R3, 0x1 ;  /* 0x000000031e0a8211 */ /* 0x000fc600078208ff */
[----:B------:R3:W-:Y:S01]  /*1c90*/  @!P0 LDGSTS.E.BYPASS.LTC128B.128 [R82+0x4100], [R12.64], !P3 ;  /* 0x041000000c528fae */ /* 0x0007e2000d901d46 */
[----:B----4-:R-:W-:Y:S02]  /*1ca0*/  @!P0 LEA.HI.X R11, R30, R4, R33, 0x1, P1 ;  /* 0x000000041e0b8211 */ /* 0x010fe400008f0c21 */
[----:B------:R-:W-:Y:S02]  /*1cb0*/  @!P0 LEA R8, P1, R31, R3, 0x1 ;  /* 0x000000031f088211 */ /* 0x000fe400078208ff */
[----:B------:R-:W-:Y:S01]  /*1cc0*/  IADD3 R3, R7, 0x20, RZ ;  /* 0x0000002007037810 */ /* 0x000fe20007ffe0ff */
[----:B------:R4:W-:Y:S03]  /*1cd0*/  @!P0 LDGSTS.E.BYPASS.LTC128B.128 [R82+0x8100], [R10.64], !P4 ;  /* 0x081000000a528fae */ /* 0x0009e6000e101d46 */
[----:B------:R-:W-:Y:S02]  /*1ce0*/  ISETP.GE.AND P2, PT, R3, R26, PT ;  /* 0x0000001a0300720c */ /* 0x000fe40003f46270 */
[----:B-----5:R-:W-:-:S11]  /*1cf0*/  @!P0 LEA.HI.X R9, R31, R4, R32, 0x1, P1 ;  /* 0x000000041f098211 */ /* 0x020fd600008f0c20 */
[----:B------:R-:W-:-:S04]  /*1d00*/  @!P2 LEA R20, P1, R50, R0, 0x1 ;  /* 0x000000003214a211 */ /* 0x000fc800078208ff */
[----:B-1----:R-:W-:Y:S02]  /*1d10*/  @!P2 LEA.HI.X R21, R50, R2, R51, 0x1, P1 ;  /* 0x000000023215a211 */ /* 0x002fe400008f0c33 */
[----:B------:R-:W-:-:S04]  /*1d20*/  @!P2 LEA R18, P1, R47, R0, 0x1 ;  /* 0x000000002f12a211 */ /* 0x000fc800078208ff */
[----:B------:R-:W-:Y:S02]  /*1d30*/  @!P2 LEA.HI.X R19, R47, R2, R34, 0x1, P1 ;  /* 0x000000022f13a211 */ /* 0x000fe400008f0c22 */
[----:B------:R-:W-:-:S13]  /*1d40*/  ISETP.GE.AND P1, PT, R31, c[0x0][0x198], PT ;  /* 0x000066001f007a0c */ /* 0x000fda0003f26270 */
[----:B------:R1:W-:Y:S01]  /*1d50*/  @!P0 LDGSTS.E.BYPASS.LTC128B.128 [R82+0xc100], [R8.64], !P1 ;  /* 0x0c10000008528fae */ /* 0x0003e2000c901d46 */
[C---:B----4-:R-:W-:Y:S02]  /*1d60*/  @!P2 LEA R10, P0, R30.reuse, R0, 0x1 ;  /* 0x000000001e0aa211 */ /* 0x050fe400078008ff */
[----:B------:R-:W-:Y:S01]  /*1d70*/  IADD3 R3, R7, 0x40, RZ ;  /* 0x0000004007037810 */ /* 0x000fe20007ffe0ff */
[----:B------:R4:W-:Y:S01]  /*1d80*/  @!P2 LDGSTS.E.BYPASS.LTC128B.128 [R82+0x1100], [R20.64], !P5 ;  /* 0x011000001452afae */ /* 0x0009e2000e901d46 */
[----:B------:R-:W-:Y:S02]  /*1d90*/  @!P2 LEA.HI.X R11, R30, R2, R33, 0x1, P0 ;  /* 0x000000021e0ba211 */ /* 0x000fe400000f0c21 */
[----:B------:R-:W-:Y:S01]  /*1da0*/  ISETP.GE.AND P1, PT, R3, R26, PT ;  /* 0x0000001a0300720c */ /* 0x000fe20003f26270 */
[----:B------:R5:W-:Y:S04]  /*1db0*/  @!P2 LDGSTS.E.BYPASS.LTC128B.128 [R82+0x5100], [R18.64], !P3 ;  /* 0x051000001252afae */ /* 0x000be8000d901d46 */
[----:B------:R2:W-:Y:S01]  /*1dc0*/  @!P2 LDGSTS.E.BYPASS.LTC128B.128 [R82+0x9100], [R10.64], !P4 ;  /* 0x091000000a52afae */ /* 0x0005e2000e101d46 */
[----:B-1----:R-:W-:-:S03]  /*1dd0*/  @!P2 LEA R8, P0, R31, R0, 0x1 ;  /* 0x000000001f08a211 */ /* 0x002fc600078008ff */
[----:B------:R-:W1:Y:S01]  /*1de0*/  SHFL.IDX PT, R0, R6, 0x2, 0x181f ;  /* 0x00581f0006007f89 */ /* 0x000e6200000e0000 */
[----:B------:R-:W-:-:S03]  /*1df0*/  @!P2 LEA.HI.X R9, R31, R2, R32, 0x1, P0 ;  /* 0x000000021f09a211 */ /* 0x000fc600000f0c20 */
[----:B------:R-:W2:Y:S01]  /*1e00*/  SHFL.IDX PT, R2, R5, 0x2, 0x181f ;  /* 0x00581f0005027f89 */ /* 0x000ea200000e0000 */
[----:B------:R-:W-:-:S03]  /*1e10*/  IADD3 R7, R7, 0x60, RZ ;  /* 0x0000006007077810 */ /* 0x000fc60007ffe0ff */
[----:B-----5:R-:W5:Y:S01]  /*1e20*/  LDL R18, [R1+0x8] ;  /* 0x0000080001127983 */ /* 0x020f620000100800 */
[----:B-1----:R-:W-:-:S04]  /*1e30*/  @!P1 LEA R16, P0, R50, R0, 0x1 ;  /* 0x0000000032109211 */ /* 0x002fc800078008ff */
[----:B--2---:R-:W-:Y:S02]  /*1e40*/  @!P1 LEA.HI.X R17, R50, R2, R51, 0x1, P0 ;  /* 0x0000000232119211 */ /* 0x004fe400000f0c33 */
[----:B------:R-:W-:-:S04]  /*1e50*/  @!P1 LEA R14, P0, R47, R0, 0x1 ;  /* 0x000000002f0e9211 */ /* 0x000fc800078008ff */
[----:B------:R-:W-:Y:S02]  /*1e60*/  @!P1 LEA.HI.X R15, R47, R2, R34, 0x1, P0 ;  /* 0x000000022f0f9211 */ /* 0x000fe400000f0c22 */
[----:B------:R-:W-:-:S13]  /*1e70*/  ISETP.GE.AND P0, PT, R31, c[0x0][0x198], PT ;  /* 0x000066001f007a0c */ /* 0x000fda0003f06270 */
[----:B------:R1:W-:Y:S01]  /*1e80*/  @!P2 LDGSTS.E.BYPASS.LTC128B.128 [R82+0xd100], [R8.64], !P0 ;  /* 0x0d1000000852afae */ /* 0x0003e2000c101d46 */
[----:B---3--:R-:W-:-:S03]  /*1e90*/  @!P1 LEA R12, P0, R30, R0, 0x1 ;  /* 0x000000001e0c9211 */ /* 0x008fc600078008ff */
[----:B------:R2:W-:Y:S01]  /*1ea0*/  @!P1 LDGSTS.E.BYPASS.LTC128B.128 [R82+0x2100], [R16.64], !P5 ;  /* 0x0210000010529fae */ /* 0x0005e2000e901d46 */
[----:B------:R-:W-:Y:S02]  /*1eb0*/  @!P1 LEA.HI.X R13, R30, R2, R33, 0x1, P0 ;  /* 0x000000021e0d9211 */ /* 0x000fe400000f0c21 */
[C---:B------:R-:W-:Y:S01]  /*1ec0*/  @!P1 LEA R10, P0, R31.reuse, R0, 0x1 ;  /* 0x000000001f0a9211 */ /* 0x040fe200078008ff */
[----:B------:R3:W-:Y:S04]  /*1ed0*/  @!P1 LDGSTS.E.BYPASS.LTC128B.128 [R82+0x6100], [R14.64], !P3 ;  /* 0x061000000e529fae */ /* 0x0007e8000d901d46 */
[----:B------:R-:W1:Y:S01]  /*1ee0*/  SHFL.IDX PT, R0, R6, 0x3, 0x181f ;  /* 0x00781f0006007f89 */ /* 0x000e6200000e0000 */
[----:B------:R-:W-:-:S03]  /*1ef0*/  @!P1 LEA.HI.X R11, R31, R2, R32, 0x1, P0 ;  /* 0x000000021f0b9211 */ /* 0x000fc600000f0c20 */
[----:B------:R-:W4:Y:S01]  /*1f00*/  SHFL.IDX PT, R2, R5, 0x3, 0x181f ;  /* 0x00781f0005027f89 */ /* 0x000f2200000e0000 */
[----:B------:R-:W-:-:S03]  /*1f10*/  ISETP.GE.AND P0, PT, R7, R26, PT ;  /* 0x0000001a0700720c */ /* 0x000fc60003f06270 */
[----:B------:R4:W-:Y:S04]  /*1f20*/  @!P1 LDGSTS.E.BYPASS.LTC128B.128 [R82+0xa100], [R12.64], !P4 ;  /* 0x0a1000000c529fae */ /* 0x0009e8000e101d46 */
[----:B--2---:R-:W2:Y:S04]  /*1f30*/  LDL R17, [R1+0x44] ;  /* 0x0000440001117983 */ /* 0x004ea80000100800 */
[----:B---3--:R-:W3:Y:S02]  /*1f40*/  LDL R14, [R1+0x4c] ;  /* 0x00004c00010e7983 */ /* 0x008ee40000100800 */
[----:B-1----:R-:W-:-:S02]  /*1f50*/  @!P0 LEA R4, P2, R50, R0, 0x1 ;  /* 0x0000000032048211 */ /* 0x002fc400078408ff */
[----:B------:R-:W2:Y:S02]  /*1f60*/  LDL R16, [R1+0x40] ;  /* 0x0000400001107983 */ /* 0x000ea40000100800 */
[----:B----4-:R-:W-:Y:S02]  /*1f70*/  @!P0 LEA.HI.X R5, R50, R2, R51, 0x1, P2 ;  /* 0x0000000232058211 */ /* 0x010fe400010f0c33 */
[----:B------:R-:W-:-:S04]  /*1f80*/  @!P0 LEA R8, P2, R47, R0, 0x1 ;  /* 0x000000002f088211 */ /* 0x000fc800078408ff */
[----:B------:R-:W-:Y:S01]  /*1f90*/  @!P0 LEA.HI.X R9, R47, R2, R34, 0x1, P2 ;  /* 0x000000022f098211 */ /* 0x000fe200010f0c22 */
[----:B------:R-:W4:Y:S01]  /*1fa0*/  LDL R13, [R1+0x54] ;  /* 0x00005400010d7983 */ /* 0x000f220000100800 */
[----:B------:R-:W-:-:S03]  /*1fb0*/  ISETP.GE.AND P2, PT, R31, c[0x0][0x198], PT ;  /* 0x000066001f007a0c */ /* 0x000fc60003f46270 */
[----:B------:R-:W2:Y:S10]  /*1fc0*/  LDL R12, [R1+0x50] ;  /* 0x00005000010c7983 */ /* 0x000eb40000100800 */
[----:B------:R1:W-:Y:S01]  /*1fd0*/  @!P1 LDGSTS.E.BYPASS.LTC128B.128 [R82+0xe100], [R10.64], !P2 ;  /* 0x0e1000000a529fae */ /* 0x0003e2000d101d46 */
[----:B------:R-:W-:-:S04]  /*1fe0*/  @!P0 LEA R6, P1, R30, R0, 0x1 ;  /* 0x000000001e068211 */ /* 0x000fc800078208ff */
[----:B------:R-:W-:Y:S02]  /*1ff0*/  @!P0 LEA.HI.X R7, R30, R2, R33, 0x1, P1 ;  /* 0x000000021e078211 */ /* 0x000fe400008f0c21 */
[----:B------:R-:W-:-:S13]  /*2000*/  ISETP.GE.AND P1, PT, R50, c[0x0][0x198], PT ;  /* 0x0000660032007a0c */ /* 0x000fda0003f26270 */
[----:B------:R1:W-:Y:S04]  /*2010*/  @!P0 LDGSTS.E.BYPASS.LTC128B.128 [R82+0x3100], [R4.64], !P1 ;  /* 0x0310000004528fae */ /* 0x0003e8000c901d46 */
[----:B------:R1:W-:Y:S02]  /*2020*/  @!P0 LDGSTS.E.BYPASS.LTC128B.128 [R82+0x7100], [R8.64], !P3 ;  /* 0x0710000008528fae */ /* 0x0003e4000d901d46 */
[----:B-1----:R-:W-:-:S04]  /*2030*/  @!P0 LEA R4, P1, R31, R0, 0x1 ;  /* 0x000000001f048211 */ /* 0x002fc800078208ff */
[----:B------:R-:W-:Y:S02]  /*2040*/  @!P0 LEA.HI.X R5, R31, R2, R32, 0x1, P1 ;  /* 0x000000021f058211 */ /* 0x000fe400008f0c20 */
[----:B------:R-:W-:-:S13]  /*2050*/  ISETP.GE.AND P1, PT, R30, c[0x0][0x198], PT ;  /* 0x000066001e007a0c */ /* 0x000fda0003f26270 */
[----:B------:R1:W-:Y:S04]  /*2060*/  @!P0 LDGSTS.E.BYPASS.LTC128B.128 [R82+0xb100], [R6.64], !P1 ;  /* 0x0b10000006528fae */ /* 0x0003e8000c901d46 */
[----:B------:R1:W-:Y:S01]  /*2070*/  @!P0 LDGSTS.E.BYPASS.LTC128B.128 [R82+0xf100], [R4.64], !P2 ;  /* 0x0f10000004528fae */ /* 0x0003e2000d101d46 */
[----:B------:R-:W-:Y:S02]  /*2080*/  ISETP.NE.AND P5, PT, R24, RZ, PT ;  /* 0x000000ff1800720c */ /* 0x000fe40003fa5270 */
[----:B------:R-:W-:Y:S01]  /*2090*/  ISETP.NE.AND P4, PT, R23, RZ, PT ;  /* 0x000000ff1700720c */ /* 0x000fe20003f85270 */
[----:B------:R-:W0:Y:S01]  /*20a0*/  LDGDEPBAR ;  /* 0x00000000000079af */ /* 0x000e220000000000 */
[----:B-1----:R-:W-:Y:S02]  /*20b0*/  IADD3 R6, R158, -0x1, RZ ;  /* 0xffffffff9e067810 */ /* 0x002fe40007ffe0ff */
[----:B------:R-:W-:-:S02]  /*20c0*/  IADD3 R7, -R46, c[0x0][0x1d0], RZ ;  /* 0x000074002e077a10 */ /* 0x000fc40007ffe1ff */
[----:B------:R-:W-:-:S03]  /*20d0*/  SHF.R.S32.HI R8, RZ, 0x1f, R6 ;  /* 0x0000001fff087819 */ /* 0x000fc60000011406 */
[----:B------:R-:W-:Y:S02]  /*20e0*/  IMAD R7, R6, -0x40, R7 ;  /* 0xffffffc006077824 */ /* 0x000fe400078e0207 */
[----:B------:R-:W-:-:S03]  /*20f0*/  IMAD R2, R8, c[0x0][0x1e0], RZ ;  /* 0x0000780008027a24 */ /* 0x000fc600078e02ff */
[----:B------:R-:W-:Y:S01]  /*2100*/  ISETP.GE.AND P1, PT, R7, 0x1, PT ;  /* 0x000000010700780c */ /* 0x000fe20003f26270 */
[----:B------:R-:W-:-:S04]  /*2110*/  IMAD.WIDE.U32 R4, R6, c[0x0][0x1e0], RZ ;  /* 0x0000780006047a25 */ /* 0x000fc800078e00ff */
[----:B------:R-:W-:Y:S01]  /*2120*/  IMAD R2, R6, c[0x0][0x1e4], R2 ;  /* 0x0000790006027a24 */ /* 0x000fe200078e0202 */
[----:B------:R-:W-:-:S03]  /*2130*/  LEA R0, P0, R4, R84, 0x6 ;  /* 0x0000005404007211 */ /* 0x000fc600078030ff */
[----:B------:R-:W-:Y:S01]  /*2140*/  IMAD.IADD R2, R5, 0x1, R2 ;  /* 0x0000000105027824 */ /* 0x000fe200078e0202 */
[----:B------:R-:W-:-:S04]  /*2150*/  ISETP.NE.AND P3, PT, R25, RZ, PT ;  /* 0x000000ff1900720c */ /* 0x000fc80003f65270 */
[----:B------:R-:W-:Y:S02]  /*2160*/  LEA.HI.X R4, R4, R83, R2, 0x6, P0 ;  /* 0x0000005304047211 */ /* 0x000fe400000f3402 */
[----:B------:R-:W-:-:S04]  /*2170*/  @P1 LEA R2, P0, R0, c[0x0][0x1c8], 0x1 ;  /* 0x0000720000021a11 */ /* 0x000fc800078008ff */
[C---:B------:R-:W-:Y:S02]  /*2180*/  @P1 LEA.HI.X R3, R0.reuse, c[0x0][0x1cc], R4, 0x1, P0 ;  /* 0x0000730000031a11 */ /* 0x040fe400000f0c04 */
[----:B------:R-:W-:Y:S01]  /*2190*/  ISETP.GE.AND P0, PT, R7, 0x21, PT ;  /* 0x000000210700780c */ /* 0x000fe20003f06270 */
[----:B------:R-:W-:Y:S02]  /*21a0*/  IMAD.MOV.U32 R5, RZ, RZ, 0x20 ;  /* 0x00000020ff057424 */ /* 0x000fe400078e00ff */
[----:B------:R1:W-:Y:S02]  /*21b0*/  @P1 LDGSTS.E.BYPASS.LTC128B.128 [R82+0x10100], [R2.64], !P6 ;  /* 0x1010000002521fae */ /* 0x0003e4000f101d46 */
[C---:B------:R-:W-:Y:S02]  /*21c0*/  IMAD.WIDE.U32 R10, R5.reuse, c[0x0][0x1e0], RZ ;  /* 0x00007800050a7a25 */ /* 0x040fe400078e00ff */
[----:B------:R1:W-:Y:S04]  /*21d0*/  @P1 LDGSTS.E.BYPASS.LTC128B.128 [R82+0x12100], [R2.64+0x80], !P5 ;  /* 0x1210008002521fae */ /* 0x0003e8000e901d46 */
[----:B------:R1:W-:Y:S04]  /*21e0*/  @P1 LDGSTS.E.BYPASS.LTC128B.128 [R82+0x14100], [R2.64+0x100], !P4 ;  /* 0x1410010002521fae */ /* 0x0003e8000e101d46 */
[----:B------:R1:W-:Y:S01]  /*21f0*/  @P1 LDGSTS.E.BYPASS.LTC128B.128 [R82+0x16100], [R2.64+0x180], !P3 ;  /* 0x1610018002521fae */ /* 0x0003e2000d901d46 */
[----:B------:R-:W-:Y:S01]  /*2200*/  @P0 IADD3 R0, P1, R0, R10, RZ ;  /* 0x0000000a00000210 */ /* 0x000fe20007f3e0ff */
[----:B-1----:R-:W-:-:S05]  /*2210*/  IMAD R2, R5, c[0x0][0x1e4], RZ ;  /* 0x0000790005027a24 */ /* 0x002fca00078e02ff */
[----:B------:R-:W-:Y:S02]  /*2220*/  @P0 IADD3.X R4, R4, R11, R2, P1, !PT ;  /* 0x0000000b04040210 */ /* 0x000fe40000ffe402 */
[----:B------:R-:W5:Y:S01]  /*2230*/  LDL R11, [R1+0x3c] ;  /* 0x00003c00010b7983 */ /* 0x000f620000100800 */
[----:B------:R-:W-:Y:S01]  /*2240*/  @P0 LEA R2, P1, R0, c[0x0][0x1c8], 0x1 ;  /* 0x0000720000020a11 */ /* 0x000fe200078208ff */
[----:B------:R-:W-:-:S03]  /*2250*/  IMAD R7, R8, c[0x0][0x208], RZ ;  /* 0x0000820008077a24 */ /* 0x000fc600078e02ff */
[----:B------:R-:W-:Y:S01]  /*2260*/  @P0 LEA.HI.X R3, R0, c[0x0][0x1cc], R4, 0x1, P1 ;  /* 0x0000730000030a11 */ /* 0x000fe200008f0c04 */
[----:B------:R-:W-:-:S04]  /*2270*/  IMAD.WIDE.U32 R4, R6, c[0x0][0x208], RZ ;  /* 0x0000820006047a25 */ /* 0x000fc800078e00ff */
[----:B------:R-:W-:Y:S01]  /*2280*/  IMAD R7, R6, c[0x0][0x20c], R7 ;  /* 0x0000830006077a24 */ /* 0x000fe200078e0207 */
[----:B------:R1:W-:Y:S04]  /*2290*/  @P0 LDGSTS.E.BYPASS.LTC128B.128 [R82+0x11100], [R2.64], !P6 ;  /* 0x1110000002520fae */ /* 0x0003e8000f101d46 */
[----:B------:R1:W-:Y:S01]  /*22a0*/  @P0 LDGSTS.E.BYPASS.LTC128B.128 [R82+0x13100], [R2.64+0x80], !P5 ;  /* 0x1310008002520fae */ /* 0x0003e2000e901d46 */
[----:B------:R-:W-:-:S03]  /*22b0*/  IMAD.IADD R7, R5, 0x1, R7 ;  /* 0x0000000105077824 */ /* 0x000fc600078e0207 */
[----:B------:R1:W-:Y:S04]  /*22c0*/  @P0 LDGSTS.E.BYPASS.LTC128B.128 [R82+0x15100], [R2.64+0x100], !P4 ;  /* 0x1510010002520fae */ /* 0x0003e8000e101d46 */
[----:B------:R1:W-:Y:S01]  /*22d0*/  @P0 LDGSTS.E.BYPASS.LTC128B.128 [R82+0x17100], [R2.64+0x180], !P3 ;  /* 0x1710018002520fae */ /* 0x0003e2000d901d46 */
[----:B------:R-:W-:-:S03]  /*22e0*/  LEA R0, P0, R4, R28, 0x6 ;  /* 0x0000001c04007211 */ /* 0x000fc600078030ff */
[----:B------:R-:W0:Y:S01]  /*22f0*/  LDGDEPBAR ;  /* 0x00000000000079af */ /* 0x000e220000000000 */
[----:B------:R-:W-:Y:S01]  /*2300*/  LEA.HI.X R4, R4, R27, R7, 0x6, P0 ;  /* 0x0000001b04047211 */ /* 0x000fe200000f3407 */
[----:B------:R-:W-:Y:S01]  /*2310*/  IMAD R7, R6, R80, c[0x0][0x1d0] ;  /* 0x0000740006077624 */ /* 0x000fe200078e0250 */
[----:B------:R-:W-:Y:S02]  /*2320*/  P2R R8, PR, RZ, 0x40 ;  /* 0x00000040ff087803 */ /* 0x000fe40000000000 */
[----:B-1----:R-:W-:Y:S01]  /*2330*/  LOP3.LUT R3, R22, 0x1, RZ, 0xc0, !PT ;  /* 0x0000000116037812 */ /* 0x002fe200078ec0ff */
[----:B------:R-:W-:-:S04]  /*2340*/  DEPBAR.LE SB0, 0x1 ;  /* 0x000080400000791a */ /* 0x000fc80000000000 */
[C---:B------:R-:W-:Y:S01]  /*2350*/  LEA R2, P0, R0.reuse, c[0x0][0x1f8], 0x1 ;  /* 0x00007e0000027a11 */ /* 0x040fe200078008ff */
[----:B------:R-:W-:Y:S01]  /*2360*/  BAR.SYNC.DEFER_BLOCKING 0x0 ;  /* 0x0000000000007b1d */ /* 0x000fe20000010000 */
[----:B------:R-:W-:Y:S02]  /*2370*/  ISETP.NE.U32.AND P6, PT, R3, 0x1, PT ;  /* 0x000000010300780c */ /* 0x000fe40003fc5070 */
[----:B------:R-:W-:Y:S01]  /*2380*/  LEA.HI.X R3, R0, c[0x0][0x1fc], R4, 0x1, P0 ;  /* 0x00007f0000037a11 */ /* 0x000fe200000f0c04 */
[----:B------:R-:W-:Y:S02]  /*2390*/  IMAD.IADD R0, R7, 0x1, -R46 ;  /* 0x0000000107007824 */ /* 0x000fe400078e0a2e */
[----:B------:R-:W1:Y:S02]  /*23a0*/  S2R R46, SR_TID.X ;  /* 0x00000000002e7919 */ /* 0x000e640000002100 */
[----:B-1----:R-:W-:-:S04]  /*23b0*/  SHF.R.S32.HI R15, RZ, 0x1f, R46 ;  /* 0x0000001fff0f7819 */ /* 0x002fc8000001142e */
[----:B------:R-:W-:-:S04]  /*23c0*/  LEA.HI R15, R15, R46, RZ, 0x5 ;  /* 0x0000002e0f0f7211 */ /* 0x000fc800078f28ff */
[----:B------:R-:W-:Y:S01]  /*23d0*/  SHF.R.S32.HI R15, RZ, 0x5, R15 ;  /* 0x00000005ff0f7819 */ /* 0x000fe2000001140f */
[----:B---3--:R-:W-:Y:S04]  /*23e0*/  LDSM.16.M88.4 R172, [R14] ;  /* 0x000000000eac783b */ /* 0x008fe80000000200 */
[----:B------:R-:W-:Y:S01]  /*23f0*/  IMAD R15, R15, 0x800, R248 ;  /* 0x000008000f0f7824 */ /* 0x000fe200078e02f8 */
[----:B------:R-:W-:Y:S04]  /*2400*/  LDSM.16.M88.4 R204, [R14+0x4000] ;  /* 0x004000000ecc783b */ /* 0x000fe80000000200 */
[----:B------:R-:W-:Y:S04]  /*2410*/  LDSM.16.M88.4 R168, [R15] ;  /* 0x000000000fa8783b */ /* 0x000fe80000000200 */
[----:B----4-:R-:W-:Y:S04]  /*2420*/  LDSM.16.M88.4 R192, [R13] ;  /* 0x000000000dc0783b */ /* 0x010fe80000000200 */
[----:B--2---:R-:W-:Y:S04]  /*2430*/  LDSM.16.M88.4 R196, [R12] ;  /* 0x000000000cc4783b */ /* 0x004fe80000000200 */
[----:B------:R-:W-:Y:S04]  /*2440*/  LDSM.16.M88.4 R200, [R15+0x4000] ;  /* 0x004000000fc8783b */ /* 0x000fe80000000200 */
        /* <DEDUP_REMOVED lines=10> */
[----:B------:R-:W-:Y:S01]  /*24f0*/  BAR.SYNC.DEFER_BLOCKING 0x0 ;  /* 0x0000000000007b1d */ /* 0x000fe20000010000 */
[----:B------:R-:W-:-:S02]  /*2500*/  IMAD.MOV.U32 R5, RZ, RZ, c[0x0][0x208] ;  /* 0x00008200ff057624 */ /* 0x000fc400078e00ff */
[----:B------:R-:W-:-:S03]  /*2510*/  IMAD.MOV.U32 R10, RZ, RZ, c[0x0][0x20c] ;  /* 0x00008300ff0a7624 */ /* 0x000fc600078e00ff */
[----:B------:R-:W-:-:S04]  /*2520*/  LEA R4, P0, R5, R2, 0x6 ;  /* 0x0000000205047211 */ /* 0x000fc800078030ff */
[----:B------:R-:W-:Y:S01]  /*2530*/  LEA.HI.X R5, R5, R3, R10, 0x6, P0 ;  /* 0x0000000305057211 */ /* 0x000fe200000f340a */
[----:B------:R-:W-:-:S04]  /*2540*/  DEPBAR.LE SB0, 0x0 ;  /* 0x000080000000791a */ /* 0x000fc80000000000 */
[----:B------:R-:W-:Y:S01]  /*2550*/  BAR.SYNC.DEFER_BLOCKING 0x0 ;  /* 0x0000000000007b1d */ /* 0x000fe20000010000 */
[----:B------:R-:W-:Y:S02]  /*2560*/  ISETP.LT.OR P0, PT, R0, 0x1, P6 ;  /* 0x000000010000780c */ /* 0x000fe40003701670 */
[C---:B------:R-:W-:Y:S02]  /*2570*/  LOP3.LUT P2, RZ, R22.reuse, 0x2, RZ, 0xc0, !PT ;  /* 0x0000000216ff7812 */ /* 0x040fe4000784c0ff */
[----:B------:R-:W-:Y:S01]  /*2580*/  LOP3.LUT P1, RZ, R22, 0x4, RZ, 0xc0, !PT ;  /* 0x0000000416ff7812 */ /* 0x000fe2000782c0ff */
[----:B------:R-:W-:Y:S04]  /*2590*/  LDSM.16.M88.4 R12, [R249] ;  /* 0x00000000f90c783b */ /* 0x000fe80000000200 */
[----:B------:R-:W1:Y:S04]  /*25a0*/  LDSM.16.M88.4 R24, [R249+0x800] ;  /* 0x00080000f918783b */ /* 0x000e680000000200 */
[----:B------:R-:W2:Y:S04]  /*25b0*/  LDSM.16.M88.4 R28, [R249+0x1000] ;  /* 0x00100000f91c783b */ /* 0x000ea80000000200 */
[----:B------:R-:W3:Y:S04]  /*25c0*/  LDSM.16.M88.4 R32, [R249+0x1800] ;  /* 0x00180000f920783b */ /* 0x000ee80000000200 */
[----:B-----5:R-:W-:Y:S04]  /*25d0*/  LDSM.16.M88.4 R40, [R18] ;  /* 0x000000001228783b */ /* 0x020fe80000000200 */
[----:B------:R-:W4:Y:S04]  /*25e0*/  LDSM.16.M88.4 R52, [R17] ;  /* 0x000000001134783b */ /* 0x000f280000000200 */
[----:B------:R-:W2:Y:S01]  /*25f0*/  LDSM.16.M88.4 R60, [R16] ;  /* 0x00000000103c783b */ /* 0x000ea20000000200 */
[----:B------:R-:W-:-:S02]  /*2600*/  P2R R9, PR, RZ, 0x20 ;  /* 0x00000020ff097803 */ /* 0x000fc40000000000 */
[C---:B------:R-:W-:Y:S01]  /*2610*/  ISETP.LT.OR P6, PT, R0.reuse, 0x21, P6 ;  /* 0x000000210000780c */ /* 0x040fe200037c1670 */
[----:B------:R1:W1:Y:S04]  /*2620*/  LDSM.16.M88.4 R64, [R11] ;  /* 0x000000000b40783b */ /* 0x0002680000000200 */
[----:B------:R-:W-:Y:S01]  /*2630*/  @!PT LDS RZ, [RZ] ;  /* 0x00000000fffff984 */ /* 0x000fe20000000800 */
[----:B------:R-:W-:Y:S01]  /*2640*/  @!PT LDS RZ, [RZ] ;  /* 0x00000000fffff984 */ /* 0x000fe20000000800 */
[----:B------:R-:W-:Y:S01]  /*2650*/  @!PT LDS RZ, [RZ] ;  /* 0x00000000fffff984 */ /* 0x000fe20000000800 */
[----:B------:R1:W-:Y:S01]  /*2660*/  LDGSTS.E.BYPASS.LTC128B.128 [R82+0x100], [R2.64], !P0 ;  /* 0x0010000002527fae */ /* 0x0003e2000c101d46 */
[----:B------:R-:W-:-:S13]  /*2670*/  ISETP.LT.OR P0, PT, R0, 0x1, !P2 ;  /* 0x000000010000780c */ /* 0x000fda0005701670 */
[----:B------:R1:W-:Y:S01]  /*2680*/  LDGSTS.E.BYPASS.LTC128B.128 [R82+0x2100], [R2.64+0x80], !P0 ;  /* 0x0210008002527fae */ /* 0x0003e2000c101d46 */
[C---:B------:R-:W-:Y:S02]  /*2690*/  ISETP.LT.OR P0, PT, R0.reuse, 0x1, !P1 ;  /* 0x000000010000780c */ /* 0x040fe40004f01670 */
[C---:B------:R-:W-:Y:S02]  /*26a0*/  ISETP.LT.OR P2, PT, R0.reuse, 0x21, !P2 ;  /* 0x000000210000780c */ /* 0x040fe40005741670 */
[----:B------:R-:W-:-:S09]  /*26b0*/  ISETP.LT.OR P1, PT, R0, 0x21, !P1 ;  /* 0x000000210000780c */ /* 0x000fd20004f21670 */
[----:B------:R1:W-:Y:S01]  /*26c0*/  LDGSTS.E.BYPASS.LTC128B.128 [R82+0x4100], [R2.64+0x100], !P0 ;  /* 0x0410010002527fae */ /* 0x0003e2000c101d46 */
[----:B------:R-:W-:-:S04]  /*26d0*/  LOP3.LUT P0, RZ, R22, 0x8, RZ, 0xc0, !PT ;  /* 0x0000000816ff7812 */ /* 0x000fc8000780c0ff */
[C---:B------:R-:W-:Y:S02]  /*26e0*/  ISETP.LT.OR P5, PT, R0.reuse, 0x1, !P0 ;  /* 0x000000010000780c */ /* 0x040fe400047a1670 */
[----:B------:R-:W-:Y:S02]  /*26f0*/  ISETP.LT.OR P0, PT, R0, 0x21, !P0 ;  /* 0x000000210000780c */ /* 0x000fe40004701670 */
[----:B------:R-:W5:Y:S09]  /*2700*/  LDL R0, [R1+0x1c] ;  /* 0x00001c0001007983 */ /* 0x000f720000100800 */
[----:B------:R1:W-:Y:S04]  /*2710*/  LDGSTS.E.BYPASS.LTC128B.128 [R82+0x6100], [R2.64+0x180], !P5 ;  /* 0x0610018002527fae */ /* 0x0003e8000e901d46 */
[----:B------:R2:W-:Y:S04]  /*2720*/  LDGSTS.E.BYPASS.LTC128B.128 [R82+0x1100], [R4.64], !P6 ;  /* 0x0110000004527fae */ /* 0x0005e8000f101d46 */
[----:B------:R2:W-:Y:S04]  /*2730*/  LDGSTS.E.BYPASS.LTC128B.128 [R82+0x3100], [R4.64+0x80], !P2 ;  /* 0x0310008004527fae */ /* 0x0005e8000d101d46 */
[----:B------:R2:W-:Y:S04]  /*2740*/  LDGSTS.E.BYPASS.LTC128B.128 [R82+0x5100], [R4.64+0x100], !P1 ;  /* 0x0510010004527fae */ /* 0x0005e8000c901d46 */
[----:B------:R2:W-:Y:S04]  /*2750*/  LDGSTS.E.BYPASS.LTC128B.128 [R82+0x7100], [R4.64+0x180], !P0 ;  /* 0x0710018004527fae */ /* 0x0005e8000c101d46 */
[----:B-1----:R-:W5:Y:S04]  /*2760*/  LDL R3, [R1+0x24] ;  /* 0x0000240001037983 */ /* 0x002f680000100800 */
[----:B------:R-:W5:Y:S01]  /*2770*/  LDL R2, [R1+0x20] ;  /* 0x0000200001027983 */ /* 0x000f620000100800 */
[----:B------:R-:W-:Y:S01]  /*2780*/  HMMA.16816.F32 R20, R168, R24, RZ ;  /* 0x00000018a814723c */ /* 0x000fe200000018ff */
[----:B------:R-:W-:-:S02]  /*2790*/  ISETP.NE.AND P5, PT, R9, RZ, PT ;  /* 0x000000ff0900720c */ /* 0x000fc40003fa5270 */
[----:B------:R-:W-:Y:S01]  /*27a0*/  ISETP.NE.AND P6, PT, R8, RZ, PT ;  /* 0x000000ff0800720c */ /* 0x000fe20003fc5270 */
[----:B------:R-:W1:Y:S04]  /*27b0*/  LDSM.16.M88.4 R68, [R86+0x800] ;  /* 0x000800005644783b */ /* 0x000e680000000200 */
[----:B--2---:R-:W2:Y:S01]  /*27c0*/  LDL R4, [R1+0x28] ;  /* 0x0000280001047983 */ /* 0x004ea20000100800 */
[C---:B------:R-:W-:Y:S03]  /*27d0*/  HMMA.16816.F32 R24, R168.reuse, R26, RZ ;  /* 0x0000001aa818723c */ /* 0x040fe600000018ff */
[----:B------:R-:W1:Y:S04]  /*27e0*/  LDSM.16.M88.4 R72, [R86+0x1000] ;  /* 0x001000005648783b */ /* 0x000e680000000200 */
[----:B------:R-:W1:Y:S01]  /*27f0*/  LDSM.16.M88.4 R76, [R86+0x1800] ;  /* 0x00180000564c783b */ /* 0x000e620000000200 */
[C---:B------:R-:W-:Y:S03]  /*2800*/  HMMA.16816.F32 R8, R168.reuse, R12, RZ ;  /* 0x0000000ca808723c */ /* 0x040fe600000018ff */
[----:B------:R-:W1:Y:S04]  /*2810*/  LDSM.16.M88.4 R56, [R86] ;  /* 0x000000005638783b */ /* 0x000e680000000200 */
[----:B------:R-:W0:Y:S01]  /*2820*/  LDGDEPBAR ;  /* 0x00000000000079af */ /* 0x000e220000000000 */
[C---:B------:R-:W-:Y:S08]  /*2830*/  HMMA.16816.F32 R16, R168.reuse, R14, RZ ;  /* 0x0000000ea810723c */ /* 0x040ff000000018ff */
[C---:B------:R-:W-:Y:S08]  /*2840*/  HMMA.16816.F32 R12, R168.reuse, R28, RZ ;  /* 0x0000001ca80c723c */ /* 0x040ff000000018ff */
[C---:B------:R-:W-:Y:S08]  /*2850*/  HMMA.16816.F32 R36, R168.reuse, R30, RZ ;  /* 0x0000001ea824723c */ /* 0x040ff000000018ff */
[C---:B---3--:R-:W-:Y:S08]  /*2860*/  HMMA.16816.F32 R48, R168.reuse, R32, RZ ;  /* 0x00000020a830723c */ /* 0x048ff000000018ff */
[----:B------:R-:W-:Y:S08]  /*2870*/  HMMA.16816.F32 R44, R168, R34, RZ ;  /* 0x00000022a82c723c */ /* 0x000ff000000018ff */
[C---:B----4-:R-:W-:Y:S08]  /*2880*/  HMMA.16816.F32 R20, R172.reuse, R52, R20 ;  /* 0x00000034ac14723c */ /* 0x050ff00000001814 */
[C---:B------:R-:W-:Y:S01]  /*2890*/  HMMA.16816.F32 R24, R172.reuse, R54, R24 ;  /* 0x00000036ac18723c */ /* 0x040fe20000001818 */
[----:B------:R-:W-:Y:S07]  /*28a0*/  LDSM.16.M88.4 R52, [R249+0x2800] ;  /* 0x00280000f934783b */ /* 0x000fee0000000200 */
[C---:B------:R-:W-:Y:S01]  /*28b0*/  HMMA.16816.F32 R28, R172.reuse, R60, R12 ;  /* 0x0000003cac1c723c */ /* 0x040fe2000000180c */
[----:B------:R-:W-:Y:S07]  /*28c0*/  LDSM.16.M88.4 R12, [R250] ;  /* 0x00000000fa0c783b */ /* 0x000fee0000000200 */
[C---:B------:R-:W-:Y:S01]  /*28d0*/  HMMA.16816.F32 R32, R172.reuse, R62, R36 ;  /* 0x0000003eac20723c */ /* 0x040fe20000001824 */
[----:B------:R-:W-:Y:S07]  /*28e0*/  LDSM.16.M88.4 R60, [R250+0x1000] ;  /* 0x00100000fa3c783b */ /* 0x000fee0000000200 */
[C---:B------:R-:W-:Y:S08]  /*28f0*/  HMMA.16816.F32 R8, R172.reuse, R40, R8 ;  /* 0x00000028ac08723c */ /* 0x040ff00000001808 */
[C---:B------:R-:W-:Y:S08]  /*2900*/  HMMA.16816.F32 R16, R172.reuse, R42, R16 ;  /* 0x0000002aac10723c */ /* 0x040ff00000001810 */
[C---:B------:R-:W-:Y:S01]  /*2910*/  HMMA.16816.F32 R36, R172.reuse, R64, R48 ;  /* 0x00000040ac24723c */ /* 0x040fe20000001830 */
[----:B------:R-:W3:Y:S07]  /*2920*/  LDSM.16.M88.4 R48, [R250+0x800] ;  /* 0x00080000fa30783b */ /* 0x000eee0000000200 */
[----:B------:R-:W-:Y:S01]  /*2930*/  HMMA.16816.F32 R40, R172, R66, R44 ;  /* 0x00000042ac28723c */ /* 0x000fe2000000182c */
[----:B------:R-:W4:Y:S04]  /*2940*/  LDSM.16.M88.4 R64, [R250+0x1800] ;  /* 0x00180000fa40783b */ /* 0x000f280000000200 */
[----:B------:R-:W-:Y:S03]  /*2950*/  LDSM.16.M88.4 R44, [R249+0x2000] ;  /* 0x00200000f92c783b */ /* 0x000fe60000000200 */
[C---:B-1----:R-:W-:Y:S08]  /*2960*/  HMMA.16816.F32 R20, R192.reuse, R68, R20 ;  /* 0x00000044c014723c */ /* 0x042ff00000001814 */
[C---:B------:R-:W-:Y:S01]  /*2970*/  HMMA.16816.F32 R24, R192.reuse, R70, R24 ;  /* 0x00000046c018723c */ /* 0x040fe20000001818 */
[----:B------:R-:W-:Y:S07]  /*2980*/  LDSM.16.M88.4 R68, [R87] ;  /* 0x000000005744783b */ /* 0x000fee0000000200 */
[C---:B------:R-:W-:Y:S08]  /*2990*/  HMMA.16816.F32 R28, R192.reuse, R72, R28 ;  /* 0x00000048c01c723c */ /* 0x040ff0000000181c */
[C---:B------:R-:W-:Y:S01]  /*29a0*/  HMMA.16816.F32 R32, R192.reuse, R74, R32 ;  /* 0x0000004ac020723c */ /* 0x040fe20000001820 */
[----:B------:R-:W-:Y:S07]  /*29b0*/  LDSM.16.M88.4 R72, [R249+0x3800] ;  /* 0x00380000f948783b */ /* 0x000fee0000000200 */
[C---:B------:R-:W-:Y:S08]  /*29c0*/  HMMA.16816.F32 R36, R192.reuse, R76, R36 ;  /* 0x0000004cc024723c */ /* 0x040ff00000001824 */
[C---:B------:R-:W-:Y:S01]  /*29d0*/  HMMA.16816.F32 R40, R192.reuse, R78, R40 ;  /* 0x0000004ec028723c */ /* 0x040fe20000001828 */
[----:B------:R-:W-:Y:S07]  /*29e0*/  LDSM.16.M88.4 R76, [R86+0x5800] ;  /* 0x00580000564c783b */ /* 0x000fee0000000200 */
[C---:B------:R-:W-:Y:S08]  /*29f0*/  HMMA.16816.F32 R8, R192.reuse, R56, R8 ;  /* 0x00000038c008723c */ /* 0x040ff00000001808 */
[----:B------:R-:W-:Y:S01]  /*2a00*/  HMMA.16816.F32 R16, R192, R58, R16 ;  /* 0x0000003ac010723c */ /* 0x000fe20000001810 */
[----:B------:R-:W1:Y:S07]  /*2a10*/  LDSM.16.M88.4 R56, [R249+0x3000] ;  /* 0x00300000f938783b */ /* 0x000e6e0000000200 */
[C---:B---3--:R-:W-:Y:S08]  /*2a20*/  HMMA.16816.F32 R20, R196.reuse, R48, R20 ;  /* 0x00000030c414723c */ /* 0x048ff00000001814 */
[C---:B------:R-:W-:Y:S01]  /*2a30*/  HMMA.16816.F32 R24, R196.reuse, R50, R24 ;  /* 0x00000032c418723c */ /* 0x040fe20000001818 */
[----:B------:R-:W3:Y:S07]  /*2a40*/  LDSM.16.M88.4 R48, [R89] ;  /* 0x000000005930783b */ /* 0x000eee0000000200 */
[C---:B------:R-:W-:Y:S08]  /*2a50*/  HMMA.16816.F32 R28, R196.reuse, R60, R28 ;  /* 0x0000003cc41c723c */ /* 0x040ff0000000181c */
[C---:B------:R-:W-:Y:S01]  /*2a60*/  HMMA.16816.F32 R32, R196.reuse, R62, R32 ;  /* 0x0000003ec420723c */ /* 0x040fe20000001820 */
[----:B------:R-:W1:Y:S07]  /*2a70*/  LDSM.16.M88.4 R60, [R88] ;  /* 0x00000000583c783b */ /* 0x000e6e0000000200 */
[C---:B----4-:R-:W-:Y:S08]  /*2a80*/  HMMA.16816.F32 R36, R196.reuse, R64, R36 ;  /* 0x00000040c424723c */ /* 0x050ff00000001824 */
[C---:B------:R-:W-:Y:S01]  /*2a90*/  HMMA.16816.F32 R40, R196.reuse, R66, R40 ;  /* 0x00000042c428723c */ /* 0x040fe20000001828 */
[----:B------:R-:W-:Y:S07]  /*2aa0*/  LDSM.16.M88.4 R64, [R86+0x3000] ;  /* 0x003000005640783b */ /* 0x000fee0000000200 */
[C---:B------:R-:W-:Y:S08]  /*2ab0*/  HMMA.16816.F32 R8, R196.reuse, R12, R8 ;  /* 0x0000000cc408723c */ /* 0x040ff00000001808 */
[----:B------:R-:W-:Y:S01]  /*2ac0*/  HMMA.16816.F32 R16, R196, R14, R16 ;  /* 0x0000000ec410723c */ /* 0x000fe20000001810 */
[----:B------:R-:W4:Y:S07]  /*2ad0*/  LDSM.16.M88.4 R12, [R90] ;  /* 0x000000005a0c783b */ /* 0x000f2e0000000200 */
[C---:B------:R-:W-:Y:S08]  /*2ae0*/  HMMA.16816.F32 R20, R200.reuse, R52, R20 ;  /* 0x00000034c814723c */ /* 0x040ff00000001814 */
[C---:B------:R-:W-:Y:S01]  /*2af0*/  HMMA.16816.F32 R24, R200.reuse, R54, R24 ;  /* 0x00000036c818723c */ /* 0x040fe20000001818 */
[----:B------:R-:W-:Y:S07]  /*2b00*/  LDSM.16.M88.4 R52, [R250+0x2800] ;  /* 0x00280000fa34783b */ /* 0x000fee0000000200 */
        /* <DEDUP_REMOVED lines=9> */
[C---:B---3--:R-:W-:Y:S08]  /*2ba0*/  HMMA.16816.F32 R20, R204.reuse, R48, R20 ;  /* 0x00000030cc14723c */ /* 0x048ff00000001814 */
[C---:B------:R-:W-:Y:S01]  /*2bb0*/  HMMA.16816.F32 R24, R204.reuse, R50, R24 ;  /* 0x00000032cc18723c */ /* 0x040fe20000001818 */
[----:B------:R-:W-:Y:S07]  /*2bc0*/  LDSM.16.M88.4 R48, [R249+0x4000] ;  /* 0x00400000f930783b */ /* 0x000fee0000000200 */
[C---:B------:R-:W-:Y:S08]  /*2bd0*/  HMMA.16816.F32 R28, R204.reuse, R60, R28 ;  /* 0x0000003ccc1c723c */ /* 0x040ff0000000181c */
[C---:B------:R-:W-:Y:S01]  /*2be0*/  HMMA.16816.F32 R32, R204.reuse, R62, R32 ;  /* 0x0000003ecc20723c */ /* 0x040fe20000001820 */
[----:B------:R-:W3:Y:S07]  /*2bf0*/  LDSM.16.M88.4 R60, [R250+0x3000] ;  /* 0x00300000fa3c783b */ /* 0x000eee0000000200 */
[C---:B------:R-:W-:Y:S08]  /*2c00*/  HMMA.16816.F32 R36, R204.reuse, R68, R36 ;  /* 0x00000044cc24723c */ /* 0x040ff00000001824 */
[C---:B------:R-:W-:Y:S01]  /*2c10*/  HMMA.16816.F32 R40, R204.reuse, R70, R40 ;  /* 0x00000046cc28723c */ /* 0x040fe20000001828 */
[----:B------:R-:W2:Y:S07]  /*2c20*/  LDSM.16.M88.4 R68, [R250+0x3800] ;  /* 0x00380000fa44783b */ /* 0x000eae0000000200 */
[C---:B----4-:R-:W-:Y:S08]  /*2c30*/  HMMA.16816.F32 R8, R204.reuse, R12, R8 ;  /* 0x0000000ccc08723c */ /* 0x050ff00000001808 */
[----:B------:R-:W-:Y:S01]  /*2c40*/  HMMA.16816.F32 R16, R204, R14, R16 ;  /* 0x0000000ecc10723c */ /* 0x000fe20000001810 */
[----:B------:R-:W4:Y:S07]  /*2c50*/  LDSM.16.M88.4 R12, [R250+0x2000] ;  /* 0x00200000fa0c783b */ /* 0x000f2e0000000200 */
        /* <DEDUP_REMOVED lines=9> */
[C---:B------:R-:W-:Y:S08]  /*2cf0*/  HMMA.16816.F32 R8, R208.reuse, R44, R8 ;  /* 0x0000002cd008723c */ /* 0x040ff00000001808 */
[----:B------:R-:W-:Y:S01]  /*2d00*/  HMMA.16816.F32 R16, R208, R46, R16 ;  /* 0x0000002ed010723c */ /* 0x000fe20000001810 */
[----:B--2---:R2:W1:Y:S07]  /*2d10*/  LDSM.16.M88.4 R44, [R4] ;  /* 0x00000000042c783b */ /* 0x00446e0000000200 */
[C---:B------:R-:W-:Y:S08]  /*2d20*/  HMMA.16816.F32 R20, R212.reuse, R52, R20 ;  /* 0x00000034d414723c */ /* 0x040ff00000001814 */
[C---:B------:R-:W-:Y:S01]  /*2d30*/  HMMA.16816.F32 R24, R212.reuse, R54, R24 ;  /* 0x00000036d418723c */ /* 0x040fe20000001818 */
[----:B-----5:R5:W1:Y:S04]  /*2d40*/  LDSM.16.M88.4 R52, [R3] ;  /* 0x000000000334783b */ /* 0x020a680000000200 */
[----:B--2---:R-:W2:Y:S03]  /*2d50*/  LDL R4, [R1+0x18] ;  /* 0x0000180001047983 */ /* 0x004ea60000100800 */
[C---:B---3--:R-:W-:Y:S08]  /*2d60*/  HMMA.16816.F32 R28, R212.reuse, R60, R28 ;  /* 0x0000003cd41c723c */ /* 0x048ff0000000181c */
[C---:B------:R-:W-:Y:S01]  /*2d70*/  HMMA.16816.F32 R32, R212.reuse, R62, R32 ;  /* 0x0000003ed420723c */ /* 0x040fe20000001820 */
[----:B------:R3:W1:Y:S04]  /*2d80*/  LDSM.16.M88.4 R60, [R2] ;  /* 0x00000000023c783b */ /* 0x0006680000000200 */
[----:B-----5:R-:W5:Y:S03]  /*2d90*/  LDL R3, [R1+0x14] ;  /* 0x0000140001037983 */ /* 0x020f660000100800 */
[C---:B------:R-:W-:Y:S08]  /*2da0*/  HMMA.16816.F32 R36, R212.reuse, R68, R36 ;  /* 0x00000044d424723c */ /* 0x040ff00000001824 */
[C---:B------:R-:W-:Y:S01]  /*2db0*/  HMMA.16816.F32 R40, R212.reuse, R70, R40 ;  /* 0x00000046d428723c */ /* 0x040fe20000001828 */
[----:B------:R4:W1:Y:S04]  /*2dc0*/  LDSM.16.M88.4 R68, [R0] ;  /* 0x000000000044783b */ /* 0x0008680000000200 */
[----:B---3--:R-:W3:Y:S04]  /*2dd0*/  LDL R2, [R1+0x10] ;  /* 0x0000100001027983 */ /* 0x008ee80000100800 */
[----:B----4-:R-:W4:Y:S01]  /*2de0*/  LDL R0, [R1+0xc] ;  /* 0x00000c0001007983 */ /* 0x010f220000100800 */
[C---:B------:R-:W-:Y:S08]  /*2df0*/  HMMA.16816.F32 R8, R212.reuse, R12, R8 ;  /* 0x0000000cd408723c */ /* 0x040ff00000001808 */
[----:B------:R-:W-:Y:S08]  /*2e00*/  HMMA.16816.F32 R16, R212, R14, R16 ;  /* 0x0000000ed410723c */ /* 0x000ff00000001810 */
[C---:B-1----:R-:W-:Y:S08]  /*2e10*/  HMMA.16816.F32 R20, R216.reuse, R56, R20 ;  /* 0x00000038d814723c */ /* 0x042ff00000001814 */
[C---:B------:R-:W-:Y:S08]  /*2e20*/  HMMA.16816.F32 R12, R216.reuse, R48, R8 ;  /* 0x00000030d80c723c */ /* 0x040ff00000001808 */
[C---:B------:R-:W-:Y:S01]  /*2e30*/  HMMA.16816.F32 R8, R216.reuse, R50, R16 ;  /* 0x00000032d808723c */ /* 0x040fe20000001810 */
[----:B------:R-:W1:Y:S07]  /*2e40*/  LDSM.16.M88.4 R48, [R86+0x4000] ;  /* 0x004000005630783b */ /* 0x000e6e0000000200 */
[C---:B------:R-:W-:Y:S01]  /*2e50*/  HMMA.16816.F32 R24, R216.reuse, R58, R24 ;  /* 0x0000003ad818723c */ /* 0x040fe20000001818 */
[----:B------:R-:W1:Y:S07]  /*2e60*/  LDSM.16.M88.4 R56, [R86+0x4800] ;  /* 0x004800005638783b */ /* 0x000e6e0000000200 */
[C---:B------:R-:W-:Y:S08]  /*2e70*/  HMMA.16816.F32 R28, R216.reuse, R64, R28 ;  /* 0x00000040d81c723c */ /* 0x040ff0000000181c */
[C---:B------:R-:W-:Y:S01]  /*2e80*/  HMMA.16816.F32 R32, R216.reuse, R66, R32 ;  /* 0x00000042d820723c */ /* 0x040fe20000001820 */
[----:B------:R-:W1:Y:S07]  /*2e90*/  LDSM.16.M88.4 R64, [R86+0x5000] ;  /* 0x005000005640783b */ /* 0x000e6e0000000200 */
[C---:B------:R-:W-:Y:S08]  /*2ea0*/  HMMA.16816.F32 R36, R216.reuse, R72, R36 ;  /* 0x00000048d824723c */ /* 0x040ff00000001824 */
[----:B------:R-:W-:Y:S01]  /*2eb0*/  HMMA.16816.F32 R40, R216, R74, R40 ;  /* 0x0000004ad828723c */ /* 0x000fe20000001828 */
[----:B------:R-:W-:Y:S07]  /*2ec0*/  LDSM.16.M88.4 R72, [R250+0x5800] ;  /* 0x00580000fa48783b */ /* 0x000fee0000000200 */
[C---:B------:R-:W-:Y:S08]  /*2ed0*/  HMMA.16816.F32 R16, R220.reuse, R44, R12 ;  /* 0x0000002cdc10723c */ /* 0x040ff0000000180c */
[C---:B------:R-:W-:Y:S01]  /*2ee0*/  HMMA.16816.F32 R12, R220.reuse, R46, R8 ;  /* 0x0000002edc0c723c */ /* 0x040fe20000001808 */
[----:B------:R-:W1:Y:S07]  /*2ef0*/  LDSM.16.M88.4 R44, [R250+0x4000] ;  /* 0x00400000fa2c783b */ /* 0x000e6e0000000200 */
[C---:B------:R-:W-:Y:S08]  /*2f00*/  HMMA.16816.F32 R8, R220.reuse, R52, R20 ;  /* 0x00000034dc08723c */ /* 0x040ff00000001814 */
[C---:B------:R-:W-:Y:S01]  /*2f10*/  HMMA.16816.F32 R24, R220.reuse, R54, R24 ;  /* 0x00000036dc18723c */ /* 0x040fe20000001818 */
[----:B------:R-:W1:Y:S07]  /*2f20*/  LDSM.16.M88.4 R52, [R250+0x4800] ;  /* 0x00480000fa34783b */ /* 0x000e6e0000000200 */
[C---:B------:R-:W-:Y:S08]  /*2f30*/  HMMA.16816.F32 R28, R220.reuse, R60, R28 ;  /* 0x0000003cdc1c723c */ /* 0x040ff0000000181c */
[C---:B------:R-:W-:Y:S01]  /*2f40*/  HMMA.16816.F32 R32, R220.reuse, R62, R32 ;  /* 0x0000003edc20723c */ /* 0x040fe20000001820 */
[----:B------:R-:W2:Y:S07]  /*2f50*/  LDSM.16.M88.4 R60, [R250+0x5000] ;  /* 0x00500000fa3c783b */ /* 0x000eae0000000200 */
[C---:B------:R-:W-:Y:S08]  /*2f60*/  HMMA.16816.F32 R36, R220.reuse, R68, R36 ;  /* 0x00000044dc24723c */ /* 0x040ff00000001824 */
[----:B------:R-:W-:Y:S01]  /*2f70*/  HMMA.16816.F32 R40, R220, R70, R40 ;  /* 0x00000046dc28723c */ /* 0x000fe20000001828 */
        /* <DEDUP_REMOVED lines=8> */
[C---:B------:R-:W-:Y:S08]  /*3000*/  HMMA.16816.F32 R32, R224.reuse, R66, R32 ;  /* 0x00000042e020723c */ /* 0x040ff00000001820 */
[C---:B------:R-:W-:Y:S08]  /*3010*/  HMMA.16816.F32 R36, R224.reuse, R76, R36 ;  /* 0x0000004ce024723c */ /* 0x040ff00000001824 */
[----:B------:R-:W-:Y:S01]  /*3020*/  HMMA.16816.F32 R40, R224, R78, R40 ;  /* 0x0000004ee028723c */ /* 0x000fe20000001828 */
[----:B------:R-:W1:Y:S07]  /*3030*/  LDSM.16.M88.4 R76, [R249+0x7800] ;  /* 0x00780000f94c783b */ /* 0x000e6e0000000200 */
[C---:B------:R-:W-:Y:S08]  /*3040*/  HMMA.16816.F32 R24, R228.reuse, R44, R20 ;  /* 0x0000002ce418723c */ /* 0x040ff00000001814 */
[C---:B------:R-:W-:Y:S08]  /*3050*/  HMMA.16816.F32 R20, R228.reuse, R46, R16 ;  /* 0x0000002ee414723c */ /* 0x040ff00000001810 */
[C---:B------:R-:W-:Y:S08]  /*3060*/  HMMA.16816.F32 R16, R228.reuse, R52, R12 ;  /* 0x00000034e410723c */ /* 0x040ff0000000180c */
[C---:B------:R-:W-:Y:S08]  /*3070*/  HMMA.16816.F32 R12, R228.reuse, R54, R8 ;  /* 0x00000036e40c723c */ /* 0x040ff00000001808 */
[C---:B--2---:R-:W-:Y:S08]  /*3080*/  HMMA.16816.F32 R8, R228.reuse, R60, R28 ;  /* 0x0000003ce408723c */ /* 0x044ff0000000181c */
[C---:B------:R-:W-:Y:S01]  /*3090*/  HMMA.16816.F32 R32, R228.reuse, R62, R32 ;  /* 0x0000003ee420723c */ /* 0x040fe20000001820 */
[----:B------:R-:W-:Y:S04]  /*30a0*/  LDSM.16.M88.4 R60, [R86+0x6800] ;  /* 0x00680000563c783b */ /* 0x000fe80000000200 */
[----:B------:R-:W2:Y:S03]  /*30b0*/  LDSM.16.M88.4 R44, [R4] ;  /* 0x00000000042c783b */ /* 0x000ea60000000200 */
[C---:B------:R-:W-:Y:S08]  /*30c0*/  HMMA.16816.F32 R36, R228.reuse, R72, R36 ;  /* 0x00000048e424723c */ /* 0x040ff00000001824 */
[----:B------:R-:W-:Y:S01]  /*30d0*/  HMMA.16816.F32 R40, R228, R74, R40 ;  /* 0x0000004ae428723c */ /* 0x000fe20000001828 */
[----:B-----5:R-:W5:Y:S04]  /*30e0*/  LDSM.16.M88.4 R52, [R3] ;  /* 0x000000000334783b */ /* 0x020f680000000200 */
[----:B---3--:R-:W3:Y:S03]  /*30f0*/  LDSM.16.M88.4 R64, [R2] ;  /* 0x000000000240783b */ /* 0x008ee60000000200 */
[C---:B-1----:R-:W-:Y:S01]  /*3100*/  HMMA.16816.F32 R28, R232.reuse, R48, R24 ;  /* 0x00000030e81c723c */ /* 0x042fe20000001818 */
[----:B----4-:R-:W1:Y:S07]  /*3110*/  LDSM.16.M88.4 R72, [R0] ;  /* 0x000000000048783b */ /* 0x010e6e0000000200 */
[C---:B------:R-:W-:Y:S01]  /*3120*/  HMMA.16816.F32 R24, R232.reuse, R50, R20 ;  /* 0x00000032e818723c */ /* 0x040fe20000001814 */
[----:B------:R-:W-:Y:S07]  /*3130*/  LDSM.16.M88.4 R48, [R250+0x6800] ;  /* 0x00680000fa30783b */ /* 0x000fee0000000200 */
[C---:B------:R-:W-:Y:S08]  /*3140*/  HMMA.16816.F32 R20, R232.reuse, R56, R16 ;  /* 0x00000038e814723c */ /* 0x040ff00000001810 */
[C---:B------:R-:W-:Y:S01]  /*3150*/  HMMA.16816.F32 R16, R232.reuse, R58, R12 ;  /* 0x0000003ae810723c */ /* 0x040fe2000000180c */
[----:B------:R-:W4:Y:S07]  /*3160*/  LDSM.16.M88.4 R56, [R86+0x6000] ;  /* 0x006000005638783b */ /* 0x000f2e0000000200 */
[C---:B------:R-:W-:Y:S08]  /*3170*/  HMMA.16816.F32 R12, R232.reuse, R68, R8 ;  /* 0x00000044e80c723c */ /* 0x040ff00000001808 */
[C---:B------:R-:W-:Y:S01]  /*3180*/  HMMA.16816.F32 R8, R232.reuse, R70, R32 ;  /* 0x00000046e808723c */ /* 0x040fe20000001820 */
[----:B------:R-:W1:Y:S07]  /*3190*/  LDSM.16.M88.4 R68, [R86+0x7000] ;  /* 0x007000005644783b */ /* 0x000e6e0000000200 */
[C---:B------:R-:W-:Y:S08]  /*31a0*/  HMMA.16816.F32 R36, R232.reuse, R76, R36 ;  /* 0x0000004ce824723c */ /* 0x040ff00000001824 */
[----:B------:R-:W-:Y:S01]  /*31b0*/  HMMA.16816.F32 R40, R232, R78, R40 ;  /* 0x0000004ee828723c */ /* 0x000fe20000001828 */
[----:B------:R-:W1:Y:S07]  /*31c0*/  LDSM.16.M88.4 R76, [R86+0x7800] ;  /* 0x00780000564c783b */ /* 0x000e6e0000000200 */
[C---:B--2---:R-:W-:Y:S08]  /*31d0*/  HMMA.16816.F32 R32, R236.reuse, R44, R28 ;  /* 0x0000002cec20723c */ /* 0x044ff0000000181c */
[C---:B------:R-:W-:Y:S01]  /*31e0*/  HMMA.16816.F32 R28, R236.reuse, R46, R24 ;  /* 0x0000002eec1c723c */ /* 0x040fe20000001818 */
[----:B------:R-:W-:Y:S07]  /*31f0*/  LDSM.16.M88.4 R44, [R250+0x7000] ;  /* 0x00700000fa2c783b */ /* 0x000fee0000000200 */
[C---:B-----5:R-:W-:Y:S08]  /*3200*/  HMMA.16816.F32 R24, R236.reuse, R52, R20 ;  /* 0x00000034ec18723c */ /* 0x060ff00000001814 */
[C---:B------:R-:W-:Y:S01]  /*3210*/  HMMA.16816.F32 R20, R236.reuse, R54, R16 ;  /* 0x00000036ec14723c */ /* 0x040fe20000001810 */
[----:B------:R-:W2:Y:S07]  /*3220*/  LDSM.16.M88.4 R52, [R250+0x6000] ;  /* 0x00600000fa34783b */ /* 0x000eae0000000200 */
[C---:B---3--:R-:W-:Y:S08]  /*3230*/  HMMA.16816.F32 R16, R236.reuse, R64, R12 ;  /* 0x00000040ec10723c */ /* 0x048ff0000000180c */
[----:B------:R-:W-:Y:S01]  /*3240*/  HMMA.16816.F32 R12, R236, R66, R8 ;  /* 0x00000042ec0c723c */ /* 0x000fe20000001808 */
[----:B------:R-:W3:Y:S01]  /*3250*/  LDSM.16.M88.4 R64, [R250+0x7800] ;  /* 0x00780000fa40783b */ /* 0x000ee20000000200 */
[----:B------:R-:W-:Y:S01]  /*3260*/  ISETP.GE.AND P0, PT, R158, 0x2, PT ;  /* 0x000000029e00780c */ /* 0x000fe20003f06270 */
[----:B------:R-:W-:-:S05]  /*3270*/  DEPBAR.LE SB0, 0x0 ;  /* 0x000080000000791a */ /* 0x000fca0000000000 */
[C---:B-1----:R-:W-:Y:S08]  /*3280*/  HMMA.16816.F32 R8, R236.reuse, R72, R36 ;  /* 0x00000048ec08723c */ /* 0x042ff00000001824 */
[----:B------:R-:W-:Y:S08]  /*3290*/  HMMA.16816.F32 R40, R236, R74, R40 ;  /* 0x0000004aec28723c */ /* 0x000ff00000001828 */
[C---:B----4-:R-:W-:Y:S08]  /*32a0*/  HMMA.16816.F32 R36, R240.reuse, R56, R32 ;  /* 0x00000038f024723c */ /* 0x050ff00000001820 */
[C---:B------:R-:W-:Y:S08]  /*32b0*/  HMMA.16816.F32 R32, R240.reuse, R58, R28 ;  /* 0x0000003af020723c */ /* 0x040ff0000000181c */
[C---:B------:R-:W-:Y:S08]  /*32c0*/  HMMA.16816.F32 R28, R240.reuse, R60, R24 ;  /* 0x0000003cf01c723c */ /* 0x040ff00000001818 */
[C---:B------:R-:W-:Y:S08]  /*32d0*/  HMMA.16816.F32 R24, R240.reuse, R62, R20 ;  /* 0x0000003ef018723c */ /* 0x040ff00000001814 */
[C---:B------:R-:W-:Y:S08]  /*32e0*/  HMMA.16816.F32 R20, R240.reuse, R68, R16 ;  /* 0x00000044f014723c */ /* 0x040ff00000001810 */
[C---:B------:R-:W-:Y:S08]  /*32f0*/  HMMA.16816.F32 R16, R240.reuse, R70, R12 ;  /* 0x00000046f010723c */ /* 0x040ff0000000180c */
[C---:B------:R-:W-:Y:S08]  /*3300*/  HMMA.16816.F32 R12, R240.reuse, R76, R8 ;  /* 0x0000004cf00c723c */ /* 0x040ff00000001808 */
[----:B------:R-:W-:Y:S01]  /*3310*/  HMMA.16816.F32 R8, R240, R78, R40 ;  /* 0x0000004ef008723c */ /* 0x000fe20000001828 */
[----:B------:R-:W-:Y:S07]  /*3320*/  BSSY B0, `(.L_x_474) ;  /* 0x0000025000007945 */ /* 0x000fee0003800000 */
[C---:B--2---:R-:W-:Y:S08]  /*3330*/  HMMA.16816.F32 R36, R244.reuse, R52, R36 ;  /* 0x00000034f424723c */ /* 0x044ff00000001824 */
[C---:B------:R-:W-:Y:S08]  /*3340*/  HMMA.16816.F32 R52, R244.reuse, R54, R32 ;  /* 0x00000036f434723c */ /* 0x040ff00000001820 */
[C---:B------:R-:W-:Y:S08]  /*3350*/  HMMA.16816.F32 R32, R244.reuse, R48, R28 ;  /* 0x00000030f420723c */ /* 0x040ff0000000181c */
[C---:B------:R-:W-:Y:S08]  /*3360*/  HMMA.16816.F32 R48, R244.reuse, R50, R24 ;  /* 0x00000032f430723c */ /* 0x040ff00000001818 */
[C---:B------:R-:W-:Y:S08]  /*3370*/  HMMA.16816.F32 R28, R244.reuse, R44, R20 ;  /* 0x0000002cf41c723c */ /* 0x040ff00000001814 */
[C---:B------:R-:W-:Y:S08]  /*3380*/  HMMA.16816.F32 R44, R244.reuse, R46, R16 ;  /* 0x0000002ef42c723c */ /* 0x040ff00000001810 */
[C---:B---3--:R-:W-:Y:S08]  /*3390*/  HMMA.16816.F32 R20, R244.reuse, R64, R12 ;  /* 0x00000040f414723c */ /* 0x048ff0000000180c */
[----:B------:R-:W-:Y:S01]  /*33a0*/  HMMA.16816.F32 R24, R244, R66, R8 ;  /* 0x00000042f418723c */ /* 0x000fe20000001808 */
[----:B------:R-:W-:Y:S06]  /*33b0*/  BAR.SYNC.DEFER_BLOCKING 0x0 ;  /* 0x0000000000007b1d */ /* 0x000fec0000010000 */
[----:B------:R-:W-:Y:S01]  /*33c0*/  @!UPT UIADD3 URZ, URZ, URZ, URZ ;  /* 0x0000003f3f3ff290 */ /* 0x000fe2000fffe03f */
[----:B------:R-:W-:Y:S11]  /*33d0*/  @!P0 BRA `(.L_x_475) ;  /* 0x0000019000008947 */ /* 0x000ff60003800000 */
[----:B------:R-:W-:Y:S01]  /*33e0*/  IADD3 R0, R158, -0x2, RZ ;  /* 0xfffffffe9e007810 */ /* 0x000fe20007ffe0ff */
[----:B------:R-:W-:-:S03]  /*33f0*/  IMAD.MOV.U32 R8, RZ, RZ, c[0x0][0x1e4] ;  /* 0x00007900ff087624 */ /* 0x000fc600078e00ff */
[----:B------:R-:W-:Y:S01]  /*3400*/  SHF.R.S32.HI R2, RZ, 0x1f, R0 ;  /* 0x0000001fff027819 */ /* 0x000fe20000011400 */
[----:B------:R-:W-:-:S04]  /*3410*/  IMAD.WIDE.U32 R4, R0, c[0x0][0x1e0], RZ ;  /* 0x0000780000047a25 */ /* 0x000fc800078e00ff */
[----:B------:R-:W-:-:S04]  /*3420*/  IMAD R2, R2, c[0x0][0x1e0], RZ ;  /* 0x0000780002027a24 */ /* 0x000fc800078e02ff */
[----:B------:R-:W-:Y:S01]  /*3430*/  IMAD R2, R0, c[0x0][0x1e4], R2 ;  /* 0x0000790000027a24 */ /* 0x000fe200078e0202 */
[----:B------:R-:W-:-:S03]  /*3440*/  LEA R0, P0, R4, R84, 0x6 ;  /* 0x0000005404007211 */ /* 0x000fc600078030ff */
[----:B------:R-:W-:Y:S01]  /*3450*/  IMAD.IADD R3, R5, 0x1, R2 ;  /* 0x0000000105037824 */ /* 0x000fe200078e0202 */
[----:B------:R-:W-:Y:S01]  /*3460*/  LEA R2, P1, R0, c[0x0][0x1c8], 0x1 ;  /* 0x0000720000027a11 */ /* 0x000fe200078208ff */
[----:B------:R-:W-:-:S03]  /*3470*/  IMAD.MOV.U32 R5, RZ, RZ, c[0x0][0x1e0] ;  /* 0x00007800ff057624 */ /* 0x000fc600078e00ff */
[----:B------:R-:W-:Y:S02]  /*3480*/  LEA.HI.X R3, R4, R83, R3, 0x6, P0 ;  /* 0x0000005304037211 */ /* 0x000fe400000f3403 */
[----:B------:R-:W-:Y:S02]  /*3490*/  LEA R4, P0, R5, R2, 0x6 ;  /* 0x0000000205047211 */ /* 0x000fe400078030ff */
[----:B------:R-:W-:-:S04]  /*34a0*/  LEA.HI.X R3, R0, c[0x0][0x1cc], R3, 0x1, P1 ;  /* 0x0000730000037a11 */ /* 0x000fc800008f0c03 */
[----:B------:R-:W-:Y:S01]  /*34b0*/  LEA.HI.X R5, R5, R3, R8, 0x6, P0 ;  /* 0x0000000305057211 */ /* 0x000fe200000f3408 */
        /* <DEDUP_REMOVED lines=11> */
.L_x_475:
[----:B------:R-:W-:Y:S05]  /*3570*/  BSYNC B0 ;  /* 0x0000000000007941 */ /* 0x000fea0003800000 */
.L_x_474:
[----:B------:R-:W2:Y:S04]  /*3580*/  LDL R0, [R1+0xb0] ;  /* 0x0000b00001007983 */ /* 0x000ea80000100800 */
[----:B-1----:R-:W3:Y:S01]  /*3590*/  LDL R3, [R1+0xb4] ;  /* 0x0000b40001037983 */ /* 0x002ee20000100800 */
[----:B------:R-:W-:-:S03]  /*35a0*/  ISETP.NE.AND P2, PT, R81, 0x1, PT ;  /* 0x000000015100780c */ /* 0x000fc60003f45270 */
[----:B------:R-:W4:Y:S04]  /*35b0*/  LDL R60, [R1+0x48] ;  /* 0x00004800013c7983 */ /* 0x000f280000100800 */
[----:B------:R-:W5:Y:S04]  /*35c0*/  LDL R131, [R1+0x4] ;  /* 0x0000040001837983 */ /* 0x000f680000100800 */
[----:B------:R-:W-:Y:S04]  /*35d0*/  LDSM.16.MT88.4 R56, [R251+0x800] ;  /* 0x00080000fb38783b */ /* 0x000fe80000004200 */
[----:B------:R-:W-:Y:S04]  /*35e0*/  LDSM.16.MT88.4 R40, [R252+0x800] ;  /* 0x00080000fc28783b */ /* 0x000fe80000004200 */
[----:B------:R-:W-:Y:S04]  /*35f0*/  LDSM.16.MT88.4 R64, [R252+0x2000] ;  /* 0x00200000fc40783b */ /* 0x000fe80000004200 */
[----:B------:R-:W-:Y:S04]  /*3600*/  LDSM.16.MT88.4 R68, [R251+0x2000] ;  /* 0x00200000fb44783b */ /* 0x000fe80000004200 */
[----:B------:R-:W-:Y:S04]  /*3610*/  LDSM.16.MT88.4 R72, [R251+0x2800] ;  /* 0x00280000fb48783b */ /* 0x000fe80000004200 */
[----:B------:R-:W-:Y:S04]  /*3620*/  LDSM.16.MT88.4 R76, [R248+0x4000] ;  /* 0x00400000f84c783b */ /* 0x000fe80000004200 */
[----:B------:R-:W0:Y:S01]  /*3630*/  LDGDEPBAR ;  /* 0x00000000000079af */ /* 0x000e220000000000 */
[----:B--2---:R-:W-:-:S04]  /*3640*/  IMAD.IADD R0, R0, 0x1, R159 ;  /* 0x0000000100007824 */ /* 0x004fc800078e029f */
[----:B------:R-:W-:-:S05]  /*3650*/  @P2 IMAD.HI.U32 R2, R0, c[0x0][0x2c8], RZ ;  /* 0x0000b20000022a27 */ /* 0x000fca00078e00ff */
[----:B------:R-:W-:Y:S01]  /*3660*/  @P2 SHF.R.U32.HI R0, RZ, c[0x0][0x2cc], R2 ;  /* 0x0000b300ff002a19 */ /* 0x000fe20000011602 */
[----:B------:R-:W-:-:S04]  /*3670*/  IMAD R2, R6, R80, 0x1 ;  /* 0x0000000106027424 */ /* 0x000fc800078e0250 */
[----:B------:R-:W1:Y:S04]  /*3680*/  SHFL.IDX PT, R4, R0, RZ, 0x1c1f ;  /* 0x001c1fff00047589 */ /* 0x000e6800000e0000 */
[----:B------:R3:W2:Y:S02]  /*3690*/  SHFL.IDX PT, R5, R0, 0x1, 0x1c1f ;  /* 0x003c1f0000057f89 */ /* 0x0006a400000e0000 */
[----:B---3--:R-:W-:Y:S01]  /*36a0*/  IADD3 R0, -R3, c[0x0][0x1d0], R2 ;  /* 0x0000740003007a10 */ /* 0x008fe20007ffe102 */
[----:B------:R-:W-:-:S03]  /*36b0*/  IMAD.IADD R3, R7, 0x1, -R3 ;  /* 0x0000000107037824 */ /* 0x000fc600078e0a03 */
[----:B------:R-:W-:-:S05]  /*36c0*/  IADD3 R0, R0, -c[0x0][0x168], RZ ;  /* 0x80005a0000007a10 */ /* 0x000fca0007ffe0ff */
[----:B-1----:R-:W-:-:S05]  /*36d0*/  IMAD.IADD R2, R0, 0x1, R4 ;  /* 0x0000000100027824 */ /* 0x002fca00078e0204 */
[----:B------:R-:W-:-:S04]  /*36e0*/  IMNMX R2, R3, R2, PT ;  /* 0x0000000203027217 */ /* 0x000fc80003800200 */
[C---:B------:R-:W-:Y:S02]  /*36f0*/  ISETP.GT.AND P0, PT, R2.reuse, RZ, PT ;  /* 0x000000ff0200720c */ /* 0x040fe40003f04270 */
[----:B------:R-:W-:Y:S02]  /*3700*/  ISETP.GT.AND P1, PT, R2, 0x1, PT ;  /* 0x000000010200780c */ /* 0x000fe40003f24270 */
[----:B------:R-:W-:Y:S02]  /*3710*/  FSEL R17, R36, -INF , P0 ;  /* 0xff80000024117808 */ /* 0x000fe40000000000 */
[----:B------:R-:W-:Y:S02]  /*3720*/  ISETP.GT.AND P0, PT, R2, 0x8, PT ;  /* 0x000000080200780c */ /* 0x000fe40003f04270 */
[----:B------:R-:W-:Y:S01]  /*3730*/  FSEL R10, R37, -INF , P1 ;  /* 0xff800000250a7808 */ /* 0x000fe20000800000 */
[----:B--2---:R-:W-:Y:S01]  /*3740*/  IMAD.IADD R0, R0, 0x1, R5 ;  /* 0x0000000100007824 */ /* 0x004fe200078e0205 */
[----:B------:R-:W-:-:S02]  /*3750*/  ISETP.GT.AND P1, PT, R2, 0x9, PT ;  /* 0x000000090200780c */ /* 0x000fc40003f24270 */
[----:B------:R-:W-:Y:S02]  /*3760*/  FSEL R9, R52, -INF , P0 ;  /* 0xff80000034097808 */ /* 0x000fe40000000000 */
[----:B------:R-:W-:Y:S02]  /*3770*/  FMNMX.FTZ R5, R17, R10, !PT ;  /* 0x0000000a11057209 */ /* 0x000fe40007810000 */
[C---:B------:R-:W-:Y:S02]  /*3780*/  ISETP.GT.AND P0, PT, R2.reuse, 0x10, PT ;  /* 0x000000100200780c */ /* 0x040fe40003f04270 */
[----:B------:R-:W-:Y:S02]  /*3790*/  FSEL R4, R53, -INF , P1 ;  /* 0xff80000035047808 */ /* 0x000fe40000800000 */
[----:B------:R-:W-:Y:S02]  /*37a0*/  IMNMX R0, R3, R0, PT ;  /* 0x0000000003007217 */ /* 0x000fe40003800200 */
[----:B------:R-:W-:-:S02]  /*37b0*/  ISETP.GT.AND P1, PT, R2, 0x11, PT ;  /* 0x000000110200780c */ /* 0x000fc40003f24270 */
[----:B------:R-:W-:Y:S02]  /*37c0*/  FMNMX.FTZ R5, R9, R5, !PT ;  /* 0x0000000509057209 */ /* 0x000fe40007810000 */
[----:B------:R-:W-:Y:S02]  /*37d0*/  FSEL R3, R32, -INF , P0 ;  /* 0xff80000020037808 */ /* 0x000fe40000000000 */
[----:B------:R-:W-:Y:S02]  /*37e0*/  ISETP.GT.AND P0, PT, R2, 0x18, PT ;  /* 0x000000180200780c */ /* 0x000fe40003f04270 */
[----:B------:R-:W-:Y:S02]  /*37f0*/  FSEL R8, R33, -INF , P1 ;  /* 0xff80000021087808 */ /* 0x000fe40000800000 */
[----:B------:R-:W-:Y:S02]  /*3800*/  FMNMX.FTZ R5, R4, R5, !PT ;  /* 0x0000000504057209 */ /* 0x000fe40007810000 */
[----:B------:R-:W-:-:S02]  /*3810*/  ISETP.GT.AND P1, PT, R2, 0x19, PT ;  /* 0x000000190200780c */ /* 0x000fc40003f24270 */
[----:B------:R-:W-:Y:S02]  /*3820*/  FSEL R7, R48, -INF , P0 ;  /* 0xff80000030077808 */ /* 0x000fe40000000000 */
[C---:B------:R-:W-:Y:S02]  /*3830*/  ISETP.GT.AND P0, PT, R2.reuse, 0x20, PT ;  /* 0x000000200200780c */ /* 0x040fe40003f04270 */
[----:B------:R-:W-:Y:S02]  /*3840*/  FMNMX.FTZ R5, R3, R5, !PT ;  /* 0x0000000503057209 */ /* 0x000fe40007810000 */
[----:B------:R-:W-:Y:S02]  /*3850*/  FSEL R16, R49, -INF , P1 ;  /* 0xff80000031107808 */ /* 0x000fe40000800000 */
[----:B------:R-:W-:Y:S02]  /*3860*/  ISETP.GT.AND P1, PT, R2, 0x21, PT ;  /* 0x000000210200780c */ /* 0x000fe40003f24270 */
[----:B------:R-:W-:-:S02]  /*3870*/  FSEL R111, R28, -INF , P0 ;  /* 0xff8000001c6f7808 */ /* 0x000fc40000000000 */
[----:B------:R-:W-:Y:S02]  /*3880*/  ISETP.GT.AND P0, PT, R2, 0x28, PT ;  /* 0x000000280200780c */ /* 0x000fe40003f04270 */
[----:B------:R-:W-:Y:S02]  /*3890*/  FMNMX.FTZ R5, R8, R5, !PT ;  /* 0x0000000508057209 */ /* 0x000fe40007810000 */
[----:B------:R-:W-:Y:S02]  /*38a0*/  FSEL R110, R29, -INF , P1 ;  /* 0xff8000001d6e7808 */ /* 0x000fe40000800000 */
[----:B------:R-:W-:Y:S02]  /*38b0*/  ISETP.GT.AND P1, PT, R2, 0x29, PT ;  /* 0x000000290200780c */ /* 0x000fe40003f24270 */
[----:B------:R-:W-:Y:S02]  /*38c0*/  FSEL R109, R44, -INF , P0 ;  /* 0xff8000002c6d7808 */ /* 0x000fe40000000000 */
[----:B------:R-:W-:-:S02]  /*38d0*/  FMNMX.FTZ R5, R7, R5, !PT ;  /* 0x0000000507057209 */ /* 0x000fc40007810000 */
[C---:B------:R-:W-:Y:S02]  /*38e0*/  ISETP.GT.AND P0, PT, R2.reuse, 0x30, PT ;  /* 0x000000300200780c */ /* 0x040fe40003f04270 */
[----:B------:R-:W-:Y:S02]  /*38f0*/  FSEL R107, R45, -INF , P1 ;  /* 0xff8000002d6b7808 */ /* 0x000fe40000800000 */
[----:B------:R-:W-:Y:S02]  /*3900*/  ISETP.GT.AND P1, PT, R2, 0x31, PT ;  /* 0x000000310200780c */ /* 0x000fe40003f24270 */
[----:B------:R-:W-:Y:S02]  /*3910*/  FMNMX.FTZ R5, R16, R5, !PT ;  /* 0x0000000510057209 */ /* 0x000fe40007810000 */
[----:B------:R-:W-:Y:S02]  /*3920*/  FSEL R104, R20, -INF , P0 ;  /* 0xff80000014687808 */ /* 0x000fe40000000000 */
[----:B------:R-:W-:-:S02]  /*3930*/  ISETP.GT.AND P0, PT, R0, RZ, PT ;  /* 0x000000ff0000720c */ /* 0x000fc40003f04270 */
[----:B------:R-:W-:Y:S02]  /*3940*/  FSEL R103, R21, -INF , P1 ;  /* 0xff80000015677808 */ /* 0x000fe40000800000 */
[----:B------:R-:W-:Y:S02]  /*3950*/  FMNMX.FTZ R5, R111, R5, !PT ;  /* 0x000000056f057209 */ /* 0x000fe40007810000 */
[----:B------:R-:W-:Y:S02]  /*3960*/  ISETP.GT.AND P1, PT, R0, 0x1, PT ;  /* 0x000000010000780c */ /* 0x000fe40003f24270 */
[----:B------:R-:W-:Y:S02]  /*3970*/  FSEL R15, R38, -INF , P0 ;  /* 0xff800000260f7808 */ /* 0x000fe40000000000 */
[----:B------:R-:W-:Y:S02]  /*3980*/  ISETP.GT.AND P0, PT, R0, 0x8, PT ;  /* 0x000000080000780c */ /* 0x000fe40003f04270 */
[----:B------:R-:W-:-:S02]  /*3990*/  FMNMX.FTZ R5, R110, R5, !PT ;  /* 0x000000056e057209 */ /* 0x000fc40007810000 */
[----:B------:R-:W-:Y:S02]  /*39a0*/  FSEL R14, R39, -INF , P1 ;  /* 0xff800000270e7808 */ /* 0x000fe40000800000 */
[----:B------:R-:W-:Y:S01]  /*39b0*/  FSEL R13, R54, -INF , P0 ;  /* 0xff800000360d7808 */ /* 0x000fe20000000000 */
[----:B------:R-:W-:Y:S01]  /*39c0*/  LDSM.16.MT88.4 R36, [R248+0x800] ;  /* 0x00080000f824783b */ /* 0x000fe20000004200 */
[----:B------:R-:W-:Y:S02]  /*39d0*/  ISETP.GT.AND P0, PT, R2, 0x38, PT ;  /* 0x000000380200780c */ /* 0x000fe40003f04270 */
[----:B------:R-:W-:Y:S02]  /*39e0*/  FMNMX.FTZ R5, R109, R5, !PT ;  /* 0x000000056d057209 */ /* 0x000fe40007810000 */
[----:B------:R-:W-:Y:S02]  /*39f0*/  ISETP.GT.AND P1, PT, R0, 0x9, PT ;  /* 0x000000090000780c */ /* 0x000fe40003f24270 */
[----:B------:R-:W-:-:S02]  /*3a00*/  FMNMX.FTZ R6, R15, R14, !PT ;  /* 0x0000000e0f067209 */ /* 0x000fc40007810000 */
[----:B------:R-:W-:Y:S02]  /*3a10*/  FSEL R97, R24, -INF , P0 ;  /* 0xff80000018617808 */ /* 0x000fe40000000000 */
[----:B------:R-:W-:Y:S02]  /*3a20*/  FMNMX.FTZ R5, R107, R5, !PT ;  /* 0x000000056b057209 */ /* 0x000fe40007810000 */
[----:B------:R-:W-:Y:S02]  /*3a30*/  FSEL R12, R55, -INF , P1 ;  /* 0xff800000370c7808 */ /* 0x000fe40000800000 */
[C---:B------:R-:W-:Y:S01]  /*3a40*/  ISETP.GT.AND P0, PT, R0.reuse, 0x10, PT ;  /* 0x000000100000780c */ /* 0x040fe20003f04270 */
[----:B-----5:R-:W-:Y:S01]  /*3a50*/  LDSM.16.MT88.4 R52, [R131+0x2000] ;  /* 0x002000008334783b */ /* 0x020fe20000004200 */
[----:B------:R-:W-:Y:S02]  /*3a60*/  FMNMX.FTZ R18, R13, R6, !PT ;  /* 0x000000060d127209 */ /* 0x000fe40007810000 */
[----:B------:R-:W-:-:S02]  /*3a70*/  ISETP.GT.AND P1, PT, R0, 0x11, PT ;  /* 0x000000110000780c */ /* 0x000fc40003f24270 */
[----:B------:R-:W-:Y:S02]  /*3a80*/  FMNMX.FTZ R5, R104, R5, !PT ;  /* 0x0000000568057209 */ /* 0x000fe40007810000 */
[----:B------:R-:W-:Y:S02]  /*3a90*/  FSEL R11, R34, -INF , P0 ;  /* 0xff800000220b7808 */ /* 0x000fe40000000000 */
[----:B------:R-:W-:Y:S02]  /*3aa0*/  FMNMX.FTZ R18, R12, R18, !PT ;  /* 0x000000120c127209 */ /* 0x000fe40007810000 */
[----:B------:R-:W-:Y:S02]  /*3ab0*/  ISETP.GT.AND P0, PT, R2, 0x39, PT ;  /* 0x000000390200780c */ /* 0x000fe40003f04270 */
[----:B------:R-:W-:Y:S02]  /*3ac0*/  FSEL R6, R35, -INF , P1 ;  /* 0xff80000023067808 */ /* 0x000fe40000800000 */
[----:B------:R-:W-:-:S02]  /*3ad0*/  FMNMX.FTZ R2, R103, R5, !PT ;  /* 0x0000000567027209 */ /* 0x000fc40007810000 */
[C---:B------:R-:W-:Y:S02]  /*3ae0*/  ISETP.GT.AND P1, PT, R0.reuse, 0x18, PT ;  /* 0x000000180000780c */ /* 0x040fe40003f24270 */
[----:B------:R-:W-:Y:S02]  /*3af0*/  FMNMX.FTZ R18, R11, R18, !PT ;  /* 0x000000120b127209 */ /* 0x000fe40007810000 */
[----:B------:R-:W-:Y:S02]  /*3b00*/  FSEL R96, R25, -INF , P0 ;  /* 0xff80000019607808 */ /* 0x000fe40000000000 */
[----:B------:R-:W-:Y:S02]  /*3b10*/  FMNMX.FTZ R2, R97, R2, !PT ;  /* 0x0000000261027209 */ /* 0x000fe40007810000 */
[----:B------:R-:W-:Y:S02]  /*3b20*/  ISETP.GT.AND P0, PT, R0, 0x19, PT ;  /* 0x000000190000780c */ /* 0x000fe40003f04270 */
[----:B------:R-:W-:-:S02]  /*3b30*/  FSEL R5, R50, -INF , P1 ;  /* 0xff80000032057808 */ /* 0x000fc40000800000 */
[----:B------:R-:W-:Y:S02]  /*3b40*/  FMNMX.FTZ R19, R6, R18, !PT ;  /* 0x0000001206137209 */ /* 0x000fe40007810000 */
[----:B------:R-:W-:Y:S02]  /*3b50*/  FMNMX.FTZ R157, R96, R2, !PT ;  /* 0x00000002609d7209 */ /* 0x000fe40007810000 */
[----:B------:R-:W-:Y:S02]  /*3b60*/  FSEL R18, R51, -INF , P0 ;  /* 0xff80000033127808 */ /* 0x000fe40000000000 */
[C---:B------:R-:W-:Y:S02]  /*3b70*/  ISETP.GT.AND P1, PT, R0.reuse, 0x20, PT ;  /* 0x000000200000780c */ /* 0x040fe40003f24270 */
[----:B------:R-:W-:Y:S02]  /*3b80*/  FMNMX.FTZ R2, R5, R19, !PT ;  /* 0x0000001305027209 */ /* 0x000fe40007810000 */
[----:B------:R-:W-:-:S02]  /*3b90*/  ISETP.GT.AND P0, PT, R0, 0x21, PT ;  /* 0x000000210000780c */ /* 0x000fc40003f04270 */
[----:B------:R-:W-:Y:S02]  /*3ba0*/  FSEL R100, R30, -INF , P1 ;  /* 0xff8000001e647808 */ /* 0x000fe40000800000 */
[----:B------:R-:W-:Y:S02]  /*3bb0*/  FMNMX.FTZ R2, R18, R2, !PT ;  /* 0x0000000212027209 */ /* 0x000fe40007810000 */
[----:B------:R-:W-:Y:S02]  /*3bc0*/  FSEL R102, R31, -INF , P0 ;  /* 0xff8000001f667808 */ /* 0x000fe40000000000 */
[----:B------:R-:W-:Y:S01]  /*3bd0*/  ISETP.GT.AND P1, PT, R0, 0x28, PT ;  /* 0x000000280000780c */ /* 0x000fe20003f24270 */
[----:B------:R-:W1:Y:S01]  /*3be0*/  SHFL.BFLY PT, R19, R157, 0x2, 0x1f ;  /* 0x0c401f009d137f89 */ /* 0x000e6200000e0000 */
[----:B------:R-:W-:Y:S02]  /*3bf0*/  FMNMX.FTZ R2, R100, R2, !PT ;  /* 0x0000000264027209 */ /* 0x000fe40007810000 */
[----:B------:R-:W-:Y:S01]  /*3c00*/  ISETP.GT.AND P0, PT, R0, 0x29, PT ;  /* 0x000000290000780c */ /* 0x000fe20003f04270 */
[----:B------:R-:W-:Y:S01]  /*3c10*/  LDSM.16.MT88.4 R28, [R252] ;  /* 0x00000000fc1c783b */ /* 0x000fe20000004200 */
[----:B------:R-:W-:-:S02]  /*3c20*/  FSEL R101, R46, -INF , P1 ;  /* 0xff8000002e657808 */ /* 0x000fc40000800000 */
[----:B------:R-:W-:Y:S02]  /*3c30*/  FMNMX.FTZ R2, R102, R2, !PT ;  /* 0x0000000266027209 */ /* 0x000fe40007810000 */
[----:B------:R-:W-:Y:S02]  /*3c40*/  FSEL R108, R47, -INF , P0 ;  /* 0xff8000002f6c7808 */ /* 0x000fe40000000000 */
[C---:B------:R-:W-:Y:S01]  /*3c50*/  ISETP.GT.AND P1, PT, R0.reuse, 0x30, PT ;  /* 0x000000300000780c */ /* 0x040fe20003f24270 */
[----:B------:R-:W-:Y:S01]  /*3c60*/  LDSM.16.MT88.4 R44, [R251] ;  /* 0x00000000fb2c783b */ /* 0x000fe20000004200 */
[----:B------:R-:W-:Y:S02]  /*3c70*/  FMNMX.FTZ R2, R101, R2, !PT ;  /* 0x0000000265027209 */ /* 0x000fe40007810000 */
[----:B------:R-:W-:Y:S02]  /*3c80*/  ISETP.GT.AND P0, PT, R0, 0x31, PT ;  /* 0x000000310000780c */ /* 0x000fe40003f04270 */
[----:B------:R-:W-:-:S02]  /*3c90*/  FSEL R106, R22, -INF , P1 ;  /* 0xff800000166a7808 */ /* 0x000fc40000800000 */
[----:B------:R-:W-:Y:S02]  /*3ca0*/  FMNMX.FTZ R2, R108, R2, !PT ;  /* 0x000000026c027209 */ /* 0x000fe40007810000 */
[----:B------:R-:W-:Y:S02]  /*3cb0*/  FSEL R105, R23, -INF , P0 ;  /* 0xff80000017697808 */ /* 0x000fe40000000000 */
[----:B------:R-:W-:Y:S01]  /*3cc0*/  ISETP.GT.AND P1, PT, R0, 0x38, PT ;  /* 0x000000380000780c */ /* 0x000fe20003f24270 */
[----:B------:R-:W-:Y:S01]  /*3cd0*/  LDSM.16.MT88.4 R20, [R248] ;  /* 0x00000000f814783b */ /* 0x000fe20000004200 */
[----:B------:R-:W-:Y:S02]  /*3ce0*/  FMNMX.FTZ R2, R106, R2, !PT ;  /* 0x000000026a027209 */ /* 0x000fe40007810000 */
[----:B------:R-:W-:Y:S02]  /*3cf0*/  ISETP.GT.AND P0, PT, R0, 0x39, PT ;  /* 0x000000390000780c */ /* 0x000fe40003f04270 */
[----:B------:R-:W-:-:S02]  /*3d00*/  FSEL R99, R26, -INF , P1 ;  /* 0xff8000001a637808 */ /* 0x000fc40000800000 */
[----:B------:R-:W-:Y:S02]  /*3d10*/  FMNMX.FTZ R156, R105, R2, !PT ;  /* 0x00000002699c7209 */ /* 0x000fe40007810000 */
[----:B------:R-:W-:Y:S02]  /*3d20*/  FSEL R98, R27, -INF , P0 ;  /* 0xff8000001b627808 */ /* 0x000fe40000000000 */
[----:B------:R-:W-:Y:S01]  /*3d30*/  FMNMX.FTZ R156, R99, R156, !PT ;  /* 0x0000009c639c7209 */ /* 0x000fe20007810000 */
[----:B----4-:R-:W-:Y:S03]  /*3d40*/  LDSM.16.MT88.4 R24, [R60] ;  /* 0x000000003c18783b */ /* 0x010fe60000004200 */
[----:B------:R-:W-:Y:S01]  /*3d50*/  FMNMX.FTZ R156, R98, R156, !PT ;  /* 0x0000009c629c7209 */ /* 0x000fe20007810000 */
[----:B------:R-:W-:Y:S01]  /*3d60*/  LDSM.16.MT88.4 R60, [R131+0x800] ;  /* 0x00080000833c783b */ /* 0x000fe20000004200 */
        /* <DEDUP_REMOVED lines=9> */
[----:B------:R-:W-:Y:S01]  /*3e00*/  FFMA.FTZ R3, R3, c[0x0][0x2d0], -R2 ;  /* 0x0000b40003037a23 */ /* 0x000fe20000010802 */
[----:B-1----:R-:W-:-:S04]  /*3e10*/  FMNMX.FTZ R156, R156, R0, !PT ;  /* 0x000000009c9c7209 */ /* 0x002fc80007810000 */
[C---:B------:R-:W-:Y:S01]  /*3e20*/  FSETP.NEU.FTZ.AND P0, PT, R156.reuse, -INF , PT ;  /* 0xff8000009c00780b */ /* 0x040fe20003f1d000 */
[----:B------:R-:W-:Y:S01]  /*3e30*/  FMUL.FTZ R0, R156, c[0x0][0x2d0] ;  /* 0x0000b4009c007a20 */ /* 0x000fe20000410000 */
[----:B------:R1:W-:Y:S04]  /*3e40*/  MUFU.EX2 R90, R3 ;  /* 0x00000003005a7308 */ /* 0x0003e80000000800 */
[----:B------:R-:W-:Y:S01]  /*3e50*/  FSEL R0, R0, RZ, P0 ;  /* 0x000000ff00007208 */ /* 0x000fe20000000000 */
[--C-:B------:R-:W-:Y:S02]  /*3e60*/  FFMA.FTZ R17, R17, c[0x0][0x2d0], -R2.reuse ;  /* 0x0000b40011117a23 */ /* 0x100fe40000010802 */
[--C-:B------:R-:W-:Y:S02]  /*3e70*/  FFMA.FTZ R10, R10, c[0x0][0x2d0], -R2.reuse ;  /* 0x0000b4000a0a7a23 */ /* 0x100fe40000010802 */
[----:B------:R-:W-:-:S02]  /*3e80*/  FFMA.FTZ R9, R9, c[0x0][0x2d0], -R2 ;  /* 0x0000b40009097a23 */ /* 0x000fc40000010802 */
[----:B------:R-:W-:Y:S02]  /*3e90*/  FFMA.FTZ R4, R4, c[0x0][0x2d0], -R2 ;  /* 0x0000b40004047a23 */ /* 0x000fe40000010802 */
[--C-:B-1----:R-:W-:Y:S02]  /*3ea0*/  FFMA.FTZ R3, R13, c[0x0][0x2d0], -R0.reuse ;  /* 0x0000b4000d037a23 */ /* 0x102fe40000010800 */
[--C-:B------:R-:W-:Y:S02]  /*3eb0*/  FFMA.FTZ R15, R15, c[0x0][0x2d0], -R0.reuse ;  /* 0x0000b4000f0f7a23 */ /* 0x100fe40000010800 */
[----:B------:R1:W-:Y:S01]  /*3ec0*/  MUFU.EX2 R82, R3 ;  /* 0x0000000300527308 */ /* 0x0003e20000000800 */
[----:B------:R-:W-:-:S07]  /*3ed0*/  FFMA.FTZ R14, R14, c[0x0][0x2d0], -R0 ;  /* 0x0000b4000e0e7a23 */ /* 0x000fce0000010800 */
[----:B------:R-:W-:Y:S01]  /*3ee0*/  MUFU.EX2 R85, R17 ;  /* 0x0000001100557308 */ /* 0x000fe20000000800 */
[----:B-1----:R-:W-:-:S07]  /*3ef0*/  FFMA.FTZ R3, R12, c[0x0][0x2d0], -R0 ;  /* 0x0000b4000c037a23 */ /* 0x002fce0000010800 */
[----:B------:R-:W1:Y:S08]  /*3f00*/  MUFU.EX2 R83, R10 ;  /* 0x0000000a00537308 */ /* 0x000e700000000800 */
[----:B------:R-:W-:Y:S08]  /*3f10*/  MUFU.EX2 R87, R9 ;  /* 0x0000000900577308 */ /* 0x000ff00000000800 */
[----:B------:R-:W2:Y:S08]  /*3f20*/  MUFU.EX2 R89, R4 ;  /* 0x0000000400597308 */ /* 0x000eb00000000800 */
[----:B------:R-:W-:Y:S08]  /*3f30*/  MUFU.EX2 R81, R15 ;  /* 0x0000000f00517308 */ /* 0x000ff00000000800 */
[----:B------:R-:W3:Y:S08]  /*3f40*/  MUFU.EX2 R80, R14 ;  /* 0x0000000e00507308 */ /* 0x000ef00000000800 */
[----:B------:R4:W5:Y:S01]  /*3f50*/  MUFU.EX2 R84, R3 ;  /* 0x0000000300547308 */ /* 0x0009620000000800 */
[----:B-1----:R-:W-:Y:S01]  /*3f60*/  F2FP.PACK_AB R12, R83, R85 ;  /* 0x00000055530c723e */ /* 0x002fe200000000ff */
[----:B------:R-:W-:-:S02]  /*3f70*/  FFMA.FTZ R7, R7, c[0x0][0x2d0], -R2 ;  /* 0x0000b40007077a23 */ /* 0x000fc40000010802 */
[----:B----4-:R-:W-:-:S04]  /*3f80*/  FFMA.FTZ R3, R11, c[0x0][0x2d0], -R0 ;  /* 0x0000b4000b037a23 */ /* 0x010fc80000010800 */
[----:B------:R1:W-:Y:S01]  /*3f90*/  MUFU.EX2 R86, R3 ;  /* 0x0000000300567308 */ /* 0x0003e20000000800 */
[----:B--2---:R-:W-:Y:S02]  /*3fa0*/  F2FP.PACK_AB R14, R89, R87 ;  /* 0x00000057590e723e */ /* 0x004fe400000000ff */
[----:B---3--:R-:W-:Y:S02]  /*3fb0*/  F2FP.PACK_AB R13, R80, R81 ;  /* 0x00000051500d723e */ /* 0x008fe400000000ff */
[----:B-----5:R-:W-:Y:S01]  /*3fc0*/  F2FP.PACK_AB R15, R84, R82 ;  /* 0x00000052540f723e */ /* 0x020fe200000000ff */
[----:B------:R-:W-:Y:S02]  /*3fd0*/  FFMA.FTZ R8, R8, c[0x0][0x2d0], -R2 ;  /* 0x0000b40008087a23 */ /* 0x000fe40000010802 */
[----:B-1----:R-:W-:-:S04]  /*3fe0*/  FFMA.FTZ R3, R6, c[0x0][0x2d0], -R0 ;  /* 0x0000b40006037a23 */ /* 0x002fc80000010800 */
[----:B------:R1:W-:Y:S01]  /*3ff0*/  MUFU.EX2 R88, R3 ;  /* 0x0000000300587308 */ /* 0x0003e20000000800 */
[----:B------:R-:W-:-:S07]  /*4000*/  FFMA.FTZ R16, R16, c[0x0][0x2d0], -R2 ;  /* 0x0000b40010107a23 */ /* 0x000fce0000010802 */
[----:B------:R2:W-:Y:S01]  /*4010*/  MUFU.EX2 R94, R7 ;  /* 0x00000007005e7308 */ /* 0x0005e20000000800 */
[----:B-1----:R-:W-:-:S07]  /*4020*/  FFMA.FTZ R3, R5, c[0x0][0x2d0], -R0 ;  /* 0x0000b40005037a23 */ /* 0x002fce0000010800 */
[----:B------:R1:W-:Y:S01]  /*4030*/  MUFU.EX2 R92, R3 ;  /* 0x00000003005c7308 */ /* 0x0003e20000000800 */
[C---:B--2---:R-:W-:Y:S07]  /*4040*/  HMMA.16816.F32 R4, R12.reuse, R20, RZ ;  /* 0x000000140c04723c */ /* 0x044fee00000018ff */
[----:B------:R-:W2:Y:S01]  /*4050*/  MUFU.EX2 R93, R8 ;  /* 0x00000008005d7308 */ /* 0x000ea20000000800 */
[----:B------:R-:W-:Y:S01]  /*4060*/  HMMA.16816.F32 R20, R12, R22, RZ ;  /* 0x000000160c14723c */ /* 0x000fe200000018ff */
[----:B-1----:R-:W-:-:S06]  /*4070*/  FFMA.FTZ R3, R18, c[0x0][0x2d0], -R0 ;  /* 0x0000b40012037a23 */ /* 0x002fcc0000010800 */
[----:B------:R-:W1:Y:S08]  /*4080*/  MUFU.EX2 R95, R16 ;  /* 0x00000010005f7308 */ /* 0x000e700000000800 */
[----:B------:R-:W3:Y:S01]  /*4090*/  MUFU.EX2 R91, R3 ;  /* 0x00000003005b7308 */ /* 0x000ee20000000800 */
[----:B--2---:R-:W-:Y:S02]  /*40a0*/  F2FP.PACK_AB R8, R93, R90 ;  /* 0x0000005a5d08723e */ /* 0x004fe400000000ff */
[----:B------:R-:W-:-:S02]  /*40b0*/  F2FP.PACK_AB R9, R88, R86 ;  /* 0x000000565809723e */ /* 0x000fc400000000ff */
[----:B-1----:R-:W-:Y:S02]  /*40c0*/  F2FP.PACK_AB R10, R95, R94 ;  /* 0x0000005e5f0a723e */ /* 0x002fe400000000ff */
[----:B---3--:R-:W-:-:S07]  /*40d0*/  F2FP.PACK_AB R11, R91, R92 ;  /* 0x0000005c5b0b723e */ /* 0x008fce00000000ff */
[C---:B------:R-:W-:Y:S08]  /*40e0*/  HMMA.16816.F32 R160, R8.reuse, R36, R4 ;  /* 0x0000002408a0723c */ /* 0x040ff00000001804 */
[----:B------:R-:W-:Y:S01]  /*40f0*/  HMMA.16816.F32 R4, R8, R38, R20 ;  /* 0x000000260804723c */ /* 0x000fe20000001814 */
[----:B------:R-:W1:Y:S07]  /*4100*/  LDSM.16.MT88.4 R20, [R248+0x2000] ;  /* 0x00200000f814783b */ /* 0x000e6e0000004200 */
[C---:B------:R-:W-:Y:S11]  /*4110*/  HMMA.16816.F32 R32, R12.reuse, R28, RZ ;  /* 0x0000001c0c20723c */ /* 0x040ff600000018ff */
[----:B------:R-:W-:Y:S05]  /*4120*/  @!UPT UIADD3 URZ, URZ, URZ, URZ ;  /* 0x0000003f3f3ff290 */ /* 0x000fea000fffe03f */
[----:B------:R-:W-:Y:S02]  /*4130*/  IMAD.MOV.U32 R118, RZ, RZ, R6 ;  /* 0x000000ffff767224 */ /* 0x000fe400078e0006 */
[----:B------:R-:W-:Y:S02]  /*4140*/  IMAD.MOV.U32 R117, RZ, RZ, R5 ;  /* 0x000000ffff757224 */ /* 0x000fe400078e0005 */
[----:B------:R-:W-:Y:S02]  /*4150*/  IMAD.MOV.U32 R129, RZ, RZ, R7 ;  /* 0x000000ffff817224 */ /* 0x000fe400078e0007 */
[----:B------:R-:W-:Y:S02]  /*4160*/  IMAD.MOV.U32 R128, RZ, RZ, R4 ;  /* 0x000000ffff807224 */ /* 0x000fe400078e0004 */
[C---:B------:R-:W-:Y:S08]  /*4170*/  HMMA.16816.F32 R4, R12.reuse, R44, RZ ;  /* 0x0000002c0c04723c */ /* 0x040ff000000018ff */
[----:B------:R-:W-:Y:S11]  /*4180*/  HMMA.16816.F32 R16, R12, R30, RZ ;  /* 0x0000001e0c10723c */ /* 0x000ff600000018ff */
[----:B------:R-:W-:Y:S05]  /*4190*/  @!UPT UIADD3 URZ, URZ, URZ, URZ ;  /* 0x0000003f3f3ff290 */ /* 0x000fea000fffe03f */
[C---:B------:R-:W-:Y:S08]  /*41a0*/  HMMA.16816.F32 R28, R8.reuse, R56, R4 ;  /* 0x00000038081c723c */ /* 0x040ff00000001804 */
[C---:B------:R-:W-:Y:S08]  /*41b0*/  HMMA.16816.F32 R132, R8.reuse, R40, R32 ;  /* 0x000000280884723c */ /* 0x040ff00000001820 */
[----:B------:R-:W-:Y:S01]  /*41c0*/  HMMA.16816.F32 R140, R8, R42, R16 ;  /* 0x0000002a088c723c */ /* 0x000fe20000001810 */
[----:B------:R-:W2:Y:S07]  /*41d0*/  LDSM.16.MT88.4 R40, [R252+0x2800] ;  /* 0x00280000fc28783b */ /* 0x000eae0000004200 */
[----:B------:R-:W-:Y:S01]  /*41e0*/  HMMA.16816.F32 R48, R12, R46, RZ ;  /* 0x0000002e0c30723c */ /* 0x000fe200000018ff */
[----:B------:R-:W3:Y:S01]  /*41f0*/  LDSM.16.MT88.4 R44, [R248+0x2800] ;  /* 0x00280000f82c783b */ /* 0x000ee20000004200 */
[----:B------:R-:W-:-:S02]  /*4200*/  IMAD.MOV.U32 R116, RZ, RZ, R31 ;  /* 0x000000ffff747224 */ /* 0x000fc400078e001f */
[----:B------:R-:W-:Y:S02]  /*4210*/  IMAD.MOV.U32 R115, RZ, RZ, R30 ;  /* 0x000000ffff737224 */ /* 0x000fe400078e001e */
[----:B------:R-:W-:Y:S02]  /*4220*/  IMAD.MOV.U32 R114, RZ, RZ, R29 ;  /* 0x000000ffff727224 */ /* 0x000fe400078e001d */
[----:B------:R-:W-:Y:S01]  /*4230*/  IMAD.MOV.U32 R113, RZ, RZ, R28 ;  /* 0x000000ffff717224 */ /* 0x000fe200078e001c */
[C---:B------:R-:W-:Y:S08]  /*4240*/  HMMA.16816.F32 R36, R12.reuse, R24, RZ ;  /* 0x000000180c24723c */ /* 0x040ff000000018ff */
[C---:B------:R-:W-:Y:S08]  /*4250*/  HMMA.16816.F32 R32, R12.reuse, R26, RZ ;  /* 0x0000001a0c20723c */ /* 0x040ff000000018ff */
[C---:B-1----:R-:W-:Y:S08]  /*4260*/  HMMA.16816.F32 R28, R12.reuse, R20, RZ ;  /* 0x000000140c1c723c */ /* 0x042ff000000018ff */
[C---:B------:R-:W-:Y:S08]  /*4270*/  HMMA.16816.F32 R24, R12.reuse, R22, RZ ;  /* 0x000000160c18723c */ /* 0x040ff000000018ff */
[C---:B------:R-:W-:Y:S08]  /*4280*/  HMMA.16816.F32 R20, R12.reuse, R64, RZ ;  /* 0x000000400c14723c */ /* 0x040ff000000018ff */
[C---:B------:R-:W-:Y:S08]  /*4290*/  HMMA.16816.F32 R4, R12.reuse, R68, RZ ;  /* 0x000000440c04723c */ /* 0x040ff000000018ff */
[----:B------:R-:W-:Y:S08]  /*42a0*/  HMMA.16816.F32 R16, R12, R66, RZ ;  /* 0x000000420c10723c */ /* 0x000ff000000018ff */
[C---:B--2---:R-:W-:Y:S08]  /*42b0*/  HMMA.16816.F32 R20, R8.reuse, R40, R20 ;  /* 0x000000280814723c */ /* 0x044ff00000001814 */
[C---:B------:R-:W-:Y:S01]  /*42c0*/  HMMA.16816.F32 R120, R8.reuse, R60, R36 ;  /* 0x0000003c0878723c */ /* 0x040fe20000001824 */
[----:B------:R-:W-:Y:S07]  /*42d0*/  LDSM.16.MT88.4 R36, [R252+0x4000] ;  /* 0x00400000fc24783b */ /* 0x000fee0000004200 */
[C---:B---3--:R-:W-:Y:S08]  /*42e0*/  HMMA.16816.F32 R28, R8.reuse, R44, R28 ;  /* 0x0000002c081c723c */ /* 0x048ff0000000181c */
[C---:B------:R-:W-:Y:S08]  /*42f0*/  HMMA.16816.F32 R4, R8.reuse, R72, R4 ;  /* 0x000000480804723c */ /* 0x040ff00000001804 */
[----:B------:R-:W-:Y:S01]  /*4300*/  HMMA.16816.F32 R148, R8, R58, R48 ;  /* 0x0000003a0894723c */ /* 0x000fe20000001830 */
[----:B------:R-:W1:Y:S01]  /*4310*/  LDSM.16.MT88.4 R48, [R131+0x2800] ;  /* 0x002800008330783b */ /* 0x000e620000004200 */
[----:B------:R-:W-:-:S02]  /*4320*/  IMAD.MOV.U32 R67, RZ, RZ, R21 ;  /* 0x000000ffff437224 */ /* 0x000fc400078e0015 */
[----:B------:R-:W-:Y:S01]  /*4330*/  IMAD.MOV.U32 R66, RZ, RZ, R22 ;  /* 0x000000ffff427224 */ /* 0x000fe200078e0016 */
[----:B------:R-:W2:Y:S01]  /*4340*/  LDSM.16.MT88.4 R56, [R248+0x4800] ;  /* 0x00480000f838783b */ /* 0x000ea20000004200 */
[----:B------:R-:W-:Y:S02]  /*4350*/  IMAD.MOV.U32 R65, RZ, RZ, R23 ;  /* 0x000000ffff417224 */ /* 0x000fe400078e0017 */
[C---:B------:R-:W-:Y:S01]  /*4360*/  HMMA.16816.F32 R188, R8.reuse, R62, R32 ;  /* 0x0000003e08bc723c */ /* 0x040fe20000001820 */
[----:B------:R-:W-:Y:S01]  /*4370*/  IMAD.MOV.U32 R64, RZ, RZ, R20 ;  /* 0x000000ffff407224 */ /* 0x000fe200078e0014 */
[----:B------:R-:W-:Y:S01]  /*4380*/  MOV R112, R121 ;  /* 0x0000007900707202 */ /* 0x000fe20000000f00 */
[----:B------:R-:W-:Y:S01]  /*4390*/  IMAD.MOV.U32 R119, RZ, RZ, R120 ;  /* 0x000000ffff777224 */ /* 0x000fe200078e0078 */
[----:B------:R-:W-:Y:S04]  /*43a0*/  LDSM.16.MT88.4 R32, [R251+0x4800] ;  /* 0x00480000fb20783b */ /* 0x000fe80000004200 */
[----:B------:R-:W-:Y:S01]  /*43b0*/  HMMA.16816.F32 R44, R8, R46, R24 ;  /* 0x0000002e082c723c */ /* 0x000fe20000001818 */
[----:B------:R-:W-:-:S02]  /*43c0*/  IMAD.MOV.U32 R120, RZ, RZ, R28 ;  /* 0x000000ffff787224 */ /* 0x000fc400078e001c */
[----:B------:R-:W-:-:S05]  /*43d0*/  IMAD.MOV.U32 R28, RZ, RZ, R5 ;  /* 0x000000ffff1c7224 */ /* 0x000fca00078e0005 */
[----:B------:R-:W-:Y:S01]  /*43e0*/  HMMA.16816.F32 R60, R8, R42, R16 ;  /* 0x0000002a083c723c */ /* 0x000fe20000001810 */
[----:B------:R-:W3:Y:S07]  /*43f0*/  LDSM.16.MT88.4 R40, [R251+0x4000] ;  /* 0x00400000fb28783b */ /* 0x000eee0000004200 */
[----:B------:R-:W-:Y:S01]  /*4400*/  HMMA.16816.F32 R24, R12, R70, RZ ;  /* 0x000000460c18723c */ /* 0x000fe200000018ff */
[----:B------:R-:W-:Y:S01]  /*4410*/  IMAD.MOV.U32 R125, RZ, RZ, R6 ;  /* 0x000000ffff7d7224 */ /* 0x000fe200078e0006 */
[----:B------:R-:W-:-:S06]  /*4420*/  MOV R124, R4 ;  /* 0x00000004007c7202 */ /* 0x000fcc0000000f00 */
[----:B------:R-:W-:Y:S01]  /*4430*/  HMMA.16816.F32 R20, R12, R52, RZ ;  /* 0x000000340c14723c */ /* 0x000fe200000018ff */
[----:B------:R-:W-:-:S07]  /*4440*/  IMAD.MOV.U32 R130, RZ, RZ, R7 ;  /* 0x000000ffff827224 */ /* 0x000fce00078e0007 */
[C---:B------:R-:W-:Y:S01]  /*4450*/  HMMA.16816.F32 R16, R12.reuse, R54, RZ ;  /* 0x000000360c10723c */ /* 0x040fe200000018ff */
[----:B------:R-:W-:Y:S02]  /*4460*/  IMAD.MOV.U32 R3, RZ, RZ, R123 ;  /* 0x000000ffff037224 */ /* 0x000fe400078e007b */
[----:B------:R-:W-:Y:S02]  /*4470*/  IMAD.MOV.U32 R176, RZ, RZ, R122 ;  /* 0x000000ffffb07224 */ /* 0x000fe400078e007a */
[----:B------:R-:W-:Y:S02]  /*4480*/  IMAD.MOV.U32 R123, RZ, RZ, R29 ;  /* 0x000000ffff7b7224 */ /* 0x000fe400078e001d */
[----:B------:R-:W-:Y:S01]  /*4490*/  IMAD.MOV.U32 R122, RZ, RZ, R31 ;  /* 0x000000ffff7a7224 */ /* 0x000fe200078e001f */
[----:B------:R-:W-:Y:S01]  /*44a0*/  HMMA.16816.F32 R4, R12, R76, RZ ;  /* 0x0000004c0c04723c */ /* 0x000fe200000018ff */
[----:B------:R-:W-:-:S06]  /*44b0*/  IMAD.MOV.U32 R121, RZ, RZ, R30 ;  /* 0x000000ffff797224 */ /* 0x000fcc00078e001e */
[----:B------:R-:W-:Y:S02]  /*44c0*/  IMAD.MOV.U32 R77, RZ, RZ, R28 ;  /* 0x000000ffff4d7224 */ /* 0x000fe400078e001c */
[----:B------:R-:W4:Y:S01]  /*44d0*/  LDSM.16.MT88.4 R28, [R252+0x4800] ;  /* 0x00480000fc1c783b */ /* 0x000f220000004200 */
[C---:B------:R-:W-:Y:S08]  /*44e0*/  HMMA.16816.F32 R68, R8.reuse, R74, R24 ;  /* 0x0000004a0844723c */ /* 0x040ff00000001818 */
[C---:B-1----:R-:W-:Y:S08]  /*44f0*/  HMMA.16816.F32 R72, R8.reuse, R48, R20 ;  /* 0x000000300848723c */ /* 0x042ff00000001814 */
[----:B------:R-:W-:Y:S08]  /*4500*/  HMMA.16816.F32 R164, R8, R50, R16 ;  /* 0x0000003208a4723c */ /* 0x000ff00000001810 */
[C---:B------:R-:W-:Y:S08]  /*4510*/  HMMA.16816.F32 R20, R12.reuse, R36, RZ ;  /* 0x000000240c14723c */ /* 0x040ff000000018ff */
[----:B------:R-:W-:Y:S01]  /*4520*/  HMMA.16816.F32 R16, R12, R38, RZ ;  /* 0x000000260c10723c */ /* 0x000fe200000018ff */
[----:B------:R-:W1:Y:S07]  /*4530*/  LDSM.16.MT88.4 R36, [R131+0x4000] ;  /* 0x004000008324783b */ /* 0x000e6e0000004200 */
[----:B--2---:R-:W-:Y:S08]  /*4540*/  HMMA.16816.F32 R180, R8, R56, R4 ;  /* 0x0000003808b4723c */ /* 0x004ff00000001804 */
[----:B---3--:R-:W-:Y:S08]  /*4550*/  HMMA.16816.F32 R4, R12, R40, RZ ;  /* 0x000000280c04723c */ /* 0x008ff000000018ff */
[----:B----4-:R-:W-:Y:S01]  /*4560*/  HMMA.16816.F32 R152, R8, R28, R20 ;  /* 0x0000001c0898723c */ /* 0x010fe20000001814 */
[----:B------:R-:W2:Y:S07]  /*4570*/  LDSM.16.MT88.4 R20, [R131+0x4800] ;  /* 0x004800008314783b */ /* 0x000eae0000004200 */
[----:B------:R-:W-:Y:S08]  /*4580*/  HMMA.16816.F32 R24, R12, R78, RZ ;  /* 0x0000004e0c18723c */ /* 0x000ff000000018ff */
[----:B------:R-:W-:Y:S08]  /*4590*/  HMMA.16816.F32 R144, R8, R32, R4 ;  /* 0x000000200890723c */ /* 0x000ff00000001804 */
[----:B-1----:R-:W-:Y:S01]  /*45a0*/  HMMA.16816.F32 R4, R12, R36, RZ ;  /* 0x000000240c04723c */ /* 0x002fe200000018ff */
[----:B------:R-:W-:-:S02]  /*45b0*/  IMAD.MOV.U32 R57, RZ, RZ, R123 ;  /* 0x000000ffff397224 */ /* 0x000fc400078e007b */
[----:B------:R-:W-:Y:S02]  /*45c0*/  IMAD.MOV.U32 R78, RZ, RZ, R122 ;  /* 0x000000ffff4e7224 */ /* 0x000fe400078e007a */
[----:B------:R-:W-:-:S03]  /*45d0*/  IMAD.MOV.U32 R56, RZ, RZ, R120 ;  /* 0x000000ffff387224 */ /* 0x000fc600078e0078 */
[----:B------:R-:W-:Y:S01]  /*45e0*/  HMMA.16816.F32 R136, R8, R58, R24 ;  /* 0x0000003a0888723c */ /* 0x000fe20000001818 */
[----:B------:R-:W1:Y:S06]  /*45f0*/  LDSM.16.MT88.4 R24, [R248+0x6000] ;  /* 0x00600000f818783b */ /* 0x000e6c0000004200 */
[----:B------:R-:W-:-:S09]  /*4600*/  IMAD.MOV.U32 R59, RZ, RZ, R121 ;  /* 0x000000ffff3b7224 */ /* 0x000fd200078e0079 */
[----:B--2---:R-:W-:Y:S08]  /*4610*/  HMMA.16816.F32 R120, R8, R20, R4 ;  /* 0x000000140878723c */ /* 0x004ff00000001804 */
[----:B------:R-:W-:Y:S01]  /*4620*/  HMMA.16816.F32 R4, R12, R38, RZ ;  /* 0x000000260c04723c */ /* 0x000fe200000018ff */
[----:B------:R-:W-:Y:S02]  /*4630*/  IMAD.MOV.U32 R58, RZ, RZ, R3 ;  /* 0x000000ffff3a7224 */ /* 0x000fe400078e0003 */
[----:B------:R-:W-:-:S02]  /*4640*/  FADD.FTZ R3, R85, R83 ;  /* 0x0000005355037221 */ /* 0x000fc40000010000 */
[----:B------:R-:W-:Y:S02]  /*4650*/  IMAD.MOV.U32 R49, RZ, RZ, R115 ;  /* 0x000000ffff317224 */ /* 0x000fe400078e0073 */
[----:B------:R-:W-:Y:S02]  /*4660*/  IMAD.MOV.U32 R54, RZ, RZ, R114 ;  /* 0x000000ffff367224 */ /* 0x000fe400078e0072 */
[----:B------:R-:W-:Y:S02]  /*4670*/  IMAD.MOV.U32 R55, RZ, RZ, R113 ;  /* 0x000000ffff377224 */ /* 0x000fe400078e0071 */
[----:B------:R-:W-:Y:S11]  /*4680*/  IMAD.MOV.U32 R85, RZ, RZ, R112 ;  /* 0x000000ffff557224 */ /* 0x000ff600078e0070 */
[----:B------:R-:W-:Y:S02]  /*4690*/  @!UPT UIADD3 URZ, URZ, URZ, URZ ;  /* 0x0000003f3f3ff290 */ /* 0x000fe4000fffe03f */
[----:B------:R-:W-:Y:S01]  /*46a0*/  HMMA.16816.F32 R112, R8, R22, R4 ;  /* 0x000000160870723c */ /* 0x000fe20000001804 */
[----:B------:R-:W2:Y:S07]  /*46b0*/  LDSM.16.MT88.4 R20, [R248+0x6800] ;  /* 0x00680000f814783b */ /* 0x000eae0000004200 */
[----:B-1----:R-:W-:Y:S01]  /*46c0*/  HMMA.16816.F32 R4, R12, R24, RZ ;  /* 0x000000180c04723c */ /* 0x002fe200000018ff */
[----:B------:R-:W-:Y:S02]  /*46d0*/  IMAD.MOV.U32 R79, RZ, RZ, R125 ;  /* 0x000000ffff4f7224 */ /* 0x000fe400078e007d */
[----:B------:R-:W-:-:S05]  /*46e0*/  IMAD.MOV.U32 R76, RZ, RZ, R124 ;  /* 0x000000ffff4c7224 */ /* 0x000fca00078e007c */
[----:B------:R-:W-:Y:S08]  /*46f0*/  HMMA.16816.F32 R124, R8, R30, R16 ;  /* 0x0000001e087c723c */ /* 0x000ff00000001810 */
[----:B------:R-:W-:Y:S01]  /*4700*/  HMMA.16816.F32 R16, R12, R42, RZ ;  /* 0x0000002a0c10723c */ /* 0x000fe200000018ff */
[----:B------:R-:W-:Y:S01]  /*4710*/  IMAD.MOV.U32 R51, RZ, RZ, R119 ;  /* 0x000000ffff337224 */ /* 0x000fe200078e0077 */
[----:B------:R-:W-:-:S06]  /*4720*/  MOV R48, R116 ;  /* 0x0000007400307202 */ /* 0x000fcc0000000f00 */
[----:B--2---:R-:W-:Y:S08]  /*4730*/  HMMA.16816.F32 R184, R8, R20, R4 ;  /* 0x0000001408b8723c */ /* 0x004ff00000001804 */
[----:B------:R-:W-:Y:S01]  /*4740*/  HMMA.16816.F32 R4, R12, R26, RZ ;  /* 0x0000001a0c04723c */ /* 0x000fe200000018ff */
[----:B------:R-:W-:Y:S02]  /*4750*/  IMAD.MOV.U32 R53, RZ, RZ, R118 ;  /* 0x000000ffff357224 */ /* 0x000fe400078e0076 */
[----:B------:R-:W-:-:S02]  /*4760*/  IMAD.MOV.U32 R52, RZ, RZ, R117 ;  /* 0x000000ffff347224 */ /* 0x000fc400078e0075 */
[----:B------:R-:W-:-:S03]  /*4770*/  FADD.FTZ R3, R87, R3 ;  /* 0x0000000357037221 */ /* 0x000fc60000010000 */
[----:B------:R-:W-:Y:S07]  /*4780*/  HMMA.16816.F32 R116, R8, R34, R16 ;  /* 0x000000220874723c */ /* 0x000fee0000001810 */
[----:B------:R-:W-:Y:S02]  /*4790*/  FADD.FTZ R17, R81, R80 ;  /* 0x0000005051117221 */ /* 0x000fe40000010000 */
[----:B------:R-:W-:Y:S02]  /*47a0*/  FADD.FTZ R16, R89, R3 ;  /* 0x0000000359107221 */ /* 0x000fe40000010000 */
[----:B------:R-:W-:-:S02]  /*47b0*/  FADD.FTZ R17, R82, R17 ;  /* 0x0000001152117221 */ /* 0x000fc40000010000 */
[----:B------:R-:W-:Y:S02]  /*47c0*/  IMAD.MOV.U32 R87, RZ, RZ, R176 ;  /* 0x000000ffff577224 */ /* 0x000fe400078e00b0 */
[----:B------:R-:W-:Y:S01]  /*47d0*/  FADD.FTZ R3, R84, R17 ;  /* 0x0000001154037221 */ /* 0x000fe20000010000 */
[----:B------:R-:W-:Y:S01]  /*47e0*/  HMMA.16816.F32 R176, R8, R22, R4 ;  /* 0x0000001608b0723c */ /* 0x000fe20000001804 */
[----:B------:R-:W-:Y:S06]  /*47f0*/  LDSM.16.MT88.4 R20, [R252+0x6800] ;  /* 0x00680000fc14783b */ /* 0x000fec0000004200 */
[----:B------:R-:W-:-:S02]  /*4800*/  FADD.FTZ R4, R90, R16 ;  /* 0x000000105a047221 */ /* 0x000fc40000010000 */
[----:B------:R-:W1:Y:S02]  /*4810*/  LDSM.16.MT88.4 R16, [R252+0x6000] ;  /* 0x00600000fc10783b */ /* 0x000e640000004200 */
[----:B------:R-:W-:Y:S02]  /*4820*/  FADD.FTZ R25, R93, R4 ;  /* 0x000000045d197221 */ /* 0x000fe40000010000 */
[----:B-1----:R-:W-:Y:S01]  /*4830*/  HMMA.16816.F32 R4, R12, R16, RZ ;  /* 0x000000100c04723c */ /* 0x002fe200000018ff */
[----:B------:R-:W-:Y:S02]  /*4840*/  FADD.FTZ R3, R86, R3 ;  /* 0x0000000356037221 */ /* 0x000fe40000010000 */
[--C-:B------:R-:W-:Y:S11]  /*4850*/  FFMA.FTZ R24, R111, c[0x0][0x2d0], -R2.reuse ;  /* 0x0000b4006f187a23 */ /* 0x100ff60000010802 */
[----:B------:R-:W-:Y:S10]  /*4860*/  @!UPT UIADD3 URZ, URZ, URZ, URZ ;  /* 0x0000003f3f3ff290 */ /* 0x000ff4000fffe03f */
[----:B------:R-:W-:Y:S08]  /*4870*/  HMMA.16816.F32 R80, R8, R20, R4 ;  /* 0x000000140850723c */ /* 0x000ff00000001804 */
[----:B------:R-:W-:Y:S01]  /*4880*/  HMMA.16816.F32 R4, R12, R18, RZ ;  /* 0x000000120c04723c */ /* 0x000fe200000018ff */
[--C-:B------:R-:W-:Y:S02]  /*4890*/  FFMA.FTZ R26, R110, c[0x0][0x2d0], -R2.reuse ;  /* 0x0000b4006e1a7a23 */ /* 0x100fe40000010802 */
[----:B------:R-:W-:Y:S01]  /*48a0*/  FADD.FTZ R27, R88, R3 ;  /* 0x00000003581b7221 */ /* 0x000fe20000010000 */
[----:B------:R-:W-:Y:S01]  /*48b0*/  MOV R89, R52 ;  /* 0x0000003400597202 */ /* 0x000fe20000000f00 */
[----:B------:R-:W-:-:S02]  /*48c0*/  FFMA.FTZ R28, R109, c[0x0][0x2d0], -R2 ;  /* 0x0000b4006d1c7a23 */ /* 0x000fc40000010802 */
[----:B------:R-:W-:Y:S02]  /*48d0*/  IMAD.MOV.U32 R110, RZ, RZ, R54 ;  /* 0x000000ffff6e7224 */ /* 0x000fe400078e0036 */
[----:B------:R-:W-:Y:S02]  /*48e0*/  IMAD.MOV.U32 R109, RZ, RZ, R55 ;  /* 0x000000ffff6d7224 */ /* 0x000fe400078e0037 */
[----:B------:R-:W-:Y:S02]  /*48f0*/  IMAD.MOV.U32 R90, RZ, RZ, R53 ;  /* 0x000000ffff5a7224 */ /* 0x000fe400078e0035 */
[----:B------:R-:W-:Y:S02]  /*4900*/  IMAD.MOV.U32 R53, RZ, RZ, R67 ;  /* 0x000000ffff357224 */ /* 0x000fe400078e0043 */
[----:B------:R-:W-:Y:S02]  /*4910*/  IMAD.MOV.U32 R54, RZ, RZ, R66 ;  /* 0x000000ffff367224 */ /* 0x000fe400078e0042 */
[----:B------:R-:W-:-:S02]  /*4920*/  IMAD.MOV.U32 R55, RZ, RZ, R65 ;  /* 0x000000ffff377224 */ /* 0x000fc400078e0041 */
[----:B------:R-:W-:Y:S01]  /*4930*/  IMAD.MOV.U32 R52, RZ, RZ, R64 ;  /* 0x000000ffff347224 */ /* 0x000fe200078e0040 */
[----:B------:R-:W1:Y:S01]  /*4940*/  MUFU.EX2 R3, R24 ;  /* 0x0000001800037308 */ /* 0x000e620000000800 */
[--C-:B------:R-:W-:Y:S02]  /*4950*/  FFMA.FTZ R29, R107, c[0x0][0x2d0], -R2.reuse ;  /* 0x0000b4006b1d7a23 */ /* 0x100fe40000010802 */
[--C-:B------:R-:W-:Y:S01]  /*4960*/  FFMA.FTZ R36, R104, c[0x0][0x2d0], -R2.reuse ;  /* 0x0000b40068247a23 */ /* 0x100fe20000010802 */
[----:B------:R-:W-:Y:S01]  /*4970*/  HMMA.16816.F32 R64, R8, R22, R4 ;  /* 0x000000160840723c */ /* 0x000fe20000001804 */
[--C-:B------:R-:W-:Y:S01]  /*4980*/  FFMA.FTZ R37, R103, c[0x0][0x2d0], -R2.reuse ;  /* 0x0000b40067257a23 */ /* 0x100fe20000010802 */
[----:B------:R-:W-:Y:S01]  /*4990*/  LDSM.16.MT88.4 R20, [R251+0x6800] ;  /* 0x00680000fb14783b */ /* 0x000fe20000004200 */
[--C-:B------:R-:W-:Y:S02]  /*49a0*/  FFMA.FTZ R38, R97, c[0x0][0x2d0], -R2.reuse ;  /* 0x0000b40061267a23 */ /* 0x100fe40000010802 */
[----:B------:R-:W-:-:S02]  /*49b0*/  FFMA.FTZ R39, R96, c[0x0][0x2d0], -R2 ;  /* 0x0000b40060277a23 */ /* 0x000fc40000010802 */
[----:B------:R2:W-:Y:S01]  /*49c0*/  MUFU.EX2 R2, R26 ;  /* 0x0000001a00027308 */ /* 0x0005e20000000800 */
[----:B------:R-:W-:Y:S02]  /*49d0*/  FADD.FTZ R4, R94, R25 ;  /* 0x000000195e047221 */ /* 0x000fe40000010000 */
[----:B------:R-:W-:Y:S02]  /*49e0*/  FADD.FTZ R5, R92, R27 ;  /* 0x0000001b5c057221 */ /* 0x000fe40000010000 */
[--C-:B------:R-:W-:Y:S01]  /*49f0*/  FFMA.FTZ R6, R100, c[0x0][0x2d0], -R0.reuse ;  /* 0x0000b40064067a23 */ /* 0x100fe20000010800 */
[----:B--2---:R-:W2:Y:S01]  /*4a00*/  LDSM.16.MT88.4 R24, [R251+0x6000] ;  /* 0x00600000fb18783b */ /* 0x004ea20000004200 */
[----:B------:R-:W-:Y:S02]  /*4a10*/  FADD.FTZ R18, R91, R5 ;  /* 0x000000055b127221 */ /* 0x000fe40000010000 */
[----:B------:R-:W-:Y:S02]  /*4a20*/  FFMA.FTZ R5, R102, c[0x0][0x2d0], -R0 ;  /* 0x0000b40066057a23 */ /* 0x000fe40000010800 */
[----:B------:R-:W3:Y:S01]  /*4a30*/  MUFU.EX2 R6, R6 ;  /* 0x0000000600067308 */ /* 0x000ee20000000800 */
[----:B------:R-:W-:-:S07]  /*4a40*/  FADD.FTZ R4, R95, R4 ;  /* 0x000000045f047221 */ /* 0x000fce0000010000 */
[----:B------:R-:W4:Y:S08]  /*4a50*/  MUFU.EX2 R5, R5 ;  /* 0x0000000500057308 */ /* 0x000f300000000800 */
[----:B------:R-:W5:Y:S08]  /*4a60*/  MUFU.EX2 R16, R28 ;  /* 0x0000001c00107308 */ /* 0x000f700000000800 */
[----:B------:R4:W2:Y:S01]  /*4a70*/  MUFU.EX2 R7, R29 ;  /* 0x0000001d00077308 */ /* 0x0008a20000000800 */
[----:B-1----:R-:W-:-:S02]  /*4a80*/  FADD.FTZ R4, R3, R4 ;  /* 0x0000000403047221 */ /* 0x002fc40000010000 */
[--C-:B------:R-:W-:Y:S02]  /*4a90*/  FFMA.FTZ R31, R101, c[0x0][0x2d0], -R0.reuse ;  /* 0x0000b400651f7a23 */ /* 0x100fe40000010800 */
[--C-:B------:R-:W-:Y:S02]  /*4aa0*/  FFMA.FTZ R30, R108, c[0x0][0x2d0], -R0.reuse ;  /* 0x0000b4006c1e7a23 */ /* 0x100fe40000010800 */
[--C-:B------:R-:W-:Y:S02]  /*4ab0*/  FFMA.FTZ R33, R106, c[0x0][0x2d0], -R0.reuse ;  /* 0x0000b4006a217a23 */ /* 0x100fe40000010800 */
[--C-:B------:R-:W-:Y:S02]  /*4ac0*/  FFMA.FTZ R32, R105, c[0x0][0x2d0], -R0.reuse ;  /* 0x0000b40069207a23 */ /* 0x100fe40000010800 */
[--C-:B------:R-:W-:Y:S02]  /*4ad0*/  FFMA.FTZ R35, R99, c[0x0][0x2d0], -R0.reuse ;  /* 0x0000b40063237a23 */ /* 0x100fe40000010800 */
[----:B------:R-:W-:-:S02]  /*4ae0*/  FFMA.FTZ R34, R98, c[0x0][0x2d0], -R0 ;  /* 0x0000b40062227a23 */ /* 0x000fc40000010800 */
[----:B---3--:R-:W-:Y:S02]  /*4af0*/  FADD.FTZ R0, R6, R18 ;  /* 0x0000001206007221 */ /* 0x008fe40000010000 */
[C---:B------:R-:W-:Y:S01]  /*4b00*/  FADD.FTZ R17, R2.reuse, R4 ;  /* 0x0000000402117221 */ /* 0x040fe20000010000 */
[----:B------:R-:W-:Y:S01]  /*4b10*/  F2FP.PACK_AB R4, R2, R3 ;  /* 0x000000030204723e */ /* 0x000fe200000000ff */
[C---:B----4-:R-:W-:Y:S01]  /*4b20*/  FADD.FTZ R29, R5.reuse, R0 ;  /* 0x00000000051d7221 */ /* 0x050fe20000010000 */
[----:B------:R-:W-:Y:S01]  /*4b30*/  F2FP.PACK_AB R5, R5, R6 ;  /* 0x000000060505723e */ /* 0x000fe200000000ff */
[----:B-----5:R-:W-:Y:S01]  /*4b40*/  FADD.FTZ R2, R16, R17 ;  /* 0x0000001110027221 */ /* 0x020fe20000010000 */
[C---:B--2---:R-:W-:Y:S02]  /*4b50*/  F2FP.PACK_AB R6, R7.reuse, R16 ;  /* 0x000000100706723e */ /* 0x044fe400000000ff */
[----:B------:R-:W-:Y:S01]  /*4b60*/  HMMA.16816.F32 R16, R12, R24, RZ ;  /* 0x000000180c10723c */ /* 0x000fe200000018ff */
[----:B------:R-:W-:-:S02]  /*4b70*/  FADD.FTZ R28, R7, R2 ;  /* 0x00000002071c7221 */ /* 0x000fc40000010000 */
[----:B------:R-:W-:-:S05]  /*4b80*/  IMAD.MOV.U32 R84, RZ, RZ, R51 ;  /* 0x000000ffff547224 */ /* 0x000fca00078e0033 */
[----:B------:R-:W-:Y:S01]  /*4b90*/  HMMA.16816.F32 R24, R12, R26, RZ ;  /* 0x0000001a0c18723c */ /* 0x000fe200000018ff */
[----:B------:R-:W-:Y:S01]  /*4ba0*/  IMAD.MOV.U32 R86, RZ, RZ, R48 ;  /* 0x000000ffff567224 */ /* 0x000fe200078e0030 */
[----:B------:R-:W1:Y:S01]  /*4bb0*/  MUFU.EX2 R2, R31 ;  /* 0x0000001f00027308 */ /* 0x000e620000000800 */
[----:B------:R-:W-:-:S07]  /*4bc0*/  IMAD.MOV.U32 R111, RZ, RZ, R49 ;  /* 0x000000ffff6f7224 */ /* 0x000fce00078e0031 */
[----:B------:R-:W-:Y:S06]  /*4bd0*/  MUFU.EX2 R0, R30 ;  /* 0x0000001e00007308 */ /* 0x000fec0000000800 */
[----:B------:R-:W-:Y:S02]  /*4be0*/  HMMA.16816.F32 R48, R8, R20, R16 ;  /* 0x000000140830723c */ /* 0x000fe40000001810 */
[----:B------:R-:W2:Y:S08]  /*4bf0*/  MUFU.EX2 R16, R36 ;  /* 0x0000002400107308 */ /* 0x000eb00000000800 */
[----:B------:R-:W3:Y:S01]  /*4c00*/  MUFU.EX2 R3, R37 ;  /* 0x0000002500037308 */ /* 0x000ee20000000800 */
[----:B-1----:R-:W-:-:S07]  /*4c10*/  FADD.FTZ R7, R2, R29 ;  /* 0x0000001d02077221 */ /* 0x002fce0000010000 */
[----:B------:R-:W1:Y:S08]  /*4c20*/  MUFU.EX2 R18, R33 ;  /* 0x0000002100127308 */ /* 0x000e700000000800 */
[----:B------:R-:W4:Y:S01]  /*4c30*/  MUFU.EX2 R20, R38 ;  /* 0x0000002600147308 */ /* 0x000f220000000800 */
[----:B--2---:R-:W-:Y:S01]  /*4c40*/  FADD.FTZ R21, R16, R28 ;  /* 0x0000001c10157221 */ /* 0x004fe20000010000 */
[----:B------:R-:W-:Y:S06]  /*4c50*/  HMMA.16816.F32 R40, R8, R22, R24 ;  /* 0x000000160828723c */ /* 0x000fec0000001818 */
[----:B------:R-:W2:Y:S01]  /*4c60*/  MUFU.EX2 R17, R32 ;  /* 0x0000002000117308 */ /* 0x000ea20000000800 */
[----:B------:R-:W-:-:S07]  /*4c70*/  FADD.FTZ R22, R0, R7 ;  /* 0x0000000700167221 */ /* 0x000fce0000010000 */
[----:B------:R-:W5:Y:S01]  /*4c80*/  MUFU.EX2 R19, R39 ;  /* 0x0000002700137308 */ /* 0x000f620000000800 */
[----:B------:R-:W-:Y:S01]  /*4c90*/  F2FP.PACK_AB R7, R0, R2 ;  /* 0x000000020007723e */ /* 0x000fe200000000ff */
[----:B---3--:R-:W-:Y:S02]  /*4ca0*/  FADD.FTZ R2, R3, R21 ;  /* 0x0000001503027221 */ /* 0x008fe40000010000 */
[----:B------:R-:W-:Y:S02]  /*4cb0*/  IMAD.MOV.U32 R95, RZ, RZ, R86 ;  /* 0x000000ffff5f7224 */ /* 0x000fe400078e0056 */
[----:B------:R-:W-:Y:S02]  /*4cc0*/  IMAD.MOV.U32 R86, RZ, RZ, R87 ;  /* 0x000000ffff567224 */ /* 0x000fe400078e0057 */
[----:B-1----:R-:W-:Y:S02]  /*4cd0*/  FADD.FTZ R0, R18, R22 ;  /* 0x0000001612007221 */ /* 0x002fe40000010000 */
[----:B------:R-:W-:-:S02]  /*4ce0*/  IMAD.MOV.U32 R87, RZ, RZ, R58 ;  /* 0x000000ffff577224 */ /* 0x000fc400078e003a */
[----:B----4-:R-:W-:Y:S02]  /*4cf0*/  FADD.FTZ R2, R20, R2 ;  /* 0x0000000214027221 */ /* 0x010fe40000010000 */
[----:B------:R-:W-:Y:S02]  /*4d00*/  IMAD.MOV.U32 R58, RZ, RZ, R59 ;  /* 0x000000ffff3a7224 */ /* 0x000fe400078e003b */
[----:B------:R-:W-:Y:S01]  /*4d10*/  IMAD.MOV.U32 R104, RZ, RZ, R128 ;  /* 0x000000ffff687224 */ /* 0x000fe200078e0080 */
[----:B------:R-:W-:Y:S01]  /*4d20*/  F2FP.PACK_AB R128, R3, R16 ;  /* 0x000000100380723e */ /* 0x000fe200000000ff */
[----:B------:R-:W-:Y:S02]  /*4d30*/  IMAD.MOV.U32 R59, RZ, RZ, R78 ;  /* 0x000000ffff3b7224 */ /* 0x000fe400078e004e */
[----:B------:R-:W-:Y:S02]  /*4d40*/  IMAD.MOV.U32 R78, RZ, RZ, R79 ;  /* 0x000000ffff4e7224 */ /* 0x000fe400078e004f */
[----:B------:R-:W-:Y:S01]  /*4d50*/  IMAD.MOV.U32 R107, RZ, RZ, R129 ;  /* 0x000000ffff6b7224 */ /* 0x000fe200078e0081 */
[C---:B--2---:R-:W-:Y:S01]  /*4d60*/  F2FP.PACK_AB R129, R17.reuse, R18 ;  /* 0x000000121181723e */ /* 0x044fe200000000ff */
[----:B------:R-:W-:-:S02]  /*4d70*/  FADD.FTZ R3, R17, R0 ;  /* 0x0000000011037221 */ /* 0x000fc40000010000 */
[----:B------:R-:W-:Y:S01]  /*4d80*/  IMAD.MOV.U32 R79, RZ, RZ, R130 ;  /* 0x000000ffff4f7224 */ /* 0x000fe200078e0082 */
[C---:B-----5:R-:W-:Y:S01]  /*4d90*/  F2FP.PACK_AB R130, R19.reuse, R20 ;  /* 0x000000141382723e */ /* 0x060fe200000000ff */
[----:B------:R-:W-:Y:S02]  /*4da0*/  FADD.FTZ R0, R19, R2 ;  /* 0x0000000213007221 */ /* 0x000fe40000010000 */
[----:B------:R-:W1:Y:S01]  /*4db0*/  LDSM.16.MT88.4 R16, [R131+0x6000] ;  /* 0x006000008310783b */ /* 0x000e620000004200 */
[----:B------:R-:W2:Y:S03]  /*4dc0*/  MUFU.EX2 R2, R35 ;  /* 0x0000002300027308 */ /* 0x000ea60000000800 */
[----:B------:R3:W-:Y:S01]  /*4dd0*/  STL [R1+0x64], R0 ;  /* 0x0000640001007387 */ /* 0x0007e20000100800 */
[----:B--2---:R-:W-:-:S04]  /*4de0*/  FADD.FTZ R3, R2, R3 ;  /* 0x0000000302037221 */ /* 0x004fc80000010000 */
[----:B---3--:R-:W2:Y:S02]  /*4df0*/  MUFU.EX2 R0, R34 ;  /* 0x0000002200007308 */ /* 0x008ea40000000800 */
[----:B--2---:R-:W-:Y:S02]  /*4e00*/  FADD.FTZ R20, R0, R3 ;  /* 0x0000000300147221 */ /* 0x004fe40000010000 */
[----:B------:R-:W-:-:S03]  /*4e10*/  IMAD.MOV.U32 R3, RZ, RZ, R131 ;  /* 0x000000ffff037224 */ /* 0x000fc600078e0083 */
[----:B------:R1:W-:Y:S02]  /*4e20*/  STL [R1+0x68], R20 ;  /* 0x0000681401007387 */ /* 0x0003e40000100800 */
[C---:B-1----:R-:W-:Y:S08]  /*4e30*/  HMMA.16816.F32 R20, R12.reuse, R16, RZ ;  /* 0x000000100c14723c */ /* 0x042ff000000018ff */
[----:B------:R-:W-:Y:S01]  /*4e40*/  HMMA.16816.F32 R12, R12, R18, RZ ;  /* 0x000000120c0c723c */ /* 0x000fe200000018ff */
[----:B------:R-:W1:Y:S01]  /*4e50*/  LDSM.16.MT88.4 R16, [R3+0x6800] ;  /* 0x006800000310783b */ /* 0x000e620000004200 */
[----:B------:R-:W-:-:S02]  /*4e60*/  IMAD.MOV.U32 R88, RZ, RZ, R104 ;  /* 0x000000ffff587224 */ /* 0x000fc400078e0068 */
[----:B------:R-:W-:Y:S11]  /*4e70*/  IMAD.MOV.U32 R91, RZ, RZ, R107 ;  /* 0x000000ffff5b7224 */ /* 0x000ff600078e006b */
[----:B------:R-:W-:Y:S01]  /*4e80*/  @!UPT UIADD3 URZ, URZ, URZ, URZ ;  /* 0x0000003f3f3ff290 */ /* 0x000fe2000fffe03f */
[C---:B-1----:R-:W-:Y:S08]  /*4e90*/  HMMA.16816.F32 R20, R8.reuse, R16, R20 ;  /* 0x000000100814723c */ /* 0x042ff00000001814 */
[----:B------:R-:W-:Y:S01]  /*4ea0*/  HMMA.16816.F32 R12, R8, R18, R12 ;  /* 0x00000012080c723c */ /* 0x000fe2000000180c */
[----:B------:R-:W1:Y:S07]  /*4eb0*/  LDSM.16.MT88.4 R8, [R248+0x1000] ;  /* 0x00100000f808783b */ /* 0x000e6e0000004200 */
[C---:B-1----:R-:W-:Y:S08]  /*4ec0*/  HMMA.16816.F32 R160, R4.reuse, R8, R160 ;  /* 0x0000000804a0723c */ /* 0x042ff000000018a0 */
[----:B------:R-:W-:Y:S01]  /*4ed0*/  HMMA.16816.F32 R16, R4, R10, R88 ;  /* 0x0000000a0410723c */ /* 0x000fe20000001858 */
[----:B------:R-:W1:Y:S01]  /*4ee0*/  LDSM.16.MT88.4 R8, [R252+0x1000] ;  /* 0x00100000fc08783b */ /* 0x000e620000004200 */
[----:B------:R-:W-:Y:S01]  /*4ef0*/  IMAD.MOV.U32 R92, RZ, RZ, R109 ;  /* 0x000000ffff5c7224 */ /* 0x000fe200078e006d */
[----:B------:R-:W-:Y:S01]  /*4f00*/  MOV R94, R111 ;  /* 0x0000006f005e7202 */ /* 0x000fe20000000f00 */
[----:B------:R-:W-:-:S04]  /*4f10*/  IMAD.MOV.U32 R93, RZ, RZ, R110 ;  /* 0x000000ffff5d7224 */ /* 0x000fc800078e006e */
        /* <DEDUP_REMOVED lines=19> */
[----:B------:R-:W-:Y:S01]  /*5050*/  HMMA.16816.F32 R76, R4, R10, R164 ;  /* 0x0000000a044c723c */ /* 0x000fe200000018a4 */
[----:B------:R-:W1:Y:S01]  /*5060*/  LDSM.16.MT88.4 R8, [R248+0x5000] ;  /* 0x00500000f808783b */ /* 0x000e620000004200 */
[----:B------:R-:W-:-:S03]  /*5070*/  F2FP.PACK_AB R131, R0, R2 ;  /* 0x000000020083723e */ /* 0x000fc600000000ff */
[----:B------:R-:W-:Y:S03]  /*5080*/  LDSM.16.MT88.4 R164, [R248+0x1800] ;  /* 0x00180000f8a4783b */ /* 0x000fe60000004200 */
[C---:B-1----:R-:W-:Y:S08]  /*5090*/  HMMA.16816.F32 R84, R4.reuse, R8, R180 ;  /* 0x000000080454723c */ /* 0x042ff000000018b4 */
[----:B------:R-:W-:Y:S01]  /*50a0*/  HMMA.16816.F32 R88, R4, R10, R136 ;  /* 0x0000000a0458723c */ /* 0x000fe20000001888 */
[----:B------:R-:W1:Y:S01]  /*50b0*/  LDSM.16.MT88.4 R8, [R252+0x5000] ;  /* 0x00500000fc08783b */ /* 0x000e620000004200 */
[----:B------:R-:W-:-:S03]  /*50c0*/  @P2 IMAD.HI.U32 R2, R159, c[0x0][0x2c8], RZ ;  /* 0x0000b2009f022a27 */ /* 0x000fc600078e00ff */
[----:B------:R-:W-:Y:S03]  /*50d0*/  LDSM.16.MT88.4 R136, [R252+0x1800] ;  /* 0x00180000fc88783b */ /* 0x000fe60000004200 */
[----:B-1----:R-:W-:Y:S01]  /*50e0*/  HMMA.16816.F32 R92, R4, R8, R152 ;  /* 0x00000008045c723c */ /* 0x002fe20000001898 */
[----:B------:R-:W-:-:S07]  /*50f0*/  IMAD.MOV.U32 R0, RZ, RZ, R159 ;  /* 0x000000ffff007224 */ /* 0x000fce00078e009f */
[C---:B------:R-:W-:Y:S01]  /*5100*/  HMMA.16816.F32 R96, R4.reuse, R10, R124 ;  /* 0x0000000a0460723c */ /* 0x040fe2000000187c */
[----:B------:R-:W1:Y:S04]  /*5110*/  LDSM.16.MT88.4 R8, [R251+0x5000] ;  /* 0x00500000fb08783b */ /* 0x000e680000004200 */
[----:B------:R-:W-:Y:S03]  /*5120*/  LDSM.16.MT88.4 R152, [R3+0x1800] ;  /* 0x001800000398783b */ /* 0x000fe60000004200 */
[----:B-1----:R-:W-:Y:S01]  /*5130*/  HMMA.16816.F32 R100, R4, R8, R144 ;  /* 0x000000080464723c */ /* 0x002fe20000001890 */
[----:B------:R-:W-:-:S07]  /*5140*/  @P2 SHF.R.U32.HI R0, RZ, c[0x0][0x2cc], R2 ;  /* 0x0000b300ff002a19 */ /* 0x000fce0000011602 */
[C---:B------:R-:W-:Y:S01]  /*5150*/  HMMA.16816.F32 R104, R4.reuse, R10, R116 ;  /* 0x0000000a0468723c */ /* 0x040fe20000001874 */
[----:B------:R-:W1:Y:S04]  /*5160*/  LDSM.16.MT88.4 R8, [R3+0x5000] ;  /* 0x005000000308783b */ /* 0x000e680000004200 */
[----:B------:R-:W-:Y:S03]  /*5170*/  LDSM.16.MT88.4 R144, [R251+0x1800] ;  /* 0x00180000fb90783b */ /* 0x000fe60000004200 */
[C---:B-1----:R-:W-:Y:S08]  /*5180*/  HMMA.16816.F32 R108, R4.reuse, R8, R120 ;  /* 0x00000008046c723c */ /* 0x042ff00000001878 */
[C---:B------:R-:W-:Y:S01]  /*5190*/  HMMA.16816.F32 R112, R4.reuse, R10, R112 ;  /* 0x0000000a0470723c */ /* 0x040fe20000001870 */
[----:B------:R-:W1:Y:S07]  /*51a0*/  LDSM.16.MT88.4 R8, [R248+0x7000] ;  /* 0x00700000f808783b */ /* 0x000e6e0000004200 */
[C---:B-1----:R-:W-:Y:S08]  /*51b0*/  HMMA.16816.F32 R184, R4.reuse, R8, R184 ;  /* 0x0000000804b8723c */ /* 0x042ff000000018b8 */
[C---:B------:R-:W-:Y:S01]  /*51c0*/  HMMA.16816.F32 R176, R4.reuse, R10, R176 ;  /* 0x0000000a04b0723c */ /* 0x040fe200000018b0 */
[----:B------:R-:W1:Y:S07]  /*51d0*/  LDSM.16.MT88.4 R8, [R252+0x7000] ;  /* 0x00700000fc08783b */ /* 0x000e6e0000004200 */
[C---:B-1----:R-:W-:Y:S01]  /*51e0*/  HMMA.16816.F32 R120, R4.reuse, R8, R80 ;  /* 0x000000080478723c */ /* 0x042fe20000001850 */
[----:B------:R-:W-:Y:S07]  /*51f0*/  LDSM.16.MT88.4 R80, [R252+0x5800] ;  /* 0x00580000fc50783b */ /* 0x000fee0000004200 */
[C---:B------:R-:W-:Y:S01]  /*5200*/  HMMA.16816.F32 R116, R4.reuse, R10, R64 ;  /* 0x0000000a0474723c */ /* 0x040fe20000001840 */
[----:B------:R-:W1:Y:S04]  /*5210*/  LDSM.16.MT88.4 R8, [R251+0x7000] ;  /* 0x00700000fb08783b */ /* 0x000e680000004200 */
[----:B------:R-:W-:Y:S03]  /*5220*/  LDSM.16.MT88.4 R64, [R3+0x3800] ;  /* 0x003800000340783b */ /* 0x000fe60000004200 */
[C---:B-1----:R-:W-:Y:S01]  /*5230*/  HMMA.16816.F32 R124, R4.reuse, R10, R40 ;  /* 0x0000000a047c723c */ /* 0x042fe20000001828 */
[----:B------:R-:W1:Y:S07]  /*5240*/  LDSM.16.MT88.4 R40, [R248+0x3800] ;  /* 0x00380000f828783b */ /* 0x000e6e0000004200 */
[----:B------:R-:W-:Y:S01]  /*5250*/  HMMA.16816.F32 R180, R4, R8, R48 ;  /* 0x0000000804b4723c */ /* 0x000fe20000001830 */
[----:B------:R-:W2:Y:S04]  /*5260*/  LDSM.16.MT88.4 R48, [R252+0x3800] ;  /* 0x00380000fc30783b */ /* 0x000ea80000004200 */
[----:B------:R-:W-:Y:S03]  /*5270*/  LDSM.16.MT88.4 R8, [R3+0x7000] ;  /* 0x007000000308783b */ /* 0x000fe60000004200 */
[C---:B-1----:R-:W-:Y:S08]  /*5280*/  HMMA.16816.F32 R36, R128.reuse, R40, R36 ;  /* 0x000000288024723c */ /* 0x042ff00000001824 */
[C---:B------:R-:W-:Y:S08]  /*5290*/  HMMA.16816.F32 R40, R128.reuse, R42, R44 ;  /* 0x0000002a8028723c */ /* 0x040ff0000000182c */
[C---:B--2---:R-:W-:Y:S08]  /*52a0*/  HMMA.16816.F32 R44, R128.reuse, R48, R52 ;  /* 0x00000030802c723c */ /* 0x044ff00000001834 */
[C---:B------:R-:W-:Y:S01]  /*52b0*/  HMMA.16816.F32 R48, R128.reuse, R50, R56 ;  /* 0x000000328030723c */ /* 0x040fe20000001838 */
[----:B------:R-:W1:Y:S07]  /*52c0*/  LDSM.16.MT88.4 R56, [R251+0x3800] ;  /* 0x00380000fb38783b */ /* 0x000e6e0000004200 */
[C---:B-1----:R-:W-:Y:S08]  /*52d0*/  HMMA.16816.F32 R52, R128.reuse, R56, R60 ;  /* 0x000000388034723c */ /* 0x042ff0000000183c */
[C---:B------:R-:W-:Y:S01]  /*52e0*/  HMMA.16816.F32 R60, R128.reuse, R64, R72 ;  /* 0x00000040803c723c */ /* 0x040fe20000001848 */
[----:B------:R-:W1:Y:S07]  /*52f0*/  LDSM.16.MT88.4 R72, [R248+0x5800] ;  /* 0x00580000f848783b */ /* 0x000e6e0000004200 */
[C---:B------:R-:W-:Y:S08]  /*5300*/  HMMA.16816.F32 R64, R128.reuse, R66, R76 ;  /* 0x000000428040723c */ /* 0x040ff0000000184c */
[C---:B------:R-:W-:Y:S08]  /*5310*/  HMMA.16816.F32 R76, R128.reuse, R80, R92 ;  /* 0x00000050804c723c */ /* 0x040ff0000000185c */
[C---:B------:R-:W-:Y:S01]  /*5320*/  HMMA.16816.F32 R80, R128.reuse, R82, R96 ;  /* 0x000000528050723c */ /* 0x040fe20000001860 */
[----:B------:R-:W2:Y:S07]  /*5330*/  LDSM.16.MT88.4 R96, [R3+0x5800] ;  /* 0x005800000360783b */ /* 0x000eae0000004200 */
[C---:B------:R-:W-:Y:S08]  /*5340*/  HMMA.16816.F32 R56, R128.reuse, R58, R68 ;  /* 0x0000003a8038723c */ /* 0x040ff00000001844 */
[C---:B-1----:R-:W-:Y:S08]  /*5350*/  HMMA.16816.F32 R68, R128.reuse, R72, R84 ;  /* 0x000000488044723c */ /* 0x042ff00000001854 */
[C---:B--2---:R-:W-:Y:S08]  /*5360*/  HMMA.16816.F32 R92, R128.reuse, R96, R108 ;  /* 0x00000060805c723c */ /* 0x044ff0000000186c */
[C---:B------:R-:W-:Y:S01]  /*5370*/  HMMA.16816.F32 R96, R128.reuse, R98, R112 ;  /* 0x000000628060723c */ /* 0x040fe20000001870 */
[----:B------:R-:W1:Y:S07]  /*5380*/  LDSM.16.MT88.4 R112, [R252+0x7800] ;  /* 0x00780000fc70783b */ /* 0x000e6e0000004200 */
[----:B------:R-:W-:Y:S01]  /*5390*/  HMMA.16816.F32 R72, R128, R74, R88 ;  /* 0x0000004a8048723c */ /* 0x000fe20000001858 */
[----:B------:R-:W2:Y:S07]  /*53a0*/  LDSM.16.MT88.4 R88, [R251+0x5800] ;  /* 0x00580000fb58783b */ /* 0x000eae0000004200 */
[C---:B------:R-:W-:Y:S08]  /*53b0*/  HMMA.16816.F32 R20, R4.reuse, R8, R20 ;  /* 0x000000080414723c */ /* 0x040ff00000001814 */
[----:B------:R-:W-:Y:S01]  /*53c0*/  HMMA.16816.F32 R12, R4, R10, R12 ;  /* 0x0000000a040c723c */ /* 0x000fe2000000180c */
[----:B------:R-:W-:Y:S07]  /*53d0*/  LDSM.16.MT88.4 R4, [R3+0x7800] ;  /* 0x007800000304783b */ /* 0x000fee0000004200 */
[----:B-1----:R-:W-:Y:S01]  /*53e0*/  HMMA.16816.F32 R108, R128, R112, R120 ;  /* 0x00000070806c723c */ /* 0x002fe20000001878 */
[----:B------:R-:W1:Y:S01]  /*53f0*/  LDSM.16.MT88.4 R120, [R251+0x7800] ;  /* 0x00780000fb78783b */ /* 0x000e620000004200 */
[----:B------:R-:W-:-:S06]  /*5400*/  IMAD.MOV.U32 R2, RZ, RZ, c[0x0][0x168] ;  /* 0x00005a00ff027624 */ /* 0x000fcc00078e00ff */
[----:B--2---:R-:W-:Y:S01]  /*5410*/  HMMA.16816.F32 R84, R128, R88, R100 ;  /* 0x000000588054723c */ /* 0x004fe20000001864 */
[----:B------:R-:W-:-:S07]  /*5420*/  IADD3 R0, R0, c[0x0][0x1d0], -R2 ;  /* 0x0000740000007a10 */ /* 0x000fce0007ffe802 */
[----:B------:R-:W-:Y:S01]  /*5430*/  HMMA.16816.F32 R88, R128, R90, R104 ;  /* 0x0000005a8058723c */ /* 0x000fe20000001868 */
[----:B------:R-:W2:Y:S01]  /*5440*/  LDSM.16.MT88.4 R104, [R248+0x7800] ;  /* 0x00780000f868783b */ /* 0x000ea20000004200 */
[----:B------:R-:W-:-:S04]  /*5450*/  SHF.R.S32.HI R2, RZ, 0x1f, R0 ;  /* 0x0000001fff027819 */ /* 0x000fc80000011400 */
[----:B------:R-:W-:Y:S02]  /*5460*/  LEA.HI R0, R2, R0, RZ, 0x6 ;  /* 0x0000000002007211 */ /* 0x000fe400078f30ff */
[----:B------:R-:W-:Y:S02]  /*5470*/  HMMA.16816.F32 R112, R128, R114, R116 ;  /* 0x000000728070723c */ /* 0x000fe40000001874 */
[----:B------:R-:W-:-:S04]  /*5480*/  SHF.R.S32.HI R0, RZ, 0x6, R0 ;  /* 0x00000006ff007819 */ /* 0x000fc80000011400 */
[----:B------:R-:W-:Y:S02]  /*5490*/  IMNMX R0, RZ, R0, !PT ;  /* 0x00000000ff007217 */ /* 0x000fe40007800200 */
[C---:B-1----:R-:W-:Y:S08]  /*54a0*/  HMMA.16816.F32 R116, R128.reuse, R120, R180 ;  /* 0x000000788074723c */ /* 0x042ff000000018b4 */
[C---:B------:R-:W-:Y:S08]  /*54b0*/  HMMA.16816.F32 R120, R128.reuse, R122, R124 ;  /* 0x0000007a8078723c */ /* 0x040ff0000000187c */
[----:B------:R-:W-:Y:S07]  /*54c0*/  HMMA.16816.F32 R124, R128, R4, R20 ;  /* 0x00000004807c723c */ /* 0x000fee0000001814 */
[----:B------:R-:W-:-:S05]  /*54d0*/  IADD3 R4, R158, -0x2, RZ ;  /* 0xfffffffe9e047810 */ /* 0x000fca0007ffe0ff */
[----:B------:R1:W-:Y:S04]  /*54e0*/  STL [R1+0x5c], R4 ;  /* 0x00005c0401007387 */ /* 0x0003e80000100800 */
[----:B------:R1:W-:Y:S01]  /*54f0*/  STL [R1+0x88], R0 ;  /* 0x0000880001007387 */ /* 0x0003e20000100800 */
[----:B------:R-:W-:Y:S01]  /*5500*/  ISETP.GE.AND P0, PT, R4, R0, PT ;  /* 0x000000000400720c */ /* 0x000fe20003f06270 */
[C---:B------:R-:W-:Y:S08]  /*5510*/  HMMA.16816.F32 R160, R128.reuse, R164, R160 ;  /* 0x000000a480a0723c */ /* 0x040ff000000018a0 */
[C---:B------:R-:W-:Y:S08]  /*5520*/  HMMA.16816.F32 R132, R128.reuse, R136, R132 ;  /* 0x000000888084723c */ /* 0x040ff00000001884 */
[C---:B------:R-:W-:Y:S08]  /*5530*/  HMMA.16816.F32 R140, R128.reuse, R144, R140 ;  /* 0x00000090808c723c */ /* 0x040ff0000000188c */
[C---:B------:R-:W-:Y:S08]  /*5540*/  HMMA.16816.F32 R148, R128.reuse, R152, R148 ;  /* 0x000000988094723c */ /* 0x040ff00000001894 */
[C---:B--2---:R-:W-:Y:S08]  /*5550*/  HMMA.16816.F32 R100, R128.reuse, R104, R184 ;  /* 0x000000688064723c */ /* 0x044ff000000018b8 */
[C---:B------:R-:W-:Y:S08]  /*5560*/  HMMA.16816.F32 R164, R128.reuse, R166, R16 ;  /* 0x000000a680a4723c */ /* 0x040ff00000001810 */
[C---:B------:R-:W-:Y:S08]  /*5570*/  HMMA.16816.F32 R136, R128.reuse, R138, R24 ;  /* 0x0000008a8088723c */ /* 0x040ff00000001818 */
[C---:B------:R-:W-:Y:S08]  /*5580*/  HMMA.16816.F32 R144, R128.reuse, R146, R28 ;  /* 0x000000928090723c */ /* 0x040ff0000000181c */
[C---:B------:R-:W-:Y:S08]  /*5590*/  HMMA.16816.F32 R152, R128.reuse, R154, R32 ;  /* 0x0000009a8098723c */ /* 0x040ff00000001820 */
[C---:B------:R-:W-:Y:S08]  /*55a0*/  HMMA.16816.F32 R104, R128.reuse, R106, R176 ;  /* 0x0000006a8068723c */ /* 0x040ff000000018b0 */
[----:B------:R-:W-:Y:S01]  /*55b0*/  HMMA.16816.F32 R128, R128, R6, R12 ;  /* 0x000000068080723c */ /* 0x000fe2000000180c */
[----:B------:R-:W-:Y:S01]  /*55c0*/  @!UPT UIADD3 URZ, URZ, URZ, URZ ;  /* 0x0000003f3f3ff290 */ /* 0x000fe2000fffe03f */
[----:B------:R-:W-:Y:S11]  /*55d0*/  @!P0 BRA `(.L_x_476) ;  /* 0x0000411000008947 */ /* 0x000ff60003800000 */
[----:B-1----:R-:W-:Y:S02]  /*55e0*/  MOV R0, R4 ;  /* 0x0000000400007202 */ /* 0x002fe40000000f00 */
[----:B------:R-:W-:-:S02]  /*55f0*/  MOV R158, R156 ;  /* 0x0000009c009e7202 */ /* 0x000fc40000000f00 */
[----:B------:R-:W-:Y:S01]  /*5600*/  MOV R3, R157 ;  /* 0x0000009d00037202 */ /* 0x000fe20000000f00 */
[----:B------:R1:W-:Y:S06]  /*5610*/  STL [R1+0x60], R0 ;  /* 0x0000600001007387 */ /* 0x0003ec0000100800 */
.L_x_477:
[----:B------:R-:W2:Y:S01]  /*5620*/  LDL R2, [R1+0x60] ;  /* 0x0000600001027983 */ /* 0x000ea20000100800 */
[----:B------:R-:W-:Y:S04]  /*5630*/  DEPBAR.LE SB0, 0x0 ;  /* 0x000080000000791a */ /* 0x000fe80000000000 */
[----:B------:R-:W3:Y:S01]  /*5640*/  LDL.64 R16, [R1+0x78] ;  /* 0x0000780001107983 */ /* 0x000ee20000100a00 */
[----:B------:R-:W-:Y:S04]  /*5650*/  WARPSYNC 0xffffffff ;  /* 0xffffffff00007948 */ /* 0x000fe80003800000 */
[----:B------:R-:W4:Y:S05]  /*5660*/  LDL R14, [R1+0x84] ;  /* 0x00008400010e7983 */ /* 0x000f2a0000100800 */
[----:B------:R-:W-:Y:S05]  /*5670*/  STL.64 [R1+0x150], R124 ;  /* 0x0001507c01007387 */ /* 0x000fea0000100a00 */
[----:B-1----:R1:W-:Y:S05]  /*5680*/  STL [R1+0x14c], R126 ;  /* 0x00014c7e01007387 */ /* 0x0023ea0000100800 */
[----:B------:R1:W-:Y:S05]  /*5690*/  STL [R1+0x148], R127 ;  /* 0x0001487f01007387 */ /* 0x0003ea0000100800 */
[----:B------:R-:W-:Y:S05]  /*56a0*/  STL [R1+0x144], R128 ;  /* 0x0001448001007387 */ /* 0x000fea0000100800 */
[----:B------:R-:W-:Y:S05]  /*56b0*/  STL [R1+0x140], R129 ;  /* 0x0001408101007387 */ /* 0x000fea0000100800 */
[----:B------:R1:W-:Y:S05]  /*56c0*/  STL [R1+0x13c], R130 ;  /* 0x00013c8201007387 */ /* 0x0003ea0000100800 */
[----:B------:R1:W-:Y:S05]  /*56d0*/  STL [R1+0x138], R131 ;  /* 0x0001388301007387 */ /* 0x0003ea0000100800 */
[----:B------:R-:W2:Y:S05]  /*56e0*/  LDL R159, [R1+0x8] ;  /* 0x00000800019f7983 */ /* 0x000eaa0000100800 */
[----:B-1----:R-:W2:Y:S05]  /*56f0*/  LDL R126, [R1+0x3c] ;  /* 0x00003c00017e7983 */ /* 0x002eaa0000100800 */
[----:B------:R-:W2:Y:S05]  /*5700*/  LDL R127, [R1+0x58] ;  /* 0x00005800017f7983 */ /* 0x000eaa0000100800 */
[----:B------:R-:W2:Y:S05]  /*5710*/  LDL R130, [R1+0x40] ;  /* 0x0000400001827983 */ /* 0x000eaa0000100800 */
[----:B------:R-:W2:Y:S05]  /*5720*/  LDL R131, [R1+0x44] ;  /* 0x0000440001837983 */ /* 0x000eaa0000100800 */
[----:B------:R-:W-:Y:S06]  /*5730*/  BAR.SYNC.DEFER_BLOCKING 0x0 ;  /* 0x0000000000007b1d */ /* 0x000fec0000010000 */
[----:B------:R-:W-:Y:S05]  /*5740*/  LDSM.16.M88.4 R24, [R249+0x1000] ;  /* 0x00100000f918783b */ /* 0x000fea0000000200 */
[----:B------:R-:W-:Y:S05]  /*5750*/  LDSM.16.M88.4 R32, [R249+0x1800] ;  /* 0x00180000f920783b */ /* 0x000fea0000000200 */
[----:B--2---:R-:W-:Y:S01]  /*5760*/  LDSM.16.M88.4 R180, [R131] ;  /* 0x0000000083b4783b */ /* 0x004fe20000000200 */
[C---:B------:R-:W-:Y:S04]  /*5770*/  ISETP.GE.AND P1, PT, R2.reuse, RZ, PT ;  /* 0x000000ff0200720c */ /* 0x040fe80003f26270 */
[----:B------:R-:W-:Y:S05]  /*5780*/  LDSM.16.M88.4 R176, [R159] ;  /* 0x000000009fb0783b */ /* 0x000fea0000000200 */
[----:B------:R-:W-:Y:S04]  /*5790*/  LDSM.16.M88.4 R184, [R130] ;  /* 0x0000000082b8783b */ /* 0x000fe80000000200 */
[----:B------:R-:W-:Y:S01]  /*57a0*/  @P1 SHF.R.S32.HI R0, RZ, 0x1f, R2 ;  /* 0x0000001fff001819 */ /* 0x000fe20000011402 */
[----:B------:R-:W-:Y:S01]  /*57b0*/  @P1 IMAD.WIDE.U32 R4, R2, c[0x0][0x208], RZ ;  /* 0x0000820002041a25 */ /* 0x000fe200078e00ff */
[----:B---3--:R-:W-:Y:S01]  /*57c0*/  @P1 IADD3 R9, P0, R16, 0x40, RZ ;  /* 0x0000004010091810 */ /* 0x008fe20007f1e0ff */
[----:B------:R1:W-:Y:S02]  /*57d0*/  LDSM.16.M88.4 R188, [R126] ;  /* 0x000000007ebc783b */ /* 0x0003e40000000200 */
[----:B------:R-:W-:Y:S01]  /*57e0*/  @P1 IMAD R0, R0, c[0x0][0x208], RZ ;  /* 0x0000820000001a24 */ /* 0x000fe200078e02ff */
[----:B----4-:R-:W-:Y:S01]  /*57f0*/  @P1 IADD3.X R8, RZ, R14, RZ, P0, !PT ;  /* 0x0000000eff081210 */ /* 0x010fe200007fe4ff */
[----:B------:R-:W-:Y:S02]  /*5800*/  @P1 IMAD.MOV.U32 R6, RZ, RZ, c[0x0][0x20c] ;  /* 0x00008300ff061624 */ /* 0x000fe400078e00ff */
[----:B------:R-:W-:Y:S01]  /*5810*/  @P1 IMAD R0, R2, c[0x0][0x20c], R0 ;  /* 0x0000830002001a24 */ /* 0x000fe200078e0200 */
[C---:B------:R-:W-:Y:S04]  /*5820*/  @P1 SHF.L.U32 R2, R4.reuse, 0x6, RZ ;  /* 0x0000000604021819 */ /* 0x040fe800000006ff */
[----:B------:R-:W-:Y:S01]  /*5830*/  @P1 IADD3 R0, R5, R0, RZ ;  /* 0x0000000005001210 */ /* 0x000fe20007ffe0ff */
[----:B------:R-:W-:Y:S03]  /*5840*/  @P1 IMAD.MOV.U32 R5, RZ, RZ, c[0x0][0x208] ;  /* 0x00008200ff051624 */ /* 0x000fe600078e00ff */
[----:B------:R-:W-:Y:S02]  /*5850*/  @P1 SHF.L.U64.HI R0, R4, 0x6, R0 ;  /* 0x0000000604001819 */ /* 0x000fe40000010200 */
[C---:B------:R-:W-:Y:S04]  /*5860*/  @P1 LEA R4, P0, R5.reuse, R2, 0x5 ;  /* 0x0000000205041211 */ /* 0x040fe800078028ff */
[----:B------:R-:W-:Y:S02]  /*5870*/  @P1 LEA.HI.X R5, R5, R0, R6, 0x5, P0 ;  /* 0x0000000005051211 */ /* 0x000fe400000f2c06 */
[----:B------:R-:W-:Y:S01]  /*5880*/  @P1 IADD3 R6, P0, R2, R16, RZ ;  /* 0x0000001002061210 */ /* 0x000fe20007f1e0ff */
[----:B-1----:R-:W2:Y:S04]  /*5890*/  LDL R126, [R1+0x38] ;  /* 0x00003800017e7983 */ /* 0x002ea80000100800 */
[----:B------:R-:W-:Y:S01]  /*58a0*/  @P1 IMAD.X R10, R0, 0x1, R14, P0 ;  /* 0x00000001000a1824 */ /* 0x000fe200000e060e */
[----:B------:R-:W-:Y:S04]  /*58b0*/  @P1 IADD3 R7, P0, R2, R9, RZ ;  /* 0x0000000902071210 */ /* 0x000fe80007f1e0ff */
[----:B------:R-:W-:Y:S02]  /*58c0*/  @P1 IADD3.X R11, R0, R8, RZ, P0, !PT ;  /* 0x00000008000b1210 */ /* 0x000fe400007fe4ff */
[C---:B------:R-:W-:Y:S04]  /*58d0*/  @P1 LEA R128, P0, R6.reuse, c[0x0][0x1f8], 0x1 ;  /* 0x00007e0006801a11 */ /* 0x040fe800078008ff */
[----:B------:R-:W-:Y:S02]  /*58e0*/  @P1 LEA.HI.X R129, R6, c[0x0][0x1fc], R10, 0x1, P0 ;  /* 0x00007f0006811a11 */ /* 0x000fe400000f0c0a */
[C---:B------:R-:W-:Y:S04]  /*58f0*/  @P1 LEA R30, P0, R7.reuse, c[0x0][0x1f8], 0x1 ;  /* 0x00007e00071e1a11 */ /* 0x040fe800078008ff */
[----:B------:R-:W-:Y:S02]  /*5900*/  @P1 LEA.HI.X R31, R7, c[0x0][0x1fc], R11, 0x1, P0 ;  /* 0x00007f00071f1a11 */ /* 0x000fe400000f0c0b */
[----:B------:R-:W-:Y:S05]  /*5910*/  @P1 IADD3 R7, P0, R16, 0x80, RZ ;  /* 0x0000008010071810 */ /* 0x000fea0007f1e0ff */
[----:B------:R-:W-:Y:S01]  /*5920*/  @P1 IMAD.X R13, RZ, RZ, R14, P0 ;  /* 0x000000ffff0d1224 */ /* 0x000fe200000e060e */
[----:B------:R-:W-:Y:S04]  /*5930*/  @P1 IADD3 R6, P0, R2, R7, RZ ;  /* 0x0000000702061210 */ /* 0x000fe80007f1e0ff */
[----:B------:R-:W-:Y:S02]  /*5940*/  @P1 IADD3.X R10, R0, R13, RZ, P0, !PT ;  /* 0x0000000d000a1210 */ /* 0x000fe400007fe4ff */
        /* <DEDUP_REMOVED lines=8> */
[C---:B------:R-:W-:Y:S05]  /*59d0*/  @P1 IADD3 R0, P0, R4.reuse, R9, RZ ;  /* 0x0000000904001210 */ /* 0x040fea0007f1e0ff */
[C---:B------:R-:W-:Y:S01]  /*59e0*/  @P1 IMAD.X R2, R5.reuse, 0x1, R8, P0 ;  /* 0x0000000105021824 */ /* 0x040fe200000e0608 */
[C---:B------:R-:W-:Y:S01]  /*59f0*/  @P1 IADD3 R7, P0, R4.reuse, R7, RZ ;  /* 0x0000000704071210 */ /* 0x040fe20007f1e0ff */
[----:B------:R-:W1:Y:S03]  /*5a00*/  LDSM.16.M88.4 R8, [R249] ;  /* 0x00000000f908783b */ /* 0x000e660000000200 */
[C---:B------:R-:W-:Y:S02]  /*5a10*/  @P1 IADD3.X R13, R5.reuse, R13, RZ, P0, !PT ;  /* 0x0000000d050d1210 */ /* 0x040fe400007fe4ff */
[C---:B------:R-:W-:Y:S05]  /*5a20*/  @P1 IADD3 R12, P0, R4.reuse, R12, RZ ;  /* 0x0000000c040c1210 */ /* 0x040fea0007f1e0ff */
[C---:B------:R-:W-:Y:S01]  /*5a30*/  @P1 IMAD.X R6, R5.reuse, 0x1, R6, P0 ;  /* 0x0000000105061824 */ /* 0x040fe200000e0606 */
[----:B------:R-:W-:Y:S02]  /*5a40*/  @P1 IADD3 R4, P0, R4, R16, RZ ;  /* 0x0000001004041210 */ /* 0x000fe40007f1e0ff */
[----:B------:R-:W3:Y:S02]  /*5a50*/  LDSM.16.M88.4 R16, [R249+0x800] ;  /* 0x00080000f910783b */ /* 0x000ee40000000200 */
[----:B------:R-:W-:Y:S02]  /*5a60*/  @P1 IADD3.X R5, R5, R14, RZ, P0, !PT ;  /* 0x0000000e05051210 */ /* 0x000fe400007fe4ff */
[C---:B------:R-:W-:Y:S01]  /*5a70*/  @P1 LEA R14, P0, R4.reuse, c[0x0][0x1f8], 0x1 ;  /* 0x00007e00040e1a11 */ /* 0x040fe200078008ff */
[----:B------:R-:W-:Y:S01]  /*5a80*/  @!PT LDS RZ, [RZ] ;  /* 0x00000000fffff984 */ /* 0x000fe20000000800 */
[----:B------:R-:W-:Y:S01]  /*5a90*/  @!PT LDS RZ, [RZ] ;  /* 0x00000000fffff984 */ /* 0x000fe20000000800 */
[----:B------:R-:W-:Y:S01]  /*5aa0*/  @!PT LDS RZ, [RZ] ;  /* 0x00000000fffff984 */ /* 0x000fe20000000800 */
[----:B------:R4:W-:Y:S03]  /*5ab0*/  @P1 LDGSTS.E.BYPASS.LTC128B.128 [R127+0x100], [R128.64], !P6 ;  /* 0x00100000807f1fae */ /* 0x0009e6000f101d46 */
[----:B------:R-:W-:Y:S02]  /*5ac0*/  @P1 LEA.HI.X R15, R4, c[0x0][0x1fc], R5, 0x1, P0 ;  /* 0x00007f00040f1a11 */ /* 0x000fe400000f0c05 */
[C---:B------:R-:W-:Y:S01]  /*5ad0*/  @P1 LEA R20, P0, R0.reuse, c[0x0][0x1f8], 0x1 ;  /* 0x00007e0000141a11 */ /* 0x040fe200078008ff */
[----:B------:R3:W-:Y:S03]  /*5ae0*/  @P1 LDGSTS.E.BYPASS.LTC128B.128 [R127+0x2100], [R30.64], !P5 ;  /* 0x021000001e7f1fae */ /* 0x0007e6000e901d46 */
[----:B------:R-:W-:Y:S02]  /*5af0*/  @P1 LEA.HI.X R21, R0, c[0x0][0x1fc], R2, 0x1, P0 ;  /* 0x00007f0000151a11 */ /* 0x000fe400000f0c02 */
[----:B------:R-:W2:Y:S01]  /*5b00*/  LDL R0, [R1] ;  /* 0x0000000001007983 */ /* 0x000ea20000100800 */
[C---:B------:R-:W-:Y:S04]  /*5b10*/  @P1 LEA R156, P0, R7.reuse, c[0x0][0x1f8], 0x1 ;  /* 0x00007e00079c1a11 */ /* 0x040fe800078008ff */
[----:B------:R3:W-:Y:S01]  /*5b20*/  @P1 LDGSTS.E.BYPASS.LTC128B.128 [R127+0x4100], [R22.64], !P4 ;  /* 0x04100000167f1fae */ /* 0x0007e2000e101d46 */
[----:B------:R-:W-:Y:S02]  /*5b30*/  @P1 LEA.HI.X R157, R7, c[0x0][0x1fc], R13, 0x1, P0 ;  /* 0x00007f00079d1a11 */ /* 0x000fe400000f0c0d */
[C---:B------:R-:W-:Y:S02]  /*5b40*/  @P1 LEA R124, P0, R12.reuse, c[0x0][0x1f8], 0x1 ;  /* 0x00007e000c7c1a11 */ /* 0x040fe400078008ff */
[----:B------:R3:W-:Y:S02]  /*5b50*/  @P1 LDGSTS.E.BYPASS.LTC128B.128 [R127+0x6100], [R28.64], !P3 ;  /* 0x061000001c7f1fae */ /* 0x0007e4000d901d46 */
[----:B------:R-:W-:Y:S02]  /*5b60*/  @P1 LEA.HI.X R125, R12, c[0x0][0x1fc], R6, 0x1, P0 ;  /* 0x00007f000c7d1a11 */ /* 0x000fe400000f0c06 */
[C---:B-1---5:R-:W-:Y:S01]  /*5b70*/  HMMA.16816.F32 R4, R168.reuse, R8, RZ ;  /* 0x00000008a804723c */ /* 0x062fe200000018ff */
[----:B------:R3:W-:Y:S01]  /*5b80*/  @P1 LDGSTS.E.BYPASS.LTC128B.128 [R127+0x1100], [R14.64], !P6 ;  /* 0x011000000e7f1fae */ /* 0x0007e2000f101d46 */
[----:B----4-:R-:W-:Y:S04]  /*5b90*/  IMAD.MOV.U32 R129, RZ, RZ, c[0x0][0x2c4] ;  /* 0x0000b100ff817624 */ /* 0x010fe800078e00ff */
[----:B------:R1:W-:Y:S01]  /*5ba0*/  @P1 LDGSTS.E.BYPASS.LTC128B.128 [R127+0x3100], [R20.64], !P5 ;  /* 0x03100000147f1fae */ /* 0x0003e2000e901d46 */
[----:B------:R-:W-:Y:S01]  /*5bb0*/  ISETP.NE.AND P2, PT, R129, 0x1, PT ;  /* 0x000000018100780c */ /* 0x000fe20003f45270 */
[C---:B------:R-:W-:Y:S03]  /*5bc0*/  HMMA.16816.F32 R8, R168.reuse, R10, RZ ;  /* 0x0000000aa808723c */ /* 0x040fe600000018ff */
[----:B------:R4:W-:Y:S05]  /*5bd0*/  @P1 LDGSTS.E.BYPASS.LTC128B.128 [R127+0x5100], [R156.64], !P4 ;  /* 0x051000009c7f1fae */ /* 0x0009ea000e101d46 */
[----:B------:R1:W-:Y:S05]  /*5be0*/  @P1 LDGSTS.E.BYPASS.LTC128B.128 [R127+0x7100], [R124.64], !P3 ;  /* 0x071000007c7f1fae */ /* 0x0003ea000d901d46 */
[----:B------:R-:W4:Y:S05]  /*5bf0*/  LDL R2, [R1+0x2c] ;  /* 0x00002c0001027983 */ /* 0x000f2a0000100800 */
[----:B------:R-:W0:Y:S01]  /*5c00*/  LDGDEPBAR ;  /* 0x00000000000079af */ /* 0x000e220000000000 */
[C---:B---3--:R-:W-:Y:S08]  /*5c10*/  HMMA.16816.F32 R12, R168.reuse, R16, RZ ;  /* 0x00000010a80c723c */ /* 0x048ff000000018ff */
[C---:B------:R-:W-:Y:S01]  /*5c20*/  HMMA.16816.F32 R16, R168.reuse, R18, RZ ;  /* 0x00000012a810723c */ /* 0x040fe200000018ff */
[----:B-1----:R-:W3:Y:S07]  /*5c30*/  LDL R125, [R1+0x34] ;  /* 0x00003400017d7983 */ /* 0x002eee0000100800 */
[C---:B------:R-:W-:Y:S01]  /*5c40*/  HMMA.16816.F32 R20, R168.reuse, R24, RZ ;  /* 0x00000018a814723c */ /* 0x040fe200000018ff */
[----:B------:R-:W3:Y:S07]  /*5c50*/  LDL R124, [R1+0x30] ;  /* 0x00003000017c7983 */ /* 0x000eee0000100800 */
[C---:B------:R-:W-:Y:S01]  /*5c60*/  HMMA.16816.F32 R24, R168.reuse, R26, RZ ;  /* 0x0000001aa818723c */ /* 0x040fe200000018ff */
[----:B------:R-:W-:Y:S05]  /*5c70*/  STL [R1+0x104], R168 ;  /* 0x000104a801007387 */ /* 0x000fea0000100800 */
[----:B------:R-:W-:Y:S02]  /*5c80*/  STL [R1+0x100], R169 ;  /* 0x000100a901007387 */ /* 0x000fe40000100800 */
[C---:B------:R-:W-:Y:S03]  /*5c90*/  HMMA.16816.F32 R28, R168.reuse, R32, RZ ;  /* 0x00000020a81c723c */ /* 0x040fe600000018ff */
[----:B------:R-:W-:Y:S05]  /*5ca0*/  STL [R1+0xfc], R170 ;  /* 0x0000fcaa01007387 */ /* 0x000fea0000100800 */
[----:B------:R-:W-:Y:S01]  /*5cb0*/  HMMA.16816.F32 R32, R168, R34, RZ ;  /* 0x00000022a820723c */ /* 0x000fe200000018ff */
[----:B------:R-:W-:Y:S05]  /*5cc0*/  STL [R1+0xf8], R171 ;  /* 0x0000f8ab01007387 */ /* 0x000fea0000100800 */
[----:B------:R-:W-:Y:S02]  /*5cd0*/  STL [R1+0x114], R172 ;  /* 0x000114ac01007387 */ /* 0x000fe40000100800 */
[C---:B------:R-:W-:Y:S03]  /*5ce0*/  HMMA.16816.F32 R4, R172.reuse, R176, R4 ;  /* 0x000000b0ac04723c */ /* 0x040fe60000001804 */
[----:B------:R-:W-:Y:S05]  /*5cf0*/  STL [R1+0x110], R173 ;  /* 0x000110ad01007387 */ /* 0x000fea0000100800 */
[C---:B------:R-:W-:Y:S01]  /*5d00*/  HMMA.16816.F32 R8, R172.reuse, R178, R8 ;  /* 0x000000b2ac08723c */ /* 0x040fe20000001808 */
        /* <DEDUP_REMOVED lines=14> */
[----:B------:R-:W-:Y:S01]  /*5df0*/  HMMA.16816.F32 R32, R172, R190, R32 ;  /* 0x000000beac20723c */ /* 0x000fe20000001820 */
[----:B------:R-:W-:Y:S05]  /*5e00*/  STL [R1+0x128], R199 ;  /* 0x000128c701007387 */ /* 0x000fea0000100800 */
[----:B--2---:R-:W1:Y:S05]  /*5e10*/  LDSM.16.M88.4 R176, [R0] ;  /* 0x0000000000b0783b */ /* 0x004e6a0000000200 */
[----:B------:R-:W2:Y:S05]  /*5e20*/  LDSM.16.M88.4 R180, [R0+0x800] ;  /* 0x0008000000b4783b */ /* 0x000eaa0000000200 */
        /* <DEDUP_REMOVED lines=30> */
[----:B------:R1:W4:Y:S07]  /*6010*/  LDSM.16.M88.4 R176, [R126] ;  /* 0x000000007eb0783b */ /* 0x00032e0000000200 */
[C---:B--2---:R-:W-:Y:S08]  /*6020*/  HMMA.16816.F32 R20, R200.reuse, R180, R20 ;  /* 0x000000b4c814723c */ /* 0x044ff00000001814 */
[C---:B------:R-:W-:Y:S01]  /*6030*/  HMMA.16816.F32 R24, R200.reuse, R182, R24 ;  /* 0x000000b6c818723c */ /* 0x040fe20000001818 */
[----:B------:R2:W4:Y:S07]  /*6040*/  LDSM.16.M88.4 R180, [R125] ;  /* 0x000000007db4783b */ /* 0x00052e0000000200 */
[C---:B---3--:R-:W-:Y:S01]  /*6050*/  HMMA.16816.F32 R28, R200.reuse, R184, R28 ;  /* 0x000000b8c81c723c */ /* 0x048fe2000000181c */
[----:B-1----:R-:W3:Y:S07]  /*6060*/  LDL R126, [R1+0x28] ;  /* 0x00002800017e7983 */ /* 0x002eee0000100800 */
[----:B------:R-:W-:Y:S01]  /*6070*/  HMMA.16816.F32 R32, R200, R186, R32 ;  /* 0x000000bac820723c */ /* 0x000fe20000001820 */
[----:B------:R1:W4:Y:S05]  /*6080*/  LDSM.16.M88.4 R184, [R124] ;  /* 0x000000007cb8783b */ /* 0x00032a0000000200 */
[----:B--2---:R-:W2:Y:S02]  /*6090*/  LDL R125, [R1+0x24] ;  /* 0x00002400017d7983 */ /* 0x004ea40000100800 */
[C---:B----4-:R-:W-:Y:S08]  /*60a0*/  HMMA.16816.F32 R4, R204.reuse, R176, R4 ;  /* 0x000000b0cc04723c */ /* 0x050ff00000001804 */
[C---:B------:R-:W-:Y:S01]  /*60b0*/  HMMA.16816.F32 R8, R204.reuse, R178, R8 ;  /* 0x000000b2cc08723c */ /* 0x040fe20000001808 */
[----:B------:R4:W4:Y:S05]  /*60c0*/  LDSM.16.M88.4 R176, [R2] ;  /* 0x0000000002b0783b */ /* 0x00092a0000000200 */
[----:B-1----:R-:W2:Y:S02]  /*60d0*/  LDL R124, [R1+0x20] ;  /* 0x00002000017c7983 */ /* 0x002ea40000100800 */
[C---:B------:R-:W-:Y:S08]  /*60e0*/  HMMA.16816.F32 R12, R204.reuse, R180, R12 ;  /* 0x000000b4cc0c723c */ /* 0x040ff0000000180c */
[C---:B------:R-:W-:Y:S01]  /*60f0*/  HMMA.16816.F32 R16, R204.reuse, R182, R16 ;  /* 0x000000b6cc10723c */ /* 0x040fe20000001810 */
[----:B------:R-:W1:Y:S07]  /*6100*/  LDSM.16.M88.4 R180, [R0+0x2000] ;  /* 0x0020000000b4783b */ /* 0x000e6e0000000200 */
[C---:B------:R-:W-:Y:S01]  /*6110*/  HMMA.16816.F32 R20, R204.reuse, R184, R20 ;  /* 0x000000b8cc14723c */ /* 0x040fe20000001814 */
[----:B----4-:R-:W2:Y:S07]  /*6120*/  LDL R2, [R1+0x1c] ;  /* 0x00001c0001027983 */ /* 0x010eae0000100800 */
        /* <DEDUP_REMOVED lines=33> */
[C---:B------:R-:W-:Y:S08]  /*6340*/  HMMA.16816.F32 R16, R216.reuse, R182, R16 ;  /* 0x000000b6d810723c */ /* 0x040ff00000001810 */
[C---:B------:R-:W-:Y:S08]  /*6350*/  HMMA.16816.F32 R20, R216.reuse, R184, R20 ;  /* 0x000000b8d814723c */ /* 0x040ff00000001814 */
[C---:B------:R-:W-:Y:S08]  /*6360*/  HMMA.16816.F32 R24, R216.reuse, R186, R24 ;  /* 0x000000bad818723c */ /* 0x040ff00000001818 */
[C---:B------:R-:W-:Y:S08]  /*6370*/  HMMA.16816.F32 R28, R216.reuse, R176, R28 ;  /* 0x000000b0d81c723c */ /* 0x040ff0000000181c */
[----:B------:R-:W-:Y:S01]  /*6380*/  HMMA.16816.F32 R32, R216, R178, R32 ;  /* 0x000000b2d820723c */ /* 0x000fe20000001820 */
[----:B---3--:R1:W3:Y:S05]  /*6390*/  LDSM.16.M88.4 R180, [R126] ;  /* 0x000000007eb4783b */ /* 0x0082ea0000000200 */
[----:B--2---:R2:W2:Y:S05]  /*63a0*/  LDSM.16.M88.4 R184, [R125] ;  /* 0x000000007db8783b */ /* 0x0044aa0000000200 */
[----:B-1----:R-:W4:Y:S05]  /*63b0*/  LDL R126, [R1+0x18] ;  /* 0x00001800017e7983 */ /* 0x002f2a0000100800 */
[----:B------:R1:W2:Y:S05]  /*63c0*/  LDSM.16.M88.4 R176, [R124] ;  /* 0x000000007cb0783b */ /* 0x0002aa0000000200 */
[----:B--2---:R-:W2:Y:S01]  /*63d0*/  LDL R125, [R1+0x14] ;  /* 0x00001400017d7983 */ /* 0x004ea20000100800 */
[C---:B---3--:R-:W-:Y:S08]  /*63e0*/  HMMA.16816.F32 R4, R220.reuse, R180, R4 ;  /* 0x000000b4dc04723c */ /* 0x048ff00000001804 */
[C---:B------:R-:W-:Y:S01]  /*63f0*/  HMMA.16816.F32 R8, R220.reuse, R182, R8 ;  /* 0x000000b6dc08723c */ /* 0x040fe20000001808 */
[----:B------:R3:W3:Y:S05]  /*6400*/  LDSM.16.M88.4 R180, [R2] ;  /* 0x0000000002b4783b */ /* 0x0006ea0000000200 */
[----:B-1----:R-:W2:Y:S02]  /*6410*/  LDL R124, [R1+0x10] ;  /* 0x00001000017c7983 */ /* 0x002ea40000100800 */
[C---:B------:R-:W-:Y:S08]  /*6420*/  HMMA.16816.F32 R12, R220.reuse, R184, R12 ;  /* 0x000000b8dc0c723c */ /* 0x040ff0000000180c */
[C---:B------:R-:W-:Y:S01]  /*6430*/  HMMA.16816.F32 R16, R220.reuse, R186, R16 ;  /* 0x000000badc10723c */ /* 0x040fe20000001810 */
[----:B------:R-:W1:Y:S07]  /*6440*/  LDSM.16.M88.4 R184, [R0+0x4000] ;  /* 0x0040000000b8783b */ /* 0x000e6e0000000200 */
[C---:B------:R-:W-:Y:S01]  /*6450*/  HMMA.16816.F32 R20, R220.reuse, R176, R20 ;  /* 0x000000b0dc14723c */ /* 0x040fe20000001814 */
[----:B---3--:R-:W2:Y:S05]  /*6460*/  LDL R2, [R1+0xc] ;  /* 0x00000c0001027983 */ /* 0x008eaa0000100800 */
[----:B------:R-:W2:Y:S02]  /*6470*/  LDL.LU R170, [R1+0x60] ;  /* 0x0000600001aa7983 */ /* 0x000ea40000300800 */
[C---:B------:R-:W-:Y:S03]  /*6480*/  HMMA.16816.F32 R24, R220.reuse, R178, R24 ;  /* 0x000000b2dc18723c */ /* 0x040fe60000001818 */
[----:B------:R-:W1:Y:S05]  /*6490*/  LDSM.16.M88.4 R176, [R0+0x4800] ;  /* 0x0048000000b0783b */ /* 0x000e6a0000000200 */
[----:B------:R-:W2:Y:S01]  /*64a0*/  LDL R128, [R1+0xb4] ;  /* 0x0000b40001807983 */ /* 0x000ea20000100800 */
[C---:B------:R-:W-:Y:S04]  /*64b0*/  HMMA.16816.F32 R28, R220.reuse, R180, R28 ;  /* 0x000000b4dc1c723c */ /* 0x040fe8000000181c */
[----:B------:R-:W2:Y:S04]  /*64c0*/  LDL R131, [R1+0xa4] ;  /* 0x0000a40001837983 */ /* 0x000ea80000100800 */
[----:B------:R-:W-:Y:S01]  /*64d0*/  HMMA.16816.F32 R32, R220, R182, R32 ;  /* 0x000000b6dc20723c */ /* 0x000fe20000001820 */
[----:B------:R-:W1:Y:S05]  /*64e0*/  LDSM.16.M88.4 R180, [R0+0x5000] ;  /* 0x0050000000b4783b */ /* 0x000e6a0000000200 */
[----:B------:R-:W2:Y:S02]  /*64f0*/  LDL R130, [R1+0xb0] ;  /* 0x0000b00001827983 */ /* 0x000ea40000100800 */
        /* <DEDUP_REMOVED lines=33> */
[----:B----4-:R1:W4:Y:S05]  /*6710*/  LDSM.16.M88.4 R184, [R126] ;  /* 0x000000007eb8783b */ /* 0x01032a0000000200 */
[----:B--2---:R-:W2:Y:S05]  /*6720*/  LDSM.16.M88.4 R176, [R125] ;  /* 0x000000007db0783b */ /* 0x004eaa0000000200 */
[----:B-1----:R-:W3:Y:S05]  /*6730*/  LDL R126, [R1+0x80] ;  /* 0x00008000017e7983 */ /* 0x002eea0000100800 */
[----:B------:R1:W2:Y:S01]  /*6740*/  LDSM.16.M88.4 R180, [R124] ;  /* 0x000000007cb4783b */ /* 0x0002a20000000200 */
[C---:B----4-:R-:W-:Y:S08]  /*6750*/  HMMA.16816.F32 R4, R236.reuse, R184, R4 ;  /* 0x000000b8ec04723c */ /* 0x050ff00000001804 */
[C---:B------:R-:W-:Y:S01]  /*6760*/  HMMA.16816.F32 R8, R236.reuse, R186, R8 ;  /* 0x000000baec08723c */ /* 0x040fe20000001808 */
[----:B--2---:R-:W2:Y:S05]  /*6770*/  LDSM.16.M88.4 R184, [R2] ;  /* 0x0000000002b8783b */ /* 0x004eaa0000000200 */
[----:B-1----:R-:W4:Y:S02]  /*6780*/  LDL.64 R124, [R1+0x70] ;  /* 0x00007000017c7983 */ /* 0x002f240000100a00 */
[C---:B------:R-:W-:Y:S03]  /*6790*/  HMMA.16816.F32 R12, R236.reuse, R176, R12 ;  /* 0x000000b0ec0c723c */ /* 0x040fe6000000180c */
[C---:B------:R-:W-:Y:S02]  /*67a0*/  ISETP.GE.AND P1, PT, R170.reuse, 0x1, PT ;  /* 0x00000001aa00780c */ /* 0x040fe40003f26270 */
[----:B------:R-:W-:Y:S03]  /*67b0*/  IADD3 R171, R170, -0x1, RZ ;  /* 0xffffffffaaab7810 */ /* 0x000fe60007ffe0ff */
[C---:B------:R-:W-:Y:S01]  /*67c0*/  HMMA.16816.F32 R16, R236.reuse, R178, R16 ;  /* 0x000000b2ec10723c */ /* 0x040fe20000001810 */
[----:B------:R-:W1:Y:S07]  /*67d0*/  LDSM.16.M88.4 R176, [R0+0x6000] ;  /* 0x0060000000b0783b */ /* 0x000e6e0000000200 */
[C---:B------:R-:W-:Y:S04]  /*67e0*/  HMMA.16816.F32 R20, R236.reuse, R180, R20 ;  /* 0x000000b4ec14723c */ /* 0x040fe80000001814 */
[----:B------:R-:W-:Y:S04]  /*67f0*/  @P1 SHF.R.S32.HI R156, RZ, 0x1f, R171 ;  /* 0x0000001fff9c1819 */ /* 0x000fe800000114ab */
[C---:B------:R-:W-:Y:S01]  /*6800*/  HMMA.16816.F32 R24, R236.reuse, R182, R24 ;  /* 0x000000b6ec18723c */ /* 0x040fe20000001818 */
[----:B------:R-:W1:Y:S03]  /*6810*/  LDSM.16.M88.4 R180, [R0+0x6800] ;  /* 0x0068000000b4783b */ /* 0x000e660000000200 */
[----:B------:R-:W-:Y:S04]  /*6820*/  @P1 IMAD R156, R156, c[0x0][0x1e0], RZ ;  /* 0x000078009c9c1a24 */ /* 0x000fe800078e02ff */
[C---:B------:R-:W-:Y:S01]  /*6830*/  @P1 IMAD R156, R171.reuse, c[0x0][0x1e4], R156 ;  /* 0x00007900ab9c1a24 */ /* 0x040fe200078e029c */
[C---:B--2---:R-:W-:Y:S08]  /*6840*/  HMMA.16816.F32 R28, R236.reuse, R184, R28 ;  /* 0x000000b8ec1c723c */ /* 0x044ff0000000181c */
[----:B------:R-:W-:Y:S01]  /*6850*/  HMMA.16816.F32 R32, R236, R186, R32 ;  /* 0x000000baec20723c */ /* 0x000fe20000001820 */
[----:B------:R-:W2:Y:S07]  /*6860*/  LDSM.16.M88.4 R184, [R0+0x7000] ;  /* 0x0070000000b8783b */ /* 0x000eae0000000200 */
[C---:B-1----:R-:W-:Y:S08]  /*6870*/  HMMA.16816.F32 R4, R240.reuse, R176, R4 ;  /* 0x000000b0f004723c */ /* 0x042ff00000001804 */
[C---:B------:R-:W-:Y:S01]  /*6880*/  HMMA.16816.F32 R8, R240.reuse, R178, R8 ;  /* 0x000000b2f008723c */ /* 0x040fe20000001808 */
[----:B------:R-:W1:Y:S07]  /*6890*/  LDSM.16.M88.4 R176, [R0+0x7800] ;  /* 0x0078000000b0783b */ /* 0x000e6e0000000200 */
[C---:B------:R-:W-:Y:S08]  /*68a0*/  HMMA.16816.F32 R12, R240.reuse, R180, R12 ;  /* 0x000000b4f00c723c */ /* 0x040ff0000000180c */
        /* <DEDUP_REMOVED lines=8> */
[C---:B------:R-:W-:Y:S07]  /*6930*/  HMMA.16816.F32 R4, R244.reuse, R180, R4 ;  /* 0x000000b4f404723c */ /* 0x040fee0000001804 */
[----:B------:R-:W-:Y:S01]  /*6940*/  @P1 IMAD.WIDE.U32 R180, R171, c[0x0][0x1e0], RZ ;  /* 0x00007800abb41a25 */ /* 0x000fe200078e00ff */
[C---:B------:R-:W-:Y:S04]  /*6950*/  HMMA.16816.F32 R8, R244.reuse, R182, R8 ;  /* 0x000000b6f408723c */ /* 0x040fe80000001808 */
[----:B------:R-:W-:Y:S01]  /*6960*/  @P1 IADD3 R156, R181, R156, RZ ;  /* 0x0000009cb59c1210 */ /* 0x000fe20007ffe0ff */
[C---:B------:R-:W-:Y:S03]  /*6970*/  @P1 IMAD.SHL.U32 R157, R180.reuse, 0x40, RZ ;  /* 0x00000040b49d1824 */ /* 0x040fe600078e00ff */
[----:B------:R-:W-:Y:S01]  /*6980*/  @P1 SHF.L.U64.HI R156, R180, 0x6, R156 ;  /* 0x00000006b49c1819 */ /* 0x000fe2000001029c */
[C---:B--2---:R-:W-:Y:S01]  /*6990*/  HMMA.16816.F32 R12, R244.reuse, R184, R12 ;  /* 0x000000b8f40c723c */ /* 0x044fe2000000180c */
[----:B------:R-:W2:Y:S01]  /*69a0*/  LDSM.16.M88.4 R180, [R250+0x7800] ;  /* 0x00780000fab4783b */ /* 0x000ea20000000200 */
[----:B------:R-:W-:Y:S04]  /*69b0*/  DEPBAR.LE SB0, 0x0 ;  /* 0x000080000000791a */ /* 0x000fe80000000000 */
[----:B------:R-:W-:Y:S02]  /*69c0*/  BAR.SYNC.DEFER_BLOCKING 0x0 ;  /* 0x0000000000007b1d */ /* 0x000fe40000010000 */
[C---:B------:R-:W-:Y:S08]  /*69d0*/  HMMA.16816.F32 R16, R244.reuse, R186, R16 ;  /* 0x000000baf410723c */ /* 0x040ff00000001810 */
[C---:B-1----:R-:W-:Y:S08]  /*69e0*/  HMMA.16816.F32 R20, R244.reuse, R176, R20 ;  /* 0x000000b0f414723c */ /* 0x042ff00000001814 */
[C---:B------:R-:W-:Y:S08]  /*69f0*/  HMMA.16816.F32 R24, R244.reuse, R178, R24 ;  /* 0x000000b2f418723c */ /* 0x040ff00000001818 */
[C---:B--2---:R-:W-:Y:S08]  /*6a00*/  HMMA.16816.F32 R28, R244.reuse, R180, R28 ;  /* 0x000000b4f41c723c */ /* 0x044ff0000000181c */
[----:B------:R-:W-:Y:S04]  /*6a10*/  HMMA.16816.F32 R32, R244, R182, R32 ;  /* 0x000000b6f420723c */ /* 0x000fe80000001820 */
[C---:B----4-:R-:W-:Y:S05]  /*6a20*/  @P1 IADD3 R0, P0, R157.reuse, R124, RZ ;  /* 0x0000007c9d001210 */ /* 0x050fea0007f1e0ff */
[----:B---3--:R-:W-:Y:S03]  /*6a30*/  @P1 IMAD.X R2, R156, 0x1, R126, P0 ;  /* 0x000000019c021824 */ /* 0x008fe600000e067e */
[C---:B------:R-:W-:Y:S04]  /*6a40*/  @P1 LEA R184, P0, R0.reuse, c[0x0][0x1c8], 0x1 ;  /* 0x0000720000b81a11 */ /* 0x040fe800078008ff */
[----:B------:R-:W-:Y:S02]  /*6a50*/  @P1 LEA.HI.X R185, R0, c[0x0][0x1cc], R2, 0x1, P0 ;  /* 0x0000730000b91a11 */ /* 0x000fe400000f0c02 */
[----:B------:R-:W-:Y:S02]  /*6a60*/  @P1 IADD3 R189, P0, R124, 0x40, RZ ;  /* 0x000000407cbd1810 */ /* 0x000fe40007f1e0ff */
[----:B------:R-:W-:Y:S01]  /*6a70*/  IADD3 R0, R130, R131, RZ ;  /* 0x0000008382007210 */ /* 0x000fe20007ffe0ff */
[----:B------:R-:W-:Y:S01]  /*6a80*/  @!PT LDS RZ, [RZ] ;  /* 0x00000000fffff984 */ /* 0x000fe20000000800 */
[----:B------:R-:W-:Y:S01]  /*6a90*/  @!PT LDS RZ, [RZ] ;  /* 0x00000000fffff984 */ /* 0x000fe20000000800 */
[----:B------:R-:W-:Y:S01]  /*6aa0*/  @!PT LDS RZ, [RZ] ;  /* 0x00000000fffff984 */ /* 0x000fe20000000800 */
[----:B------:R1:W-:Y:S01]  /*6ab0*/  @P1 LDGSTS.E.BYPASS.LTC128B.128 [R127+0x10100], [R184.64], !P6 ;  /* 0x10100000b87f1fae */ /* 0x0003e2000f101d46 */
[----:B------:R-:W-:Y:S02]  /*6ac0*/  @P1 IADD3.X R190, RZ, R126, RZ, P0, !PT ;  /* 0x0000007effbe1210 */ /* 0x000fe400007fe4ff */
[C---:B------:R-:W-:Y:S01]  /*6ad0*/  @P1 IADD3 R2, P0, R157.reuse, R189, RZ ;  /* 0x000000bd9d021210 */ /* 0x040fe20007f1e0ff */
[----:B------:R-:W-:Y:S04]  /*6ae0*/  @P2 IMAD.HI.U32 R159, R0, c[0x0][0x2c8], RZ ;  /* 0x0000b200009f2a27 */ /* 0x000fe800078e00ff */
[----:B------:R-:W-:Y:S01]  /*6af0*/  @P1 IMAD.X R177, R156, 0x1, R190, P0 ;  /* 0x000000019cb11824 */ /* 0x000fe200000e06be */
[C---:B------:R-:W-:Y:S02]  /*6b00*/  @P1 LEA R176, P0, R2.reuse, c[0x0][0x1c8], 0x1 ;  /* 0x0000720002b01a11 */ /* 0x040fe400078008ff */
[----:B------:R-:W-:Y:S02]  /*6b10*/  @P2 SHF.R.U32.HI R0, RZ, c[0x0][0x2cc], R159 ;  /* 0x0000b300ff002a19 */ /* 0x000fe4000001169f */
[----:B------:R-:W-:Y:S02]  /*6b20*/  @P1 LEA.HI.X R177, R2, c[0x0][0x1cc], R177, 0x1, P0 ;  /* 0x0000730002b11a11 */ /* 0x000fe400000f0cb1 */
[----:B------:R-:W-:Y:S01]  /*6b30*/  @P1 IADD3 R188, P0, R124, 0x80, RZ ;  /* 0x000000807cbc1810 */ /* 0x000fe20007f1e0ff */
[----:B------:R-:W2:Y:S01]  /*6b40*/  SHFL.IDX PT, R179, R0, RZ, 0x1c1f ;  /* 0x001c1fff00b37589 */ /* 0x000ea200000e0000 */
[----:B------:R-:W-:Y:S03]  /*6b50*/  MOV R159, 0xffffffc0 ;  /* 0xffffffc0009f7802 */ /* 0x000fe60000000f00 */
[----:B------:R-:W-:Y:S01]  /*6b60*/  @P1 IMAD.X R186, RZ, RZ, R126, P0 ;  /* 0x000000ffffba1224 */ /* 0x000fe200000e067e */
[----:B------:R3:W-:Y:S01]  /*6b70*/  @P1 LDGSTS.E.BYPASS.LTC128B.128 [R127+0x12100], [R176.64], !P5 ;  /* 0x12100000b07f1fae */ /* 0x0007e2000e901d46 */
[----:B------:R-:W-:Y:S04]  /*6b80*/  IMAD R159, R170, R159, 0x1 ;  /* 0x00000001aa9f7424 */ /* 0x000fe800078e029f */
[----:B------:R4:W1:Y:S02]  /*6b90*/  SHFL.IDX PT, R178, R0, 0x1, 0x1c1f ;  /* 0x003c1f0000b27f89 */ /* 0x00086400000e0000 */
[----:B----4-:R-:W-:Y:S04]  /*6ba0*/  @P1 IADD3 R0, P0, R157, R188, RZ ;  /* 0x000000bc9d001210 */ /* 0x010fe80007f1e0ff */
[----:B------:R-:W-:Y:S02]  /*6bb0*/  @P1 IADD3.X R2, R156, R186, RZ, P0, !PT ;  /* 0x000000ba9c021210 */ /* 0x000fe400007fe4ff */
[C---:B---3--:R-:W-:Y:S04]  /*6bc0*/  @P1 LEA R176, P0, R0.reuse, c[0x0][0x1c8], 0x1 ;  /* 0x0000720000b01a11 */ /* 0x048fe800078008ff */
[----:B------:R-:W-:Y:S02]  /*6bd0*/  @P1 LEA.HI.X R177, R0, c[0x0][0x1cc], R2, 0x1, P0 ;  /* 0x0000730000b11a11 */ /* 0x000fe400000f0c02 */
[----:B------:R-:W-:Y:S02]  /*6be0*/  IADD3 R0, R159, c[0x0][0x1d0], -R128 ;  /* 0x000074009f007a10 */ /* 0x000fe40007ffe880 */
[----:B------:R-:W-:Y:S01]  /*6bf0*/  @P1 IADD3 R180, P0, R124, 0xc0, RZ ;  /* 0x000000c07cb41810 */ /* 0x000fe20007f1e0ff */
[----:B------:R3:W-:Y:S01]  /*6c00*/  @P1 LDGSTS.E.BYPASS.LTC128B.128 [R127+0x14100], [R176.64], !P4 ;  /* 0x14100000b07f1fae */ /* 0x0007e2000e101d46 */
[----:B------:R-:W-:Y:S05]  /*6c10*/  IADD3 R0, R0, -c[0x0][0x168], RZ ;  /* 0x80005a0000007a10 */ /* 0x000fea0007ffe0ff */
[C---:B--2---:R-:W-:Y:S01]  /*6c20*/  IMAD.IADD R2, R0.reuse, 0x1, R179 ;  /* 0x0000000100027824 */ /* 0x044fe200078e02b3 */
[----:B-1----:R-:W-:Y:S01]  /*6c30*/  IADD3 R0, R0, R178, RZ ;  /* 0x000000b200007210 */ /* 0x002fe20007ffe0ff */
[----:B------:R-:W-:Y:S01]  /*6c40*/  @P1 IMAD.X R179, RZ, RZ, R126, P0 ;  /* 0x000000ffffb31224 */ /* 0x000fe200000e067e */
[----:B------:R-:W-:Y:S04]  /*6c50*/  @P1 IADD3 R159, P0, R157, R180, RZ ;  /* 0x000000b49d9f1210 */ /* 0x000fe80007f1e0ff */
[----:B---3--:R-:W-:Y:S02]  /*6c60*/  @P1 IADD3.X R177, R156, R179, RZ, P0, !PT ;  /* 0x000000b39cb11210 */ /* 0x008fe400007fe4ff */
[C---:B------:R-:W-:Y:S04]  /*6c70*/  @P1 LEA R176, P0, R159.reuse, c[0x0][0x1c8], 0x1 ;  /* 0x000072009fb01a11 */ /* 0x040fe800078008ff */
[----:B------:R-:W-:Y:S01]  /*6c80*/  @P1 LEA.HI.X R177, R159, c[0x0][0x1cc], R177, 0x1, P0 ;  /* 0x000073009fb11a11 */ /* 0x000fe200000f0cb1 */
[----:B------:R-:W-:Y:S04]  /*6c90*/  @P1 IMAD.MOV.U32 R159, RZ, RZ, c[0x0][0x1e0] ;  /* 0x00007800ff9f1624 */ /* 0x000fe800078e00ff */
[----:B------:R1:W-:Y:S01]  /*6ca0*/  @P1 LDGSTS.E.BYPASS.LTC128B.128 [R127+0x16100], [R176.64], !P3 ;  /* 0x16100000b07f1fae */ /* 0x0003e2000d901d46 */
[C---:B------:R-:W-:Y:S02]  /*6cb0*/  @P1 LEA R157, P0, R159.reuse, R157, 0x5 ;  /* 0x0000009d9f9d1211 */ /* 0x040fe400078028ff */
[----:B-1----:R-:W-:Y:S04]  /*6cc0*/  @P1 MOV R176, c[0x0][0x1e4] ;  /* 0x0000790000b01a02 */ /* 0x002fe80000000f00 */
[----:B------:R-:W-:Y:S02]  /*6cd0*/  @P1 LEA.HI.X R156, R159, R156, R176, 0x5, P0 ;  /* 0x0000009c9f9c1211 */ /* 0x000fe400000f2cb0 */
[----:B------:R-:W-:Y:S04]  /*6ce0*/  ISETP.GT.AND P0, PT, R2, RZ, PT ;  /* 0x000000ff0200720c */ /* 0x000fe80003f04270 */
[----:B------:R-:W-:Y:S02]  /*6cf0*/  FSEL R185, R4, -INF , P0 ;  /* 0xff80000004b97808 */ /* 0x000fe40000000000 */
[----:B------:R-:W-:Y:S04]  /*6d00*/  ISETP.GT.AND P0, PT, R2, 0x1, PT ;  /* 0x000000010200780c */ /* 0x000fe80003f04270 */
[----:B------:R-:W-:Y:S02]  /*6d10*/  FSEL R181, R5, -INF , P0 ;  /* 0xff80000005b57808 */ /* 0x000fe40000000000 */
[----:B------:R-:W-:Y:S04]  /*6d20*/  ISETP.GT.AND P0, PT, R0, RZ, PT ;  /* 0x000000ff0000720c */ /* 0x000fe80003f04270 */
[----:B------:R-:W-:Y:S02]  /*6d30*/  FSEL R187, R6, -INF , P0 ;  /* 0xff80000006bb7808 */ /* 0x000fe40000000000 */
[----:B------:R-:W-:Y:S02]  /*6d40*/  ISETP.GT.AND P0, PT, R0, 0x1, PT ;  /* 0x000000010000780c */ /* 0x000fe40003f04270 */
[----:B------:R-:W-:Y:S02]  /*6d50*/  FMNMX.FTZ R6, R185, R3, !PT ;  /* 0x00000003b9067209 */ /* 0x000fe40007810000 */
        /* <DEDUP_REMOVED lines=37> */
[----:B------:R-:W-:Y:S04]  /*6fb0*/  ISETP.GT.AND P0, PT, R2, 0x20, PT ;  /* 0x000000200200780c */ /* 0x000fe80003f04270 */
        /* <DEDUP_REMOVED lines=9> */
[----:B------:R-:W-:Y:S04]  /*7050*/  ISETP.GT.AND P0, PT, R2, 0x28, PT ;  /* 0x000000280200780c */ /* 0x000fe80003f04270 */
[----:B------:R-:W-:Y:S02]  /*7060*/  FSEL R199, R24, -INF , P0 ;  /* 0xff80000018c77808 */ /* 0x000fe40000000000 */
[C---:B------:R-:W-:Y:S02]  /*7070*/  ISETP.GT.AND P0, PT, R2.reuse, 0x29, PT ;  /* 0x000000290200780c */ /* 0x040fe40003f04270 */
        /* <DEDUP_REMOVED lines=10> */
[----:B------:R-:W-:Y:S01]  /*7120*/  FSEL R172, R32, -INF , P0 ;  /* 0xff80000020ac7808 */ /* 0x000fe20000000000 */
[----:B------:R-:W-:Y:S01]  /*7130*/  IMAD.MOV.U32 R32, RZ, RZ, R19 ;  /* 0x000000ffff207224 */ /* 0x000fe200078e0013 */
[----:B------:R-:W-:Y:S02]  /*7140*/  ISETP.GT.AND P0, PT, R2, 0x39, PT ;  /* 0x000000390200780c */ /* 0x000fe40003f04270 */
[----:B------:R-:W-:Y:S02]  /*7150*/  FMNMX.FTZ R2, R191, R4, !PT ;  /* 0x00000004bf027209 */ /* 0x000fe40007810000 */
[----:B------:R-:W-:Y:S02]  /*7160*/  FSEL R173, R33, -INF , P0 ;  /* 0xff80000021ad7808 */ /* 0x000fe40000000000 */
[----:B------:R-:W-:Y:S02]  /*7170*/  FMNMX.FTZ R6, R172, R6, !PT ;  /* 0x00000006ac067209 */ /* 0x000fe40007810000 */
[----:B------:R-:W-:Y:S02]  /*7180*/  FMNMX.FTZ R2, R18, R2, !PT ;  /* 0x0000000212027209 */ /* 0x000fe40007810000 */
[----:B------:R-:W-:Y:S02]  /*7190*/  FMNMX.FTZ R6, R173, R6, !PT ;  /* 0x00000006ad067209 */ /* 0x000fe40007810000 */
[----:B------:R-:W-:Y:S02]  /*71a0*/  ISETP.GT.AND P0, PT, R0, 0x28, PT ;  /* 0x000000280000780c */ /* 0x000fe40003f04270 */
[----:B------:R-:W-:Y:S01]  /*71b0*/  FMNMX.FTZ R2, R32, R2, !PT ;  /* 0x0000000220027209 */ /* 0x000fe20007810000 */
[----:B------:R-:W1:Y:S01]  /*71c0*/  SHFL.BFLY PT, R4, R6, 0x2, 0x1f ;  /* 0x0c401f0006047f89 */ /* 0x000e6200000e0000 */
[----:B------:R-:W-:Y:S02]  /*71d0*/  MOV R33, R23 ;  /* 0x0000001700217202 */ /* 0x000fe40000000f00 */
[----:B------:R-:W-:Y:S02]  /*71e0*/  FSEL R193, R26, -INF , P0 ;  /* 0xff8000001ac17808 */ /* 0x000fe40000000000 */
[----:B------:R-:W-:Y:S02]  /*71f0*/  FMNMX.FTZ R2, R22, R2, !PT ;  /* 0x0000000216027209 */ /* 0x000fe40007810000 */
        /* <DEDUP_REMOVED lines=16> */
[----:B------:R-:W-:Y:S02]  /*7300*/  @P1 IADD3 R2, P0, R157, R124, RZ ;  /* 0x0000007c9d021210 */ /* 0x000fe40007f1e0ff */
[----:B-1----:R-:W-:Y:S01]  /*7310*/  FMNMX.FTZ R6, R6, R4, !PT ;  /* 0x0000000406067209 */ /* 0x002fe20007810000 */
[----:B------:R-:W2:Y:S01]  /*7320*/  LDL.LU.64 R124, [R1+0x150] ;  /* 0x00015000017c7983 */ /* 0x000ea20000300a00 */
[----:B------:R-:W-:Y:S01]  /*7330*/  FMNMX.FTZ R0, R169, R0, !PT ;  /* 0x00000000a9007209 */ /* 0x000fe20007810000 */
[----:B------:R-:W-:Y:S01]  /*7340*/  @P1 IMAD.X R4, R156, 0x1, R126, P0 ;  /* 0x000000019c041824 */ /* 0x000fe200000e067e */
[C---:B------:R-:W-:Y:S02]  /*7350*/  @P1 LEA R10, P0, R2.reuse, c[0x0][0x1c8], 0x1 ;  /* 0x00007200020a1a11 */ /* 0x040fe400078008ff */
[----:B------:R-:W3:Y:S01]  /*7360*/  LDL.LU R126, [R1+0x14c] ;  /* 0x00014c00017e7983 */ /* 0x000ee20000300800 */
[----:B------:R-:W-:Y:S02]  /*7370*/  FMNMX.FTZ R0, R159, R0, !PT ;  /* 0x000000009f007209 */ /* 0x000fe40007810000 */
[----:B------:R-:W-:Y:S02]  /*7380*/  @P1 LEA.HI.X R11, R2, c[0x0][0x1cc], R4, 0x1, P0 ;  /* 0x00007300020b1a11 */ /* 0x000fe400000f0c04 */
[C---:B------:R-:W-:Y:S01]  /*7390*/  @P1 IADD3 R4, P0, R157.reuse, R189, RZ ;  /* 0x000000bd9d041210 */ /* 0x040fe20007f1e0ff */
[----:B------:R-:W1:Y:S01]  /*73a0*/  SHFL.BFLY PT, R2, R0, 0x2, 0x1f ;  /* 0x0c401f0000027f89 */ /* 0x000e6200000e0000 */
[----:B------:R-:W-:Y:S02]  /*73b0*/  MOV R35, R18 ;  /* 0x0000001200237202 */ /* 0x000fe40000000f00 */
[----:B------:R-:W-:Y:S02]  /*73c0*/  @P1 IADD3.X R190, R156, R190, RZ, P0, !PT ;  /* 0x000000be9cbe1210 */ /* 0x000fe400007fe4ff */
[C---:B------:R-:W-:Y:S01]  /*73d0*/  @P1 LEA R12, P0, R4.reuse, c[0x0][0x1c8], 0x1 ;  /* 0x00007200040c1a11 */ /* 0x040fe200078008ff */
[----:B------:R4:W-:Y:S03]  /*73e0*/  @P1 LDGSTS.E.BYPASS.LTC128B.128 [R127+0x11100], [R10.64], !P6 ;  /* 0x111000000a7f1fae */ /* 0x0009e6000f101d46 */
[----:B------:R-:W-:Y:S02]  /*73f0*/  @P1 LEA.HI.X R13, R4, c[0x0][0x1cc], R190, 0x1, P0 ;  /* 0x00007300040d1a11 */ /* 0x000fe400000f0cbe */
[C---:B------:R-:W-:Y:S01]  /*7400*/  @P1 IADD3 R4, P0, R157.reuse, R188, RZ ;  /* 0x000000bc9d041210 */ /* 0x040fe20007f1e0ff */
[----:B------:R-:W4:Y:S04]  /*7410*/  SHFL.BFLY PT, R14, R6, 0x1, 0x1f ;  /* 0x0c201f00060e7f89 */ /* 0x000f2800000e0000 */
[C---:B------:R-:W-:Y:S01]  /*7420*/  @P1 IMAD.X R186, R156.reuse, 0x1, R186, P0 ;  /* 0x000000019cba1824 */ /* 0x040fe200000e06ba */
[----:B------:R-:W-:Y:S01]  /*7430*/  @P1 IADD3 R5, P0, R157, R180, RZ ;  /* 0x000000b49d051210 */ /* 0x000fe20007f1e0ff */
[----:B------:R4:W-:Y:S03]  /*7440*/  @P1 LDGSTS.E.BYPASS.LTC128B.128 [R127+0x13100], [R12.64], !P5 ;  /* 0x131000000c7f1fae */ /* 0x0009e6000e901d46 */
[----:B------:R-:W-:Y:S02]  /*7450*/  @P1 IADD3.X R156, R156, R179, RZ, P0, !PT ;  /* 0x000000b39c9c1210 */ /* 0x000fe400007fe4ff */
[----:B------:R-:W-:Y:S02]  /*7460*/  @P1 LEA R8, P0, R4, c[0x0][0x1c8], 0x1 ;  /* 0x0000720004081a11 */ /* 0x000fe400078008ff */
[----:B-1----:R-:W-:Y:S02]  /*7470*/  FMNMX.FTZ R0, R0, R2, !PT ;  /* 0x0000000200007209 */ /* 0x002fe40007810000 */
[----:B------:R-:W-:Y:S02]  /*7480*/  @P1 LEA.HI.X R9, R4, c[0x0][0x1cc], R186, 0x1, P0 ;  /* 0x0000730004091a11 */ /* 0x000fe400000f0cba */
[C---:B------:R-:W-:Y:S01]  /*7490*/  @P1 LEA R4, P0, R5.reuse, c[0x0][0x1c8], 0x1 ;  /* 0x0000720005041a11 */ /* 0x040fe200078008ff */
[----:B------:R-:W1:Y:S03]  /*74a0*/  SHFL.BFLY PT, R2, R0, 0x1, 0x1f ;  /* 0x0c201f0000027f89 */ /* 0x000e6600000e0000 */
[----:B------:R-:W-:Y:S02]  /*74b0*/  @P1 LEA.HI.X R5, R5, c[0x0][0x1cc], R156, 0x1, P0 ;  /* 0x0000730005051a11 */ /* 0x000fe400000f0c9c */
[----:B------:R1:W-:Y:S01]  /*74c0*/  @P1 LDGSTS.E.BYPASS.LTC128B.128 [R127+0x15100], [R8.64], !P4 ;  /* 0x15100000087f1fae */ /* 0x0003e2000e101d46 */
[----:B----4-:R-:W-:Y:S04]  /*74d0*/  FMNMX.FTZ R157, R6, R14, !PT ;  /* 0x0000000e069d7209 */ /* 0x010fe80007810000 */
[----:B------:R4:W-:Y:S01]  /*74e0*/  @P1 LDGSTS.E.BYPASS.LTC128B.128 [R127+0x17100], [R4.64], !P3 ;  /* 0x17100000047f1fae */ /* 0x0009e2000d901d46 */
[C---:B------:R-:W-:Y:S01]  /*74f0*/  FSETP.NEU.FTZ.AND P0, PT, R157.reuse, -INF , PT ;  /* 0xff8000009d00780b */ /* 0x040fe20003f1d000 */
[----:B------:R-:W-:Y:S03]  /*7500*/  FMUL.FTZ R180, R157, c[0x0][0x2d0] ;  /* 0x0000b4009db47a20 */ /* 0x000fe60000410000 */
[----:B------:R-:W4:Y:S02]  /*7510*/  LDSM.16.MT88.4 R12, [R248] ;  /* 0x00000000f80c783b */ /* 0x000f240000004200 */
[----:B------:R-:W-:Y:S03]  /*7520*/  FSEL R180, R180, RZ, P0 ;  /* 0x000000ffb4b47208 */ /* 0x000fe60000000000 */
[----:B------:R-:W4:Y:S02]  /*7530*/  LDSM.16.MT88.4 R20, [R252] ;  /* 0x00000000fc14783b */ /* 0x000f240000004200 */
[--C-:B------:R-:W-:Y:S01]  /*7540*/  FFMA.FTZ R181, R181, c[0x0][0x2d0], -R180.reuse ;  /* 0x0000b400b5b57a23 */ /* 0x100fe200000108b4 */
[----:B-1----:R-:W-:Y:S01]  /*7550*/  FMNMX.FTZ R156, R0, R2, !PT ;  /* 0x00000002009c7209 */ /* 0x002fe20007810000 */
[--C-:B------:R-:W-:Y:S01]  /*7560*/  FFMA.FTZ R185, R185, c[0x0][0x2d0], -R180.reuse ;  /* 0x0000b400b9b97a23 */ /* 0x100fe200000108b4 */
[----:B------:R-:W-:Y:S01]  /*7570*/  FSEL R0, R157, RZ, P0 ;  /* 0x000000ff9d007208 */ /* 0x000fe20000000000 */
[----:B------:R1:W-:Y:S01]  /*7580*/  MUFU.EX2 R186, R181 ;  /* 0x000000b500ba7308 */ /* 0x0003e20000000800 */
[----:B------:R-:W-:Y:S01]  /*7590*/  FSETP.NEU.FTZ.AND P0, PT, R156, -INF , PT ;  /* 0xff8000009c00780b */ /* 0x000fe20003f1d000 */
[--C-:B------:R-:W-:Y:S01]  /*75a0*/  FFMA.FTZ R176, R176, c[0x0][0x2d0], -R180.reuse ;  /* 0x0000b400b0b07a23 */ /* 0x100fe200000108b4 */
[----:B------:R-:W4:Y:S01]  /*75b0*/  LDSM.16.MT88.4 R28, [R251] ;  /* 0x00000000fb1c783b */ /* 0x000f220000004200 */
[----:B------:R-:W-:Y:S01]  /*75c0*/  FADD.FTZ R0, -R0, R3 ;  /* 0x0000000300007221 */ /* 0x000fe20000010100 */
[----:B------:R-:W-:Y:S01]  /*75d0*/  FSEL R2, R156, RZ, P0 ;  /* 0x000000ff9c027208 */ /* 0x000fe20000000000 */
[----:B------:R-:W-:Y:S02]  /*75e0*/  FFMA.FTZ R178, R178, c[0x0][0x2d0], -R180 ;  /* 0x0000b400b2b27a23 */ /* 0x000fe400000108b4 */
[----:B------:R-:W-:Y:S01]  /*75f0*/  FMUL.FTZ R0, R0, c[0x0][0x2d0] ;  /* 0x0000b40000007a20 */ /* 0x000fe20000410000 */
[----:B------:R-:W0:Y:S01]  /*7600*/  LDGDEPBAR ;  /* 0x00000000000079af */ /* 0x000e220000000000 */
[----:B------:R-:W-:Y:S04]  /*7610*/  MUFU.EX2 R185, R185 ;  /* 0x000000b900b97308 */ /* 0x000fe80000000800 */
[----:B----4-:R-:W3:Y:S05]  /*7620*/  LDL.LU R127, [R1+0x148] ;  /* 0x00014800017f7983 */ /* 0x010eea0000300800 */
[----:B------:R-:W2:Y:S01]  /*7630*/  LDL R188, [R1+0x48] ;  /* 0x0000480001bc7983 */ /* 0x000ea20000100800 */
[----:B------:R-:W1:Y:S02]  /*7640*/  MUFU.EX2 R3, R0 ;  /* 0x0000000000037308 */ /* 0x000e640000000800 */
[----:B-1----:R-:W-:Y:S05]  /*7650*/  FMUL.FTZ R181, R156, c[0x0][0x2d0] ;  /* 0x0000b4009cb57a20 */ /* 0x002fea0000410000 */
[----:B------:R-:W-:Y:S03]  /*7660*/  FSEL R181, R181, RZ, P0 ;  /* 0x000000ffb5b57208 */ /* 0x000fe60000000000 */
[----:B------:R1:W-:Y:S02]  /*7670*/  MUFU.EX2 R189, R176 ;  /* 0x000000b000bd7308 */ /* 0x0003e40000000800 */
[--C-:B------:R-:W-:Y:S02]  /*7680*/  FFMA.FTZ R187, R187, c[0x0][0x2d0], -R181.reuse ;  /* 0x0000b400bbbb7a23 */ /* 0x100fe400000108b5 */
[--C-:B------:R-:W-:Y:S02]  /*7690*/  FFMA.FTZ R184, R184, c[0x0][0x2d0], -R181.reuse ;  /* 0x0000b400b8b87a23 */ /* 0x100fe400000108b5 */
[--C-:B------:R-:W-:Y:S02]  /*76a0*/  FFMA.FTZ R177, R177, c[0x0][0x2d0], -R181.reuse ;  /* 0x0000b400b1b17a23 */ /* 0x100fe400000108b5 */
[--C-:B------:R-:W-:Y:S02]  /*76b0*/  FFMA.FTZ R7, R7, c[0x0][0x2d0], -R181.reuse ;  /* 0x0000b40007077a23 */ /* 0x100fe400000108b5 */
[----:B------:R-:W1:Y:S01]  /*76c0*/  MUFU.EX2 R182, R178 ;  /* 0x000000b200b67308 */ /* 0x000e620000000800 */
[----:B------:R-:W-:Y:S02]  /*76d0*/  FFMA.FTZ R159, R159, c[0x0][0x2d0], -R181 ;  /* 0x0000b4009f9f7a23 */ /* 0x000fe400000108b5 */
[C---:B------:R-:W-:Y:S02]  /*76e0*/  FMUL.FTZ R24, R3.reuse, R144 ;  /* 0x0000009003187220 */ /* 0x040fe40000410000 */
[----:B------:R-:W3:Y:S01]  /*76f0*/  LDL R144, [R1+0x4] ;  /* 0x0000040001907983 */ /* 0x000ee20000100800 */
[----:B------:R-:W-:Y:S02]  /*7700*/  FADD.FTZ R0, -R2, R158 ;  /* 0x0000009e02007221 */ /* 0x000fe40000010100 */
[C---:B------:R-:W-:Y:S02]  /*7710*/  FMUL.FTZ R4, R3.reuse, R160 ;  /* 0x000000a003047220 */ /* 0x040fe40000410000 */
[----:B------:R-:W-:Y:S01]  /*7720*/  FMUL.FTZ R0, R0, c[0x0][0x2d0] ;  /* 0x0000b40000007a20 */ /* 0x000fe20000410000 */
[----:B------:R-:W-:Y:S01]  /*7730*/  MUFU.EX2 R183, R184 ;  /* 0x000000b800b77308 */ /* 0x000fe20000000800 */
[C---:B------:R-:W-:Y:S01]  /*7740*/  FMUL.FTZ R5, R3.reuse, R161 ;  /* 0x000000a103057220 */ /* 0x040fe20000410000 */
[----:B-1----:R-:W-:Y:S01]  /*7750*/  F2FP.PACK_AB R176, R186, R185 ;  /* 0x000000b9bab0723e */ /* 0x002fe200000000ff */
[C---:B------:R-:W-:Y:S01]  /*7760*/  FMUL.FTZ R8, R3.reuse, R164 ;  /* 0x000000a403087220 */ /* 0x040fe20000410000 */
[----:B------:R-:W-:Y:S01]  /*7770*/  MOV R161, R32 ;  /* 0x0000002000a17202 */ /* 0x000fe20000000f00 */
[C---:B------:R-:W-:Y:S02]  /*7780*/  FMUL.FTZ R9, R3.reuse, R165 ;  /* 0x000000a503097220 */ /* 0x040fe40000410000 */
[C---:B------:R-:W-:Y:S02]  /*7790*/  FMUL.FTZ R16, R3.reuse, R136 ;  /* 0x0000008803107220 */ /* 0x040fe40000410000 */
[C---:B------:R-:W-:Y:S01]  /*77a0*/  FMUL.FTZ R17, R3.reuse, R137 ;  /* 0x0000008903117220 */ /* 0x040fe20000410000 */
[----:B------:R-:W-:Y:S01]  /*77b0*/  MUFU.EX2 R190, R177 ;  /* 0x000000b100be7308 */ /* 0x000fe20000000800 */
[C---:B------:R-:W-:Y:S01]  /*77c0*/  FMUL.FTZ R25, R3.reuse, R145 ;  /* 0x0000009103197220 */ /* 0x040fe20000410000 */
[----:B------:R-:W-:Y:S01]  /*77d0*/  F2FP.PACK_AB R178, R182, R189 ;  /* 0x000000bdb6b2723e */ /* 0x000fe200000000ff */
[----:B------:R-:W-:Y:S02]  /*77e0*/  IMAD.MOV.U32 R160, RZ, RZ, R35 ;  /* 0x000000ffffa07224 */ /* 0x000fe400078e0023 */
[----:B------:R-:W-:Y:S02]  /*77f0*/  IMAD.MOV.U32 R158, RZ, RZ, R33 ;  /* 0x000000ffff9e7224 */ /* 0x000fe400078e0021 */
[C---:B------:R-:W-:Y:S03]  /*7800*/  FMUL.FTZ R32, R3.reuse, R152 ;  /* 0x0000009803207220 */ /* 0x040fe60000410000 */
[----:B------:R-:W1:Y:S01]  /*7810*/  MUFU.EX2 R184, R7 ;  /* 0x0000000700b87308 */ /* 0x000e620000000800 */
        /* <DEDUP_REMOVED lines=13> */
[C---:B------:R-:W-:Y:S01]  /*78f0*/  FMUL.FTZ R56, R3.reuse, R56 ;  /* 0x0000003803387220 */ /* 0x040fe20000410000 */
[----:B-1----:R-:W-:Y:S01]  /*7900*/  F2FP.PACK_AB R179, R184, R190 ;  /* 0x000000beb8b3723e */ /* 0x002fe200000000ff */
[C---:B------:R-:W-:Y:S01]  /*7910*/  FMUL.FTZ R57, R3.reuse, R57 ;  /* 0x0000003903397220 */ /* 0x040fe20000410000 */
[----:B------:R-:W-:Y:S01]  /*7920*/  MOV R164, R184 ;  /* 0x000000b800a47202 */ /* 0x000fe20000000f00 */
[--C-:B------:R-:W-:Y:S02]  /*7930*/  FFMA.FTZ R2, R128, c[0x0][0x2d0], -R180.reuse ;  /* 0x0000b40080027a23 */ /* 0x100fe400000108b4 */
[C---:B------:R-:W-:Y:S01]  /*7940*/  FMUL.FTZ R60, R3.reuse, R60 ;  /* 0x0000003c033c7220 */ /* 0x040fe20000410000 */
[----:B------:R-:W3:Y:S01]  /*7950*/  LDL.LU R128, [R1+0x144] ;  /* 0x0001440001807983 */ /* 0x000ee20000300800 */
[C---:B------:R-:W-:Y:S01]  /*7960*/  FMUL.FTZ R61, R3.reuse, R61 ;  /* 0x0000003d033d7220 */ /* 0x040fe20000410000 */
[----:B------:R-:W-:Y:S01]  /*7970*/  MUFU.EX2 R159, R159 ;  /* 0x0000009f009f7308 */ /* 0x000fe20000000800 */
[----:B------:R-:W-:Y:S02]  /*7980*/  FMUL.FTZ R64, R3, R64 ;  /* 0x0000004003407220 */ /* 0x000fe40000410000 */
[C---:B------:R-:W-:Y:S02]  /*7990*/  FMUL.FTZ R6, R0.reuse, R162 ;  /* 0x000000a200067220 */ /* 0x040fe40000410000 */
[C---:B------:R-:W-:Y:S02]  /*79a0*/  FMUL.FTZ R7, R0.reuse, R163 ;  /* 0x000000a300077220 */ /* 0x040fe40000410000 */
[C---:B------:R-:W-:Y:S01]  /*79b0*/  FMUL.FTZ R10, R0.reuse, R166 ;  /* 0x000000a6000a7220 */ /* 0x040fe20000410000 */
[----:B------:R-:W-:Y:S01]  /*79c0*/  MOV R166, R182 ;  /* 0x000000b600a67202 */ /* 0x000fe20000000f00 */
[C---:B------:R-:W-:Y:S02]  /*79d0*/  FMUL.FTZ R11, R0.reuse, R167 ;  /* 0x000000a7000b7220 */ /* 0x040fe40000410000 */
[C---:B------:R-:W-:Y:S01]  /*79e0*/  FMUL.FTZ R18, R0.reuse, R138 ;  /* 0x0000008a00127220 */ /* 0x040fe20000410000 */
[----:B------:R-:W-:Y:S01]  /*79f0*/  F2FP.PACK_AB R177, R183, R187 ;  /* 0x000000bbb7b1723e */ /* 0x000fe200000000ff */
[C---:B------:R-:W-:Y:S02]  /*7a00*/  FMUL.FTZ R19, R0.reuse, R139 ;  /* 0x0000008b00137220 */ /* 0x040fe40000410000 */
[----:B------:R-:W-:Y:S01]  /*7a10*/  LDSM.16.MT88.4 R136, [R248+0x800] ;  /* 0x00080000f888783b */ /* 0x000fe20000004200 */
[C---:B------:R-:W-:Y:S02]  /*7a20*/  FMUL.FTZ R26, R0.reuse, R146 ;  /* 0x00000092001a7220 */ /* 0x040fe40000410000 */
[----:B------:R-:W-:Y:S01]  /*7a30*/  FMUL.FTZ R27, R0, R147 ;  /* 0x00000093001b7220 */ /* 0x000fe20000410000 */
[C---:B------:R-:W-:Y:S05]  /*7a40*/  HMMA.16816.F32 R4, R176.reuse, R12, R4 ;  /* 0x0000000cb004723c */ /* 0x040fea0000001804 */
[--C-:B------:R-:W-:Y:S02]  /*7a50*/  FFMA.FTZ R152, R194, c[0x0][0x2d0], -R180.reuse ;  /* 0x0000b400c2987a23 */ /* 0x100fe400000108b4 */
[C---:B------:R-:W-:Y:S01]  /*7a60*/  FMUL.FTZ R12, R3.reuse, R132 ;  /* 0x00000084030c7220 */ /* 0x040fe20000410000 */
[C---:B------:R-:W-:Y:S04]  /*7a70*/  HMMA.16816.F32 R8, R176.reuse, R14, R8 ;  /* 0x0000000eb008723c */ /* 0x040fe80000001808 */
[----:B------:R-:W-:Y:S02]  /*7a80*/  FMUL.FTZ R13, R3, R133 ;  /* 0x00000085030d7220 */ /* 0x000fe40000410000 */
[C---:B------:R-:W-:Y:S02]  /*7a90*/  FMUL.FTZ R35, R0.reuse, R155 ;  /* 0x0000009b00237220 */ /* 0x040fe40000410000 */
[C---:B------:R-:W-:Y:S04]  /*7aa0*/  FMUL.FTZ R14, R0.reuse, R134 ;  /* 0x00000086000e7220 */ /* 0x040fe80000410000 */
[C---:B------:R-:W-:Y:S02]  /*7ab0*/  FMUL.FTZ R15, R0.reuse, R135 ;  /* 0x00000087000f7220 */ /* 0x040fe40000410000 */
[--C-:B------:R-:W-:Y:S02]  /*7ac0*/  FFMA.FTZ R153, R195, c[0x0][0x2d0], -R180.reuse ;  /* 0x0000b400c3997a23 */ /* 0x100fe400000108b4 */
[C---:B------:R-:W-:Y:S02]  /*7ad0*/  FMUL.FTZ R38, R0.reuse, R38 ;  /* 0x0000002600267220 */ /* 0x040fe40000410000 */
[C---:B------:R-:W-:Y:S01]  /*7ae0*/  FMUL.FTZ R39, R0.reuse, R39 ;  /* 0x0000002700277220 */ /* 0x040fe20000410000 */
[C---:B------:R-:W-:Y:S03]  /*7af0*/  HMMA.16816.F32 R12, R176.reuse, R20, R12 ;  /* 0x00000014b00c723c */ /* 0x040fe6000000180c */
[C---:B------:R-:W-:Y:S02]  /*7b00*/  FMUL.FTZ R42, R0.reuse, R42 ;  /* 0x0000002a002a7220 */ /* 0x040fe40000410000 */
[C---:B------:R-:W-:Y:S02]  /*7b10*/  FMUL.FTZ R43, R0.reuse, R43 ;  /* 0x0000002b002b7220 */ /* 0x040fe40000410000 */
[C---:B------:R-:W-:Y:S01]  /*7b20*/  FMUL.FTZ R20, R3.reuse, R140 ;  /* 0x0000008c03147220 */ /* 0x040fe20000410000 */
[C---:B------:R-:W-:Y:S04]  /*7b30*/  HMMA.16816.F32 R16, R176.reuse, R22, R16 ;  /* 0x00000016b010723c */ /* 0x040fe80000001810 */
[C---:B------:R-:W-:Y:S02]  /*7b40*/  FMUL.FTZ R21, R3.reuse, R141 ;  /* 0x0000008d03157220 */ /* 0x040fe40000410000 */
[C---:B------:R-:W-:Y:S02]  /*7b50*/  FMUL.FTZ R46, R0.reuse, R46 ;  /* 0x0000002e002e7220 */ /* 0x040fe40000410000 */
[C---:B------:R-:W-:Y:S04]  /*7b60*/  FMUL.FTZ R22, R0.reuse, R142 ;  /* 0x0000008e00167220 */ /* 0x040fe80000410000 */
[C---:B------:R-:W-:Y:S02]  /*7b70*/  FMUL.FTZ R23, R0.reuse, R143 ;  /* 0x0000008f00177220 */ /* 0x040fe40000410000 */
[----:B------:R-:W-:Y:S01]  /*7b80*/  LDSM.16.MT88.4 R140, [R252+0x800] ;  /* 0x00080000fc8c783b */ /* 0x000fe20000004200 */
[C---:B------:R-:W-:Y:S02]  /*7b90*/  FMUL.FTZ R47, R0.reuse, R47 ;  /* 0x0000002f002f7220 */ /* 0x040fe40000410000 */
[C---:B------:R-:W-:Y:S02]  /*7ba0*/  FMUL.FTZ R50, R0.reuse, R50 ;  /* 0x0000003200327220 */ /* 0x040fe40000410000 */
        /* <DEDUP_REMOVED lines=9> */
[C---:B------:R-:W-:Y:S02]  /*7c40*/  FMUL.FTZ R58, R0.reuse, R58 ;  /* 0x0000003a003a7220 */ /* 0x040fe40000410000 */
[C---:B------:R-:W-:Y:S02]  /*7c50*/  FMUL.FTZ R59, R0.reuse, R59 ;  /* 0x0000003b003b7220 */ /* 0x040fe40000410000 */
[----:B------:R-:W-:Y:S02]  /*7c60*/  IMAD.MOV.U32 R167, RZ, RZ, R161 ;  /* 0x000000ffffa77224 */ /* 0x000fe400078e00a1 */
[----:B------:R1:W-:Y:S01]  /*7c70*/  MUFU.EX2 R161, R2 ;  /* 0x0000000200a17308 */ /* 0x0003e20000000800 */
        /* <DEDUP_REMOVED lines=11> */
[C---:B------:R-:W-:Y:S02]  /*7d30*/  FMUL.FTZ R74, R0.reuse, R74 ;  /* 0x0000004a004a7220 */ /* 0x040fe40000410000 */
[--C-:B-1----:R-:W-:Y:S02]  /*7d40*/  FFMA.FTZ R2, R129, c[0x0][0x2d0], -R180.reuse ;  /* 0x0000b40081027a23 */ /* 0x102fe400000108b4 */
[C---:B------:R-:W-:Y:S01]  /*7d50*/  FMUL.FTZ R75, R0.reuse, R75 ;  /* 0x0000004b004b7220 */ /* 0x040fe20000410000 */
[----:B------:R-:W4:Y:S01]  /*7d60*/  LDL.LU R129, [R1+0x140] ;  /* 0x0001400001817983 */ /* 0x000f220000300800 */
[----:B------:R1:W-:Y:S01]  /*7d70*/  MUFU.EX2 R163, R2 ;  /* 0x0000000200a37308 */ /* 0x0003e20000000800 */
[C---:B------:R-:W-:Y:S02]  /*7d80*/  FMUL.FTZ R76, R3.reuse, R76 ;  /* 0x0000004c034c7220 */ /* 0x040fe40000410000 */
[C---:B------:R-:W-:Y:S01]  /*7d90*/  FMUL.FTZ R77, R3.reuse, R77 ;  /* 0x0000004d034d7220 */ /* 0x040fe20000410000 */
[----:B------:R-:W4:Y:S01]  /*7da0*/  LDL.LU R146, [R1+0x64] ;  /* 0x0000640001927983 */ /* 0x000f220000300800 */
[C---:B------:R-:W-:Y:S02]  /*7db0*/  FMUL.FTZ R78, R0.reuse, R78 ;  /* 0x0000004e004e7220 */ /* 0x040fe40000410000 */
[C---:B------:R-:W-:Y:S02]  /*7dc0*/  FMUL.FTZ R79, R0.reuse, R79 ;  /* 0x0000004f004f7220 */ /* 0x040fe40000410000 */
[----:B------:R-:W4:Y:S01]  /*7dd0*/  LDL.LU R145, [R1+0x68] ;  /* 0x0000680001917983 */ /* 0x000f220000300800 */
[C---:B------:R-:W-:Y:S02]  /*7de0*/  FMUL.FTZ R80, R3.reuse, R80 ;  /* 0x0000005003507220 */ /* 0x040fe40000410000 */
[C---:B------:R-:W-:Y:S02]  /*7df0*/  FMUL.FTZ R81, R3.reuse, R81 ;  /* 0x0000005103517220 */ /* 0x040fe40000410000 */
[C---:B------:R-:W-:Y:S02]  /*7e00*/  FMUL.FTZ R82, R0.reuse, R82 ;  /* 0x0000005200527220 */ /* 0x040fe40000410000 */
[C---:B------:R-:W-:Y:S02]  /*7e10*/  FMUL.FTZ R83, R0.reuse, R83 ;  /* 0x0000005300537220 */ /* 0x040fe40000410000 */
[C---:B------:R-:W-:Y:S02]  /*7e20*/  FMUL.FTZ R84, R3.reuse, R84 ;  /* 0x0000005403547220 */ /* 0x040fe40000410000 */
[C---:B------:R-:W-:Y:S02]  /*7e30*/  FMUL.FTZ R85, R3.reuse, R85 ;  /* 0x0000005503557220 */ /* 0x040fe40000410000 */
[----:B------:R-:W-:Y:S02]  /*7e40*/  FMUL.FTZ R86, R0, R86 ;  /* 0x0000005600567220 */ /* 0x000fe40000410000 */
[--C-:B-1----:R-:W-:Y:S02]  /*7e50*/  FFMA.FTZ R2, R130, c[0x0][0x2d0], -R181.reuse ;  /* 0x0000b40082027a23 */ /* 0x102fe400000108b5 */
[----:B------:R-:W4:Y:S01]  /*7e60*/  LDL.LU R130, [R1+0x13c] ;  /* 0x00013c0001827983 */ /* 0x000f220000300800 */
[C---:B------:R-:W-:Y:S01]  /*7e70*/  FMUL.FTZ R87, R0.reuse, R87 ;  /* 0x0000005700577220 */ /* 0x040fe20000410000 */
        /* <DEDUP_REMOVED lines=12> */
[C---:B------:R-:W-:Y:S02]  /*7f40*/  FMUL.FTZ R99, R0.reuse, R99 ;  /* 0x0000006300637220 */ /* 0x040fe40000410000 */
[--C-:B-1----:R-:W-:Y:S02]  /*7f50*/  FFMA.FTZ R2, R191, c[0x0][0x2d0], -R181.reuse ;  /* 0x0000b400bf027a23 */ /* 0x102fe400000108b5 */
[C---:B------:R-:W-:Y:S02]  /*7f60*/  FMUL.FTZ R100, R3.reuse, R100 ;  /* 0x0000006403647220 */ /* 0x040fe40000410000 */
[----:B------:R1:W1:Y:S01]  /*7f70*/  MUFU.EX2 R182, R2 ;  /* 0x0000000200b67308 */ /* 0x0002620000000800 */
        /* <DEDUP_REMOVED lines=17> */
[----:B--2---:R2:W3:Y:S01]  /*8090*/  LDSM.16.MT88.4 R132, [R188] ;  /* 0x00000000bc84783b */ /* 0x0044e20000004200 */
        /* <DEDUP_REMOVED lines=9> */
[----:B---3--:R-:W-:Y:S02]  /*8130*/  FMUL.FTZ R126, R0, R126 ;  /* 0x0000007e007e7220 */ /* 0x008fe40000410000 */
[----:B-1----:R-:W-:Y:S02]  /*8140*/  FFMA.FTZ R2, R196, c[0x0][0x2d0], -R180 ;  /* 0x0000b400c4027a23 */ /* 0x002fe400000108b4 */
[----:B------:R1:W5:Y:S01]  /*8150*/  LDL.LU R196, [R1+0x134] ;  /* 0x0001340001c47983 */ /* 0x0003620000300800 */
[----:B--2---:R-:W-:Y:S01]  /*8160*/  MOV R188, R34 ;  /* 0x0000002200bc7202 */ /* 0x004fe20000000f00 */
[C---:B------:R-:W-:Y:S02]  /*8170*/  FMUL.FTZ R34, R0.reuse, R154 ;  /* 0x0000009a00227220 */ /* 0x040fe40000410000 */
[----:B------:R-:W-:Y:S02]  /*8180*/  FMUL.FTZ R127, R0, R127 ;  /* 0x0000007f007f7220 */ /* 0x000fe40000410000 */
[----:B------:R-:W-:Y:S02]  /*8190*/  IMAD.MOV.U32 R165, RZ, RZ, R188 ;  /* 0x000000ffffa57224 */ /* 0x000fe400078e00bc */
[----:B------:R2:W3:Y:S01]  /*81a0*/  MUFU.EX2 R188, R2 ;  /* 0x0000000200bc7308 */ /* 0x0004e20000000800 */
[----:B------:R-:W-:Y:S02]  /*81b0*/  IMAD.MOV.U32 R154, RZ, RZ, R164 ;  /* 0x000000ffff9a7224 */ /* 0x000fe400078e00a4 */
[C---:B------:R-:W-:Y:S02]  /*81c0*/  FMUL.FTZ R124, R3.reuse, R124 ;  /* 0x0000007c037c7220 */ /* 0x040fe40000410000 */
[C---:B------:R-:W-:Y:S01]  /*81d0*/  FMUL.FTZ R125, R3.reuse, R125 ;  /* 0x0000007d037d7220 */ /* 0x040fe20000410000 */
[C---:B------:R-:W-:Y:S08]  /*81e0*/  HMMA.16816.F32 R28, R176.reuse, R132, R28 ;  /* 0x00000084b01c723c */ /* 0x040ff0000000181c */
[C---:B------:R-:W-:Y:S01]  /*81f0*/  HMMA.16816.F32 R32, R176.reuse, R134, R32 ;  /* 0x00000086b020723c */ /* 0x040fe20000001820 */
[----:B------:R-:W1:Y:S03]  /*8200*/  LDSM.16.MT88.4 R132, [R248+0x2000] ;  /* 0x00200000f884783b */ /* 0x000e660000004200 */
[--C-:B--2---:R-:W-:Y:S04]  /*8210*/  FFMA.FTZ R2, R160, c[0x0][0x2d0], -R181.reuse ;  /* 0x0000b400a0027a23 */ /* 0x104fe800000108b5 */
[----:B------:R2:W-:Y:S01]  /*8220*/  MUFU.EX2 R160, R2 ;  /* 0x0000000200a07308 */ /* 0x0005e20000000800 */
[----:B------:R-:W-:Y:S03]  /*8230*/  FMUL.FTZ R128, R3, R128 ;  /* 0x0000008003807220 */ /* 0x000fe60000410000 */
[----:B--2---:R-:W-:Y:S02]  /*8240*/  FFMA.FTZ R2, R167, c[0x0][0x2d0], -R181 ;  /* 0x0000b400a7027a23 */ /* 0x004fe400000108b5 */
[----:B------:R-:W-:Y:S01]  /*8250*/  IMAD.MOV.U32 R167, RZ, RZ, R166 ;  /* 0x000000ffffa77224 */ /* 0x000fe200078e00a6 */
[C---:B-1----:R-:W-:Y:S04]  /*8260*/  HMMA.16816.F32 R36, R176.reuse, R132, R36 ;  /* 0x00000084b024723c */ /* 0x042fe80000001824 */
[----:B------:R-:W-:Y:S04]  /*8270*/  MOV R148, R167 ;  /* 0x000000a700947202 */ /* 0x000fe80000000f00 */
        /* <DEDUP_REMOVED lines=8> */
[C---:B----4-:R-:W-:Y:S02]  /*8300*/  FMUL.FTZ R129, R3.reuse, R129 ;  /* 0x0000008103817220 */ /* 0x050fe40000410000 */
[----:B------:R-:W-:Y:S02]  /*8310*/  FFMA.FTZ R185, R3, R146, R185 ;  /* 0x0000009203b97223 */ /* 0x000fe400000100b9 */
[C---:B------:R-:W-:Y:S01]  /*8320*/  FFMA.FTZ R187, R0.reuse, R145, R187 ;  /* 0x0000009100bb7223 */ /* 0x040fe200000100bb */
[C---:B-1----:R-:W-:Y:S03]  /*8330*/  HMMA.16816.F32 R60, R176.reuse, R132, R60 ;  /* 0x00000084b03c723c */ /* 0x042fe6000000183c */
[C---:B------:R-:W-:Y:S05]  /*8340*/  FMUL.FTZ R130, R0.reuse, R130 ;  /* 0x0000008200827220 */ /* 0x040fea0000410000 */
[C---:B------:R-:W-:Y:S01]  /*8350*/  HMMA.16816.F32 R64, R176.reuse, R134, R64 ;  /* 0x00000086b040723c */ /* 0x040fe20000001840 */
[----:B------:R-:W1:Y:S07]  /*8360*/  LDSM.16.MT88.4 R132, [R248+0x4000] ;  /* 0x00400000f884783b */ /* 0x000e6e0000004200 */
[C---:B-1----:R-:W-:Y:S08]  /*8370*/  HMMA.16816.F32 R68, R176.reuse, R132, R68 ;  /* 0x00000084b044723c */ /* 0x042ff00000001844 */
[C---:B------:R-:W-:Y:S01]  /*8380*/  HMMA.16816.F32 R72, R176.reuse, R134, R72 ;  /* 0x00000086b048723c */ /* 0x040fe20000001848 */
[----:B------:R-:W1:Y:S03]  /*8390*/  LDSM.16.MT88.4 R132, [R252+0x4000] ;  /* 0x00400000fc84783b */ /* 0x000e660000004200 */
[----:B------:R-:W-:Y:S02]  /*83a0*/  FMUL.FTZ R131, R0, R131 ;  /* 0x0000008300837220 */ /* 0x000fe40000410000 */
[--C-:B------:R-:W-:Y:S02]  /*83b0*/  FFMA.FTZ R0, R197, c[0x0][0x2d0], -R180.reuse ;  /* 0x0000b400c5007a23 */ /* 0x100fe400000108b4 */
[----:B------:R2:W5:Y:S02]  /*83c0*/  LDL.LU R197, [R1+0x130] ;  /* 0x0001300001c57983 */ /* 0x0005640000300800 */
[----:B------:R4:W-:Y:S02]  /*83d0*/  MUFU.EX2 R166, R0 ;  /* 0x0000000000a67308 */ /* 0x0009e40000000800 */
[--C-:B----4-:R-:W-:Y:S02]  /*83e0*/  FFMA.FTZ R0, R198, c[0x0][0x2d0], -R180.reuse ;  /* 0x0000b400c6007a23 */ /* 0x110fe400000108b4 */
[----:B------:R2:W5:Y:S06]  /*83f0*/  LDL.LU R198, [R1+0x12c] ;  /* 0x00012c0001c67983 */ /* 0x00056c0000300800 */
[----:B------:R4:W-:Y:S01]  /*8400*/  MUFU.EX2 R145, R0 ;  /* 0x0000000000917308 */ /* 0x0009e20000000800 */
[C---:B-1----:R-:W-:Y:S08]  /*8410*/  HMMA.16816.F32 R76, R176.reuse, R132, R76 ;  /* 0x00000084b04c723c */ /* 0x042ff0000000184c */
[C---:B------:R-:W-:Y:S01]  /*8420*/  HMMA.16816.F32 R80, R176.reuse, R134, R80 ;  /* 0x00000086b050723c */ /* 0x040fe20000001850 */
[----:B------:R-:W1:Y:S03]  /*8430*/  LDSM.16.MT88.4 R132, [R251+0x4000] ;  /* 0x00400000fb84783b */ /* 0x000e660000004200 */
[--C-:B----4-:R-:W-:Y:S04]  /*8440*/  FFMA.FTZ R0, R165, c[0x0][0x2d0], -R181.reuse ;  /* 0x0000b400a5007a23 */ /* 0x110fe800000108b5 */
[----:B------:R4:W-:Y:S01]  /*8450*/  MUFU.EX2 R167, R0 ;  /* 0x0000000000a77308 */ /* 0x0009e20000000800 */
[C---:B-1----:R-:W-:Y:S03]  /*8460*/  HMMA.16816.F32 R84, R176.reuse, R132, R84 ;  /* 0x00000084b054723c */ /* 0x042fe60000001854 */
[--C-:B----4-:R-:W-:Y:S02]  /*8470*/  FFMA.FTZ R0, R158, c[0x0][0x2d0], -R181.reuse ;  /* 0x0000b4009e007a23 */ /* 0x110fe400000108b5 */
[--C-:B------:R-:W-:Y:S04]  /*8480*/  FFMA.FTZ R158, R172, c[0x0][0x2d0], -R180.reuse ;  /* 0x0000b400ac9e7a23 */ /* 0x100fe800000108b4 */
[----:B------:R1:W-:Y:S01]  /*8490*/  MUFU.EX2 R191, R0 ;  /* 0x0000000000bf7308 */ /* 0x0003e20000000800 */
[C---:B------:R-:W-:Y:S01]  /*84a0*/  HMMA.16816.F32 R88, R176.reuse, R134, R88 ;  /* 0x00000086b058723c */ /* 0x040fe20000001858 */
[----:B------:R-:W4:Y:S02]  /*84b0*/  LDSM.16.MT88.4 R132, [R144+0x4000] ;  /* 0x004000009084783b */ /* 0x000f240000004200 */
[--C-:B-1----:R-:W-:Y:S03]  /*84c0*/  FFMA.FTZ R0, R199, c[0x0][0x2d0], -R180.reuse ;  /* 0x0000b400c7007a23 */ /* 0x102fe600000108b4 */
[----:B------:R2:W5:Y:S03]  /*84d0*/  LDL.LU R199, [R1+0x128] ;  /* 0x0001280001c77983 */ /* 0x0005660000300800 */
[----:B------:R1:W-:Y:S01]  /*84e0*/  MUFU.EX2 R3, R0 ;  /* 0x0000000000037308 */ /* 0x0003e20000000800 */
[C---:B----4-:R-:W-:Y:S08]  /*84f0*/  HMMA.16816.F32 R92, R176.reuse, R132, R92 ;  /* 0x00000084b05c723c */ /* 0x050ff0000000185c */
[C---:B------:R-:W-:Y:S01]  /*8500*/  HMMA.16816.F32 R96, R176.reuse, R134, R96 ;  /* 0x00000086b060723c */ /* 0x040fe20000001860 */
[----:B------:R-:W4:Y:S03]  /*8510*/  LDSM.16.MT88.4 R132, [R248+0x6000] ;  /* 0x00600000f884783b */ /* 0x000f260000004200 */
[--C-:B-1----:R-:W-:Y:S02]  /*8520*/  FFMA.FTZ R0, R192, c[0x0][0x2d0], -R180.reuse ;  /* 0x0000b400c0007a23 */ /* 0x102fe400000108b4 */
[----:B------:R2:W5:Y:S01]  /*8530*/  LDL.LU R192, [R1+0x124] ;  /* 0x0001240001c07983 */ /* 0x0005620000300800 */
[----:B------:R-:W-:Y:S01]  /*8540*/  FFMA.FTZ R180, R173, c[0x0][0x2d0], -R180 ;  /* 0x0000b400adb47a23 */ /* 0x000fe200000108b4 */
[----:B------:R1:W-:Y:S10]  /*8550*/  MUFU.EX2 R165, R0 ;  /* 0x0000000000a57308 */ /* 0x0003f40000000800 */
[----:B------:R-:W-:Y:S01]  /*8560*/  MUFU.EX2 R180, R180 ;  /* 0x000000b400b47308 */ /* 0x000fe20000000800 */
[----:B-1----:R-:W-:Y:S02]  /*8570*/  FFMA.FTZ R0, R193, c[0x0][0x2d0], -R181 ;  /* 0x0000b400c1007a23 */ /* 0x002fe400000108b5 */
[----:B------:R2:W5:Y:S05]  /*8580*/  LDL.LU R193, [R1+0x120] ;  /* 0x0001200001c17983 */ /* 0x00056a0000300800 */
[----:B------:R2:W5:Y:S01]  /*8590*/  LDL.LU R194, [R1+0x11c] ;  /* 0x00011c0001c27983 */ /* 0x0005620000300800 */
[C---:B----4-:R-:W-:Y:S04]  /*85a0*/  HMMA.16816.F32 R100, R176.reuse, R132, R100 ;  /* 0x00000084b064723c */ /* 0x050fe80000001864 */
[----:B------:R2:W5:Y:S04]  /*85b0*/  LDL.LU R195, [R1+0x118] ;  /* 0x0001180001c37983 */ /* 0x0005680000300800 */
[C---:B------:R-:W-:Y:S01]  /*85c0*/  HMMA.16816.F32 R104, R176.reuse, R134, R104 ;  /* 0x00000086b068723c */ /* 0x040fe20000001868 */
[----:B------:R-:W1:Y:S05]  /*85d0*/  LDSM.16.MT88.4 R132, [R252+0x6000] ;  /* 0x00600000fc84783b */ /* 0x000e6a0000004200 */
[----:B------:R2:W5:Y:S05]  /*85e0*/  LDL.LU R172, [R1+0x114] ;  /* 0x0001140001ac7983 */ /* 0x00056a0000300800 */
[----:B------:R2:W5:Y:S01]  /*85f0*/  LDL.LU R173, [R1+0x110] ;  /* 0x0001100001ad7983 */ /* 0x0005620000300800 */
        /* <DEDUP_REMOVED lines=10> */
[----:B------:R-:W-:Y:S03]  /*86a0*/  F2FP.PACK_AB R132, R163, R161 ;  /* 0x000000a1a384723e */ /* 0x000fe600000000ff */
[----:B---3--:R-:W-:Y:S04]  /*86b0*/  F2FP.PACK_AB R134, R188, R184 ;  /* 0x000000b8bc86723e */ /* 0x008fe800000000ff */
[----:B------:R3:W-:Y:S10]  /*86c0*/  MUFU.EX2 R176, R0 ;  /* 0x0000000000b07308 */ /* 0x0007f40000000800 */
[----:B------:R-:W-:Y:S01]  /*86d0*/  MUFU.EX2 R178, R153 ;  /* 0x0000009900b27308 */ /* 0x000fe20000000800 */
[----:B-1----:R-:W-:Y:S01]  /*86e0*/  F2FP.PACK_AB R135, R177, R160 ;  /* 0x000000a0b187723e */ /* 0x002fe200000000ff */
[----:B------:R-:W-:Y:S01]  /*86f0*/  FADD.FTZ R2, R186, R185 ;  /* 0x000000b9ba027221 */ /* 0x000fe20000010000 */
[----:B------:R-:W-:Y:S01]  /*8700*/  MOV R186, R145 ;  /* 0x0000009100ba7202 */ /* 0x000fe20000000f00 */
[----:B------:R-:W-:Y:S02]  /*8710*/  IMAD.MOV.U32 R185, RZ, RZ, R3 ;  /* 0x000000ffffb97224 */ /* 0x000fe400078e0003 */
[----:B------:R-:W-:Y:S01]  /*8720*/  FADD.FTZ R3, R183, R187 ;  /* 0x000000bbb7037221 */ /* 0x000fe20000010000 */
[----:B------:R-:W-:Y:S01]  /*8730*/  MOV R183, R144 ;  /* 0x0000009000b77202 */ /* 0x000fe20000000f00 */
[C---:B------:R-:W-:Y:S05]  /*8740*/  HMMA.16816.F32 R4, R132.reuse, R136, R4 ;  /* 0x000000888404723c */ /* 0x040fea0000001804 */
[----:B---3--:R-:W-:Y:S02]  /*8750*/  FFMA.FTZ R0, R174, c[0x0][0x2d0], -R181 ;  /* 0x0000b400ae007a23 */ /* 0x008fe400000108b5 */
[----:B------:R2:W5:Y:S01]  /*8760*/  LDL.LU R174, [R1+0x10c] ;  /* 0x00010c0001ae7983 */ /* 0x0005620000300800 */
[C---:B------:R-:W-:Y:S01]  /*8770*/  HMMA.16816.F32 R8, R132.reuse, R138, R8 ;  /* 0x0000008a8408723c */ /* 0x040fe20000001808 */
[----:B------:R1:W-:Y:S03]  /*8780*/  MUFU.EX2 R164, R0 ;  /* 0x0000000000a47308 */ /* 0x0003e60000000800 */
[----:B------:R-:W3:Y:S01]  /*8790*/  LDSM.16.MT88.4 R136, [R251+0x800] ;  /* 0x00080000fb88783b */ /* 0x000ee20000004200 */
[----:B------:R-:W-:Y:S02]  /*87a0*/  IMAD.MOV.U32 R187, RZ, RZ, R177 ;  /* 0x000000ffffbb7224 */ /* 0x000fe400078e00b1 */
[----:B------:R-:W-:Y:S01]  /*87b0*/  FADD.FTZ R2, R189, R2 ;  /* 0x00000002bd027221 */ /* 0x000fe20000010000 */
[C---:B------:R-:W-:Y:S03]  /*87c0*/  HMMA.16816.F32 R12, R132.reuse, R140, R12 ;  /* 0x0000008c840c723c */ /* 0x040fe6000000180c */
[----:B------:R-:W-:Y:S01]  /*87d0*/  MUFU.EX2 R189, R158 ;  /* 0x0000009e00bd7308 */ /* 0x000fe20000000800 */
[----:B------:R-:W-:Y:S02]  /*87e0*/  FADD.FTZ R155, R148, R2 ;  /* 0x00000002949b7221 */ /* 0x000fe40000010000 */
[----:B------:R-:W-:Y:S01]  /*87f0*/  LDSM.16.MT88.4 R148, [R251+0x1000] ;  /* 0x00100000fb94783b */ /* 0x000fe20000004200 */
[----:B------:R-:W-:Y:S01]  /*8800*/  FFMA.FTZ R2, R169, c[0x0][0x2d0], -R181 ;  /* 0x0000b400a9027a23 */ /* 0x000fe200000108b5 */
[C---:B------:R-:W-:Y:S03]  /*8810*/  HMMA.16816.F32 R16, R132.reuse, R142, R16 ;  /* 0x0000008e8410723c */ /* 0x040fe60000001810 */
[----:B------:R-:W4:Y:S01]  /*8820*/  LDSM.16.MT88.4 R140, [R144+0x800] ;  /* 0x00080000908c783b */ /* 0x000f220000004200 */
[----:B------:R-:W-:Y:S01]  /*8830*/  FADD.FTZ R3, R190, R3 ;  /* 0x00000003be037221 */ /* 0x000fe20000010000 */
[----:B------:R-:W-:Y:S03]  /*8840*/  MUFU.EX2 R177, R152 ;  /* 0x0000009800b17308 */ /* 0x000fe60000000800 */
[----:B------:R-:W-:Y:S04]  /*8850*/  FADD.FTZ R154, R154, R3 ;  /* 0x000000039a9a7221 */ /* 0x000fe80000010000 */
[----:B-1----:R-:W-:Y:S02]  /*8860*/  FFMA.FTZ R0, R175, c[0x0][0x2d0], -R181 ;  /* 0x0000b400af007a23 */ /* 0x002fe400000108b5 */
[----:B------:R2:W5:Y:S01]  /*8870*/  LDL.LU R175, [R1+0x108] ;  /* 0x0001080001af7983 */ /* 0x0005620000300800 */
[----:B------:R-:W-:Y:S01]  /*8880*/  FADD.FTZ R3, R161, R155 ;  /* 0x0000009ba1037221 */ /* 0x000fe20000010000 */
[----:B------:R1:W1:Y:S03]  /*8890*/  MUFU.EX2 R190, R0 ;  /* 0x0000000000be7308 */ /* 0x0002660000000800 */
[----:B------:R-:W-:Y:S04]  /*88a0*/  FADD.FTZ R3, R163, R3 ;  /* 0x00000003a3037221 */ /* 0x000fe80000010000 */
[----:B------:R-:W-:Y:S03]  /*88b0*/  FADD.FTZ R3, R184, R3 ;  /* 0x00000003b8037221 */ /* 0x000fe60000010000 */
[----:B------:R2:W-:Y:S01]  /*88c0*/  MUFU.EX2 R158, R2 ;  /* 0x00000002009e7308 */ /* 0x0005e20000000800 */
[C---:B---3--:R-:W-:Y:S08]  /*88d0*/  HMMA.16816.F32 R20, R132.reuse, R136, R20 ;  /* 0x000000888414723c */ /* 0x048ff00000001814 */
[C---:B------:R-:W-:Y:S01]  /*88e0*/  HMMA.16816.F32 R24, R132.reuse, R138, R24 ;  /* 0x0000008a8418723c */ /* 0x040fe20000001818 */
[----:B------:R-:W3:Y:S03]  /*88f0*/  LDSM.16.MT88.4 R136, [R248+0x2800] ;  /* 0x00280000f888783b */ /* 0x000ee60000004200 */
[----:B-1----:R-:W-:Y:S02]  /*8900*/  FFMA.FTZ R0, R168, c[0x0][0x2d0], -R181 ;  /* 0x0000b400a8007a23 */ /* 0x002fe400000108b5 */
[----:B------:R1:W5:Y:S02]  /*8910*/  LDL.LU R168, [R1+0x104] ;  /* 0x0001040001a87983 */ /* 0x0003640000300800 */
[C---:B----4-:R-:W-:Y:S01]  /*8920*/  HMMA.16816.F32 R28, R132.reuse, R140, R28 ;  /* 0x0000008c841c723c */ /* 0x050fe2000000181c */
[----:B------:R4:W1:Y:S02]  /*8930*/  MUFU.EX2 R179, R0 ;  /* 0x0000000000b37308 */ /* 0x0008640000000800 */
[----:B------:R1:W5:Y:S01]  /*8940*/  LDL.LU R169, [R1+0x100] ;  /* 0x0001000001a97983 */ /* 0x0003620000300800 */
[----:B--2---:R-:W-:Y:S04]  /*8950*/  FADD.FTZ R2, R188, R3 ;  /* 0x00000003bc027221 */ /* 0x004fe80000010000 */
[C---:B------:R-:W-:Y:S01]  /*8960*/  HMMA.16816.F32 R32, R132.reuse, R142, R32 ;  /* 0x0000008e8420723c */ /* 0x040fe20000001820 */
[----:B------:R-:W2:Y:S03]  /*8970*/  LDSM.16.MT88.4 R140, [R252+0x2800] ;  /* 0x00280000fc8c783b */ /* 0x000ea60000004200 */
[----:B------:R-:W-:Y:S02]  /*8980*/  IMAD.MOV.U32 R3, RZ, RZ, R190 ;  /* 0x000000ffff037224 */ /* 0x000fe400078e00be */
[----:B----4-:R-:W-:Y:S02]  /*8990*/  FADD.FTZ R0, R162, R154 ;  /* 0x0000009aa2007221 */ /* 0x010fe40000010000 */
[----:B------:R-:W-:Y:S04]  /*89a0*/  LDSM.16.MT88.4 R152, [R251+0x1800] ;  /* 0x00180000fb98783b */ /* 0x000fe80000004200 */
[----:B------:R-:W-:Y:S01]  /*89b0*/  FADD.FTZ R0, R182, R0 ;  /* 0x00000000b6007221 */ /* 0x000fe20000010000 */
[C---:B---3--:R-:W-:Y:S03]  /*89c0*/  HMMA.16816.F32 R36, R132.reuse, R136, R36 ;  /* 0x000000888424723c */ /* 0x048fe60000001824 */
[----:B------:R-:W-:Y:S05]  /*89d0*/  FADD.FTZ R0, R160, R0 ;  /* 0x00000000a0007221 */ /* 0x000fea0000010000 */
[C---:B------:R-:W-:Y:S01]  /*89e0*/  HMMA.16816.F32 R40, R132.reuse, R138, R40 ;  /* 0x0000008a8428723c */ /* 0x040fe20000001828 */
[----:B------:R-:W3:Y:S07]  /*89f0*/  LDSM.16.MT88.4 R136, [R251+0x2800] ;  /* 0x00280000fb88783b */ /* 0x000eee0000004200 */
[C---:B--2---:R-:W-:Y:S08]  /*8a00*/  HMMA.16816.F32 R44, R132.reuse, R140, R44 ;  /* 0x0000008c842c723c */ /* 0x044ff0000000182c */
[C---:B------:R-:W-:Y:S01]  /*8a10*/  HMMA.16816.F32 R48, R132.reuse, R142, R48 ;  /* 0x0000008e8430723c */ /* 0x040fe20000001830 */
[----:B------:R-:W2:Y:S07]  /*8a20*/  LDSM.16.MT88.4 R140, [R144+0x2800] ;  /* 0x00280000908c783b */ /* 0x000eae0000004200 */
[C---:B---3--:R-:W-:Y:S08]  /*8a30*/  HMMA.16816.F32 R52, R132.reuse, R136, R52 ;  /* 0x000000888434723c */ /* 0x048ff00000001834 */
        /* <DEDUP_REMOVED lines=22> */
[----:B------:R-:W2:Y:S05]  /*8ba0*/  LDSM.16.MT88.4 R140, [R144+0x6800] ;  /* 0x00680000908c783b */ /* 0x000eaa0000004200 */
[----:B------:R-:W4:Y:S02]  /*8bb0*/  LDSM.16.MT88.4 R144, [R248+0x1000] ;  /* 0x00100000f890783b */ /* 0x000f240000004200 */
[C---:B---3--:R-:W-:Y:S08]  /*8bc0*/  HMMA.16816.F32 R116, R132.reuse, R136, R116 ;  /* 0x000000888474723c */ /* 0x048ff00000001874 */
[C---:B------:R-:W-:Y:S01]  /*8bd0*/  HMMA.16816.F32 R120, R132.reuse, R138, R120 ;  /* 0x0000008a8478723c */ /* 0x040fe20000001878 */
[----:B------:R-:W3:Y:S07]  /*8be0*/  LDSM.16.MT88.4 R136, [R252+0x1000] ;  /* 0x00100000fc88783b */ /* 0x000eee0000004200 */
[C---:B--2---:R-:W-:Y:S08]  /*8bf0*/  HMMA.16816.F32 R124, R132.reuse, R140, R124 ;  /* 0x0000008c847c723c */ /* 0x044ff0000000187c */
[----:B------:R-:W-:Y:S01]  /*8c00*/  HMMA.16816.F32 R128, R132, R142, R128 ;  /* 0x0000008e8480723c */ /* 0x000fe20000001880 */
[----:B------:R-:W2:Y:S06]  /*8c10*/  LDSM.16.MT88.4 R140, [R183+0x1000] ;  /* 0x00100000b78c783b */ /* 0x000eac0000004200 */
[----:B------:R-:W-:Y:S02]  /*8c20*/  F2FP.PACK_AB R132, R186, R166 ;  /* 0x000000a6ba84723e */ /* 0x000fe400000000ff */
[----:B------:R-:W-:Y:S03]  /*8c30*/  F2FP.PACK_AB R133, R191, R167 ;  /* 0x000000a7bf85723e */ /* 0x000fe600000000ff */
[----:B------:R-:W-:Y:S02]  /*8c40*/  F2FP.PACK_AB R134, R165, R185 ;  /* 0x000000b9a586723e */ /* 0x000fe400000000ff */
[----:B------:R-:W-:Y:S07]  /*8c50*/  F2FP.PACK_AB R135, R164, R176 ;  /* 0x000000b0a487723e */ /* 0x000fee00000000ff */
[C---:B----4-:R-:W-:Y:S08]  /*8c60*/  HMMA.16816.F32 R4, R132.reuse, R144, R4 ;  /* 0x000000908404723c */ /* 0x050ff00000001804 */
[C---:B------:R-:W-:Y:S01]  /*8c70*/  HMMA.16816.F32 R8, R132.reuse, R146, R8 ;  /* 0x000000928408723c */ /* 0x040fe20000001808 */
[----:B------:R-:W-:Y:S07]  /*8c80*/  LDSM.16.MT88.4 R144, [R252+0x3000] ;  /* 0x00300000fc90783b */ /* 0x000fee0000004200 */
[C---:B---3--:R-:W-:Y:S08]  /*8c90*/  HMMA.16816.F32 R12, R132.reuse, R136, R12 ;  /* 0x00000088840c723c */ /* 0x048ff0000000180c */
[C---:B------:R-:W-:Y:S01]  /*8ca0*/  HMMA.16816.F32 R16, R132.reuse, R138, R16 ;  /* 0x0000008a8410723c */ /* 0x040fe20000001810 */
[----:B------:R-:W3:Y:S07]  /*8cb0*/  LDSM.16.MT88.4 R136, [R248+0x3000] ;  /* 0x00300000f888783b */ /* 0x000eee0000004200 */
[C---:B------:R-:W-:Y:S08]  /*8cc0*/  HMMA.16816.F32 R20, R132.reuse, R148, R20 ;  /* 0x000000948414723c */ /* 0x040ff00000001814 */
[C---:B------:R-:W-:Y:S01]  /*8cd0*/  HMMA.16816.F32 R24, R132.reuse, R150, R24 ;  /* 0x000000968418723c */ /* 0x040fe20000001818 */
[----:B------:R-:W4:Y:S07]  /*8ce0*/  LDSM.16.MT88.4 R148, [R251+0x3000] ;  /* 0x00300000fb94783b */ /* 0x000f2e0000004200 */
[C---:B--2---:R-:W-:Y:S08]  /*8cf0*/  HMMA.16816.F32 R28, R132.reuse, R140, R28 ;  /* 0x0000008c841c723c */ /* 0x044ff0000000181c */
[C---:B------:R-:W-:Y:S01]  /*8d00*/  HMMA.16816.F32 R32, R132.reuse, R142, R32 ;  /* 0x0000008e8420723c */ /* 0x040fe20000001820 */
[----:B------:R-:W-:Y:S07]  /*8d10*/  LDSM.16.MT88.4 R140, [R248+0x5000] ;  /* 0x00500000f88c783b */ /* 0x000fee0000004200 */
[C---:B---3--:R-:W-:Y:S08]  /*8d20*/  HMMA.16816.F32 R36, R132.reuse, R136, R36 ;  /* 0x000000888424723c */ /* 0x048ff00000001824 */
[C---:B------:R-:W-:Y:S01]  /*8d30*/  HMMA.16816.F32 R40, R132.reuse, R138, R40 ;  /* 0x0000008a8428723c */ /* 0x040fe20000001828 */
[----:B------:R-:W2:Y:S07]  /*8d40*/  LDSM.16.MT88.4 R136, [R183+0x3000] ;  /* 0x00300000b788783b */ /* 0x000eae0000004200 */
[C---:B------:R-:W-:Y:S08]  /*8d50*/  HMMA.16816.F32 R44, R132.reuse, R144, R44 ;  /* 0x00000090842c723c */ /* 0x040ff0000000182c */
[C---:B------:R-:W-:Y:S01]  /*8d60*/  HMMA.16816.F32 R48, R132.reuse, R146, R48 ;  /* 0x000000928430723c */ /* 0x040fe20000001830 */
[----:B------:R-:W3:Y:S07]  /*8d70*/  LDSM.16.MT88.4 R144, [R252+0x5000] ;  /* 0x00500000fc90783b */ /* 0x000eee0000004200 */
[C---:B----4-:R-:W-:Y:S08]  /*8d80*/  HMMA.16816.F32 R52, R132.reuse, R148, R52 ;  /* 0x000000948434723c */ /* 0x050ff00000001834 */
[C---:B------:R-:W-:Y:S01]  /*8d90*/  HMMA.16816.F32 R56, R132.reuse, R150, R56 ;  /* 0x000000968438723c */ /* 0x040fe20000001838 */
[----:B------:R-:W-:Y:S07]  /*8da0*/  LDSM.16.MT88.4 R148, [R183+0x5000] ;  /* 0x00500000b794783b */ /* 0x000fee0000004200 */
[C---:B--2---:R-:W-:Y:S08]  /*8db0*/  HMMA.16816.F32 R60, R132.reuse, R136, R60 ;  /* 0x00000088843c723c */ /* 0x044ff0000000183c */
[C---:B------:R-:W-:Y:S01]  /*8dc0*/  HMMA.16816.F32 R64, R132.reuse, R138, R64 ;  /* 0x0000008a8440723c */ /* 0x040fe20000001840 */
[----:B------:R-:W2:Y:S07]  /*8dd0*/  LDSM.16.MT88.4 R136, [R251+0x5000] ;  /* 0x00500000fb88783b */ /* 0x000eae0000004200 */
[C---:B------:R-:W-:Y:S08]  /*8de0*/  HMMA.16816.F32 R68, R132.reuse, R140, R68 ;  /* 0x0000008c8444723c */ /* 0x040ff00000001844 */
[C---:B------:R-:W-:Y:S01]  /*8df0*/  HMMA.16816.F32 R72, R132.reuse, R142, R72 ;  /* 0x0000008e8448723c */ /* 0x040fe20000001848 */
[----:B------:R-:W4:Y:S07]  /*8e00*/  LDSM.16.MT88.4 R140, [R248+0x7000] ;  /* 0x00700000f88c783b */ /* 0x000f2e0000004200 */
[C---:B---3--:R-:W-:Y:S08]  /*8e10*/  HMMA.16816.F32 R76, R132.reuse, R144, R76 ;  /* 0x00000090844c723c */ /* 0x048ff0000000184c */
[C---:B------:R-:W-:Y:S01]  /*8e20*/  HMMA.16816.F32 R80, R132.reuse, R146, R80 ;  /* 0x000000928450723c */ /* 0x040fe20000001850 */
[----:B------:R-:W-:Y:S07]  /*8e30*/  LDSM.16.MT88.4 R144, [R251+0x7000] ;  /* 0x00700000fb90783b */ /* 0x000fee0000004200 */
[C---:B--2---:R-:W-:Y:S08]  /*8e40*/  HMMA.16816.F32 R84, R132.reuse, R136, R84 ;  /* 0x000000888454723c */ /* 0x044ff00000001854 */
[C---:B------:R-:W-:Y:S01]  /*8e50*/  HMMA.16816.F32 R88, R132.reuse, R138, R88 ;  /* 0x0000008a8458723c */ /* 0x040fe20000001858 */
[----:B------:R-:W2:Y:S07]  /*8e60*/  LDSM.16.MT88.4 R136, [R252+0x7000] ;  /* 0x00700000fc88783b */ /* 0x000eae0000004200 */
[C---:B------:R-:W-:Y:S08]  /*8e70*/  HMMA.16816.F32 R92, R132.reuse, R148, R92 ;  /* 0x00000094845c723c */ /* 0x040ff0000000185c */
[C---:B------:R-:W-:Y:S01]  /*8e80*/  HMMA.16816.F32 R96, R132.reuse, R150, R96 ;  /* 0x000000968460723c */ /* 0x040fe20000001860 */
[----:B------:R-:W3:Y:S07]  /*8e90*/  LDSM.16.MT88.4 R148, [R183+0x7000] ;  /* 0x00700000b794783b */ /* 0x000eee0000004200 */
[C---:B----4-:R-:W-:Y:S07]  /*8ea0*/  HMMA.16816.F32 R100, R132.reuse, R140, R100 ;  /* 0x0000008c8464723c */ /* 0x050fee0000001864 */
[----:B------:R-:W-:Y:S01]  /*8eb0*/  MOV R141, R167 ;  /* 0x000000a7008d7202 */ /* 0x000fe20000000f00 */
[C---:B------:R-:W-:Y:S04]  /*8ec0*/  HMMA.16816.F32 R104, R132.reuse, R142, R104 ;  /* 0x0000008e8468723c */ /* 0x040fe80000001868 */
[----:B------:R-:W-:Y:S03]  /*8ed0*/  IMAD.MOV.U32 R140, RZ, RZ, R166 ;  /* 0x000000ffff8c7224 */ /* 0x000fe600078e00a6 */
[----:B------:R-:W-:Y:S01]  /*8ee0*/  MOV R143, R165 ;  /* 0x000000a5008f7202 */ /* 0x000fe20000000f00 */
[----:B------:R-:W-:Y:S01]  /*8ef0*/  IMAD.MOV.U32 R142, RZ, RZ, R164 ;  /* 0x000000ffff8e7224 */ /* 0x000fe200078e00a4 */
[C---:B--2---:R-:W-:Y:S01]  /*8f00*/  HMMA.16816.F32 R108, R132.reuse, R136, R108 ;  /* 0x00000088846c723c */ /* 0x044fe2000000186c */
[----:B------:R-:W2:Y:S07]  /*8f10*/  LDSM.16.MT88.4 R164, [R248+0x1800] ;  /* 0x00180000f8a4783b */ /* 0x000eae0000004200 */
[C---:B------:R-:W-:Y:S01]  /*8f20*/  HMMA.16816.F32 R112, R132.reuse, R138, R112 ;  /* 0x0000008a8470723c */ /* 0x040fe20000001870 */
[----:B------:R-:W4:Y:S07]  /*8f30*/  LDSM.16.MT88.4 R136, [R252+0x1800] ;  /* 0x00180000fc88783b */ /* 0x000f2e0000004200 */
[C---:B------:R-:W-:Y:S07]  /*8f40*/  HMMA.16816.F32 R116, R132.reuse, R144, R116 ;  /* 0x000000908474723c */ /* 0x040fee0000001874 */
[----:B------:R-:W-:Y:S01]  /*8f50*/  MOV R144, R183 ;  /* 0x000000b700907202 */ /* 0x000fe20000000f00 */
[C---:B------:R-:W-:Y:S04]  /*8f60*/  HMMA.16816.F32 R120, R132.reuse, R146, R120 ;  /* 0x000000928478723c */ /* 0x040fe80000001878 */
[----:B------:R-:W-:Y:S03]  /*8f70*/  IMAD.MOV.U32 R145, RZ, RZ, R187 ;  /* 0x000000ffff917224 */ /* 0x000fe600078e00bb */
[----:B------:R-:W-:Y:S01]  /*8f80*/  IMAD.MOV.U32 R147, RZ, RZ, R180 ;  /* 0x000000ffff937224 */ /* 0x000fe200078e00b4 */
[C---:B---3--:R-:W-:Y:S01]  /*8f90*/  HMMA.16816.F32 R124, R132.reuse, R148, R124 ;  /* 0x00000094847c723c */ /* 0x048fe2000000187c */
[----:B------:R3:W3:Y:S03]  /*8fa0*/  LDSM.16.MT88.4 R180, [R144+0x1800] ;  /* 0x0018000090b4783b */ /* 0x0006e60000004200 */
[----:B------:R-:W-:Y:S03]  /*8fb0*/  MOV R146, R186 ;  /* 0x000000ba00927202 */ /* 0x000fe60000000f00 */
[----:B------:R-:W-:Y:S01]  /*8fc0*/  MOV R149, R191 ;  /* 0x000000bf00957202 */ /* 0x000fe20000000f00 */
[----:B------:R-:W-:Y:S04]  /*8fd0*/  HMMA.16816.F32 R128, R132, R150, R128 ;  /* 0x000000968480723c */ /* 0x000fe80000001880 */
[----:B------:R-:W-:Y:S02]  /*8fe0*/  MOV R148, R185 ;  /* 0x000000b900947202 */ /* 0x000fe40000000f00 */
[----:B------:R-:W3:Y:S01]  /*8ff0*/  LDSM.16.MT88.4 R184, [R248+0x3800] ;  /* 0x00380000f8b8783b */ /* 0x000ee20000004200 */
[----:B------:R-:W-:Y:S01]  /*9000*/  IMAD.MOV.U32 R135, RZ, RZ, R178 ;  /* 0x000000ffff877224 */ /* 0x000fe200078e00b2 */
[----:B------:R-:W-:Y:S03]  /*9010*/  MOV R133, R189 ;  /* 0x000000bd00857202 */ /* 0x000fe60000000f00 */
[----:B------:R-:W3:Y:S01]  /*9020*/  LDSM.16.MT88.4 R188, [R252+0x3800] ;  /* 0x00380000fcbc783b */ /* 0x000ee20000004200 */
[----:B-1----:R-:W-:Y:S02]  /*9030*/  MOV R134, R179 ;  /* 0x000000b300867202 */ /* 0x002fe40000000f00 */
[----:B------:R-:W-:Y:S02]  /*9040*/  MOV R150, R177 ;  /* 0x000000b100967202 */ /* 0x000fe40000000f00 */
[----:B------:R-:W-:Y:S02]  /*9050*/  MOV R151, R176 ;  /* 0x000000b000977202 */ /* 0x000fe40000000f00 */
[----:B------:R-:W-:Y:S02]  /*9060*/  F2FP.PACK_AB R176, R135, R150 ;  /* 0x0000009687b0723e */ /* 0x000fe400000000ff */
[----:B------:R-:W-:Y:S02]  /*9070*/  F2FP.PACK_AB R177, R134, R3 ;  /* 0x0000000386b1723e */ /* 0x000fe400000000ff */
[----:B------:R-:W-:Y:S02]  /*9080*/  F2FP.PACK_AB R178, R147, R133 ;  /* 0x0000008593b2723e */ /* 0x000fe400000000ff */
[----:B------:R-:W-:Y:S07]  /*9090*/  F2FP.PACK_AB R179, R159, R158 ;  /* 0x0000009e9fb3723e */ /* 0x000fee00000000ff */
[C---:B--2---:R-:W-:Y:S07]  /*90a0*/  HMMA.16816.F32 R160, R176.reuse, R164, R4 ;  /* 0x000000a4b0a0723c */ /* 0x044fee0000001804 */
[----:B------:R-:W-:Y:S01]  /*90b0*/  IMAD.MOV.U32 R4, RZ, RZ, R133 ;  /* 0x000000ffff047224 */ /* 0x000fe200078e0085 */
[C---:B------:R-:W-:Y:S04]  /*90c0*/  HMMA.16816.F32 R164, R176.reuse, R166, R8 ;  /* 0x000000a6b0a4723c */ /* 0x040fe80000001808 */
[----:B------:R-:W-:Y:S01]  /*90d0*/  MOV R5, R134 ;  /* 0x0000008600057202 */ /* 0x000fe20000000f00 */
[----:B------:R-:W-:Y:S01]  /*90e0*/  IMAD.MOV.U32 R7, RZ, RZ, R150 ;  /* 0x000000ffff077224 */ /* 0x000fe200078e0096 */
[----:B------:R-:W-:Y:S01]  /*90f0*/  MOV R6, R135 ;  /* 0x0000008700067202 */ /* 0x000fe20000000f00 */
[----:B------:R-:W-:Y:S01]  /*9100*/  IMAD.MOV.U32 R10, RZ, RZ, R149 ;  /* 0x000000ffff0a7224 */ /* 0x000fe200078e0095 */
[C---:B----4-:R-:W-:Y:S04]  /*9110*/  HMMA.16816.F32 R132, R176.reuse, R136, R12 ;  /* 0x00000088b084723c */ /* 0x050fe8000000180c */
[----:B------:R-:W-:Y:S02]  /*9120*/  MOV R11, R146 ;  /* 0x00000092000b7202 */ /* 0x000fe40000000f00 */
[----:B------:R-:W-:Y:S01]  /*9130*/  MOV R8, R151 ;  /* 0x0000009700087202 */ /* 0x000fe20000000f00 */
[----:B------:R-:W-:Y:S01]  /*9140*/  IMAD.MOV.U32 R14, RZ, RZ, R142 ;  /* 0x000000ffff0e7224 */ /* 0x000fe200078e008e */
[C---:B------:R-:W-:Y:S04]  /*9150*/  HMMA.16816.F32 R136, R176.reuse, R138, R16 ;  /* 0x0000008ab088723c */ /* 0x040fe80000001810 */
[----:B------:R-:W-:Y:S02]  /*9160*/  MOV R15, R143 ;  /* 0x0000008f000f7202 */ /* 0x000fe40000000f00 */
[----:B------:R-:W-:Y:S01]  /*9170*/  MOV R13, R147 ;  /* 0x00000093000d7202 */ /* 0x000fe20000000f00 */
[----:B------:R-:W-:Y:S01]  /*9180*/  IMAD.MOV.U32 R19, RZ, RZ, R141 ;  /* 0x000000ffff137224 */ /* 0x000fe200078e008d */
[----:B------:R-:W-:Y:S02]  /*9190*/  MOV R18, R140 ;  /* 0x0000008c00127202 */ /* 0x000fe40000000f00 */
[C---:B------:R-:W-:Y:S03]  /*91a0*/  HMMA.16816.F32 R140, R176.reuse, R152, R20 ;  /* 0x00000098b08c723c */ /* 0x040fe60000001814 */
[----:B------:R-:W-:Y:S04]  /*91b0*/  MOV R9, R148 ;  /* 0x0000009400097202 */ /* 0x000fe80000000f00 */
[----:B------:R-:W-:Y:S02]  /*91c0*/  MOV R22, R144 ;  /* 0x0000009000167202 */ /* 0x000fe40000000f00 */
[----:B------:R-:W-:Y:S02]  /*91d0*/  MOV R23, R145 ;  /* 0x0000009100177202 */ /* 0x000fe40000000f00 */
[C---:B---3--:R-:W-:Y:S01]  /*91e0*/  HMMA.16816.F32 R144, R176.reuse, R154, R24 ;  /* 0x0000009ab090723c */ /* 0x048fe20000001818 */
[----:B------:R-:W-:Y:S07]  /*91f0*/  LDSM.16.MT88.4 R24, [R251+0x7800] ;  /* 0x00780000fb18783b */ /* 0x000fee0000004200 */
[C---:B------:R-:W-:Y:S01]  /*9200*/  HMMA.16816.F32 R148, R176.reuse, R180, R28 ;  /* 0x000000b4b094723c */ /* 0x040fe2000000181c */
[----:B------:R-:W2:Y:S06]  /*9210*/  LDL R28, [R1+0x88] ;  /* 0x00008800011c7983 */ /* 0x000eac0000100800 */
[----:B------:R-:W-:Y:S01]  /*9220*/  MOV R180, R7 ;  /* 0x0000000700b47202 */ /* 0x000fe20000000f00 */
[C---:B------:R-:W-:Y:S04]  /*9230*/  HMMA.16816.F32 R152, R176.reuse, R182, R32 ;  /* 0x000000b6b098723c */ /* 0x040fe80000001820 */
[----:B------:R-:W-:Y:S01]  /*9240*/  IMAD.MOV.U32 R181, RZ, RZ, R6 ;  /* 0x000000ffffb57224 */ /* 0x000fe200078e0006 */
[----:B------:R-:W-:Y:S01]  /*9250*/  MOV R30, R4 ;  /* 0x00000004001e7202 */ /* 0x000fe20000000f00 */
[----:B------:R-:W-:Y:S01]  /*9260*/  IMAD.MOV.U32 R31, RZ, RZ, R13 ;  /* 0x000000ffff1f7224 */ /* 0x000fe200078e000d */
[----:B------:R-:W-:Y:S01]  /*9270*/  MOV R182, R11 ;  /* 0x0000000b00b67202 */ /* 0x000fe20000000f00 */
[C---:B------:R-:W-:Y:S04]  /*9280*/  HMMA.16816.F32 R36, R176.reuse, R184, R36 ;  /* 0x000000b8b024723c */ /* 0x040fe80000001824 */
[----:B------:R-:W-:Y:S01]  /*9290*/  MOV R32, R9 ;  /* 0x0000000900207202 */ /* 0x000fe20000000f00 */
[----:B------:R-:W-:Y:S01]  /*92a0*/  IMAD.MOV.U32 R183, RZ, RZ, R10 ;  /* 0x000000ffffb77224 */ /* 0x000fe200078e000a */
[----:B------:R-:W-:Y:S01]  /*92b0*/  MOV R33, R8 ;  /* 0x0000000800217202 */ /* 0x000fe20000000f00 */
[----:B------:R-:W-:Y:S01]  /*92c0*/  IMAD.MOV.U32 R185, RZ, RZ, R19 ;  /* 0x000000ffffb97224 */ /* 0x000fe200078e0013 */
[C---:B------:R-:W-:Y:S01]  /*92d0*/  HMMA.16816.F32 R40, R176.reuse, R186, R40 ;  /* 0x000000bab028723c */ /* 0x040fe20000001828 */
[----:B------:R-:W-:Y:S03]  /*92e0*/  LDSM.16.MT88.4 R8, [R22+0x3800] ;  /* 0x003800001608783b */ /* 0x000fe60000004200 */
[----:B------:R-:W-:Y:S01]  /*92f0*/  MOV R184, R18 ;  /* 0x0000001200b87202 */ /* 0x000fe20000000f00 */
[----:B------:R-:W-:Y:S01]  /*9300*/  IMAD.MOV.U32 R34, RZ, RZ, R15 ;  /* 0x000000ffff227224 */ /* 0x000fe200078e000f */
[----:B------:R-:W-:Y:S01]  /*9310*/  MOV R35, R14 ;  /* 0x0000000e00237202 */ /* 0x000fe20000000f00 */
[----:B------:R-:W-:Y:S01]  /*9320*/  LDSM.16.MT88.4 R16, [R252+0x5800] ;  /* 0x00580000fc10783b */ /* 0x000fe20000004200 */
[C---:B------:R-:W-:Y:S04]  /*9330*/  HMMA.16816.F32 R44, R176.reuse, R188, R44 ;  /* 0x000000bcb02c723c */ /* 0x040fe8000000182c */
[----:B------:R-:W-:Y:S01]  /*9340*/  MOV R187, R23 ;  /* 0x0000001700bb7202 */ /* 0x000fe20000000f00 */
[----:B------:R-:W-:Y:S01]  /*9350*/  FADD.FTZ R2, R184, R2 ;  /* 0x00000002b8027221 */ /* 0x000fe20000010000 */
[----:B------:R-:W-:Y:S01]  /*9360*/  MOV R29, R5 ;  /* 0x00000005001d7202 */ /* 0x000fe20000000f00 */
[----:B------:R-:W-:Y:S01]  /*9370*/  LDSM.16.MT88.4 R12, [R248+0x5800] ;  /* 0x00580000f80c783b */ /* 0x000fe20000004200 */
[C---:B------:R-:W-:Y:S04]  /*9380*/  HMMA.16816.F32 R48, R176.reuse, R190, R48 ;  /* 0x000000beb030723c */ /* 0x040fe80000001830 */
[----:B------:R-:W-:Y:S01]  /*9390*/  FADD.FTZ R0, R187, R0 ;  /* 0x00000000bb007221 */ /* 0x000fe20000010000 */
[----:B------:R-:W1:Y:S01]  /*93a0*/  LDSM.16.MT88.4 R4, [R251+0x3800] ;  /* 0x00380000fb04783b */ /* 0x000e620000004200 */
[----:B------:R-:W-:Y:S01]  /*93b0*/  FADD.FTZ R2, R182, R2 ;  /* 0x00000002b6027221 */ /* 0x000fe20000010000 */
[----:B------:R-:W-:Y:S01]  /*93c0*/  MOV R186, R22 ;  /* 0x0000001600ba7202 */ /* 0x000fe20000000f00 */
[----:B------:R-:W-:Y:S02]  /*93d0*/  FADD.FTZ R0, R185, R0 ;  /* 0x00000000b9007221 */ /* 0x000fe40000010000 */
[----:B------:R-:W3:Y:S02]  /*93e0*/  LDSM.16.MT88.4 R20, [R251+0x5800] ;  /* 0x00580000fb14783b */ /* 0x000ee40000004200 */
[----:B------:R-:W-:Y:S02]  /*93f0*/  FADD.FTZ R2, R32, R2 ;  /* 0x0000000220027221 */ /* 0x000fe40000010000 */
[----:B------:R-:W-:Y:S02]  /*9400*/  FADD.FTZ R0, R183, R0 ;  /* 0x00000000b7007221 */ /* 0x000fe40000010000 */
[----:B------:R-:W-:Y:S02]  /*9410*/  FADD.FTZ R2, R34, R2 ;  /* 0x0000000222027221 */ /* 0x000fe40000010000 */
[----:B------:R-:W-:Y:S02]  /*9420*/  FADD.FTZ R0, R33, R0 ;  /* 0x0000000021007221 */ /* 0x000fe40000010000 */
[----:B------:R-:W-:Y:S02]  /*9430*/  FADD.FTZ R2, R180, R2 ;  /* 0x00000002b4027221 */ /* 0x000fe40000010000 */
[----:B------:R-:W-:Y:S04]  /*9440*/  FADD.FTZ R0, R35, R0 ;  /* 0x0000000023007221 */ /* 0x000fe80000010000 */
[----:B------:R-:W-:Y:S02]  /*9450*/  FADD.FTZ R3, R3, R0 ;  /* 0x0000000003037221 */ /* 0x000fe40000010000 */
[----:B------:R-:W-:Y:S02]  /*9460*/  FADD.FTZ R0, R181, R2 ;  /* 0x00000002b5007221 */ /* 0x000fe40000010000 */
[----:B------:R-:W-:Y:S02]  /*9470*/  FADD.FTZ R3, R29, R3 ;  /* 0x000000031d037221 */ /* 0x000fe40000010000 */
[----:B------:R-:W-:Y:S02]  /*9480*/  FADD.FTZ R2, R30, R0 ;  /* 0x000000001e027221 */ /* 0x000fe40000010000 */
[----:B------:R-:W-:Y:S01]  /*9490*/  FADD.FTZ R0, R158, R3 ;  /* 0x000000039e007221 */ /* 0x000fe20000010000 */
[----:B------:R-:W-:Y:S01]  /*94a0*/  MOV R158, R156 ;  /* 0x0000009c009e7202 */ /* 0x000fe20000000f00 */
[----:B------:R-:W-:Y:S01]  /*94b0*/  FADD.FTZ R2, R31, R2 ;  /* 0x000000021f027221 */ /* 0x000fe20000010000 */
[----:B------:R-:W-:Y:S01]  /*94c0*/  MOV R3, R157 ;  /* 0x0000009d00037202 */ /* 0x000fe20000000f00 */
[----:B------:R-:W-:Y:S01]  /*94d0*/  FADD.FTZ R0, R159, R0 ;  /* 0x000000009f007221 */ /* 0x000fe20000010000 */
[C---:B-1----:R-:W-:Y:S08]  /*94e0*/  HMMA.16816.F32 R52, R176.reuse, R4, R52 ;  /* 0x00000004b034723c */ /* 0x042ff00000001834 */
[C---:B------:R-:W-:Y:S01]  /*94f0*/  HMMA.16816.F32 R56, R176.reuse, R6, R56 ;  /* 0x00000006b038723c */ /* 0x040fe20000001838 */
[----:B------:R-:W1:Y:S07]  /*9500*/  LDSM.16.MT88.4 R4, [R186+0x5800] ;  /* 0x00580000ba04783b */ /* 0x000e6e0000004200 */
[C---:B------:R-:W-:Y:S08]  /*9510*/  HMMA.16816.F32 R60, R176.reuse, R8, R60 ;  /* 0x00000008b03c723c */ /* 0x040ff0000000183c */
[C---:B------:R-:W-:Y:S01]  /*9520*/  HMMA.16816.F32 R64, R176.reuse, R10, R64 ;  /* 0x0000000ab040723c */ /* 0x040fe20000001840 */
[----:B------:R-:W4:Y:S07]  /*9530*/  LDSM.16.MT88.4 R8, [R248+0x7800] ;  /* 0x00780000f808783b */ /* 0x000f2e0000004200 */
[C---:B------:R-:W-:Y:S08]  /*9540*/  HMMA.16816.F32 R68, R176.reuse, R12, R68 ;  /* 0x0000000cb044723c */ /* 0x040ff00000001844 */
[C---:B------:R-:W-:Y:S01]  /*9550*/  HMMA.16816.F32 R72, R176.reuse, R14, R72 ;  /* 0x0000000eb048723c */ /* 0x040fe20000001848 */
[----:B------:R-:W4:Y:S07]  /*9560*/  LDSM.16.MT88.4 R12, [R252+0x7800] ;  /* 0x00780000fc0c783b */ /* 0x000f2e0000004200 */
[C---:B------:R-:W-:Y:S08]  /*9570*/  HMMA.16816.F32 R76, R176.reuse, R16, R76 ;  /* 0x00000010b04c723c */ /* 0x040ff0000000184c */
[C---:B------:R-:W-:Y:S01]  /*9580*/  HMMA.16816.F32 R80, R176.reuse, R18, R80 ;  /* 0x00000012b050723c */ /* 0x040fe20000001850 */
[----:B------:R-:W4:Y:S07]  /*9590*/  LDSM.16.MT88.4 R16, [R186+0x7800] ;  /* 0x00780000ba10783b */ /* 0x000f2e0000004200 */
[C---:B---3--:R-:W-:Y:S08]  /*95a0*/  HMMA.16816.F32 R84, R176.reuse, R20, R84 ;  /* 0x00000014b054723c */ /* 0x048ff00000001854 */
[C---:B------:R-:W-:Y:S08]  /*95b0*/  HMMA.16816.F32 R88, R176.reuse, R22, R88 ;  /* 0x00000016b058723c */ /* 0x040ff00000001858 */
[C---:B-1----:R-:W-:Y:S08]  /*95c0*/  HMMA.16816.F32 R92, R176.reuse, R4, R92 ;  /* 0x00000004b05c723c */ /* 0x042ff0000000185c */
[C---:B------:R-:W-:Y:S08]  /*95d0*/  HMMA.16816.F32 R96, R176.reuse, R6, R96 ;  /* 0x00000006b060723c */ /* 0x040ff00000001860 */
[C---:B----4-:R-:W-:Y:S08]  /*95e0*/  HMMA.16816.F32 R100, R176.reuse, R8, R100 ;  /* 0x00000008b064723c */ /* 0x050ff00000001864 */
[C---:B------:R-:W-:Y:S08]  /*95f0*/  HMMA.16816.F32 R104, R176.reuse, R10, R104 ;  /* 0x0000000ab068723c */ /* 0x040ff00000001868 */
[C---:B------:R-:W-:Y:S08]  /*9600*/  HMMA.16816.F32 R108, R176.reuse, R12, R108 ;  /* 0x0000000cb06c723c */ /* 0x040ff0000000186c */
[C---:B------:R-:W-:Y:S08]  /*9610*/  HMMA.16816.F32 R112, R176.reuse, R14, R112 ;  /* 0x0000000eb070723c */ /* 0x040ff00000001870 */
[C---:B------:R-:W-:Y:S08]  /*9620*/  HMMA.16816.F32 R116, R176.reuse, R24, R116 ;  /* 0x00000018b074723c */ /* 0x040ff00000001874 */
[C---:B------:R-:W-:Y:S08]  /*9630*/  HMMA.16816.F32 R120, R176.reuse, R26, R120 ;  /* 0x0000001ab078723c */ /* 0x040ff00000001878 */
[C---:B------:R-:W-:Y:S08]  /*9640*/  HMMA.16816.F32 R124, R176.reuse, R16, R124 ;  /* 0x00000010b07c723c */ /* 0x040ff0000000187c */
[----:B------:R-:W-:Y:S03]  /*9650*/  HMMA.16816.F32 R128, R176, R18, R128 ;  /* 0x00000012b080723c */ /* 0x000fe60000001880 */
[----:B--2---:R-:W-:Y:S02]  /*9660*/  ISETP.GT.AND P0, PT, R170, R28, PT ;  /* 0x0000001caa00720c */ /* 0x004fe40003f04270 */
[----:B------:R1:W5:Y:S05]  /*9670*/  LDL.LU R170, [R1+0xfc] ;  /* 0x0000fc0001aa7983 */ /* 0x00036a0000300800 */
[----:B------:R-:W-:Y:S05]  /*9680*/  STL [R1+0x64], R2 ;  /* 0x0000640201007387 */ /* 0x000fea0000100800 */
[----:B------:R-:W-:Y:S05]  /*9690*/  STL [R1+0x5c], R171 ;  /* 0x00005cab01007387 */ /* 0x000fea0000100800 */
[----:B------:R2:W-:Y:S02]  /*96a0*/  STL [R1+0x68], R0 ;  /* 0x0000680001007387 */ /* 0x0005e40000100800 */
[----:B--2---:R-:W-:Y:S03]  /*96b0*/  IMAD.MOV.U32 R0, RZ, RZ, R171 ;  /* 0x000000ffff007224 */ /* 0x004fe600078e00ab */
[----:B------:R1:W5:Y:S05]  /*96c0*/  LDL.LU R171, [R1+0xf8] ;  /* 0x0000f80001ab7983 */ /* 0x00036a0000300800 */
[----:B------:R1:W-:Y:S01]  /*96d0*/  STL [R1+0x60], R0 ;  /* 0x0000600001007387 */ /* 0x0003e20000100800 */
[----:B------:R-:W-:-:S05]  /*96e0*/  @P0 BRA `(.L_x_477) ;  /* 0xffffbf3000000947 */ /* 0x000fca000383ffff */
.L_x_476:
[----:B-1----:R-:W2:Y:S02]  /*96f0*/  LDL R0, [R1+0x5c] ;  /* 0x00005c0001007983 */ /* 0x002ea40000100800 */
[----:B--2---:R-:W-:-:S13]  /*9700*/  ISETP.GE.AND P0, PT, R0, RZ, PT ;  /* 0x000000ff0000720c */ /* 0x004fda0003f06270 */
[----:B------:R-:W-:Y:S05]  /*9710*/  @!P0 BRA `(.L_x_478) ;  /* 0x000035c000008947 */ /* 0x000fea0003800000 */
[----:B------:R-:W-:Y:S02]  /*9720*/  MOV R159, R156 ;  /* 0x0000009c009f7202 */ /* 0x000fe40000000f00 */
[----:B------:R-:W-:Y:S02]  /*9730*/  MOV R158, R157 ;  /* 0x0000009d009e7202 */ /* 0x000fe40000000f00 */
.L_x_479:
[----:B------:R-:W2:Y:S01]  /*9740*/  LDL R156, [R1+0x8] ;  /* 0x00000800019c7983 */ /* 0x000ea20000100800 */
[----:B------:R-:W-:Y:S04]  /*9750*/  DEPBAR.LE SB0, 0x0 ;  /* 0x000080000000791a */ /* 0x000fe80000000000 */
[----:B------:R-:W-:Y:S01]  /*9760*/  WARPSYNC 0xffffffff ;  /* 0xffffffff00007948 */ /* 0x000fe20003800000 */
[----:B------:R-:W3:Y:S06]  /*9770*/  LDL.64 R30, [R1+0x78] ;  /* 0x00007800011e7983 */ /* 0x000eec0000100a00 */
[----:B------:R-:W4:Y:S06]  /*9780*/  LDL R29, [R1+0x44] ;  /* 0x00004400011d7983 */ /* 0x000f2c0000100800 */
[----:B------:R-:W4:Y:S06]  /*9790*/  LDL R23, [R1+0x84] ;  /* 0x0000840001177983 */ /* 0x000f2c0000100800 */
[----:B------:R-:W4:Y:S06]  /*97a0*/  LDL R28, [R1+0x40] ;  /* 0x00004000011c7983 */ /* 0x000f2c0000100800 */
[----:B------:R-:W4:Y:S06]  /*97b0*/  LDL R14, [R1+0x3c] ;  /* 0x00003c00010e7983 */ /* 0x000f2c0000100800 */
[----:B------:R1:W-:Y:S06]  /*97c0*/  STL [R1+0xfc], R130 ;  /* 0x0000fc8201007387 */ /* 0x0003ec0000100800 */
[----:B------:R-:W-:Y:S06]  /*97d0*/  BAR.SYNC.DEFER_BLOCKING 0x0 ;  /* 0x0000000000007b1d */ /* 0x000fec0000010000 */
[----:B------:R-:W2:Y:S06]  /*97e0*/  LDSM.16.M88.4 R8, [R249] ;  /* 0x00000000f908783b */ /* 0x000eac0000000200 */
[----:B-1----:R-:W4:Y:S06]  /*97f0*/  LDL.LU R130, [R1+0x5c] ;  /* 0x00005c0001827983 */ /* 0x002f2c0000300800 */
[----:B------:R1:W-:Y:S06]  /*9800*/  STL [R1+0xf8], R131 ;  /* 0x0000f88301007387 */ /* 0x0003ec0000100800 */
[----:B------:R-:W2:Y:S06]  /*9810*/  LDSM.16.M88.4 R16, [R249+0x800] ;  /* 0x00080000f910783b */ /* 0x000eac0000000200 */
[----:B------:R-:W2:Y:S06]  /*9820*/  LDSM.16.M88.4 R24, [R249+0x1000] ;  /* 0x00100000f918783b */ /* 0x000eac0000000200 */
[----:B------:R-:W2:Y:S06]  /*9830*/  LDSM.16.M88.4 R32, [R249+0x1800] ;  /* 0x00180000f920783b */ /* 0x000eac0000000200 */
[----:B------:R-:W4:Y:S06]  /*9840*/  LDL R157, [R1+0x2c] ;  /* 0x00002c00019d7983 */ /* 0x000f2c0000100800 */
[----:B-1----:R-:W4:Y:S06]  /*9850*/  LDL R131, [R1+0x58] ;  /* 0x0000580001837983 */ /* 0x002f2c0000100800 */
[----:B--2---:R1:W2:Y:S01]  /*9860*/  LDSM.16.M88.4 R176, [R156] ;  /* 0x000000009cb0783b */ /* 0x0042a20000000200 */
[----:B---3--:R-:W-:Y:S05]  /*9870*/  IADD3 R15, P0, R30, 0x40, RZ ;  /* 0x000000401e0f7810 */ /* 0x008fea0007f1e0ff */
[----:B----4-:R3:W4:Y:S01]  /*9880*/  LDSM.16.M88.4 R180, [R29] ;  /* 0x000000001db4783b */ /* 0x0107220000000200 */
[----:B------:R-:W-:Y:S05]  /*9890*/  IADD3.X R21, RZ, R23, RZ, P0, !PT ;  /* 0x00000017ff157210 */ /* 0x000fea00007fe4ff */
[----:B-1----:R-:W4:Y:S06]  /*98a0*/  LDL R156, [R1] ;  /* 0x00000000019c7983 */ /* 0x002f2c0000100800 */
[----:B------:R1:W1:Y:S06]  /*98b0*/  LDSM.16.M88.4 R184, [R28] ;  /* 0x000000001cb8783b */ /* 0x00026c0000000200 */
[----:B------:R1:W1:Y:S01]  /*98c0*/  LDSM.16.M88.4 R188, [R14] ;  /* 0x000000000ebc783b */ /* 0x0002620000000200 */
[----:B------:R-:W-:Y:S01]  /*98d0*/  SHF.R.S32.HI R0, RZ, 0x1f, R130 ;  /* 0x0000001fff007819 */ /* 0x000fe20000011482 */
[----:B------:R-:W-:Y:S04]  /*98e0*/  IMAD.WIDE.U32 R6, R130, c[0x0][0x208], RZ ;  /* 0x0000820082067a25 */ /* 0x000fe800078e00ff */
[----:B------:R-:W-:Y:S01]  /*98f0*/  IMAD R0, R0, c[0x0][0x208], RZ ;  /* 0x0000820000007a24 */ /* 0x000fe200078e02ff */
[----:B------:R-:W-:Y:S03]  /*9900*/  SHF.L.U32 R4, R6, 0x6, RZ ;  /* 0x0000000606047819 */ /* 0x000fe600000006ff */
[----:B------:R-:W-:Y:S01]  /*9910*/  IMAD R0, R130, c[0x0][0x20c], R0 ;  /* 0x0000830082007a24 */ /* 0x000fe200078e0200 */
[C---:B------:R-:W-:Y:S02]  /*9920*/  IADD3 R2, P1, R4.reuse, R30, RZ ;  /* 0x0000001e04027210 */ /* 0x040fe40007f3e0ff */
[----:B------:R-:W-:Y:S02]  /*9930*/  IADD3 R3, P2, R4, R15, RZ ;  /* 0x0000000f04037210 */ /* 0x000fe40007f5e0ff */
[----:B------:R-:W-:Y:S02]  /*9940*/  IADD3 R0, R7, R0, RZ ;  /* 0x0000000007007210 */ /* 0x000fe40007ffe0ff */
[----:B------:R-:W-:Y:S02]  /*9950*/  LEA R12, P0, R2, c[0x0][0x1f8], 0x1 ;  /* 0x00007e00020c7a11 */ /* 0x000fe400078008ff */
[----:B------:R-:W-:Y:S04]  /*9960*/  SHF.L.U64.HI R0, R6, 0x6, R0 ;  /* 0x0000000606007819 */ /* 0x000fe80000010200 */
[----:B------:R-:W-:Y:S02]  /*9970*/  IADD3.X R5, R0, R23, RZ, P1, !PT ;  /* 0x0000001700057210 */ /* 0x000fe40000ffe4ff */
[C---:B------:R-:W-:Y:S02]  /*9980*/  LEA R6, P1, R3.reuse, c[0x0][0x1f8], 0x1 ;  /* 0x00007e0003067a11 */ /* 0x040fe400078208ff */
[----:B------:R-:W-:Y:S02]  /*9990*/  LEA.HI.X R13, R2, c[0x0][0x1fc], R5, 0x1, P0 ;  /* 0x00007f00020d7a11 */ /* 0x000fe400000f0c05 */
[----:B------:R-:W-:Y:S02]  /*99a0*/  IADD3.X R7, R0, R21, RZ, P2, !PT ;  /* 0x0000001500077210 */ /* 0x000fe400017fe4ff */
[----:B------:R-:W-:Y:S02]  /*99b0*/  IADD3 R20, P0, R30, 0x80, RZ ;  /* 0x000000801e147810 */ /* 0x000fe40007f1e0ff */
[----:B------:R-:W-:Y:S02]  /*99c0*/  LEA.HI.X R7, R3, c[0x0][0x1fc], R7, 0x1, P1 ;  /* 0x00007f0003077a11 */ /* 0x000fe400008f0c07 */
[----:B------:R-:W-:Y:S01]  /*99d0*/  IADD3.X R22, RZ, R23, RZ, P0, !PT ;  /* 0x00000017ff167210 */ /* 0x000fe200007fe4ff */
[----:B------:R-:W-:Y:S01]  /*99e0*/  @!PT LDS RZ, [RZ] ;  /* 0x00000000fffff984 */ /* 0x000fe20000000800 */
[----:B------:R-:W-:Y:S01]  /*99f0*/  @!PT LDS RZ, [RZ] ;  /* 0x00000000fffff984 */ /* 0x000fe20000000800 */
[----:B------:R-:W-:Y:S01]  /*9a00*/  @!PT LDS RZ, [RZ] ;  /* 0x00000000fffff984 */ /* 0x000fe20000000800 */
[----:B------:R1:W-:Y:S01]  /*9a10*/  LDGSTS.E.BYPASS.LTC128B.128 [R131+0x100], [R12.64], !P6 ;  /* 0x001000000c837fae */ /* 0x0003e2000f101d46 */
[----:B------:R-:W-:Y:S05]  /*9a20*/  IADD3 R3, P0, R4, R20, RZ ;  /* 0x0000001404037210 */ /* 0x000fea0007f1e0ff */
[----:B------:R2:W-:Y:S01]  /*9a30*/  LDGSTS.E.BYPASS.LTC128B.128 [R131+0x2100], [R6.64], !P5 ;  /* 0x0210000006837fae */ /* 0x0005e2000e901d46 */
[----:B-1----:R-:W-:Y:S02]  /*9a40*/  MOV R12, c[0x0][0x208] ;  /* 0x00008200000c7a02 */ /* 0x002fe40000000f00 */
[----:B------:R-:W-:Y:S02]  /*9a50*/  MOV R13, c[0x0][0x20c] ;  /* 0x00008300000d7a02 */ /* 0x000fe40000000f00 */
[----:B------:R-:W-:Y:S02]  /*9a60*/  LEA R2, P1, R12, R4, 0x5 ;  /* 0x000000040c027211 */ /* 0x000fe400078228ff */
[C---:B--2---:R-:W-:Y:S02]  /*9a70*/  LEA R6, P2, R3.reuse, c[0x0][0x1f8], 0x1 ;  /* 0x00007e0003067a11 */ /* 0x044fe400078408ff */
[----:B------:R-:W-:Y:S02]  /*9a80*/  IADD3.X R7, R0, R22, RZ, P0, !PT ;  /* 0x0000001600077210 */ /* 0x000fe400007fe4ff */
[----:B------:R-:W-:Y:S02]  /*9a90*/  IADD3 R5, P0, R30, 0xc0, RZ ;  /* 0x000000c01e057810 */ /* 0x000fe40007f1e0ff */
[----:B------:R-:W-:Y:S02]  /*9aa0*/  LEA.HI.X R7, R3, c[0x0][0x1fc], R7, 0x1, P2 ;  /* 0x00007f0003077a11 */ /* 0x000fe400010f0c07 */
[----:B------:R-:W-:Y:S02]  /*9ab0*/  LEA.HI.X R3, R12, R0, R13, 0x5, P1 ;  /* 0x000000000c037211 */ /* 0x000fe400008f2c0d */
[----:B------:R-:W-:Y:S01]  /*9ac0*/  IADD3 R4, P1, R4, R5, RZ ;  /* 0x0000000504047210 */ /* 0x000fe20007f3e0ff */
[----:B------:R1:W-:Y:S01]  /*9ad0*/  LDGSTS.E.BYPASS.LTC128B.128 [R131+0x4100], [R6.64], !P4 ;  /* 0x0410000006837fae */ /* 0x0003e2000e101d46 */
[----:B---3--:R-:W-:Y:S02]  /*9ae0*/  IADD3.X R29, RZ, R23, RZ, P0, !PT ;  /* 0x00000017ff1d7210 */ /* 0x008fe400007fe4ff */
[----:B------:R-:W-:Y:S02]  /*9af0*/  LEA R12, P0, R4, c[0x0][0x1f8], 0x1 ;  /* 0x00007e00040c7a11 */ /* 0x000fe400078008ff */
[----:B------:R-:W-:Y:S02]  /*9b00*/  IADD3 R28, P2, R2, R5, RZ ;  /* 0x00000005021c7210 */ /* 0x000fe40007f5e0ff */
[----:B-1----:R-:W-:Y:S02]  /*9b10*/  IADD3.X R6, R0, R29, RZ, P1, !PT ;  /* 0x0000001d00067210 */ /* 0x002fe40000ffe4ff */
[----:B------:R-:W-:Y:S02]  /*9b20*/  IADD3 R0, P1, R2, R30, RZ ;  /* 0x0000001e02007210 */ /* 0x000fe40007f3e0ff */
[----:B------:R-:W-:Y:S02]  /*9b30*/  LEA.HI.X R13, R4, c[0x0][0x1fc], R6, 0x1, P0 ;  /* 0x00007f00040d7a11 */ /* 0x000fe400000f0c06 */
[----:B------:R-:W-:Y:S02]  /*9b40*/  LEA R14, P0, R0, c[0x0][0x1f8], 0x1 ;  /* 0x00007e00000e7a11 */ /* 0x000fe400078008ff */
[C---:B------:R-:W-:Y:S01]  /*9b50*/  IADD3.X R6, R3.reuse, R23, RZ, P1, !PT ;  /* 0x0000001703067210 */ /* 0x040fe20000ffe4ff */
[----:B------:R1:W-:Y:S01]  /*9b60*/  LDGSTS.E.BYPASS.LTC128B.128 [R131+0x6100], [R12.64], !P3 ;  /* 0x061000000c837fae */ /* 0x0003e2000d901d46 */
[----:B------:R-:W-:Y:S02]  /*9b70*/  IADD3 R4, P1, R2, R15, RZ ;  /* 0x0000000f02047210 */ /* 0x000fe40007f3e0ff */
[----:B------:R-:W-:Y:S02]  /*9b80*/  LEA.HI.X R15, R0, c[0x0][0x1fc], R6, 0x1, P0 ;  /* 0x00007f00000f7a11 */ /* 0x000fe400000f0c06 */
[----:B------:R-:W-:Y:S02]  /*9b90*/  IADD3 R0, P0, R2, R20, RZ ;  /* 0x0000001402007210 */ /* 0x000fe40007f1e0ff */
[C---:B------:R-:W-:Y:S01]  /*9ba0*/  IADD3.X R21, R3.reuse, R21, RZ, P1, !PT ;  /* 0x0000001503157210 */ /* 0x040fe20000ffe4ff */
[----:B------:R1:W-:Y:S01]  /*9bb0*/  LDGSTS.E.BYPASS.LTC128B.128 [R131+0x1100], [R14.64], !P6 ;  /* 0x011000000e837fae */ /* 0x0003e2000f101d46 */
[C---:B------:R-:W-:Y:S02]  /*9bc0*/  LEA R20, P1, R4.reuse, c[0x0][0x1f8], 0x1 ;  /* 0x00007e0004147a11 */ /* 0x040fe400078208ff */
[C---:B------:R-:W-:Y:S02]  /*9bd0*/  IADD3.X R2, R3.reuse, R22, RZ, P0, !PT ;  /* 0x0000001603027210 */ /* 0x040fe400007fe4ff */
[----:B------:R-:W-:Y:S02]  /*9be0*/  LEA.HI.X R21, R4, c[0x0][0x1fc], R21, 0x1, P1 ;  /* 0x00007f0004157a11 */ /* 0x000fe400008f0c15 */
[C---:B-----5:R-:W-:Y:S03]  /*9bf0*/  HMMA.16816.F32 R4, R168.reuse, R8, RZ ;  /* 0x00000008a804723c */ /* 0x060fe600000018ff */
[C---:B------:R-:W-:Y:S01]  /*9c00*/  LEA R22, P0, R0.reuse, c[0x0][0x1f8], 0x1 ;  /* 0x00007e0000167a11 */ /* 0x040fe200078008ff */
[----:B------:R2:W-:Y:S01]  /*9c10*/  LDGSTS.E.BYPASS.LTC128B.128 [R131+0x3100], [R20.64], !P5 ;  /* 0x0310000014837fae */ /* 0x0005e2000e901d46 */
[----:B------:R-:W-:Y:S02]  /*9c20*/  IADD3.X R3, R3, R29, RZ, P2, !PT ;  /* 0x0000001d03037210 */ /* 0x000fe400017fe4ff */
[----:B------:R-:W-:Y:S01]  /*9c30*/  LEA.HI.X R23, R0, c[0x0][0x1fc], R2, 0x1, P0 ;  /* 0x00007f0000177a11 */ /* 0x000fe200000f0c02 */
[C---:B------:R-:W-:Y:S01]  /*9c40*/  HMMA.16816.F32 R8, R168.reuse, R10, RZ ;  /* 0x0000000aa808723c */ /* 0x040fe200000018ff */
[C---:B------:R-:W-:Y:S01]  /*9c50*/  LEA R2, P0, R28.reuse, c[0x0][0x1f8], 0x1 ;  /* 0x00007e001c027a11 */ /* 0x040fe200078008ff */
[----:B------:R-:W3:Y:S03]  /*9c60*/  LDL R0, [R1+0x30] ;  /* 0x0000300001007983 */ /* 0x000ee60000100800 */
[----:B------:R-:W-:Y:S02]  /*9c70*/  LEA.HI.X R3, R28, c[0x0][0x1fc], R3, 0x1, P0 ;  /* 0x00007f001c037a11 */ /* 0x000fe400000f0c03 */
[C---:B------:R-:W-:Y:S01]  /*9c80*/  ISETP.GT.AND P0, PT, R130.reuse, RZ, PT ;  /* 0x000000ff8200720c */ /* 0x040fe20003f04270 */
[----:B------:R2:W-:Y:S01]  /*9c90*/  LDGSTS.E.BYPASS.LTC128B.128 [R131+0x5100], [R22.64], !P4 ;  /* 0x0510000016837fae */ /* 0x0005e2000e101d46 */
[----:B------:R-:W-:Y:S01]  /*9ca0*/  IADD3 R130, R130, -0x1, RZ ;  /* 0xffffffff82827810 */ /* 0x000fe20007ffe0ff */
[C---:B-1----:R-:W-:Y:S04]  /*9cb0*/  HMMA.16816.F32 R12, R168.reuse, R16, RZ ;  /* 0x00000010a80c723c */ /* 0x042fe800000018ff */
[----:B------:R1:W-:Y:S04]  /*9cc0*/  LDGSTS.E.BYPASS.LTC128B.128 [R131+0x7100], [R2.64], !P3 ;  /* 0x0710000002837fae */ /* 0x0003e8000d901d46 */
[C---:B------:R-:W-:Y:S02]  /*9cd0*/  HMMA.16816.F32 R16, R168.reuse, R18, RZ ;  /* 0x00000012a810723c */ /* 0x040fe400000018ff */
[----:B------:R-:W0:Y:S06]  /*9ce0*/  LDGDEPBAR ;  /* 0x00000000000079af */ /* 0x000e2c0000000000 */
[C---:B--2---:R-:W-:Y:S01]  /*9cf0*/  HMMA.16816.F32 R20, R168.reuse, R24, RZ ;  /* 0x00000018a814723c */ /* 0x044fe200000018ff */
[----:B-1----:R-:W2:Y:S07]  /*9d00*/  LDL R2, [R1+0x38] ;  /* 0x0000380001027983 */ /* 0x002eae0000100800 */
[C---:B------:R-:W-:Y:S01]  /*9d10*/  HMMA.16816.F32 R24, R168.reuse, R26, RZ ;  /* 0x0000001aa818723c */ /* 0x040fe200000018ff */
[----:B------:R-:W2:Y:S07]  /*9d20*/  LDL R3, [R1+0x34] ;  /* 0x0000340001037983 */ /* 0x000eae0000100800 */
[C---:B------:R-:W-:Y:S08]  /*9d30*/  HMMA.16816.F32 R28, R168.reuse, R32, RZ ;  /* 0x00000020a81c723c */ /* 0x040ff000000018ff */
[----:B------:R-:W-:Y:S08]  /*9d40*/  HMMA.16816.F32 R32, R168, R34, RZ ;  /* 0x00000022a820723c */ /* 0x000ff000000018ff */
[C---:B------:R-:W-:Y:S08]  /*9d50*/  HMMA.16816.F32 R4, R172.reuse, R176, R4 ;  /* 0x000000b0ac04723c */ /* 0x040ff00000001804 */
[C---:B------:R-:W-:Y:S08]  /*9d60*/  HMMA.16816.F32 R8, R172.reuse, R178, R8 ;  /* 0x000000b2ac08723c */ /* 0x040ff00000001808 */
[C---:B----4-:R-:W-:Y:S08]  /*9d70*/  HMMA.16816.F32 R12, R172.reuse, R180, R12 ;  /* 0x000000b4ac0c723c */ /* 0x050ff0000000180c */
[C---:B------:R-:W-:Y:S08]  /*9d80*/  HMMA.16816.F32 R16, R172.reuse, R182, R16 ;  /* 0x000000b6ac10723c */ /* 0x040ff00000001810 */
[C---:B------:R-:W-:Y:S08]  /*9d90*/  HMMA.16816.F32 R20, R172.reuse, R184, R20 ;  /* 0x000000b8ac14723c */ /* 0x040ff00000001814 */
[C---:B------:R-:W-:Y:S01]  /*9da0*/  HMMA.16816.F32 R24, R172.reuse, R186, R24 ;  /* 0x000000baac18723c */ /* 0x040fe20000001818 */
[----:B------:R-:W1:Y:S07]  /*9db0*/  LDSM.16.M88.4 R176, [R156] ;  /* 0x000000009cb0783b */ /* 0x000e6e0000000200 */
[C---:B------:R-:W-:Y:S01]  /*9dc0*/  HMMA.16816.F32 R28, R172.reuse, R188, R28 ;  /* 0x000000bcac1c723c */ /* 0x040fe2000000181c */
[----:B------:R-:W4:Y:S07]  /*9dd0*/  LDSM.16.M88.4 R180, [R156+0x800] ;  /* 0x000800009cb4783b */ /* 0x000f2e0000000200 */
[----:B------:R-:W-:Y:S01]  /*9de0*/  HMMA.16816.F32 R32, R172, R190, R32 ;  /* 0x000000beac20723c */ /* 0x000fe20000001820 */
[----:B------:R-:W4:Y:S06]  /*9df0*/  LDSM.16.M88.4 R184, [R156+0x1000] ;  /* 0x001000009cb8783b */ /* 0x000f2c0000000200 */
[----:B------:R-:W2:Y:S06]  /*9e00*/  LDL.64 R188, [R1+0x70] ;  /* 0x0000700001bc7983 */ /* 0x000eac0000100a00 */
[----:B------:R-:W2:Y:S01]  /*9e10*/  LDL R190, [R1+0x80] ;  /* 0x0000800001be7983 */ /* 0x000ea20000100800 */
[C---:B-1----:R-:W-:Y:S08]  /*9e20*/  HMMA.16816.F32 R4, R192.reuse, R176, R4 ;  /* 0x000000b0c004723c */ /* 0x042ff00000001804 */
[C---:B------:R-:W-:Y:S01]  /*9e30*/  HMMA.16816.F32 R8, R192.reuse, R178, R8 ;  /* 0x000000b2c008723c */ /* 0x040fe20000001808 */
[----:B------:R-:W1:Y:S07]  /*9e40*/  LDSM.16.M88.4 R176, [R156+0x1800] ;  /* 0x001800009cb0783b */ /* 0x000e6e0000000200 */
[C---:B----4-:R-:W-:Y:S08]  /*9e50*/  HMMA.16816.F32 R12, R192.reuse, R180, R12 ;  /* 0x000000b4c00c723c */ /* 0x050ff0000000180c */
[C---:B------:R-:W-:Y:S01]  /*9e60*/  HMMA.16816.F32 R16, R192.reuse, R182, R16 ;  /* 0x000000b6c010723c */ /* 0x040fe20000001810 */
[----:B------:R-:W4:Y:S07]  /*9e70*/  LDSM.16.M88.4 R180, [R250] ;  /* 0x00000000fab4783b */ /* 0x000f2e0000000200 */
        /* <DEDUP_REMOVED lines=20> */
[----:B------:R-:W3:Y:S07]  /*9fc0*/  LDSM.16.M88.4 R184, [R249+0x3800] ;  /* 0x00380000f9b8783b */ /* 0x000eee0000000200 */
[C---:B-1----:R-:W-:Y:S08]  /*9fd0*/  HMMA.16816.F32 R12, R200.reuse, R176, R12 ;  /* 0x000000b0c80c723c */ /* 0x042ff0000000180c */
[C---:B------:R-:W-:Y:S08]  /*9fe0*/  HMMA.16816.F32 R16, R200.reuse, R178, R16 ;  /* 0x000000b2c810723c */ /* 0x040ff00000001810 */
[C---:B----4-:R-:W-:Y:S08]  /*9ff0*/  HMMA.16816.F32 R20, R200.reuse, R180, R20 ;  /* 0x000000b4c814723c */ /* 0x050ff00000001814 */
[C---:B------:R-:W-:Y:S08]  /*a000*/  HMMA.16816.F32 R24, R200.reuse, R182, R24 ;  /* 0x000000b6c818723c */ /* 0x040ff00000001818 */
[C---:B---3--:R-:W-:Y:S08]  /*a010*/  HMMA.16816.F32 R28, R200.reuse, R184, R28 ;  /* 0x000000b8c81c723c */ /* 0x048ff0000000181c */
[----:B------:R-:W-:Y:S01]  /*a020*/  HMMA.16816.F32 R32, R200, R186, R32 ;  /* 0x000000bac820723c */ /* 0x000fe20000001820 */
[----:B------:R1:W-:Y:S06]  /*a030*/  LDSM.16.M88.4 R184, [R0] ;  /* 0x0000000000b8783b */ /* 0x0003ec0000000200 */
[----:B--2---:R3:W3:Y:S06]  /*a040*/  LDSM.16.M88.4 R176, [R2] ;  /* 0x0000000002b0783b */ /* 0x0046ec0000000200 */
[----:B------:R4:W3:Y:S06]  /*a050*/  LDSM.16.M88.4 R180, [R3] ;  /* 0x0000000003b4783b */ /* 0x0008ec0000000200 */
[----:B-1----:R-:W2:Y:S06]  /*a060*/  LDL R0, [R1+0x1c] ;  /* 0x00001c0001007983 */ /* 0x002eac0000100800 */
[----:B---3--:R-:W3:Y:S06]  /*a070*/  LDL R2, [R1+0x20] ;  /* 0x0000200001027983 */ /* 0x008eec0000100800 */
[----:B----4-:R-:W4:Y:S01]  /*a080*/  LDL R3, [R1+0x24] ;  /* 0x0000240001037983 */ /* 0x010f220000100800 */
[C---:B------:R-:W-:Y:S08]  /*a090*/  HMMA.16816.F32 R4, R204.reuse, R176, R4 ;  /* 0x000000b0cc04723c */ /* 0x040ff00000001804 */
[C---:B------:R-:W-:Y:S01]  /*a0a0*/  HMMA.16816.F32 R8, R204.reuse, R178, R8 ;  /* 0x000000b2cc08723c */ /* 0x040fe20000001808 */
[----:B------:R1:W1:Y:S07]  /*a0b0*/  LDSM.16.M88.4 R176, [R157] ;  /* 0x000000009db0783b */ /* 0x00026e0000000200 */
[C---:B------:R-:W-:Y:S08]  /*a0c0*/  HMMA.16816.F32 R12, R204.reuse, R180, R12 ;  /* 0x000000b4cc0c723c */ /* 0x040ff0000000180c */
[C---:B------:R-:W-:Y:S01]  /*a0d0*/  HMMA.16816.F32 R16, R204.reuse, R182, R16 ;  /* 0x000000b6cc10723c */ /* 0x040fe20000001810 */
[----:B------:R-:W1:Y:S07]  /*a0e0*/  LDSM.16.M88.4 R180, [R156+0x2000] ;  /* 0x002000009cb4783b */ /* 0x000e6e0000000200 */
[C---:B------:R-:W-:Y:S01]  /*a0f0*/  HMMA.16816.F32 R20, R204.reuse, R184, R20 ;  /* 0x000000b8cc14723c */ /* 0x040fe20000001814 */
[----:B-1----:R-:W2:Y:S07]  /*a100*/  LDL R157, [R1+0x28] ;  /* 0x00002800019d7983 */ /* 0x002eae0000100800 */
        /* <DEDUP_REMOVED lines=38> */
[----:B---3--:R1:W-:Y:S06]  /*a370*/  LDSM.16.M88.4 R176, [R2] ;  /* 0x0000000002b0783b */ /* 0x0083ec0000000200 */
[----:B----4-:R3:W-:Y:S06]  /*a380*/  LDSM.16.M88.4 R184, [R3] ;  /* 0x0000000003b8783b */ /* 0x0107ec0000000200 */
[----:B-1----:R-:W4:Y:S06]  /*a390*/  LDL R2, [R1+0x10] ;  /* 0x0000100001027983 */ /* 0x002f2c0000100800 */
[----:B---3--:R-:W3:Y:S06]  /*a3a0*/  LDL R3, [R1+0x14] ;  /* 0x0000140001037983 */ /* 0x008eec0000100800 */
[----:B--2---:R1:W2:Y:S06]  /*a3b0*/  LDSM.16.M88.4 R180, [R157] ;  /* 0x000000009db4783b */ /* 0x0042ac0000000200 */
[----:B-1----:R-:W4:Y:S01]  /*a3c0*/  LDL R157, [R1+0x18] ;  /* 0x00001800019d7983 */ /* 0x002f220000100800 */
[C---:B--2---:R-:W-:Y:S08]  /*a3d0*/  HMMA.16816.F32 R4, R220.reuse, R180, R4 ;  /* 0x000000b4dc04723c */ /* 0x044ff00000001804 */
[C---:B------:R-:W-:Y:S01]  /*a3e0*/  HMMA.16816.F32 R8, R220.reuse, R182, R8 ;  /* 0x000000b6dc08723c */ /* 0x040fe20000001808 */
[----:B------:R1:W2:Y:S07]  /*a3f0*/  LDSM.16.M88.4 R180, [R0] ;  /* 0x0000000000b4783b */ /* 0x0002ae0000000200 */
[C---:B------:R-:W-:Y:S08]  /*a400*/  HMMA.16816.F32 R12, R220.reuse, R184, R12 ;  /* 0x000000b8dc0c723c */ /* 0x040ff0000000180c */
[C---:B------:R-:W-:Y:S01]  /*a410*/  HMMA.16816.F32 R16, R220.reuse, R186, R16 ;  /* 0x000000badc10723c */ /* 0x040fe20000001810 */
[----:B------:R-:W2:Y:S07]  /*a420*/  LDSM.16.M88.4 R184, [R156+0x4000] ;  /* 0x004000009cb8783b */ /* 0x000eae0000000200 */
[C---:B------:R-:W-:Y:S01]  /*a430*/  HMMA.16816.F32 R20, R220.reuse, R176, R20 ;  /* 0x000000b0dc14723c */ /* 0x040fe20000001814 */
[----:B-1----:R-:W4:Y:S06]  /*a440*/  LDL R0, [R1+0xc] ;  /* 0x00000c0001007983 */ /* 0x002f2c0000100800 */
[----:B------:R-:W-:Y:S01]  /*a450*/  STL [R1+0x5c], R130 ;  /* 0x00005c8201007387 */ /* 0x000fe20000100800 */
[C---:B------:R-:W-:Y:S05]  /*a460*/  HMMA.16816.F32 R24, R220.reuse, R178, R24 ;  /* 0x000000b2dc18723c */ /* 0x040fea0000001818 */
[----:B------:R-:W1:Y:S03]  /*a470*/  LDSM.16.M88.4 R176, [R156+0x4800] ;  /* 0x004800009cb0783b */ /* 0x000e660000000200 */
[C---:B--2---:R-:W-:Y:S08]  /*a480*/  HMMA.16816.F32 R28, R220.reuse, R180, R28 ;  /* 0x000000b4dc1c723c */ /* 0x044ff0000000181c */
[----:B------:R-:W-:Y:S01]  /*a490*/  HMMA.16816.F32 R32, R220, R182, R32 ;  /* 0x000000b6dc20723c */ /* 0x000fe20000001820 */
[----:B------:R-:W2:Y:S07]  /*a4a0*/  LDSM.16.M88.4 R180, [R156+0x5000] ;  /* 0x005000009cb4783b */ /* 0x000eae0000000200 */
[C---:B------:R-:W-:Y:S08]  /*a4b0*/  HMMA.16816.F32 R4, R224.reuse, R184, R4 ;  /* 0x000000b8e004723c */ /* 0x040ff00000001804 */
[C---:B------:R-:W-:Y:S01]  /*a4c0*/  HMMA.16816.F32 R8, R224.reuse, R186, R8 ;  /* 0x000000bae008723c */ /* 0x040fe20000001808 */
[----:B------:R-:W2:Y:S07]  /*a4d0*/  LDSM.16.M88.4 R184, [R156+0x5800] ;  /* 0x005800009cb8783b */ /* 0x000eae0000000200 */
[C---:B-1----:R-:W-:Y:S08]  /*a4e0*/  HMMA.16816.F32 R12, R224.reuse, R176, R12 ;  /* 0x000000b0e00c723c */ /* 0x042ff0000000180c */
[C---:B------:R-:W-:Y:S01]  /*a4f0*/  HMMA.16816.F32 R16, R224.reuse, R178, R16 ;  /* 0x000000b2e010723c */ /* 0x040fe20000001810 */
[----:B------:R-:W1:Y:S07]  /*a500*/  LDSM.16.M88.4 R176, [R250+0x4000] ;  /* 0x00400000fab0783b */ /* 0x000e6e0000000200 */
[C---:B--2---:R-:W-:Y:S08]  /*a510*/  HMMA.16816.F32 R20, R224.reuse, R180, R20 ;  /* 0x000000b4e014723c */ /* 0x044ff00000001814 */
[C---:B------:R-:W-:Y:S01]  /*a520*/  HMMA.16816.F32 R24, R224.reuse, R182, R24 ;  /* 0x000000b6e018723c */ /* 0x040fe20000001818 */
[----:B------:R-:W2:Y:S07]  /*a530*/  LDSM.16.M88.4 R180, [R250+0x4800] ;  /* 0x00480000fab4783b */ /* 0x000eae0000000200 */
[C---:B------:R-:W-:Y:S08]  /*a540*/  HMMA.16816.F32 R28, R224.reuse, R184, R28 ;  /* 0x000000b8e01c723c */ /* 0x040ff0000000181c */
        /* <DEDUP_REMOVED lines=17> */
[C---:B------:R-:W-:Y:S08]  /*a660*/  HMMA.16816.F32 R12, R232.reuse, R184, R12 ;  /* 0x000000b8e80c723c */ /* 0x040ff0000000180c */
[C---:B------:R-:W-:Y:S08]  /*a670*/  HMMA.16816.F32 R16, R232.reuse, R186, R16 ;  /* 0x000000bae810723c */ /* 0x040ff00000001810 */
[C---:B-1----:R-:W-:Y:S08]  /*a680*/  HMMA.16816.F32 R20, R232.reuse, R176, R20 ;  /* 0x000000b0e814723c */ /* 0x042ff00000001814 */
[C---:B------:R-:W-:Y:S01]  /*a690*/  HMMA.16816.F32 R24, R232.reuse, R178, R24 ;  /* 0x000000b2e818723c */ /* 0x040fe20000001818 */
[----:B---3--:R-:W-:Y:S07]  /*a6a0*/  LDSM.16.M88.4 R176, [R3] ;  /* 0x0000000003b0783b */ /* 0x008fee0000000200 */
[C---:B--2---:R-:W-:Y:S08]  /*a6b0*/  HMMA.16816.F32 R28, R232.reuse, R180, R28 ;  /* 0x000000b4e81c723c */ /* 0x044ff0000000181c */
[----:B------:R-:W-:Y:S01]  /*a6c0*/  HMMA.16816.F32 R32, R232, R182, R32 ;  /* 0x000000b6e820723c */ /* 0x000fe20000001820 */
[----:B----4-:R-:W-:Y:S06]  /*a6d0*/  LDSM.16.M88.4 R180, [R2] ;  /* 0x0000000002b4783b */ /* 0x010fec0000000200 */
[----:B------:R-:W1:Y:S02]  /*a6e0*/  LDSM.16.M88.4 R184, [R157] ;  /* 0x000000009db8783b */ /* 0x000e640000000200 */
[C---:B-1----:R-:W-:Y:S08]  /*a6f0*/  HMMA.16816.F32 R4, R236.reuse, R184, R4 ;  /* 0x000000b8ec04723c */ /* 0x042ff00000001804 */
[C---:B------:R-:W-:Y:S01]  /*a700*/  HMMA.16816.F32 R8, R236.reuse, R186, R8 ;  /* 0x000000baec08723c */ /* 0x040fe20000001808 */
[----:B------:R-:W1:Y:S07]  /*a710*/  LDSM.16.M88.4 R184, [R0] ;  /* 0x0000000000b8783b */ /* 0x000e6e0000000200 */
[C---:B------:R-:W-:Y:S08]  /*a720*/  HMMA.16816.F32 R12, R236.reuse, R176, R12 ;  /* 0x000000b0ec0c723c */ /* 0x040ff0000000180c */
[C---:B------:R-:W-:Y:S01]  /*a730*/  HMMA.16816.F32 R16, R236.reuse, R178, R16 ;  /* 0x000000b2ec10723c */ /* 0x040fe20000001810 */
[----:B------:R-:W2:Y:S07]  /*a740*/  LDSM.16.M88.4 R176, [R156+0x6000] ;  /* 0x006000009cb0783b */ /* 0x000eae0000000200 */
        /* <DEDUP_REMOVED lines=8> */
[----:B------:R2:W4:Y:S07]  /*a7d0*/  LDSM.16.M88.4 R176, [R156+0x7800] ;  /* 0x007800009cb0783b */ /* 0x00052e0000000200 */
[C---:B---3--:R-:W-:Y:S08]  /*a7e0*/  HMMA.16816.F32 R12, R240.reuse, R180, R12 ;  /* 0x000000b4f00c723c */ /* 0x048ff0000000180c */
[C---:B------:R-:W-:Y:S01]  /*a7f0*/  HMMA.16816.F32 R16, R240.reuse, R182, R16 ;  /* 0x000000b6f010723c */ /* 0x040fe20000001810 */
[----:B------:R-:W3:Y:S03]  /*a800*/  LDSM.16.M88.4 R180, [R250+0x6000] ;  /* 0x00600000fab4783b */ /* 0x000ee60000000200 */
[----:B--2---:R-:W-:Y:S04]  /*a810*/  @P0 SHF.R.S32.HI R156, RZ, 0x1f, R130 ;  /* 0x0000001fff9c0819 */ /* 0x004fe80000011482 */
[C---:B-1----:R-:W-:Y:S08]  /*a820*/  HMMA.16816.F32 R20, R240.reuse, R184, R20 ;  /* 0x000000b8f014723c */ /* 0x042ff00000001814 */
[C---:B------:R-:W-:Y:S01]  /*a830*/  HMMA.16816.F32 R24, R240.reuse, R186, R24 ;  /* 0x000000baf018723c */ /* 0x040fe20000001818 */
[----:B------:R-:W1:Y:S07]  /*a840*/  LDSM.16.M88.4 R184, [R250+0x6800] ;  /* 0x00680000fab8783b */ /* 0x000e6e0000000200 */
[C---:B----4-:R-:W-:Y:S08]  /*a850*/  HMMA.16816.F32 R28, R240.reuse, R176, R28 ;  /* 0x000000b0f01c723c */ /* 0x050ff0000000181c */
[----:B------:R-:W-:Y:S01]  /*a860*/  HMMA.16816.F32 R32, R240, R178, R32 ;  /* 0x000000b2f020723c */ /* 0x000fe20000001820 */
[----:B------:R-:W2:Y:S07]  /*a870*/  LDSM.16.M88.4 R176, [R250+0x7000] ;  /* 0x00700000fab0783b */ /* 0x000eae0000000200 */
[C---:B---3--:R-:W-:Y:S08]  /*a880*/  HMMA.16816.F32 R4, R244.reuse, R180, R4 ;  /* 0x000000b4f404723c */ /* 0x048ff00000001804 */
[C---:B------:R-:W-:Y:S01]  /*a890*/  HMMA.16816.F32 R8, R244.reuse, R182, R8 ;  /* 0x000000b6f408723c */ /* 0x040fe20000001808 */
[----:B------:R-:W3:Y:S01]  /*a8a0*/  LDSM.16.M88.4 R180, [R250+0x7800] ;  /* 0x00780000fab4783b */ /* 0x000ee20000000200 */
[----:B------:R-:W-:Y:S05]  /*a8b0*/  DEPBAR.LE SB0, 0x0 ;  /* 0x000080000000791a */ /* 0x000fea0000000000 */
[----:B------:R-:W-:Y:S01]  /*a8c0*/  BAR.SYNC.DEFER_BLOCKING 0x0 ;  /* 0x0000000000007b1d */ /* 0x000fe20000010000 */
[C---:B-1----:R-:W-:Y:S08]  /*a8d0*/  HMMA.16816.F32 R12, R244.reuse, R184, R12 ;  /* 0x000000b8f40c723c */ /* 0x042ff0000000180c */
[----:B------:R-:W-:Y:S01]  /*a8e0*/  FMNMX.FTZ R0, R4, R158, !PT ;  /* 0x0000009e04007209 */ /* 0x000fe20007810000 */
[C---:B------:R-:W-:Y:S03]  /*a8f0*/  HMMA.16816.F32 R16, R244.reuse, R186, R16 ;  /* 0x000000baf410723c */ /* 0x040fe60000001810 */
[----:B------:R-:W-:Y:S02]  /*a900*/  FMNMX.FTZ R0, R5, R0, !PT ;  /* 0x0000000005007209 */ /* 0x000fe40007810000 */
[----:B------:R-:W-:Y:S03]  /*a910*/  FMNMX.FTZ R2, R6, R159, !PT ;  /* 0x0000009f06027209 */ /* 0x000fe60007810000 */
[C---:B--2---:R-:W-:Y:S04]  /*a920*/  HMMA.16816.F32 R20, R244.reuse, R176, R20 ;  /* 0x000000b0f414723c */ /* 0x044fe80000001814 */
[----:B------:R-:W-:Y:S02]  /*a930*/  FMNMX.FTZ R0, R8, R0, !PT ;  /* 0x0000000008007209 */ /* 0x000fe40007810000 */
[----:B------:R-:W-:Y:S01]  /*a940*/  FMNMX.FTZ R2, R7, R2, !PT ;  /* 0x0000000207027209 */ /* 0x000fe20007810000 */
[----:B------:R-:W-:Y:S01]  /*a950*/  @P0 IMAD R176, R156, c[0x0][0x1e0], RZ ;  /* 0x000078009cb00a24 */ /* 0x000fe200078e02ff */
[C---:B------:R-:W-:Y:S04]  /*a960*/  HMMA.16816.F32 R24, R244.reuse, R178, R24 ;  /* 0x000000b2f418723c */ /* 0x040fe80000001818 */
[----:B------:R-:W-:Y:S01]  /*a970*/  FMNMX.FTZ R0, R9, R0, !PT ;  /* 0x0000000009007209 */ /* 0x000fe20007810000 */
[----:B------:R-:W-:Y:S01]  /*a980*/  @P0 IMAD.WIDE.U32 R156, R130, c[0x0][0x1e0], RZ ;  /* 0x00007800829c0a25 */ /* 0x000fe200078e00ff */
[----:B------:R-:W-:Y:S02]  /*a990*/  FMNMX.FTZ R2, R10, R2, !PT ;  /* 0x000000020a027209 */ /* 0x000fe40007810000 */
[C---:B---3--:R-:W-:Y:S04]  /*a9a0*/  HMMA.16816.F32 R28, R244.reuse, R180, R28 ;  /* 0x000000b4f41c723c */ /* 0x048fe8000000181c */
[----:B------:R-:W-:Y:S01]  /*a9b0*/  FMNMX.FTZ R0, R12, R0, !PT ;  /* 0x000000000c007209 */ /* 0x000fe20007810000 */
[----:B------:R-:W-:Y:S01]  /*a9c0*/  @P0 IMAD R176, R130, c[0x0][0x1e4], R176 ;  /* 0x0000790082b00a24 */ /* 0x000fe200078e02b0 */
[----:B------:R-:W-:Y:S01]  /*a9d0*/  FMNMX.FTZ R2, R11, R2, !PT ;  /* 0x000000020b027209 */ /* 0x000fe20007810000 */
[----:B------:R-:W2:Y:S01]  /*a9e0*/  LDL.LU R130, [R1+0xfc] ;  /* 0x0000fc0001827983 */ /* 0x000ea20000300800 */
        /* <DEDUP_REMOVED lines=22> */
[----:B------:R-:W-:Y:S01]  /*ab50*/  @P0 SHF.L.U32 R177, R156, 0x6, RZ ;  /* 0x000000069cb10819 */ /* 0x000fe200000006ff */
[----:B------:R-:W1:Y:S01]  /*ab60*/  SHFL.BFLY PT, R180, R3, 0x2, 0x1f ;  /* 0x0c401f0003b47f89 */ /* 0x000e6200000e0000 */
[----:B------:R-:W-:Y:S02]  /*ab70*/  FMNMX.FTZ R0, R34, R0, !PT ;  /* 0x0000000022007209 */ /* 0x000fe40007810000 */
[----:B------:R-:W-:Y:S02]  /*ab80*/  @P0 IADD3 R176, R157, R176, RZ ;  /* 0x000000b09db00210 */ /* 0x000fe40007ffe0ff */
[----:B------:R-:W-:Y:S02]  /*ab90*/  FMNMX.FTZ R0, R35, R0, !PT ;  /* 0x0000000023007209 */ /* 0x000fe40007810000 */
[----:B------:R-:W-:Y:S02]  /*aba0*/  @P0 IADD3 R187, P1, R188, 0x40, RZ ;  /* 0x00000040bcbb0810 */ /* 0x000fe40007f3e0ff */
[----:B------:R-:W-:Y:S01]  /*abb0*/  @P0 IADD3 R157, P2, R177, R188, RZ ;  /* 0x000000bcb19d0210 */ /* 0x000fe20007f5e0ff */
[----:B------:R-:W3:Y:S01]  /*abc0*/  SHFL.BFLY PT, R2, R0, 0x2, 0x1f ;  /* 0x0c401f0000027f89 */ /* 0x000ee200000e0000 */
[----:B------:R-:W-:Y:S02]  /*abd0*/  @P0 SHF.L.U64.HI R176, R156, 0x6, R176 ;  /* 0x000000069cb00819 */ /* 0x000fe400000102b0 */
[-C--:B------:R-:W-:Y:S02]  /*abe0*/  @P0 IADD3.X R186, RZ, R190.reuse, RZ, P1, !PT ;  /* 0x000000beffba0210 */ /* 0x080fe40000ffe4ff */
[C---:B------:R-:W-:Y:S02]  /*abf0*/  @P0 LEA R178, P1, R157.reuse, c[0x0][0x1c8], 0x1 ;  /* 0x000072009db20a11 */ /* 0x040fe400078208ff */
[----:B------:R-:W-:Y:S04]  /*ac00*/  @P0 IADD3.X R156, R176, R190, RZ, P2, !PT ;  /* 0x000000beb09c0210 */ /* 0x000fe800017fe4ff */
[----:B------:R-:W-:Y:S02]  /*ac10*/  @P0 LEA.HI.X R179, R157, c[0x0][0x1cc], R156, 0x1, P1 ;  /* 0x000073009db30a11 */ /* 0x000fe400008f0c9c */
[----:B-1----:R-:W-:Y:S03]  /*ac20*/  FMNMX.FTZ R180, R3, R180, !PT ;  /* 0x000000b403b47209 */ /* 0x002fe60007810000 */
[----:B------:R-:W-:Y:S01]  /*ac30*/  @!PT LDS RZ, [RZ] ;  /* 0x00000000fffff984 */ /* 0x000fe20000000800 */
[----:B------:R1:W-:Y:S06]  /*ac40*/  @P0 LDGSTS.E.BYPASS.LTC128B.128 [R131+0x10100], [R178.64], !P6 ;  /* 0x10100000b2830fae */ /* 0x0003ec000f101d46 */
[----:B------:R-:W4:Y:S01]  /*ac50*/  SHFL.BFLY PT, R181, R180, 0x1, 0x1f ;  /* 0x0c201f00b4b57f89 */ /* 0x000f2200000e0000 */
[----:B---3--:R-:W-:Y:S02]  /*ac60*/  FMNMX.FTZ R0, R0, R2, !PT ;  /* 0x0000000200007209 */ /* 0x008fe40007810000 */
[C---:B------:R-:W-:Y:S03]  /*ac70*/  @P0 IADD3 R2, P2, R177.reuse, R187, RZ ;  /* 0x000000bbb1020210 */ /* 0x040fe60007f5e0ff */
[----:B------:R-:W3:Y:S01]  /*ac80*/  SHFL.BFLY PT, R3, R0, 0x1, 0x1f ;  /* 0x0c201f0000037f89 */ /* 0x000ee200000e0000 */
[----:B------:R-:W-:Y:S02]  /*ac90*/  @P0 LEA R182, P1, R2, c[0x0][0x1c8], 0x1 ;  /* 0x0000720002b60a11 */ /* 0x000fe400078208ff */
[----:B------:R-:W-:Y:S04]  /*aca0*/  @P0 IADD3.X R156, R176, R186, RZ, P2, !PT ;  /* 0x000000bab09c0210 */ /* 0x000fe800017fe4ff */
[----:B------:R-:W-:Y:S02]  /*acb0*/  @P0 LEA.HI.X R183, R2, c[0x0][0x1cc], R156, 0x1, P1 ;  /* 0x0000730002b70a11 */ /* 0x000fe400008f0c9c */
[----:B------:R-:W-:Y:S03]  /*acc0*/  @P0 IADD3 R185, P1, R188, 0x80, RZ ;  /* 0x00000080bcb90810 */ /* 0x000fe60007f3e0ff */
[----:B------:R3:W-:Y:S01]  /*acd0*/  @P0 LDGSTS.E.BYPASS.LTC128B.128 [R131+0x12100], [R182.64], !P5 ;  /* 0x12100000b6830fae */ /* 0x0007e2000e901d46 */
[----:B------:R-:W-:Y:S02]  /*ace0*/  @P0 IADD3.X R184, RZ, R190, RZ, P1, !PT ;  /* 0x000000beffb80210 */ /* 0x000fe40000ffe4ff */
[----:B-1----:R-:W-:Y:S02]  /*acf0*/  @P0 IADD3 R179, P2, R177, R185, RZ ;  /* 0x000000b9b1b30210 */ /* 0x002fe40007f5e0ff */
[----:B----4-:R-:W-:Y:S02]  /*ad00*/  FMNMX.FTZ R157, R180, R181, !PT ;  /* 0x000000b5b49d7209 */ /* 0x010fe40007810000 */
[----:B------:R-:W-:Y:S03]  /*ad10*/  @P0 LEA R178, P1, R179, c[0x0][0x1c8], 0x1 ;  /* 0x00007200b3b20a11 */ /* 0x000fe600078208ff */
[----:B------:R-:W-:Y:S01]  /*ad20*/  FADD.FTZ R2, -R157, R158 ;  /* 0x0000009e9d027221 */ /* 0x000fe20000010100 */
[----:B---3--:R-:W-:Y:S03]  /*ad30*/  FMNMX.FTZ R156, R0, R3, !PT ;  /* 0x00000003009c7209 */ /* 0x008fe60007810000 */
[----:B------:R-:W-:Y:S01]  /*ad40*/  FMUL.FTZ R0, R2, c[0x0][0x2d0] ;  /* 0x0000b40002007a20 */ /* 0x000fe20000410000 */
[----:B------:R-:W-:Y:S03]  /*ad50*/  @P0 IADD3.X R3, R176, R184, RZ, P2, !PT ;  /* 0x000000b8b0030210 */ /* 0x000fe600017fe4ff */
[----:B------:R1:W3:Y:S01]  /*ad60*/  MUFU.EX2 R2, R0 ;  /* 0x0000000000027308 */ /* 0x0002e20000000800 */
[----:B------:R-:W-:Y:S02]  /*ad70*/  @P0 LEA.HI.X R179, R179, c[0x0][0x1cc], R3, 0x1, P1 ;  /* 0x00007300b3b30a11 */ /* 0x000fe400008f0c03 */
[----:B------:R-:W-:Y:S03]  /*ad80*/  @P0 IADD3 R181, P1, R188, 0xc0, RZ ;  /* 0x000000c0bcb50810 */ /* 0x000fe60007f3e0ff */
[----:B------:R4:W-:Y:S01]  /*ad90*/  @P0 LDGSTS.E.BYPASS.LTC128B.128 [R131+0x14100], [R178.64], !P4 ;  /* 0x14100000b2830fae */ /* 0x0009e2000e101d46 */
[----:B------:R-:W-:Y:S02]  /*ada0*/  @P0 IADD3 R3, P2, R177, R181, RZ ;  /* 0x000000b5b1030210 */ /* 0x000fe40007f5e0ff */
[----:B------:R-:W-:Y:S01]  /*adb0*/  MOV R182, R188 ;  /* 0x000000bc00b67202 */ /* 0x000fe20000000f00 */
[----:B------:R-:W-:Y:S01]  /*adc0*/  FMUL.FTZ R188, R157, c[0x0][0x2d0] ;  /* 0x0000b4009dbc7a20 */ /* 0x000fe20000410000 */
[----:B------:R-:W-:Y:S02]  /*add0*/  MOV R183, R189 ;  /* 0x000000bd00b77202 */ /* 0x000fe40000000f00 */
[----:B------:R-:W-:Y:S01]  /*ade0*/  @P0 IADD3.X R180, RZ, R190, RZ, P1, !PT ;  /* 0x000000beffb40210 */ /* 0x000fe20000ffe4ff */
[--C-:B------:R-:W-:Y:S01]  /*adf0*/  FFMA.FTZ R4, R4, c[0x0][0x2d0], -R188.reuse ;  /* 0x0000b40004047a23 */ /* 0x100fe200000108bc */
[----:B------:R-:W-:Y:S01]  /*ae00*/  @P0 LEA R158, P1, R3, c[0x0][0x1c8], 0x1 ;  /* 0x00007200039e0a11 */ /* 0x000fe200078208ff */
[--C-:B------:R-:W-:Y:S02]  /*ae10*/  FFMA.FTZ R5, R5, c[0x0][0x2d0], -R188.reuse ;  /* 0x0000b40005057a23 */ /* 0x100fe400000108bc */
[----:B------:R4:W-:Y:S01]  /*ae20*/  MUFU.EX2 R189, R4 ;  /* 0x0000000400bd7308 */ /* 0x0009e20000000800 */
[--C-:B------:R-:W-:Y:S02]  /*ae30*/  FFMA.FTZ R8, R8, c[0x0][0x2d0], -R188.reuse ;  /* 0x0000b40008087a23 */ /* 0x100fe400000108bc */
[--C-:B------:R-:W-:Y:S02]  /*ae40*/  FFMA.FTZ R9, R9, c[0x0][0x2d0], -R188.reuse ;  /* 0x0000b40009097a23 */ /* 0x100fe400000108bc */
[----:B------:R-:W-:Y:S02]  /*ae50*/  FFMA.FTZ R16, R16, c[0x0][0x2d0], -R188 ;  /* 0x0000b40010107a23 */ /* 0x000fe400000108bc */
[----:B-1----:R-:W-:Y:S01]  /*ae60*/  FADD.FTZ R0, -R156, R159 ;  /* 0x0000009f9c007221 */ /* 0x002fe20000010100 */
[----:B------:R-:W-:Y:S01]  /*ae70*/  @P0 IADD3.X R159, R176, R180, RZ, P2, !PT ;  /* 0x000000b4b09f0210 */ /* 0x000fe200017fe4ff */
[----:B---3--:R-:W-:Y:S01]  /*ae80*/  FMUL.FTZ R132, R2, R132 ;  /* 0x0000008402847220 */ /* 0x008fe20000410000 */
[----:B------:R1:W-:Y:S01]  /*ae90*/  MUFU.EX2 R191, R5 ;  /* 0x0000000500bf7308 */ /* 0x0003e20000000800 */
[----:B------:R-:W-:Y:S01]  /*aea0*/  FMUL.FTZ R0, R0, c[0x0][0x2d0] ;  /* 0x0000b40000007a20 */ /* 0x000fe20000410000 */
[----:B------:R-:W-:Y:S01]  /*aeb0*/  @P0 LEA.HI.X R159, R3, c[0x0][0x1cc], R159, 0x1, P1 ;  /* 0x00007300039f0a11 */ /* 0x000fe200008f0c9f */
[C---:B------:R-:W-:Y:S01]  /*aec0*/  FMUL.FTZ R133, R2.reuse, R133 ;  /* 0x0000008502857220 */ /* 0x040fe20000410000 */
[----:B------:R-:W-:Y:S01]  /*aed0*/  @P0 MOV R3, c[0x0][0x1e0] ;  /* 0x0000780000030a02 */ /* 0x000fe20000000f00 */
[C---:B------:R-:W-:Y:S02]  /*aee0*/  FMUL.FTZ R136, R2.reuse, R136 ;  /* 0x0000008802887220 */ /* 0x040fe40000410000 */
[----:B------:R3:W-:Y:S01]  /*aef0*/  @P0 LDGSTS.E.BYPASS.LTC128B.128 [R131+0x16100], [R158.64], !P3 ;  /* 0x161000009e830fae */ /* 0x0007e2000d901d46 */
[C---:B------:R-:W-:Y:S01]  /*af00*/  @P0 LEA R177, P1, R3.reuse, R177, 0x5 ;  /* 0x000000b103b10211 */ /* 0x040fe200078228ff */
[C---:B------:R-:W-:Y:S01]  /*af10*/  FMUL.FTZ R137, R2.reuse, R137 ;  /* 0x0000008902897220 */ /* 0x040fe20000410000 */
[----:B------:R3:W-:Y:S01]  /*af20*/  MUFU.EX2 R183, R8 ;  /* 0x0000000800b77308 */ /* 0x0007e20000000800 */
[C---:B------:R-:W-:Y:S02]  /*af30*/  FMUL.FTZ R140, R2.reuse, R140 ;  /* 0x0000008c028c7220 */ /* 0x040fe40000410000 */
[C---:B------:R-:W-:Y:S01]  /*af40*/  FMUL.FTZ R141, R2.reuse, R141 ;  /* 0x0000008d028d7220 */ /* 0x040fe20000410000 */
[----:B----4-:R-:W-:Y:S01]  /*af50*/  @P0 MOV R4, c[0x0][0x1e4] ;  /* 0x0000790000040a02 */ /* 0x010fe20000000f00 */
[C---:B------:R-:W-:Y:S02]  /*af60*/  FMUL.FTZ R144, R2.reuse, R144 ;  /* 0x0000009002907220 */ /* 0x040fe40000410000 */
[C---:B------:R-:W-:Y:S01]  /*af70*/  FMUL.FTZ R145, R2.reuse, R145 ;  /* 0x0000009102917220 */ /* 0x040fe20000410000 */
[----:B------:R-:W-:Y:S01]  /*af80*/  @P0 LEA.HI.X R176, R3, R176, R4, 0x5, P1 ;  /* 0x000000b003b00211 */ /* 0x000fe200008f2c04 */
[C---:B------:R-:W-:Y:S01]  /*af90*/  FMUL.FTZ R148, R2.reuse, R148 ;  /* 0x0000009402947220 */ /* 0x040fe20000410000 */
[----:B------:R-:W-:Y:S01]  /*afa0*/  @P0 IADD3 R3, P2, R177, R182, RZ ;  /* 0x000000b6b1030210 */ /* 0x000fe20007f5e0ff */
[----:B------:R-:W4:Y:S01]  /*afb0*/  MUFU.EX2 R0, R0 ;  /* 0x0000000000007308 */ /* 0x000f220000000800 */
[C---:B------:R-:W-:Y:S02]  /*afc0*/  FMUL.FTZ R149, R2.reuse, R149 ;  /* 0x0000009502957220 */ /* 0x040fe40000410000 */
[----:B------:R-:W-:Y:S01]  /*afd0*/  @P0 LEA R178, P1, R3, c[0x0][0x1c8], 0x1 ;  /* 0x0000720003b20a11 */ /* 0x000fe200078208ff */
[----:B------:R-:W-:Y:S01]  /*afe0*/  FMUL.FTZ R152, R2, R152 ;  /* 0x0000009802987220 */ /* 0x000fe20000410000 */
[----:B------:R-:W-:Y:S01]  /*aff0*/  @P0 IADD3.X R4, R176, R190, RZ, P2, !PT ;  /* 0x000000beb0040210 */ /* 0x000fe200017fe4ff */
[C---:B------:R-:W-:Y:S01]  /*b000*/  FMUL.FTZ R153, R2.reuse, R153 ;  /* 0x0000009902997220 */ /* 0x040fe20000410000 */
[----:B-1----:R-:W-:Y:S01]  /*b010*/  @P0 IADD3 R5, P2, R177, R185, RZ ;  /* 0x000000b9b1050210 */ /* 0x002fe20007f5e0ff */
[----:B------:R-:W-:Y:S01]  /*b020*/  FMUL.FTZ R36, R2, R36 ;  /* 0x0000002402247220 */ /* 0x000fe20000410000 */
[----:B------:R-:W-:Y:S01]  /*b030*/  @P0 LEA.HI.X R179, R3, c[0x0][0x1cc], R4, 0x1, P1 ;  /* 0x0000730003b30a11 */ /* 0x000fe200008f0c04 */
[----:B------:R1:W1:Y:S01]  /*b040*/  MUFU.EX2 R182, R9 ;  /* 0x0000000900b67308 */ /* 0x0002620000000800 */
[----:B------:R-:W-:Y:S01]  /*b050*/  @P0 IADD3 R4, P1, R177, R187, RZ ;  /* 0x000000bbb1040210 */ /* 0x000fe20007f3e0ff */
[----:B------:R-:W-:Y:S01]  /*b060*/  FMUL.FTZ R3, R156, c[0x0][0x2d0] ;  /* 0x0000b4009c037a20 */ /* 0x000fe20000410000 */
[----:B------:R-:W-:Y:S01]  /*b070*/  @P0 IADD3.X R184, R176, R184, RZ, P2, !PT ;  /* 0x000000b8b0b80210 */ /* 0x000fe200017fe4ff */
[----:B------:R1:W-:Y:S01]  /*b080*/  @P0 LDGSTS.E.BYPASS.LTC128B.128 [R131+0x11100], [R178.64], !P6 ;  /* 0x11100000b2830fae */ /* 0x0003e2000f101d46 */
[----:B---3--:R-:W-:Y:S01]  /*b090*/  @P0 LEA R158, P2, R4, c[0x0][0x1c8], 0x1 ;  /* 0x00007200049e0a11 */ /* 0x008fe200078408ff */
[--C-:B------:R-:W-:Y:S01]  /*b0a0*/  FFMA.FTZ R6, R6, c[0x0][0x2d0], -R3.reuse ;  /* 0x0000b40006067a23 */ /* 0x100fe20000010803 */
[----:B------:R-:W-:Y:S01]  /*b0b0*/  @P0 IADD3.X R186, R176, R186, RZ, P1, !PT ;  /* 0x000000bab0ba0210 */ /* 0x000fe20000ffe4ff */
[--C-:B------:R-:W-:Y:S01]  /*b0c0*/  FFMA.FTZ R7, R7, c[0x0][0x2d0], -R3.reuse ;  /* 0x0000b40007077a23 */ /* 0x100fe20000010803 */
[----:B------:R-:W-:Y:S01]  /*b0d0*/  @P0 IADD3 R177, P1, R177, R181, RZ ;  /* 0x000000b5b1b10210 */ /* 0x000fe20007f3e0ff */
[--C-:B------:R-:W-:Y:S01]  /*b0e0*/  FFMA.FTZ R10, R10, c[0x0][0x2d0], -R3.reuse ;  /* 0x0000b4000a0a7a23 */ /* 0x100fe20000010803 */
[----:B------:R-:W-:Y:S01]  /*b0f0*/  @P0 LEA.HI.X R159, R4, c[0x0][0x1cc], R186, 0x1, P2 ;  /* 0x00007300049f0a11 */ /* 0x000fe200010f0cba */
[--C-:B------:R-:W-:Y:S01]  /*b100*/  FFMA.FTZ R11, R11, c[0x0][0x2d0], -R3.reuse ;  /* 0x0000b4000b0b7a23 */ /* 0x100fe20000010803 */
[----:B------:R-:W-:Y:S01]  /*b110*/  @P0 IADD3.X R176, R176, R180, RZ, P1, !PT ;  /* 0x000000b4b0b00210 */ /* 0x000fe20000ffe4ff */
[----:B------:R3:W-:Y:S01]  /*b120*/  MUFU.EX2 R185, R7 ;  /* 0x0000000700b97308 */ /* 0x0007e20000000800 */
[C---:B------:R-:W-:Y:S01]  /*b130*/  @P0 LEA R8, P1, R5.reuse, c[0x0][0x1c8], 0x1 ;  /* 0x0000720005080a11 */ /* 0x040fe200078208ff */
[----:B------:R3:W-:Y:S01]  /*b140*/  @P0 LDGSTS.E.BYPASS.LTC128B.128 [R131+0x13100], [R158.64], !P5 ;  /* 0x131000009e830fae */ /* 0x0007e2000e901d46 */
[C---:B----4-:R-:W-:Y:S02]  /*b150*/  FMUL.FTZ R134, R0.reuse, R134 ;  /* 0x0000008600867220 */ /* 0x050fe40000410000 */
[C---:B------:R-:W-:Y:S02]  /*b160*/  FMUL.FTZ R135, R0.reuse, R135 ;  /* 0x0000008700877220 */ /* 0x040fe40000410000 */
[C---:B------:R-:W-:Y:S02]  /*b170*/  FMUL.FTZ R138, R0.reuse, R138 ;  /* 0x0000008a008a7220 */ /* 0x040fe40000410000 */
[C---:B------:R-:W-:Y:S01]  /*b180*/  FMUL.FTZ R139, R0.reuse, R139 ;  /* 0x0000008b008b7220 */ /* 0x040fe20000410000 */
[----:B-1----:R-:W-:Y:S01]  /*b190*/  @P0 LEA.HI.X R9, R5, c[0x0][0x1cc], R184, 0x1, P1 ;  /* 0x0000730005090a11 */ /* 0x002fe200008f0cb8 */
[----:B------:R1:W4:Y:S01]  /*b1a0*/  MUFU.EX2 R180, R6 ;  /* 0x0000000600b47308 */ /* 0x0003220000000800 */
[C---:B------:R-:W-:Y:S01]  /*b1b0*/  @P0 LEA R4, P1, R177.reuse, c[0x0][0x1c8], 0x1 ;  /* 0x00007200b1040a11 */ /* 0x040fe200078208ff */
[C---:B------:R-:W-:Y:S02]  /*b1c0*/  FMUL.FTZ R142, R0.reuse, R142 ;  /* 0x0000008e008e7220 */ /* 0x040fe40000410000 */
[----:B------:R4:W-:Y:S01]  /*b1d0*/  @P0 LDGSTS.E.BYPASS.LTC128B.128 [R131+0x15100], [R8.64], !P4 ;  /* 0x1510000008830fae */ /* 0x0009e2000e101d46 */
[----:B------:R-:W-:Y:S01]  /*b1e0*/  @P0 LEA.HI.X R5, R177, c[0x0][0x1cc], R176, 0x1, P1 ;  /* 0x00007300b1050a11 */ /* 0x000fe200008f0cb0 */
[C---:B------:R-:W-:Y:S02]  /*b1f0*/  FMUL.FTZ R143, R0.reuse, R143 ;  /* 0x0000008f008f7220 */ /* 0x040fe40000410000 */
[C---:B------:R-:W-:Y:S02]  /*b200*/  FMUL.FTZ R146, R0.reuse, R146 ;  /* 0x0000009200927220 */ /* 0x040fe40000410000 */
[----:B------:R4:W-:Y:S01]  /*b210*/  @P0 LDGSTS.E.BYPASS.LTC128B.128 [R131+0x17100], [R4.64], !P3 ;  /* 0x1710000004830fae */ /* 0x0009e2000d901d46 */
[----:B------:R4:W-:Y:S01]  /*b220*/  MUFU.EX2 R190, R11 ;  /* 0x0000000b00be7308 */ /* 0x0009e20000000800 */
[C---:B------:R-:W-:Y:S02]  /*b230*/  FMUL.FTZ R147, R0.reuse, R147 ;  /* 0x0000009300937220 */ /* 0x040fe40000410000 */
[C---:B---3--:R-:W-:Y:S02]  /*b240*/  FMUL.FTZ R7, R0.reuse, R163 ;  /* 0x000000a300077220 */ /* 0x048fe40000410000 */
[----:B------:R-:W3:Y:S01]  /*b250*/  LDSM.16.MT88.4 R176, [R248] ;  /* 0x00000000f8b0783b */ /* 0x000ee20000004200 */
[C---:B------:R-:W-:Y:S02]  /*b260*/  FMUL.FTZ R150, R0.reuse, R150 ;  /* 0x0000009600967220 */ /* 0x040fe40000410000 */
[C---:B------:R-:W-:Y:S02]  /*b270*/  FMUL.FTZ R151, R0.reuse, R151 ;  /* 0x0000009700977220 */ /* 0x040fe40000410000 */
[----:B------:R-:W4:Y:S01]  /*b280*/  MUFU.EX2 R159, R10 ;  /* 0x0000000a009f7308 */ /* 0x000f220000000800 */
[C---:B------:R-:W-:Y:S01]  /*b290*/  FMUL.FTZ R154, R0.reuse, R154 ;  /* 0x0000009a009a7220 */ /* 0x040fe20000410000 */
[----:B------:R-:W0:Y:S01]  /*b2a0*/  LDGDEPBAR ;  /* 0x00000000000079af */ /* 0x000e220000000000 */
[----:B-1----:R-:W-:Y:S01]  /*b2b0*/  FMUL.FTZ R6, R0, R162 ;  /* 0x000000a200067220 */ /* 0x002fe20000410000 */
[----:B------:R-:W-:Y:S01]  /*b2c0*/  F2FP.PACK_AB R162, R182, R183 ;  /* 0x000000b7b6a2723e */ /* 0x000fe200000000ff */
[----:B------:R-:W-:Y:S02]  /*b2d0*/  FMUL.FTZ R155, R0, R155 ;  /* 0x0000009b009b7220 */ /* 0x000fe40000410000 */
[----:B------:R-:W-:Y:S02]  /*b2e0*/  FMUL.FTZ R37, R2, R37 ;  /* 0x0000002502257220 */ /* 0x000fe40000410000 */
[----:B------:R-:W-:Y:S02]  /*b2f0*/  FMUL.FTZ R38, R0, R38 ;  /* 0x0000002600267220 */ /* 0x000fe40000410000 */
[C---:B----4-:R-:W-:Y:S02]  /*b300*/  FMUL.FTZ R8, R2.reuse, R164 ;  /* 0x000000a402087220 */ /* 0x050fe40000410000 */
[----:B------:R-:W-:Y:S02]  /*b310*/  FMUL.FTZ R9, R2, R165 ;  /* 0x000000a502097220 */ /* 0x000fe40000410000 */
[----:B------:R-:W-:Y:S01]  /*b320*/  FMUL.FTZ R11, R0, R167 ;  /* 0x000000a7000b7220 */ /* 0x000fe20000410000 */
[----:B------:R-:W4:Y:S01]  /*b330*/  LDL.LU R131, [R1+0xf8] ;  /* 0x0000f80001837983 */ /* 0x000f220000300800 */
[C---:B------:R-:W-:Y:S01]  /*b340*/  FMUL.FTZ R4, R2.reuse, R160 ;  /* 0x000000a002047220 */ /* 0x040fe20000410000 */
[----:B------:R-:W-:Y:S01]  /*b350*/  F2FP.PACK_AB R160, R191, R189 ;  /* 0x000000bdbfa0723e */ /* 0x000fe200000000ff */
[----:B------:R-:W-:Y:S01]  /*b360*/  FMUL.FTZ R5, R2, R161 ;  /* 0x000000a102057220 */ /* 0x000fe20000410000 */
[----:B------:R-:W-:Y:S01]  /*b370*/  F2FP.PACK_AB R161, R185, R180 ;  /* 0x000000b4b9a1723e */ /* 0x000fe200000000ff */
[----:B------:R-:W-:Y:S01]  /*b380*/  FMUL.FTZ R39, R0, R39 ;  /* 0x0000002700277220 */ /* 0x000fe20000410000 */
[----:B------:R-:W4:Y:S01]  /*b390*/  LDL R158, [R1+0x48] ;  /* 0x00004800019e7983 */ /* 0x000f220000100800 */
[----:B------:R-:W-:Y:S01]  /*b3a0*/  FMUL.FTZ R40, R2, R40 ;  /* 0x0000002802287220 */ /* 0x000fe20000410000 */
[----:B------:R-:W-:Y:S01]  /*b3b0*/  F2FP.PACK_AB R163, R190, R159 ;  /* 0x0000009fbea3723e */ /* 0x000fe200000000ff */
[----:B------:R-:W-:Y:S02]  /*b3c0*/  FMUL.FTZ R10, R0, R166 ;  /* 0x000000a6000a7220 */ /* 0x000fe40000410000 */
[C---:B------:R-:W-:Y:S01]  /*b3d0*/  FMUL.FTZ R41, R2.reuse, R41 ;  /* 0x0000002902297220 */ /* 0x040fe20000410000 */
[----:B------:R-:W1:Y:S01]  /*b3e0*/  LDSM.16.MT88.4 R164, [R252] ;  /* 0x00000000fca4783b */ /* 0x000e620000004200 */
[C---:B------:R-:W-:Y:S02]  /*b3f0*/  FMUL.FTZ R44, R2.reuse, R44 ;  /* 0x0000002c022c7220 */ /* 0x040fe40000410000 */
[C---:B------:R-:W-:Y:S02]  /*b400*/  FMUL.FTZ R45, R2.reuse, R45 ;  /* 0x0000002d022d7220 */ /* 0x040fe40000410000 */
[C---:B------:R-:W-:Y:S01]  /*b410*/  FMUL.FTZ R48, R2.reuse, R48 ;  /* 0x0000003002307220 */ /* 0x040fe20000410000 */
[C---:B---3--:R-:W-:Y:S01]  /*b420*/  HMMA.16816.F32 R4, R160.reuse, R176, R4 ;  /* 0x000000b0a004723c */ /* 0x048fe20000001804 */
[----:B------:R-:W3:Y:S04]  /*b430*/  LDL R177, [R1+0x4] ;  /* 0x0000040001b17983 */ /* 0x000ee80000100800 */
[C---:B------:R-:W-:Y:S02]  /*b440*/  FMUL.FTZ R49, R2.reuse, R49 ;  /* 0x0000003102317220 */ /* 0x040fe40000410000 */
[C---:B------:R-:W-:Y:S01]  /*b450*/  FMUL.FTZ R52, R2.reuse, R52 ;  /* 0x0000003402347220 */ /* 0x040fe20000410000 */
[C---:B------:R-:W-:Y:S04]  /*b460*/  HMMA.16816.F32 R8, R160.reuse, R178, R8 ;  /* 0x000000b2a008723c */ /* 0x040fe80000001808 */
[C---:B------:R-:W-:Y:S02]  /*b470*/  FMUL.FTZ R53, R2.reuse, R53 ;  /* 0x0000003502357220 */ /* 0x040fe40000410000 */
[C---:B------:R-:W-:Y:S01]  /*b480*/  FMUL.FTZ R56, R2.reuse, R56 ;  /* 0x0000003802387220 */ /* 0x040fe20000410000 */
[----:B------:R-:W-:Y:S01]  /*b490*/  MOV R179, R191 ;  /* 0x000000bf00b37202 */ /* 0x000fe20000000f00 */
[C---:B------:R-:W-:Y:S01]  /*b4a0*/  FMUL.FTZ R57, R2.reuse, R57 ;  /* 0x0000003902397220 */ /* 0x040fe20000410000 */
[----:B------:R-:W-:Y:S03]  /*b4b0*/  MUFU.EX2 R191, R16 ;  /* 0x0000001000bf7308 */ /* 0x000fe60000000800 */
[C---:B------:R-:W-:Y:S01]  /*b4c0*/  FMUL.FTZ R60, R2.reuse, R60 ;  /* 0x0000003c023c7220 */ /* 0x040fe20000410000 */
[----:B------:R-:W-:Y:S01]  /*b4d0*/  MOV R178, R183 ;  /* 0x000000b700b27202 */ /* 0x000fe20000000f00 */
[C---:B------:R-:W-:Y:S02]  /*b4e0*/  FMUL.FTZ R61, R2.reuse, R61 ;  /* 0x0000003d023d7220 */ /* 0x040fe40000410000 */
[C---:B------:R-:W-:Y:S02]  /*b4f0*/  FMUL.FTZ R64, R2.reuse, R64 ;  /* 0x0000004002407220 */ /* 0x040fe40000410000 */
[C---:B------:R-:W-:Y:S02]  /*b500*/  FMUL.FTZ R65, R2.reuse, R65 ;  /* 0x0000004102417220 */ /* 0x040fe40000410000 */
        /* <DEDUP_REMOVED lines=8> */
[----:B------:R-:W1:Y:S03]  /*b590*/  LDSM.16.MT88.4 R164, [R251] ;  /* 0x00000000fba4783b */ /* 0x000e660000004200 */
[C---:B------:R-:W-:Y:S02]  /*b5a0*/  FMUL.FTZ R80, R2.reuse, R80 ;  /* 0x0000005002507220 */ /* 0x040fe40000410000 */
[C---:B------:R-:W-:Y:S02]  /*b5b0*/  FMUL.FTZ R81, R2.reuse, R81 ;  /* 0x0000005102517220 */ /* 0x040fe40000410000 */
[C---:B------:R-:W-:Y:S04]  /*b5c0*/  FMUL.FTZ R84, R2.reuse, R84 ;  /* 0x0000005402547220 */ /* 0x040fe80000410000 */
        /* <DEDUP_REMOVED lines=18> */
[----:B------:R-:W-:Y:S01]  /*b6f0*/  FMUL.FTZ R120, R2, R120 ;  /* 0x0000007802787220 */ /* 0x000fe20000410000 */
[C---:B------:R-:W-:Y:S04]  /*b700*/  HMMA.16816.F32 R144, R160.reuse, R166, R144 ;  /* 0x000000a6a090723c */ /* 0x040fe80000001890 */
        /* <DEDUP_REMOVED lines=40> */
[----:B------:R-:W-:Y:S02]  /*b990*/  FMUL.FTZ R121, R2, R121 ;  /* 0x0000007902797220 */ /* 0x000fe40000410000 */
[C---:B------:R-:W-:Y:S02]  /*b9a0*/  FMUL.FTZ R122, R0.reuse, R122 ;  /* 0x0000007a007a7220 */ /* 0x040fe40000410000 */
[----:B------:R-:W-:Y:S02]  /*b9b0*/  FMUL.FTZ R123, R0, R123 ;  /* 0x0000007b007b7220 */ /* 0x000fe40000410000 */
[C---:B------:R-:W-:Y:S02]  /*b9c0*/  FMUL.FTZ R124, R2.reuse, R124 ;  /* 0x0000007c027c7220 */ /* 0x040fe40000410000 */
[C---:B------:R-:W-:Y:S02]  /*b9d0*/  FMUL.FTZ R125, R2.reuse, R125 ;  /* 0x0000007d027d7220 */ /* 0x040fe40000410000 */
[C---:B------:R-:W-:Y:S02]  /*b9e0*/  FMUL.FTZ R128, R2.reuse, R128 ;  /* 0x0000008002807220 */ /* 0x040fe40000410000 */
[----:B------:R-:W-:Y:S02]  /*b9f0*/  FMUL.FTZ R129, R2, R129 ;  /* 0x0000008102817220 */ /* 0x000fe40000410000 */
[--C-:B------:R-:W-:Y:S02]  /*ba00*/  FFMA.FTZ R17, R17, c[0x0][0x2d0], -R188.reuse ;  /* 0x0000b40011117a23 */ /* 0x100fe400000108bc */
[--C-:B------:R-:W-:Y:S02]  /*ba10*/  FFMA.FTZ R18, R18, c[0x0][0x2d0], -R3.reuse ;  /* 0x0000b40012127a23 */ /* 0x100fe40000010803 */
[--C-:B------:R-:W-:Y:S01]  /*ba20*/  FFMA.FTZ R19, R19, c[0x0][0x2d0], -R3.reuse ;  /* 0x0000b40013137a23 */ /* 0x100fe20000010803 */
        /* <DEDUP_REMOVED lines=10> */
[--C-:B------:R-:W-:Y:S02]  /*bad0*/  FFMA.FTZ R34, R34, c[0x0][0x2d0], -R3.reuse ;  /* 0x0000b40022227a23 */ /* 0x100fe40000010803 */
[C---:B------:R-:W-:Y:S02]  /*bae0*/  FMUL.FTZ R126, R0.reuse, R126 ;  /* 0x0000007e007e7220 */ /* 0x040fe40000410000 */
[C---:B------:R-:W-:Y:S02]  /*baf0*/  FMUL.FTZ R127, R0.reuse, R127 ;  /* 0x0000007f007f7220 */ /* 0x040fe40000410000 */
[----:B--2---:R-:W-:Y:S02]  /*bb00*/  FMUL.FTZ R130, R0, R130 ;  /* 0x0000008200827220 */ /* 0x004fe40000410000 */
[--C-:B------:R-:W-:Y:S02]  /*bb10*/  FFMA.FTZ R14, R14, c[0x0][0x2d0], -R3.reuse ;  /* 0x0000b4000e0e7a23 */ /* 0x100fe40000010803 */
[--C-:B------:R-:W-:Y:S02]  /*bb20*/  FFMA.FTZ R15, R15, c[0x0][0x2d0], -R3.reuse ;  /* 0x0000b4000f0f7a23 */ /* 0x100fe40000010803 */
[----:B------:R-:W-:Y:S01]  /*bb30*/  FFMA.FTZ R3, R35, c[0x0][0x2d0], -R3 ;  /* 0x0000b40023037a23 */ /* 0x000fe20000010803 */
[----:B------:R1:W-:Y:S01]  /*bb40*/  MUFU.EX2 R183, R14 ;  /* 0x0000000e00b77308 */ /* 0x0003e20000000800 */
[--C-:B------:R-:W-:Y:S02]  /*bb50*/  FFMA.FTZ R21, R21, c[0x0][0x2d0], -R188.reuse ;  /* 0x0000b40015157a23 */ /* 0x100fe400000108bc */
[--C-:B------:R-:W-:Y:S02]  /*bb60*/  FFMA.FTZ R20, R20, c[0x0][0x2d0], -R188.reuse ;  /* 0x0000b40014147a23 */ /* 0x100fe400000108bc */
[--C-:B------:R-:W-:Y:S02]  /*bb70*/  FFMA.FTZ R32, R32, c[0x0][0x2d0], -R188.reuse ;  /* 0x0000b40020207a23 */ /* 0x100fe400000108bc */
[--C-:B------:R-:W-:Y:S02]  /*bb80*/  FFMA.FTZ R12, R12, c[0x0][0x2d0], -R188.reuse ;  /* 0x0000b4000c0c7a23 */ /* 0x100fe400000108bc */
[----:B------:R-:W-:Y:S01]  /*bb90*/  FFMA.FTZ R13, R13, c[0x0][0x2d0], -R188 ;  /* 0x0000b4000d0d7a23 */ /* 0x000fe200000108bc */
[----:B------:R-:W-:Y:S10]  /*bba0*/  MUFU.EX2 R20, R20 ;  /* 0x0000001400147308 */ /* 0x000ff40000000800 */
[----:B------:R2:W-:Y:S01]  /*bbb0*/  MUFU.EX2 R181, R12 ;  /* 0x0000000c00b57308 */ /* 0x0005e20000000800 */
[----:B-1----:R-:W-:Y:S09]  /*bbc0*/  F2FP.PACK_AB R14, R176, R191 ;  /* 0x000000bfb00e723e */ /* 0x002ff200000000ff */
[----:B------:R-:W-:Y:S10]  /*bbd0*/  MUFU.EX2 R187, R13 ;  /* 0x0000000d00bb7308 */ /* 0x000ff40000000800 */
[----:B------:R-:W1:Y:S01]  /*bbe0*/  MUFU.EX2 R184, R15 ;  /* 0x0000000f00b87308 */ /* 0x000e620000000800 */
[----:B--2---:R-:W-:Y:S09]  /*bbf0*/  MOV R12, R182 ;  /* 0x000000b6000c7202 */ /* 0x004ff20000000f00 */
[----:B------:R2:W2:Y:S01]  /*bc00*/  MUFU.EX2 R182, R18 ;  /* 0x0000001200b67308 */ /* 0x0004a20000000800 */
[----:B----4-:R-:W-:Y:S01]  /*bc10*/  FMUL.FTZ R131, R0, R131 ;  /* 0x0000008300837220 */ /* 0x010fe20000410000 */
[----:B------:R4:W3:Y:S01]  /*bc20*/  LDSM.16.MT88.4 R164, [R158] ;  /* 0x000000009ea4783b */ /* 0x0008e20000004200 */
[----:B-1----:R-:W-:Y:S05]  /*bc30*/  F2FP.PACK_AB R13, R184, R183 ;  /* 0x000000b7b80d723e */ /* 0x002fea00000000ff */
[----:B--2---:R-:W-:Y:S01]  /*bc40*/  LDSM.16.MT88.4 R16, [R251+0x800] ;  /* 0x00080000fb10783b */ /* 0x004fe20000004200 */
[----:B------:R-:W-:Y:S05]  /*bc50*/  F2FP.PACK_AB R15, R186, R182 ;  /* 0x000000b6ba0f723e */ /* 0x000fea00000000ff */
[----:B----4-:R-:W2:Y:S01]  /*bc60*/  LDL.LU R158, [R1+0x64] ;  /* 0x00006400019e7983 */ /* 0x010ea20000300800 */
[C---:B---3--:R-:W-:Y:S08]  /*bc70*/  HMMA.16816.F32 R148, R160.reuse, R164, R148 ;  /* 0x000000a4a094723c */ /* 0x048ff00000001894 */
        /* <DEDUP_REMOVED lines=17> */
[----:B--2---:R-:W-:Y:S01]  /*bd90*/  FFMA.FTZ R158, R2, R158, R189 ;  /* 0x0000009e029e7223 */ /* 0x004fe200000100bd */
[----:B------:R-:W-:Y:S02]  /*bda0*/  MOV R189, R12 ;  /* 0x0000000c00bd7202 */ /* 0x000fe40000000f00 */
[----:B------:R-:W2:Y:S01]  /*bdb0*/  LDL.LU R2, [R1+0x68] ;  /* 0x0000680001027983 */ /* 0x000ea20000300800 */
[-C--:B------:R-:W-:Y:S01]  /*bdc0*/  F2FP.PACK_AB R12, R187, R181.reuse ;  /* 0x000000b5bb0c723e */ /* 0x080fe200000000ff */
        /* <DEDUP_REMOVED lines=18> */
[----:B--2---:R-:W-:Y:S02]  /*bef0*/  FFMA.FTZ R2, R0, R2, R180 ;  /* 0x0000000200027223 */ /* 0x004fe400000100b4 */
[----:B------:R-:W-:Y:S02]  /*bf00*/  MUFU.EX2 R180, R23 ;  /* 0x0000001700b47308 */ /* 0x000fe40000000800 */
[C---:B-1----:R-:W-:Y:S04]  /*bf10*/  HMMA.16816.F32 R124, R160.reuse, R164, R124 ;  /* 0x000000a4a07c723c */ /* 0x042fe8000000187c */
[----:B------:R-:W-:Y:S02]  /*bf20*/  FADD.FTZ R0, R179, R158 ;  /* 0x0000009eb3007221 */ /* 0x000fe40000010000 */
[----:B------:R-:W-:Y:S02]  /*bf30*/  FADD.FTZ R2, R185, R2 ;  /* 0x00000002b9027221 */ /* 0x000fe40000010000 */
[----:B------:R-:W-:Y:S01]  /*bf40*/  FADD.FTZ R0, R178, R0 ;  /* 0x00000000b2007221 */ /* 0x000fe20000010000 */
[----:B------:R-:W-:Y:S01]  /*bf50*/  HMMA.16816.F32 R128, R160, R166, R128 ;  /* 0x000000a6a080723c */ /* 0x000fe20000001880 */
[----:B------:R-:W1:Y:S01]  /*bf60*/  LDSM.16.MT88.4 R160, [R248+0x800] ;  /* 0x00080000f8a0783b */ /* 0x000e620000004200 */
[----:B------:R-:W-:Y:S01]  /*bf70*/  MUFU.EX2 R179, R26 ;  /* 0x0000001a00b37308 */ /* 0x000fe20000000800 */
[----:B------:R-:W-:Y:S04]  /*bf80*/  FADD.FTZ R2, R159, R2 ;  /* 0x000000029f027221 */ /* 0x000fe80000010000 */
[----:B------:R-:W2:Y:S01]  /*bf90*/  LDSM.16.MT88.4 R164, [R252+0x800] ;  /* 0x00080000fca4783b */ /* 0x000ea20000004200 */
[----:B------:R-:W-:Y:S04]  /*bfa0*/  FADD.FTZ R2, R190, R2 ;  /* 0x00000002be027221 */ /* 0x000fe80000010000 */
[----:B------:R-:W-:Y:S01]  /*bfb0*/  MUFU.EX2 R178, R27 ;  /* 0x0000001b00b27308 */ /* 0x000fe20000000800 */
[----:B------:R-:W-:Y:S04]  /*bfc0*/  FADD.FTZ R2, R183, R2 ;  /* 0x00000002b7027221 */ /* 0x000fe80000010000 */
[----:B------:R-:W-:Y:S05]  /*bfd0*/  FADD.FTZ R2, R184, R2 ;  /* 0x00000002b8027221 */ /* 0x000fea0000010000 */
[----:B------:R-:W-:Y:S10]  /*bfe0*/  MUFU.EX2 R159, R34 ;  /* 0x00000022009f7308 */ /* 0x000ff40000000800 */
[----:B------:R3:W-:Y:S01]  /*bff0*/  MUFU.EX2 R185, R32 ;  /* 0x0000002000b97308 */ /* 0x0007e20000000800 */
[C---:B-1----:R-:W-:Y:S09]  /*c000*/  HMMA.16816.F32 R4, R12.reuse, R160, R4 ;  /* 0x000000a00c04723c */ /* 0x042ff20000001804 */
[----:B------:R-:W-:Y:S01]  /*c010*/  MUFU.EX2 R158, R3 ;  /* 0x00000003009e7308 */ /* 0x000fe20000000800 */
[C---:B------:R-:W-:Y:S01]  /*c020*/  HMMA.16816.F32 R8, R12.reuse, R162, R8 ;  /* 0x000000a20c08723c */ /* 0x040fe20000001808 */
[----:B------:R-:W1:Y:S07]  /*c030*/  LDSM.16.MT88.4 R160, [R177+0x800] ;  /* 0x00080000b1a0783b */ /* 0x000e6e0000004200 */
[C---:B--2---:R-:W-:Y:S07]  /*c040*/  HMMA.16816.F32 R132, R12.reuse, R164, R132 ;  /* 0x000000a40c84723c */ /* 0x044fee0000001884 */
[----:B------:R-:W-:Y:S01]  /*c050*/  MOV R165, R181 ;  /* 0x000000b500a57202 */ /* 0x000fe20000000f00 */
[C---:B------:R-:W-:Y:S01]  /*c060*/  HMMA.16816.F32 R136, R12.reuse, R166, R136 ;  /* 0x000000a60c88723c */ /* 0x040fe20000001888 */
[----:B------:R2:W-:Y:S03]  /*c070*/  MUFU.EX2 R167, R21 ;  /* 0x0000001500a77308 */ /* 0x0005e60000000800 */
[----:B------:R-:W-:Y:S04]  /*c080*/  MOV R164, R191 ;  /* 0x000000bf00a47202 */ /* 0x000fe80000000f00 */
[C---:B------:R-:W-:Y:S03]  /*c090*/  HMMA.16816.F32 R140, R12.reuse, R16, R140 ;  /* 0x000000100c8c723c */ /* 0x040fe6000000188c */
[----:B------:R4:W4:Y:S01]  /*c0a0*/  MUFU.EX2 R181, R22 ;  /* 0x0000001600b57308 */ /* 0x0009220000000800 */
[----:B---3--:R-:W-:Y:S04]  /*c0b0*/  MOV R32, R164 ;  /* 0x000000a400207202 */ /* 0x008fe80000000f00 */
[C---:B------:R-:W-:Y:S01]  /*c0c0*/  HMMA.16816.F32 R144, R12.reuse, R18, R144 ;  /* 0x000000120c90723c */ /* 0x040fe20000001890 */
[----:B------:R-:W3:Y:S04]  /*c0d0*/  LDSM.16.MT88.4 R16, [R248+0x2800] ;  /* 0x00280000f810783b */ /* 0x000ee80000004200 */
[----:B------:R-:W-:Y:S03]  /*c0e0*/  MUFU.EX2 R166, R24 ;  /* 0x0000001800a67308 */ /* 0x000fe60000000800 */
[C---:B-1----:R-:W-:Y:S04]  /*c0f0*/  HMMA.16816.F32 R148, R12.reuse, R160, R148 ;  /* 0x000000a00c94723c */ /* 0x042fe80000001894 */
[----:B--2---:R-:W-:Y:S01]  /*c100*/  MOV R21, R189 ;  /* 0x000000bd00157202 */ /* 0x004fe20000000f00 */
[--C-:B------:R-:W-:Y:S01]  /*c110*/  FFMA.FTZ R189, R28, c[0x0][0x2d0], -R188.reuse ;  /* 0x0000b4001cbd7a23 */ /* 0x100fe200000108bc */
[----:B------:R-:W-:Y:S01]  /*c120*/  MOV R28, R187 ;  /* 0x000000bb001c7202 */ /* 0x000fe20000000f00 */
[----:B------:R1:W2:Y:S01]  /*c130*/  MUFU.EX2 R191, R25 ;  /* 0x0000001900bf7308 */ /* 0x0002a20000000800 */
[--C-:B------:R-:W-:Y:S01]  /*c140*/  FFMA.FTZ R187, R29, c[0x0][0x2d0], -R188.reuse ;  /* 0x0000b4001dbb7a23 */ /* 0x100fe200000108bc */
[C---:B------:R-:W-:Y:S01]  /*c150*/  HMMA.16816.F32 R152, R12.reuse, R162, R152 ;  /* 0x000000a20c98723c */ /* 0x040fe20000001898 */
[----:B------:R-:W2:Y:S02]  /*c160*/  LDSM.16.MT88.4 R160, [R252+0x2800] ;  /* 0x00280000fca0783b */ /* 0x000ea40000004200 */
[----:B------:R-:W-:Y:S01]  /*c170*/  MOV R29, R21 ;  /* 0x00000015001d7202 */ /* 0x000fe20000000f00 */
[----:B------:R-:W-:Y:S01]  /*c180*/  FFMA.FTZ R188, R33, c[0x0][0x2d0], -R188 ;  /* 0x0000b40021bc7a23 */ /* 0x000fe200000108bc */
[----:B------:R-:W-:Y:S02]  /*c190*/  MOV R33, R20 ;  /* 0x0000001400217202 */ /* 0x000fe40000000f00 */
[----:B----4-:R-:W-:Y:S01]  /*c1a0*/  LDSM.16.MT88.4 R20, [R248+0x1000] ;  /* 0x00100000f814783b */ /* 0x010fe20000004200 */
[----:B------:R-:W-:Y:S01]  /*c1b0*/  FADD.FTZ R0, R29, R0 ;  /* 0x000000001d007221 */ /* 0x000fe20000010000 */
[----:B------:R-:W-:Y:S03]  /*c1c0*/  MUFU.EX2 R189, R189 ;  /* 0x000000bd00bd7308 */ /* 0x000fe60000000800 */
[-C--:B------:R-:W-:Y:S01]  /*c1d0*/  MOV R184, R33.reuse ;  /* 0x0000002100b87202 */ /* 0x080fe20000000f00 */
[----:B------:R-:W-:Y:S04]  /*c1e0*/  FADD.FTZ R0, R165, R0 ;  /* 0x00000000a5007221 */ /* 0x000fe80000010000 */
[----:B------:R-:W-:Y:S02]  /*c1f0*/  FADD.FTZ R0, R28, R0 ;  /* 0x000000001c007221 */ /* 0x000fe40000010000 */
[----:B------:R-:W-:Y:S02]  /*c200*/  MUFU.EX2 R188, R188 ;  /* 0x000000bc00bc7308 */ /* 0x000fe40000000800 */
[----:B------:R-:W-:Y:S01]  /*c210*/  FADD.FTZ R3, R32, R0 ;  /* 0x0000000020037221 */ /* 0x000fe20000010000 */
[----:B-1----:R-:W-:Y:S01]  /*c220*/  LDSM.16.MT88.4 R24, [R251+0x1000] ;  /* 0x00100000fb18783b */ /* 0x002fe20000004200 */
[----:B------:R-:W-:Y:S01]  /*c230*/  FADD.FTZ R0, R182, R2 ;  /* 0x00000002b6007221 */ /* 0x000fe20000010000 */
[C---:B---3--:R-:W-:Y:S03]  /*c240*/  HMMA.16816.F32 R36, R12.reuse, R16, R36 ;  /* 0x000000100c24723c */ /* 0x048fe60000001824 */
[----:B------:R-:W-:Y:S02]  /*c250*/  FADD.FTZ R0, R186, R0 ;  /* 0x00000000ba007221 */ /* 0x000fe40000010000 */
[----:B------:R-:W-:Y:S02]  /*c260*/  MUFU.EX2 R187, R187 ;  /* 0x000000bb00bb7308 */ /* 0x000fe40000000800 */
[----:B------:R-:W-:Y:S01]  /*c270*/  FADD.FTZ R0, R181, R0 ;  /* 0x00000000b5007221 */ /* 0x000fe20000010000 */
[C---:B------:R-:W-:Y:S01]  /*c280*/  HMMA.16816.F32 R40, R12.reuse, R18, R40 ;  /* 0x000000120c28723c */ /* 0x040fe20000001828 */
[----:B------:R-:W1:Y:S03]  /*c290*/  LDSM.16.MT88.4 R16, [R251+0x2800] ;  /* 0x00280000fb10783b */ /* 0x000e660000004200 */
[C---:B------:R-:W-:Y:S04]  /*c2a0*/  FADD.FTZ R0, R180.reuse, R0 ;  /* 0x00000000b4007221 */ /* 0x040fe80000010000 */
[----:B------:R-:W-:Y:S01]  /*c2b0*/  FADD.FTZ R0, R179, R0 ;  /* 0x00000000b3007221 */ /* 0x000fe20000010000 */
        /* <DEDUP_REMOVED lines=31> */
[----:B------:R-:W-:Y:S01]  /*c4b0*/  HMMA.16816.F32 R128, R12, R162, R128 ;  /* 0x000000a20c80723c */ /* 0x000fe20000001880 */
[----:B------:R-:W2:Y:S06]  /*c4c0*/  LDSM.16.MT88.4 R160, [R177+0x1000] ;  /* 0x00100000b1a0783b */ /* 0x000eac0000004200 */
[----:B------:R-:W-:Y:S02]  /*c4d0*/  F2FP.PACK_AB R12, R167, R33 ;  /* 0x00000021a70c723e */ /* 0x000fe400000000ff */
[----:B------:R-:W-:Y:S01]  /*c4e0*/  F2FP.PACK_AB R14, R191, R166 ;  /* 0x000000a6bf0e723e */ /* 0x000fe200000000ff */
[----:B------:R-:W-:Y:S02]  /*c4f0*/  LDSM.16.MT88.4 R32, [R248+0x3800] ;  /* 0x00380000f820783b */ /* 0x000fe40000004200 */
[----:B------:R-:W-:Y:S02]  /*c500*/  F2FP.PACK_AB R13, R180, R181 ;  /* 0x000000b5b40d723e */ /* 0x000fe400000000ff */
[----:B------:R-:W-:Y:S07]  /*c510*/  F2FP.PACK_AB R15, R178, R179 ;  /* 0x000000b3b20f723e */ /* 0x000fee00000000ff */
[C---:B------:R-:W-:Y:S08]  /*c520*/  HMMA.16816.F32 R4, R12.reuse, R20, R4 ;  /* 0x000000140c04723c */ /* 0x040ff00000001804 */
[C---:B------:R-:W-:Y:S01]  /*c530*/  HMMA.16816.F32 R8, R12.reuse, R22, R8 ;  /* 0x000000160c08723c */ /* 0x040fe20000001808 */
[----:B------:R-:W-:Y:S07]  /*c540*/  LDSM.16.MT88.4 R20, [R252+0x3000] ;  /* 0x00300000fc14783b */ /* 0x000fee0000004200 */
[C---:B-1----:R-:W-:Y:S08]  /*c550*/  HMMA.16816.F32 R132, R12.reuse, R16, R132 ;  /* 0x000000100c84723c */ /* 0x042ff00000001884 */
[C---:B------:R-:W-:Y:S01]  /*c560*/  HMMA.16816.F32 R136, R12.reuse, R18, R136 ;  /* 0x000000120c88723c */ /* 0x040fe20000001888 */
[----:B------:R-:W1:Y:S07]  /*c570*/  LDSM.16.MT88.4 R16, [R248+0x3000] ;  /* 0x00300000f810783b */ /* 0x000e6e0000004200 */
[C---:B------:R-:W-:Y:S08]  /*c580*/  HMMA.16816.F32 R140, R12.reuse, R24, R140 ;  /* 0x000000180c8c723c */ /* 0x040ff0000000188c */
[C---:B------:R-:W-:Y:S01]  /*c590*/  HMMA.16816.F32 R144, R12.reuse, R26, R144 ;  /* 0x0000001a0c90723c */ /* 0x040fe20000001890 */
[----:B------:R-:W3:Y:S07]  /*c5a0*/  LDSM.16.MT88.4 R24, [R251+0x3000] ;  /* 0x00300000fb18783b */ /* 0x000eee0000004200 */
[C---:B--2---:R-:W-:Y:S08]  /*c5b0*/  HMMA.16816.F32 R148, R12.reuse, R160, R148 ;  /* 0x000000a00c94723c */ /* 0x044ff00000001894 */
[C---:B------:R-:W-:Y:S01]  /*c5c0*/  HMMA.16816.F32 R152, R12.reuse, R162, R152 ;  /* 0x000000a20c98723c */ /* 0x040fe20000001898 */
[----:B------:R-:W-:Y:S07]  /*c5d0*/  LDSM.16.MT88.4 R160, [R248+0x5000] ;  /* 0x00500000f8a0783b */ /* 0x000fee0000004200 */
[C---:B-1----:R-:W-:Y:S08]  /*c5e0*/  HMMA.16816.F32 R36, R12.reuse, R16, R36 ;  /* 0x000000100c24723c */ /* 0x042ff00000001824 */
[C---:B------:R-:W-:Y:S01]  /*c5f0*/  HMMA.16816.F32 R40, R12.reuse, R18, R40 ;  /* 0x000000120c28723c */ /* 0x040fe20000001828 */
[----:B------:R-:W1:Y:S07]  /*c600*/  LDSM.16.MT88.4 R16, [R177+0x3000] ;  /* 0x00300000b110783b */ /* 0x000e6e0000004200 */
[C---:B------:R-:W-:Y:S08]  /*c610*/  HMMA.16816.F32 R44, R12.reuse, R20, R44 ;  /* 0x000000140c2c723c */ /* 0x040ff0000000182c */
[C---:B------:R-:W-:Y:S01]  /*c620*/  HMMA.16816.F32 R48, R12.reuse, R22, R48 ;  /* 0x000000160c30723c */ /* 0x040fe20000001830 */
[----:B------:R-:W2:Y:S07]  /*c630*/  LDSM.16.MT88.4 R20, [R252+0x5000] ;  /* 0x00500000fc14783b */ /* 0x000eae0000004200 */
[C---:B---3--:R-:W-:Y:S08]  /*c640*/  HMMA.16816.F32 R52, R12.reuse, R24, R52 ;  /* 0x000000180c34723c */ /* 0x048ff00000001834 */
        /* <DEDUP_REMOVED lines=15> */
[C---:B------:R-:W-:Y:S08]  /*c740*/  HMMA.16816.F32 R96, R12.reuse, R26, R96 ;  /* 0x0000001a0c60723c */ /* 0x040ff00000001860 */
[C---:B---3--:R-:W-:Y:S07]  /*c750*/  HMMA.16816.F32 R100, R12.reuse, R160, R100 ;  /* 0x000000a00c64723c */ /* 0x048fee0000001864 */
[----:B------:R-:W-:Y:S01]  /*c760*/  MOV R160, R177 ;  /* 0x000000b100a07202 */ /* 0x000fe20000000f00 */
[C---:B------:R-:W-:Y:S01]  /*c770*/  HMMA.16816.F32 R104, R12.reuse, R162, R104 ;  /* 0x000000a20c68723c */ /* 0x040fe20000001868 */
[----:B------:R-:W2:Y:S03]  /*c780*/  MUFU.EX2 R177, R30 ;  /* 0x0000001e00b17308 */ /* 0x000ea60000000800 */
[----:B------:R-:W3:Y:S01]  /*c790*/  LDSM.16.MT88.4 R24, [R160+0x7000] ;  /* 0x00700000a018783b */ /* 0x000ee20000004200 */
[----:B------:R-:W-:Y:S02]  /*c7a0*/  MOV R182, R160 ;  /* 0x000000a000b67202 */ /* 0x000fe40000000f00 */
[----:B------:R-:W-:Y:S01]  /*c7b0*/  MOV R162, R166 ;  /* 0x000000a600a27202 */ /* 0x000fe20000000f00 */
[C---:B-1----:R-:W-:Y:S04]  /*c7c0*/  HMMA.16816.F32 R108, R12.reuse, R16, R108 ;  /* 0x000000100c6c723c */ /* 0x042fe8000000186c */
[----:B------:R-:W-:Y:S02]  /*c7d0*/  MOV R163, R167 ;  /* 0x000000a700a37202 */ /* 0x000fe40000000f00 */
[----:B------:R-:W1:Y:S01]  /*c7e0*/  LDSM.16.MT88.4 R164, [R248+0x1800] ;  /* 0x00180000f8a4783b */ /* 0x000e620000004200 */
[----:B------:R-:W-:Y:S01]  /*c7f0*/  MOV R161, R176 ;  /* 0x000000b000a17202 */ /* 0x000fe20000000f00 */
[C---:B------:R-:W-:Y:S01]  /*c800*/  HMMA.16816.F32 R112, R12.reuse, R18, R112 ;  /* 0x000000120c70723c */ /* 0x040fe20000001870 */
[----:B------:R4:W2:Y:S03]  /*c810*/  MUFU.EX2 R176, R31 ;  /* 0x0000001f00b07308 */ /* 0x0008a60000000800 */
[----:B------:R-:W1:Y:S01]  /*c820*/  LDSM.16.MT88.4 R16, [R252+0x1800] ;  /* 0x00180000fc10783b */ /* 0x000e620000004200 */
[----:B------:R-:W-:Y:S02]  /*c830*/  MOV R190, R162 ;  /* 0x000000a200be7202 */ /* 0x000fe40000000f00 */
[----:B------:R-:W-:Y:S01]  /*c840*/  MOV R183, R163 ;  /* 0x000000a300b77202 */ /* 0x000fe20000000f00 */
[C---:B------:R-:W-:Y:S04]  /*c850*/  HMMA.16816.F32 R116, R12.reuse, R20, R116 ;  /* 0x000000140c74723c */ /* 0x040fe80000001874 */
[----:B------:R-:W-:Y:S04]  /*c860*/  MOV R2, R161 ;  /* 0x000000a100027202 */ /* 0x000fe80000000f00 */
[C---:B------:R-:W-:Y:S01]  /*c870*/  HMMA.16816.F32 R120, R12.reuse, R22, R120 ;  /* 0x000000160c78723c */ /* 0x040fe20000001878 */
[----:B------:R1:W-:Y:S03]  /*c880*/  LDSM.16.MT88.4 R20, [R160+0x1800] ;  /* 0x00180000a014783b */ /* 0x0003e60000004200 */
[----:B------:R-:W-:Y:S02]  /*c890*/  FADD.FTZ R2, R2, R3 ;  /* 0x0000000302027221 */ /* 0x000fe40000010000 */
[----:B------:R-:W-:Y:S02]  /*c8a0*/  FADD.FTZ R3, R178, R0 ;  /* 0x00000000b2037221 */ /* 0x000fe40000010000 */
[----:B------:R-:W-:Y:S01]  /*c8b0*/  FADD.FTZ R2, R184, R2 ;  /* 0x00000002b8027221 */ /* 0x000fe20000010000 */
[----:B----4-:R-:W4:Y:S01]  /*c8c0*/  LDSM.16.MT88.4 R28, [R251+0x1800] ;  /* 0x00180000fb1c783b */ /* 0x010f220000004200 */
[C---:B---3--:R-:W-:Y:S03]  /*c8d0*/  HMMA.16816.F32 R124, R12.reuse, R24, R124 ;  /* 0x000000180c7c723c */ /* 0x048fe6000000187c */
[----:B--2---:R-:W-:Y:S02]  /*c8e0*/  FADD.FTZ R3, R177, R3 ;  /* 0x00000003b1037221 */ /* 0x004fe40000010000 */
[----:B------:R-:W-:Y:S02]  /*c8f0*/  FADD.FTZ R2, R183, R2 ;  /* 0x00000002b7027221 */ /* 0x000fe40000010000 */
[----:B------:R-:W-:Y:S01]  /*c900*/  FADD.FTZ R3, R176, R3 ;  /* 0x00000003b0037221 */ /* 0x000fe20000010000 */
[----:B------:R-:W-:Y:S01]  /*c910*/  HMMA.16816.F32 R128, R12, R26, R128 ;  /* 0x0000001a0c80723c */ /* 0x000fe20000001880 */
[----:B------:R-:W2:Y:S03]  /*c920*/  LDSM.16.MT88.4 R24, [R252+0x3800] ;  /* 0x00380000fc18783b */ /* 0x000ea60000004200 */
[----:B------:R-:W-:Y:S03]  /*c930*/  FADD.FTZ R2, R190, R2 ;  /* 0x00000002be027221 */ /* 0x000fe60000010000 */
[----:B------:R-:W-:Y:S01]  /*c940*/  F2FP.PACK_AB R12, R187, R189 ;  /* 0x000000bdbb0c723e */ /* 0x000fe200000000ff */
[----:B------:R-:W-:Y:S01]  /*c950*/  FADD.FTZ R2, R191, R2 ;  /* 0x00000002bf027221 */ /* 0x000fe20000010000 */
[----:B------:R-:W-:Y:S03]  /*c960*/  F2FP.PACK_AB R13, R176, R177 ;  /* 0x000000b1b00d723e */ /* 0x000fe600000000ff */
[----:B------:R-:W-:Y:S01]  /*c970*/  F2FP.PACK_AB R14, R188, R185 ;  /* 0x000000b9bc0e723e */ /* 0x000fe200000000ff */
[----:B------:R-:W-:Y:S01]  /*c980*/  FADD.FTZ R0, R189, R2 ;  /* 0x00000002bd007221 */ /* 0x000fe20000010000 */
[----:B------:R-:W-:Y:S03]  /*c990*/  F2FP.PACK_AB R15, R158, R159 ;  /* 0x0000009f9e0f723e */ /* 0x000fe600000000ff */
[----:B------:R-:W-:Y:S04]  /*c9a0*/  FADD.FTZ R0, R187, R0 ;  /* 0x00000000bb007221 */ /* 0x000fe80000010000 */
[C---:B-1----:R-:W-:Y:S01]  /*c9b0*/  HMMA.16816.F32 R160, R12.reuse, R164, R4 ;  /* 0x000000a40ca0723c */ /* 0x042fe20000001804 */
[----:B------:R-:W1:Y:S02]  /*c9c0*/  LDSM.16.MT88.4 R4, [R251+0x3800] ;  /* 0x00380000fb04783b */ /* 0x000e640000004200 */
[----:B------:R-:W-:Y:S02]  /*c9d0*/  FADD.FTZ R2, R185, R0 ;  /* 0x00000000b9027221 */ /* 0x000fe40000010000 */
[----:B------:R-:W-:Y:S01]  /*c9e0*/  FADD.FTZ R0, R159, R3 ;  /* 0x000000039f007221 */ /* 0x000fe20000010000 */
[----:B------:R-:W-:Y:S01]  /*c9f0*/  MOV R159, R156 ;  /* 0x0000009c009f7202 */ /* 0x000fe20000000f00 */
[----:B------:R-:W-:Y:S01]  /*ca00*/  FADD.FTZ R2, R188, R2 ;  /* 0x00000002bc027221 */ /* 0x000fe20000010000 */
[C---:B------:R-:W-:Y:S01]  /*ca10*/  HMMA.16816.F32 R164, R12.reuse, R166, R8 ;  /* 0x000000a60ca4723c */ /* 0x040fe20000001808 */
[----:B------:R-:W3:Y:S03]  /*ca20*/  LDSM.16.MT88.4 R8, [R182+0x3800] ;  /* 0x00380000b608783b */ /* 0x000ee60000004200 */
[----:B------:R-:W-:Y:S01]  /*ca30*/  FADD.FTZ R0, R158, R0 ;  /* 0x000000009e007221 */ /* 0x000fe20000010000 */
[----:B------:R-:W-:Y:S02]  /*ca40*/  MOV R158, R157 ;  /* 0x0000009d009e7202 */ /* 0x000fe40000000f00 */
[----:B------:R-:W-:Y:S01]  /*ca50*/  STL [R1+0x64], R2 ;  /* 0x0000640201007387 */ /* 0x000fe20000100800 */
[C---:B------:R-:W-:Y:S05]  /*ca60*/  HMMA.16816.F32 R132, R12.reuse, R16, R132 ;  /* 0x000000100c84723c */ /* 0x040fea0000001884 */
[----:B------:R-:W-:Y:S03]  /*ca70*/  STL [R1+0x68], R0 ;  /* 0x0000680001007387 */ /* 0x000fe60000100800 */
[C---:B------:R-:W-:Y:S03]  /*ca80*/  HMMA.16816.F32 R136, R12.reuse, R18, R136 ;  /* 0x000000120c88723c */ /* 0x040fe60000001888 */
[----:B------:R-:W1:Y:S05]  /*ca90*/  LDSM.16.MT88.4 R16, [R248+0x5800] ;  /* 0x00580000f810783b */ /* 0x000e6a0000004200 */
[C---:B----4-:R-:W-:Y:S08]  /*caa0*/  HMMA.16816.F32 R140, R12.reuse, R28, R140 ;  /* 0x0000001c0c8c723c */ /* 0x050ff0000000188c */
[C---:B------:R-:W-:Y:S01]  /*cab0*/  HMMA.16816.F32 R144, R12.reuse, R30, R144 ;  /* 0x0000001e0c90723c */ /* 0x040fe20000001890 */
[----:B------:R-:W-:Y:S07]  /*cac0*/  LDSM.16.MT88.4 R28, [R251+0x5800] ;  /* 0x00580000fb1c783b */ /* 0x000fee0000004200 */
[C---:B------:R-:W-:Y:S08]  /*cad0*/  HMMA.16816.F32 R148, R12.reuse, R20, R148 ;  /* 0x000000140c94723c */ /* 0x040ff00000001894 */
[C---:B------:R-:W-:Y:S01]  /*cae0*/  HMMA.16816.F32 R152, R12.reuse, R22, R152 ;  /* 0x000000160c98723c */ /* 0x040fe20000001898 */
[----:B------:R-:W4:Y:S07]  /*caf0*/  LDSM.16.MT88.4 R20, [R252+0x5800] ;  /* 0x00580000fc14783b */ /* 0x000f2e0000004200 */
[C---:B------:R-:W-:Y:S08]  /*cb00*/  HMMA.16816.F32 R36, R12.reuse, R32, R36 ;  /* 0x000000200c24723c */ /* 0x040ff00000001824 */
[C---:B------:R-:W-:Y:S08]  /*cb10*/  HMMA.16816.F32 R40, R12.reuse, R34, R40 ;  /* 0x000000220c28723c */ /* 0x040ff00000001828 */
[C---:B--2---:R-:W-:Y:S08]  /*cb20*/  HMMA.16816.F32 R44, R12.reuse, R24, R44 ;  /* 0x000000180c2c723c */ /* 0x044ff0000000182c */
[C---:B------:R-:W-:Y:S01]  /*cb30*/  HMMA.16816.F32 R48, R12.reuse, R26, R48 ;  /* 0x0000001a0c30723c */ /* 0x040fe20000001830 */
[----:B------:R-:W-:Y:S07]  /*cb40*/  LDSM.16.MT88.4 R24, [R251+0x7800] ;  /* 0x00780000fb18783b */ /* 0x000fee0000004200 */
[C---:B-1----:R-:W-:Y:S08]  /*cb50*/  HMMA.16816.F32 R52, R12.reuse, R4, R52 ;  /* 0x000000040c34723c */ /* 0x042ff00000001834 */
[C---:B------:R-:W-:Y:S01]  /*cb60*/  HMMA.16816.F32 R56, R12.reuse, R6, R56 ;  /* 0x000000060c38723c */ /* 0x040fe20000001838 */
[----:B------:R-:W1:Y:S07]  /*cb70*/  LDSM.16.MT88.4 R4, [R182+0x5800] ;  /* 0x00580000b604783b */ /* 0x000e6e0000004200 */
        /* <DEDUP_REMOVED lines=8> */
[----:B------:R-:W4:Y:S07]  /*cc00*/  LDSM.16.MT88.4 R20, [R182+0x7800] ;  /* 0x00780000b614783b */ /* 0x000f2e0000004200 */
[C---:B------:R-:W-:Y:S08]  /*cc10*/  HMMA.16816.F32 R84, R12.reuse, R28, R84 ;  /* 0x0000001c0c54723c */ /* 0x040ff00000001854 */
[C---:B------:R-:W-:Y:S08]  /*cc20*/  HMMA.16816.F32 R88, R12.reuse, R30, R88 ;  /* 0x0000001e0c58723c */ /* 0x040ff00000001858 */
[C---:B-1----:R-:W-:Y:S08]  /*cc30*/  HMMA.16816.F32 R92, R12.reuse, R4, R92 ;  /* 0x000000040c5c723c */ /* 0x042ff0000000185c */
[C---:B------:R-:W-:Y:S08]  /*cc40*/  HMMA.16816.F32 R96, R12.reuse, R6, R96 ;  /* 0x000000060c60723c */ /* 0x040ff00000001860 */
[C---:B--2---:R-:W-:Y:S08]  /*cc50*/  HMMA.16816.F32 R100, R12.reuse, R8, R100 ;  /* 0x000000080c64723c */ /* 0x044ff00000001864 */
[C---:B------:R-:W-:Y:S08]  /*cc60*/  HMMA.16816.F32 R104, R12.reuse, R10, R104 ;  /* 0x0000000a0c68723c */ /* 0x040ff00000001868 */
[C---:B---3--:R-:W-:Y:S08]  /*cc70*/  HMMA.16816.F32 R108, R12.reuse, R16, R108 ;  /* 0x000000100c6c723c */ /* 0x048ff0000000186c */
[C---:B------:R-:W-:Y:S08]  /*cc80*/  HMMA.16816.F32 R112, R12.reuse, R18, R112 ;  /* 0x000000120c70723c */ /* 0x040ff00000001870 */
[C---:B------:R-:W-:Y:S08]  /*cc90*/  HMMA.16816.F32 R116, R12.reuse, R24, R116 ;  /* 0x000000180c74723c */ /* 0x040ff00000001874 */
[C---:B------:R-:W-:Y:S08]  /*cca0*/  HMMA.16816.F32 R120, R12.reuse, R26, R120 ;  /* 0x0000001a0c78723c */ /* 0x040ff00000001878 */
[C---:B----4-:R-:W-:Y:S08]  /*ccb0*/  HMMA.16816.F32 R124, R12.reuse, R20, R124 ;  /* 0x000000140c7c723c */ /* 0x050ff0000000187c */
[----:B------:R-:W-:Y:S01]  /*ccc0*/  HMMA.16816.F32 R128, R12, R22, R128 ;  /* 0x000000160c80723c */ /* 0x000fe20000001880 */
[----:B------:R-:W-:-:S07]  /*ccd0*/  @P0 BRA `(.L_x_479) ;  /* 0xffffca6000000947 */ /* 0x000fce000383ffff */
.L_x_478:
[----:B------:R-:W-:Y:S07]  /*cce0*/  @!UPT UIADD3 URZ, URZ, URZ, URZ ;  /* 0x0000003f3f3ff290 */ /* 0x000fee000fffe03f */
[----:B------:R-:W-:Y:S02]  /*ccf0*/  MOV R7, 0x1f ;  /* 0x0000001f00077802 */ /* 0x000fe40000000f00 */
[----:B------:R-:W-:Y:S01]  /*cd00*/  MOV R6, 0xffffffff ;  /* 0xffffffff00067802 */ /* 0x000fe20000000f00 */
[----:B------:R-:W-:Y:S06]  /*cd10*/  BRA.DIV ~URZ, `(.L_x_480) ;  /* 0x00002f227f007947 */ /* 0x000fec000b800000 */
[----:B------:R-:W2:Y:S04]  /*cd20*/  LDL R0, [R1+0x64] ;  /* 0x0000640001007983 */ /* 0x000ea80000100800 */
[----:B--2---:R1:W2:Y:S02]  /*cd30*/  SHFL.BFLY PT, R4, R0, 0x2, 0x1f ;  /* 0x0c401f0000047f89 */ /* 0x0042a400000e0000 */
.L_x_512:
[----:B-1----:R-:W3:Y:S02]  /*cd40*/  LDL.LU R0, [R1+0x64] ;  /* 0x0000640001007983 */ /* 0x002ee40000300800 */
[----:B--23--:R-:W-:Y:S01]  /*cd50*/  FADD.FTZ R4, R4, R0 ;  /* 0x0000000004047221 */ /* 0x00cfe20000010000 */
[----:B------:R-:W-:Y:S05]  /*cd60*/  BRA.DIV ~URZ, `(.L_x_481) ;  /* 0x00002f327f007947 */ /* 0x000fea000b800000 */
[----:B------:R-:W2:Y:S04]  /*cd70*/  LDL.LU R5, [R1+0x68] ;  /* 0x0000680001057983 */ /* 0x000ea80000300800 */
[----:B------:R-:W1:Y:S02]  /*cd80*/  SHFL.BFLY PT, R2, R4, 0x1, 0x1f ;  /* 0x0c201f0004027f89 */ /* 0x000e6400000e0000 */
[----:B-1----:R-:W-:-:S02]  /*cd90*/  FADD.FTZ R4, R4, R2 ;  /* 0x0000000204047221 */ /* 0x002fc40000010000 */
[----:B--2---:R-:W1:Y:S02]  /*cda0*/  SHFL.BFLY PT, R0, R5, 0x2, 0x1f ;  /* 0x0c401f0005007f89 */ /* 0x004e6400000e0000 */
[----:B-1----:R-:W-:-:S05]  /*cdb0*/  FADD.FTZ R0, R0, R5 ;  /* 0x0000000500007221 */ /* 0x002fca0000010000 */
[----:B------:R1:W2:Y:S02]  /*cdc0*/  SHFL.BFLY PT, R3, R0, 0x1, 0x1f ;  /* 0x0c201f0000037f89 */ /* 0x0002a400000e0000 */
.L_x_513:
[----:B------:R-:W-:Y:S01]  /*cdd0*/  FSETP.NE.FTZ.AND P1, PT, R4, RZ, PT ;  /* 0x000000ff0400720b */ /* 0x000fe20003f35000 */
[----:B--2---:R-:W-:Y:S01]  /*cde0*/  FADD.FTZ R3, R3, R0 ;  /* 0x0000000003037221 */ /* 0x004fe20000010000 */
[----:B------:R-:W-:Y:S02]  /*cdf0*/  MOV R2, RZ ;  /* 0x000000ff00027202 */ /* 0x000fe40000000f00 */
[----:B-1----:R-:W-:Y:S02]  /*ce00*/  MOV R0, RZ ;  /* 0x000000ff00007202 */ /* 0x002fe40000000f00 */
[----:B------:R-:W-:Y:S02]  /*ce10*/  FSETP.NE.FTZ.AND P0, PT, R3, RZ, PT ;  /* 0x000000ff0300720b */ /* 0x000fe40003f15000 */
[----:B-----5:R-:W-:-:S05]  /*ce20*/  MOV R174, 0xff800000 ;  /* 0xff80000000ae7802 */ /* 0x020fca0000000f00 */
[----:B------:R-:W1:Y:S01]  /*ce30*/  @P1 MUFU.RCP R2, R4 ;  /* 0x0000000400021308 */ /* 0x000e620000001000 */
[----:B------:R-:W-:-:S07]  /*ce40*/  @P1 MOV R6, 0x3f317218 ;  /* 0x3f31721800061802 */ /* 0x000fce0000000f00 */
[----:B------:R-:W2:Y:S01]  /*ce50*/  @P1 MUFU.LG2 R4, R4 ;  /* 0x0000000400041308 */ /* 0x000ea20000000c00 */
[----:B-1----:R-:W-:-:S07]  /*ce60*/  FMUL.FTZ R158, R2, R36 ;  /* 0x00000024029e7220 */ /* 0x002fce0000410000 */
[----:B------:R-:W1:Y:S01]  /*ce70*/  @P0 MUFU.RCP R0, R3 ;  /* 0x0000000300000308 */ /* 0x000e620000001000 */
        /* <DEDUP_REMOVED lines=64> */
[----:B------:R3:W4:Y:S01]  /*d280*/  @P0 MUFU.LG2 R2, R3 ;  /* 0x0000000300020308 */ /* 0x0007220000000c00 */
[----:B--2---:R-:W-:Y:S02]  /*d290*/  @P1 FMUL.FTZ R5, R4, 0.69314718246459960938 ;  /* 0x3f31721804051820 */ /* 0x004fe40000410000 */
[----:B------:R-:W-:Y:S02]  /*d2a0*/  @P1 FMUL.FTZ R4, R6, c[0x0][0x2d0] ;  /* 0x0000b40006041a20 */ /* 0x000fe40000410000 */
[----:B-1----:R-:W-:Y:S01]  /*d2b0*/  FMUL.FTZ R6, R0, R46 ;  /* 0x0000002e00067220 */ /* 0x002fe20000410000 */
[----:B------:R-:W-:Y:S01]  /*d2c0*/  MOV R46, 0x1 ;  /* 0x00000001002e7802 */ /* 0x000fe20000000f00 */
[----:B------:R-:W-:-:S02]  /*d2d0*/  @P1 FFMA.FTZ R174, R4, R157, R5 ;  /* 0x0000009d04ae1223 */ /* 0x000fc40000010005 */
[C---:B------:R-:W-:Y:S02]  /*d2e0*/  FMUL.FTZ R45, R0.reuse, R43 ;  /* 0x0000002b002d7220 */ /* 0x040fe40000410000 */
[C---:B------:R-:W-:Y:S02]  /*d2f0*/  FMUL.FTZ R162, R0.reuse, R162 ;  /* 0x000000a200a27220 */ /* 0x040fe40000410000 */
[C---:B------:R-:W-:Y:S02]  /*d300*/  FMUL.FTZ R163, R0.reuse, R163 ;  /* 0x000000a300a37220 */ /* 0x040fe40000410000 */
[----:B------:R-:W-:Y:S01]  /*d310*/  FMUL.FTZ R166, R0, R166 ;  /* 0x000000a600a67220 */ /* 0x000fe20000410000 */
[----:B---3--:R-:W-:Y:S01]  /*d320*/  @P0 MOV R3, 0x3f317218 ;  /* 0x3f31721800030802 */ /* 0x008fe20000000f00 */
[----:B----4-:R-:W-:Y:S02]  /*d330*/  @P0 FMUL.FTZ R2, R2, 0.69314718246459960938 ;  /* 0x3f31721802020820 */ /* 0x010fe40000410000 */
[----:B------:R-:W-:-:S02]  /*d340*/  FMUL.FTZ R61, R0, R167 ;  /* 0x000000a7003d7220 */ /* 0x000fc40000410000 */
[----:B------:R-:W-:Y:S02]  /*d350*/  @P0 FMUL.FTZ R3, R3, c[0x0][0x2d0] ;  /* 0x0000b40003030a20 */ /* 0x000fe40000410000 */
        /* <DEDUP_REMOVED lines=58> */
[----:B------:R-:W-:Y:S01]  /*d700*/  PRMT R0, R46, 0x7610, R0 ;  /* 0x000076102e007816 */ /* 0x000fe20000000000 */
[----:B------:R-:W-:-:S02]  /*d710*/  @P0 FFMA.FTZ R65, R3, R156, R2 ;  /* 0x0000009c03410223 */ /* 0x000fc40000010002 */
.L_x_473:
[----:B------:R1:W5:Y:S01]  /*d720*/  LDL R48, [R1+0xc4] ;  /* 0x0000c40001307983 */ /* 0x0003620000100800 */
[----:B------:R-:W-:Y:S03]  /*d730*/  BSSY B0, `(.L_x_482) ;  /* 0x0000012000007945 */ /* 0x000fe60003800000 */
[----:B------:R-:W3:Y:S02]  /*d740*/  S2R R67, SR_TID.X ;  /* 0x0000000000437919 */ /* 0x000ee40000002100 */
[----:B---3--:R-:W-:-:S13]  /*d750*/  LOP3.LUT P0, RZ, R67, 0xff, RZ, 0xc0, !PT ;  /* 0x000000ff43ff7812 */ /* 0x008fda000780c0ff */
[----:B------:R-:W-:Y:S05]  /*d760*/  @P0 BRA `(.L_x_483) ;  /* 0x000000e000000947 */ /* 0x000fea0003800000 */
[----:B-1----:R-:W1:Y:S01]  /*d770*/  S2R R46, SR_LANEID ;  /* 0x00000000002e7919 */ /* 0x002e620000000000 */
[----:B------:R-:W-:Y:S01]  /*d780*/  VOTEU.ANY UR4, UPT, PT ;  /* 0x0000000000047886 */ /* 0x000fe200038e0100 */
[----:B------:R-:W-:Y:S01]  /*d790*/  IMAD.MOV.U32 R47, RZ, RZ, c[0x0][0x584] ;  /* 0x00016100ff2f7624 */ /* 0x000fe200078e00ff */
[----:B------:R-:W1:Y:S08]  /*d7a0*/  FLO.U32 R3, UR4 ;  /* 0x0000000400037d00 */ /* 0x000e7000080e0000 */
[----:B------:R-:W3:Y:S01]  /*d7b0*/  POPC R2, UR4 ;  /* 0x0000000400027d09 */ /* 0x000ee20008000000 */
[----:B-1----:R-:W-:Y:S01]  /*d7c0*/  ISETP.EQ.U32.AND P0, PT, R3, R46, PT ;  /* 0x0000002e0300720c */ /* 0x002fe20003f02070 */
[----:B------:R-:W-:-:S12]  /*d7d0*/  IMAD.MOV.U32 R46, RZ, RZ, c[0x0][0x580] ;  /* 0x00016000ff2e7624 */ /* 0x000fd800078e00ff */
[----:B---3--:R1:W3:Y:S04]  /*d7e0*/  @P0 ATOMG.E.ADD.STRONG.GPU PT, R2, [R46.64], R2 ;  /* 0x000000022e0209a8 */ /* 0x0082e800081ee1c6 */
[----:B-1----:R-:W1:Y:S04]  /*d7f0*/  S2R R46, SR_LTMASK ;  /* 0x00000000002e7919 */ /* 0x002e680000003900 */
[----:B---3--:R1:W3:Y:S02]  /*d800*/  SHFL.IDX PT, R3, R2, R3, 0x1f ;  /* 0x00001f0302037589 */ /* 0x0082e400000e0000 */
[----:B-1----:R-:W-:-:S06]  /*d810*/  LOP3.LUT R2, R46, UR4, RZ, 0xc0, !PT ;  /* 0x000000042e027c12 */ /* 0x002fcc000f8ec0ff */
[----:B------:R-:W3:Y:S02]  /*d820*/  POPC R2, R2 ;  /* 0x0000000200027309 */ /* 0x000ee40000000000 */
[----:B---3-5:R-:W-:-:S05]  /*d830*/  IADD3 R48, R3, c[0x0][0xc], R2 ;  /* 0x0000030003307a10 */ /* 0x028fca0007ffe002 */
[----:B------:R1:W-:Y:S02]  /*d840*/  STL [R1+0xc4], R48 ;  /* 0x0000c43001007387 */ /* 0x0003e40000100800 */
.L_x_483:
[----:B-1----:R-:W-:Y:S05]  /*d850*/  BSYNC B0 ;  /* 0x0000000000007941 */ /* 0x002fea0003800000 */
.L_x_482:
[----:B------:R-:W-:Y:S01]  /*d860*/  PRMT R0, R0, 0x9910, RZ ;  /* 0x0000991000007816 */ /* 0x000fe200000000ff */
[----:B------:R-:W-:Y:S01]  /*d870*/  BSSY B1, `(.L_x_484) ;  /* 0x0000226000017945 */ /* 0x000fe20003800000 */
[----:B-----5:R-:W-:Y:S02]  /*d880*/  IMAD.MOV.U32 R81, RZ, RZ, R48 ;  /* 0x000000ffff517224 */ /* 0x020fe400078e0030 */
[----:B------:R-:W-:Y:S01]  /*d890*/  ISETP.NE.AND P0, PT, R0, RZ, PT ;  /* 0x000000ff0000720c */ /* 0x000fe20003f05270 */
[----:B------:R-:W-:-:S12]  /*d8a0*/  IMAD.MOV.U32 R83, RZ, RZ, -0x1 ;  /* 0xffffffffff537424 */ /* 0x000fd800078e00ff */
[----:B------:R-:W-:Y:S05]  /*d8b0*/  @!P0 BRA `(.L_x_485) ;  /* 0x000015a000008947 */ /* 0x000fea0003800000 */
[----:B------:R-:W3:Y:S04]  /*d8c0*/  LDL R87, [R1+0xc8] ;  /* 0x0000c80001577983 */ /* 0x000ee80000100800 */
[----:B------:R-:W4:Y:S04]  /*d8d0*/  LDL R85, [R1+0xcc] ;  /* 0x0000cc0001557983 */ /* 0x000f280000100800 */
[----:B------:R-:W5:Y:S04]  /*d8e0*/  LDL R79, [R1+0xd4] ;  /* 0x0000d400014f7983 */ /* 0x000f680000100800 */
[----:B--2---:R-:W2:Y:S04]  /*d8f0*/  LDL R77, [R1+0xd0] ;  /* 0x0000d000014d7983 */ /* 0x004ea80000100800 */
[----:B------:R-:W2:Y:S04]  /*d900*/  LDL R75, [R1+0xe4] ;  /* 0x0000e400014b7983 */ /* 0x000ea80000100800 */
[----:B------:R-:W2:Y:S04]  /*d910*/  LDL R73, [R1+0xdc] ;  /* 0x0000dc0001497983 */ /* 0x000ea80000100800 */
[----:B------:R-:W2:Y:S04]  /*d920*/  LDL R71, [R1+0xe0] ;  /* 0x0000e00001477983 */ /* 0x000ea80000100800 */
[----:B------:R-:W2:Y:S01]  /*d930*/  LDL R69, [R1+0xd8] ;  /* 0x0000d80001457983 */ /* 0x000ea20000100800 */
[----:B------:R-:W-:Y:S01]  /*d940*/  WARPSYNC 0xffffffff ;  /* 0xffffffff00007948 */ /* 0x000fe20003800000 */
[----:B------:R-:W-:-:S02]  /*d950*/  F2FP.PACK_AB R64, R161, R160 ;  /* 0x000000a0a140723e */ /* 0x000fc400000000ff */
[----:B------:R-:W-:Y:S01]  /*d960*/  BAR.SYNC.DEFER_BLOCKING 0x1, 0x100 ;  /* 0x0044000000007b1d */ /* 0x000fe20000010000 */
        /* <DEDUP_REMOVED lines=62> */
[----:B------:R-:W-:Y:S01]  /*dd50*/  F2FP.PACK_AB R0, R131, R130 ;  /* 0x000000828300723e */ /* 0x000fe200000000ff */
[----:B---3--:R1:W-:Y:S04]  /*dd60*/  STS [R87], R64 ;  /* 0x0000004057007388 */ /* 0x0083e80000000800 */
[----:B------:R1:W-:Y:S04]  /*dd70*/  STS [R87+0x400], R63 ;  /* 0x0004003f57007388 */ /* 0x0003e80000000800 */
[----:B----4-:R1:W-:Y:S04]  /*dd80*/  STS [R85], R62 ;  /* 0x0000003e55007388 */ /* 0x0103e80000000800 */
[----:B------:R1:W-:Y:S04]  /*dd90*/  STS [R85+0x400], R61 ;  /* 0x0004003d55007388 */ /* 0x0003e80000000800 */
[----:B-----5:R1:W-:Y:S04]  /*dda0*/  STS [R79], R60 ;  /* 0x0000003c4f007388 */ /* 0x0203e80000000800 */
[----:B------:R1:W-:Y:S04]  /*ddb0*/  STS [R79+0x400], R59 ;  /* 0x0004003b4f007388 */ /* 0x0003e80000000800 */
[----:B--2---:R1:W-:Y:S04]  /*ddc0*/  STS [R77], R58 ;  /* 0x0000003a4d007388 */ /* 0x0043e80000000800 */
[----:B------:R1:W-:Y:S04]  /*ddd0*/  STS [R77+0x400], R57 ;  /* 0x000400394d007388 */ /* 0x0003e80000000800 */
[----:B------:R1:W-:Y:S04]  /*dde0*/  STS [R75], R56 ;  /* 0x000000384b007388 */ /* 0x0003e80000000800 */
[----:B------:R1:W-:Y:S04]  /*ddf0*/  STS [R75+0x400], R55 ;  /* 0x000400374b007388 */ /* 0x0003e80000000800 */
[----:B------:R1:W-:Y:S04]  /*de00*/  STS [R73], R54 ;  /* 0x0000003649007388 */ /* 0x0003e80000000800 */
[----:B------:R1:W-:Y:S04]  /*de10*/  STS [R73+0x400], R53 ;  /* 0x0004003549007388 */ /* 0x0003e80000000800 */
[----:B------:R1:W-:Y:S04]  /*de20*/  STS [R71], R52 ;  /* 0x0000003447007388 */ /* 0x0003e80000000800 */
[----:B------:R1:W-:Y:S04]  /*de30*/  STS [R71+0x400], R51 ;  /* 0x0004003347007388 */ /* 0x0003e80000000800 */
[----:B------:R1:W-:Y:S04]  /*de40*/  STS [R69], R50 ;  /* 0x0000003245007388 */ /* 0x0003e80000000800 */
        /* <DEDUP_REMOVED lines=49> */
[----:B------:R-:W-:Y:S06]  /*e160*/  BAR.SYNC.DEFER_BLOCKING 0x1, 0x100 ;  /* 0x0044000000007b1d */ /* 0x000fec0000010000 */
[----:B------:R-:W-:Y:S05]  /*e170*/  BRA.CONV ~URZ, `(.L_x_486) ;  /* 0x000000737f007947 */ /* 0x000fea000b800000 */
[----:B-1----:R-:W-:Y:S01]  /*e180*/  SHF.R.S32.HI R5, RZ, 0x1f, R67 ;  /* 0x0000001fff057819 */ /* 0x002fe20000011443 */
[----:B------:R-:W-:Y:S01]  /*e190*/  IMAD.MOV.U32 R4, RZ, RZ, RZ ;  /* 0x000000ffff047224 */ /* 0x000fe200078e00ff */
[----:B------:R-:W-:Y:S01]  /*e1a0*/  MOV R6, 0xe1f0 ;  /* 0x0000e1f000067802 */ /* 0x000fe20000000f00 */
[----:B------:R-:W-:Y:S01]  /*e1b0*/  IMAD.MOV.U32 R0, RZ, RZ, 0x1f ;  /* 0x0000001fff007424 */ /* 0x000fe200078e00ff */
[----:B------:R-:W-:-:S04]  /*e1c0*/  LEA.HI R5, R5, R67, RZ, 0x7 ;  /* 0x0000004305057211 */ /* 0x000fc800078f38ff */
[----:B------:R-:W-:Y:S02]  /*e1d0*/  SHF.R.S32.HI R5, RZ, 0x7, R5 ;  /* 0x00000007ff057819 */ /* 0x000fe40000011405 */
[----:B------:R-:W-:Y:S05]  /*e1e0*/  CALL.REL.NOINC `($__internal_1_$__cuda_sm70_shflsync_idx_p) ;  /* 0x00001f7000007944 */ /* 0x000fea0003c00000 */
.L_x_486:
[----:B-1----:R-:W2:Y:S04]  /*e1f0*/  LDL R2, [R1+0xb0] ;  /* 0x0000b00001027983 */ /* 0x002ea80000100800 */
[----:B------:R-:W3:Y:S04]  /*e200*/  LDL R13, [R1+0xec] ;  /* 0x0000ec00010d7983 */ /* 0x000ee80000100800 */
[----:B------:R-:W4:Y:S04]  /*e210*/  LDL.LU R11, [R1+0xa8] ;  /* 0x0000a800010b7983 */ /* 0x000f280000300800 */
[----:B------:R-:W2:Y:S04]  /*e220*/  LDL.LU R12, [R1+0xac] ;  /* 0x0000ac00010c7983 */ /* 0x000ea80000300800 */
[----:B------:R-:W2:Y:S01]  /*e230*/  LDL.LU R17, [R1+0xa4] ;  /* 0x0000a40001117983 */ /* 0x000ea20000300800 */
[----:B------:R-:W-:-:S03]  /*e240*/  IMAD.MOV.U32 R0, RZ, RZ, 0x1 ;  /* 0x00000001ff007424 */ /* 0x000fc600078e00ff */
[----:B------:R-:W3:Y:S02]  /*e250*/  LDL R14, [R1+0xf4] ;  /* 0x0000f400010e7983 */ /* 0x000ee40000100800 */
[----:B------:R-:W-:Y:S02]  /*e260*/  ISETP.NE.AND P0, PT, R0, c[0x0][0x4e8], PT ;  /* 0x00013a0000007a0c */ /* 0x000fe40003f05270 */
[----:B------:R-:W1:Y:S04]  /*e270*/  S2R R16, SR_TID.X ;  /* 0x0000000000107919 */ /* 0x000e680000002100 */
[----:B------:R2:W5:Y:S04]  /*e280*/  LDL.64 R86, [R1+0x90] ;  /* 0x0000900001567983 */ /* 0x0005680000100a00 */
[----:B------:R2:W5:Y:S04]  /*e290*/  LDL R85, [R1+0xc0] ;  /* 0x0000c00001557983 */ /* 0x0005680000100800 */
[----:B------:R2:W5:Y:S04]  /*e2a0*/  LDL R84, [R1+0xa0] ;  /* 0x0000a00001547983 */ /* 0x0005680000100800 */
[----:B------:R2:W5:Y:S04]  /*e2b0*/  LDL R82, [R1+0xbc] ;  /* 0x0000bc0001527983 */ /* 0x0005680000100800 */
[----:B------:R2:W5:Y:S01]  /*e2c0*/  LDL R80, [R1+0x9c] ;  /* 0x00009c0001507983 */ /* 0x0005620000100800 */
[----:B-1----:R-:W-:-:S04]  /*e2d0*/  SHF.R.S32.HI R15, RZ, 0x1f, R16 ;  /* 0x0000001fff0f7819 */ /* 0x002fc80000011410 */
[----:B------:R-:W-:-:S04]  /*e2e0*/  LEA.HI R15, R15, R16, RZ, 0x5 ;  /* 0x000000100f0f7211 */ /* 0x000fc800078f28ff */
[----:B------:R-:W-:-:S04]  /*e2f0*/  LOP3.LUT R15, R15, 0xffffffe0, RZ, 0xc0, !PT ;  /* 0xffffffe00f0f7812 */ /* 0x000fc800078ec0ff */
[----:B------:R-:W-:Y:S02]  /*e300*/  IADD3 R15, -R15, R16, RZ ;  /* 0x000000100f0f7210 */ /* 0x000fe40007ffe1ff */
[----:B----4-:R-:W-:-:S05]  /*e310*/  SHF.R.S32.HI R5, RZ, 0x1f, R11 ;  /* 0x0000001fff057819 */ /* 0x010fca000001140b */
[----:B------:R-:W-:Y:S01]  /*e320*/  IMAD R6, R5, c[0x0][0x490], RZ ;  /* 0x0001240005067a24 */ /* 0x000fe200078e02ff */
[----:B--2---:R-:W-:Y:S01]  /*e330*/  IADD3 R4, R2, R17, RZ ;  /* 0x0000001102047210 */ /* 0x004fe20007ffe0ff */
[----:B------:R-:W-:-:S04]  /*e340*/  IMAD.WIDE.U32 R2, R11, c[0x0][0x490], RZ ;  /* 0x000124000b027a25 */ /* 0x000fc800078e00ff */
[----:B------:R-:W-:-:S04]  /*e350*/  @P0 IMAD.HI.U32 R7, R4, c[0x0][0x4ec], RZ ;  /* 0x00013b0004070a27 */ /* 0x000fc800078e00ff */
[----:B------:R-:W-:Y:S02]  /*e360*/  IMAD R6, R11, c[0x0][0x494], R6 ;  /* 0x000125000b067a24 */ /* 0x000fe400078e0206 */
[----:B------:R-:W-:Y:S01]  /*e370*/  IMAD.MOV.U32 R0, RZ, RZ, R4 ;  /* 0x000000ffff007224 */ /* 0x000fe200078e0004 */
[----:B------:R-:W-:Y:S02]  /*e380*/  @P0 SHF.R.U32.HI R0, RZ, c[0x0][0x4f0], R7 ;  /* 0x00013c00ff000a19 */ /* 0x000fe40000011607 */
[----:B------:R-:W-:-:S03]  /*e390*/  IADD3 R3, R3, R6, RZ ;  /* 0x0000000603037210 */ /* 0x000fc60007ffe0ff */
[----:B------:R-:W-:Y:S02]  /*e3a0*/  IMAD.MOV R8, RZ, RZ, -R0 ;  /* 0x000000ffff087224 */ /* 0x000fe400078e0a00 */
[----:B------:R-:W-:-:S04]  /*e3b0*/  IMAD.WIDE.U32 R6, R12, c[0x0][0x498], R2 ;  /* 0x000126000c067a25 */ /* 0x000fc800078e0002 */
[----:B------:R-:W-:Y:S01]  /*e3c0*/  IMAD R2, R8, c[0x0][0x4e8], R4 ;  /* 0x00013a0008027a24 */ /* 0x000fe200078e0204 */
[----:B------:R-:W-:Y:S02]  /*e3d0*/  IADD3 R4, P1, R0, R6, RZ ;  /* 0x0000000600047210 */ /* 0x000fe40007f3e0ff */
[----:B---3--:R-:W-:Y:S02]  /*e3e0*/  IADD3 R6, R13, R17, RZ ;  /* 0x000000110d067210 */ /* 0x008fe40007ffe0ff */
[----:B------:R-:W2:Y:S01]  /*e3f0*/  LDL R13, [R1+0x58] ;  /* 0x00005800010d7983 */ /* 0x000ea20000100800 */
[----:B------:R-:W-:-:S05]  /*e400*/  SHF.R.S32.HI R10, RZ, 0x1f, R12 ;  /* 0x0000001fff0a7819 */ /* 0x000fca000001140c */
[----:B------:R-:W-:Y:S01]  /*e410*/  IMAD R9, R10, c[0x0][0x498], RZ ;  /* 0x000126000a097a24 */ /* 0x000fe200078e02ff */
[----:B------:R-:W-:-:S03]  /*e420*/  SHF.R.S32.HI R8, RZ, 0x1f, R0 ;  /* 0x0000001fff087819 */ /* 0x000fc60000011400 */
[----:B------:R-:W-:Y:S01]  /*e430*/  IMAD R3, R12, c[0x0][0x49c], R9 ;  /* 0x000127000c037a24 */ /* 0x000fe200078e0209 */
[----:B------:R-:W-:Y:S01]  /*e440*/  SHF.R.S32.HI R9, RZ, 0x1f, R2 ;  /* 0x0000001fff097819 */ /* 0x000fe20000011402 */
[----:B------:R-:W-:-:S03]  /*e450*/  IMAD R0, R5, c[0x0][0x3e8], RZ ;  /* 0x0000fa0005007a24 */ /* 0x000fc600078e02ff */
[----:B------:R-:W-:Y:S01]  /*e460*/  IADD3.X R5, R8, R7, R3, P1, !PT ;  /* 0x0000000708057210 */ /* 0x000fe20000ffe403 */
[----:B------:R-:W-:Y:S02]  /*e470*/  IMAD R3, R9, c[0x0][0x488], RZ ;  /* 0x0001220009037a24 */ /* 0x000fe400078e02ff */
[C---:B------:R-:W-:Y:S02]  /*e480*/  IMAD R7, R11.reuse, c[0x0][0x3ec], R0 ;  /* 0x0000fb000b077a24 */ /* 0x040fe400078e0200 */
[----:B------:R-:W-:-:S04]  /*e490*/  IMAD.WIDE.U32 R8, R11, c[0x0][0x3e8], RZ ;  /* 0x0000fa000b087a25 */ /* 0x000fc800078e00ff */
[C---:B------:R-:W-:Y:S02]  /*e4a0*/  IMAD R11, R2.reuse, c[0x0][0x48c], R3 ;  /* 0x00012300020b7a24 */ /* 0x040fe400078e0203 */
[----:B------:R-:W-:-:S04]  /*e4b0*/  IMAD.WIDE.U32 R4, R2, c[0x0][0x488], R4 ;  /* 0x0001220002047a25 */ /* 0x000fc800078e0004 */
[----:B------:R-:W-:Y:S01]  /*e4c0*/  @P0 IMAD.HI.U32 R2, R6, c[0x0][0x4ec], RZ ;  /* 0x00013b0006020a27 */ /* 0x000fe200078e00ff */
[----:B------:R-:W-:-:S03]  /*e4d0*/  IADD3 R3, R9, R7, RZ ;  /* 0x0000000709037210 */ /* 0x000fc60007ffe0ff */
[----:B------:R-:W-:Y:S01]  /*e4e0*/  IMAD.MOV.U32 R0, RZ, RZ, R6 ;  /* 0x000000ffff007224 */ /* 0x000fe200078e0006 */
[----:B------:R-:W-:Y:S01]  /*e4f0*/  @P0 SHF.R.U32.HI R0, RZ, c[0x0][0x4f0], R2 ;  /* 0x00013c00ff000a19 */ /* 0x000fe20000011602 */
[----:B------:R-:W-:Y:S01]  /*e500*/  IMAD.IADD R5, R5, 0x1, R11 ;  /* 0x0000000105057824 */ /* 0x000fe200078e020b */
[----:B------:R-:W-:Y:S01]  /*e510*/  LEA R9, P0, R4, c[0x0][0x450], 0x2 ;  /* 0x0001140004097a11 */ /* 0x000fe200078010ff */
[----:B------:R-:W-:Y:S01]  /*e520*/  IMAD R10, R10, c[0x0][0x3f0], RZ ;  /* 0x0000fc000a0a7a24 */ /* 0x000fe200078e02ff */
[----:B------:R-:W-:Y:S02]  /*e530*/  MOV R2, R8 ;  /* 0x0000000800027202 */ /* 0x000fe40000000f00 */
[----:B------:R-:W-:Y:S01]  /*e540*/  LEA.HI.X R4, R4, c[0x0][0x454], R5, 0x2, P0 ;  /* 0x0001150004047a11 */ /* 0x000fe200000f1405 */
[C---:B------:R-:W-:Y:S02]  /*e550*/  IMAD R5, R12.reuse, c[0x0][0x3f4], R10 ;  /* 0x0000fd000c057a24 */ /* 0x040fe400078e020a */
[----:B------:R-:W-:Y:S01]  /*e560*/  IMAD.WIDE.U32 R2, R12, c[0x0][0x3f0], R2 ;  /* 0x0000fc000c027a25 */ /* 0x000fe200078e0002 */
[----:B------:R-:W-:-:S02]  /*e570*/  LOP3.LUT P0, RZ, R15, 0x3, RZ, 0xc0, !PT ;  /* 0x000000030fff7812 */ /* 0x000fc4000780c0ff */
[----:B------:R1:W5:Y:S01]  /*e580*/  LDL R15, [R1+0xb8] ;  /* 0x0000b800010f7983 */ /* 0x0003620000100800 */
[----:B------:R-:W-:Y:S01]  /*e590*/  IMAD.IADD R3, R3, 0x1, R5 ;  /* 0x0000000103037824 */ /* 0x000fe200078e0205 */
[----:B------:R-:W-:Y:S02]  /*e5a0*/  IADD3 R5, R14, R17, RZ ;  /* 0x000000110e057210 */ /* 0x000fe40007ffe0ff */
[----:B------:R1:W5:Y:S01]  /*e5b0*/  LDL R14, [R1+0x98] ;  /* 0x00009800010e7983 */ /* 0x0003620000100800 */
[----:B------:R-:W-:-:S03]  /*e5c0*/  ULDC UR5, c[0x0][0x4e8] ;  /* 0x00013a0000057ab9 */ /* 0x000fc60000000800 */
[----:B------:R-:W-:Y:S01]  /*e5d0*/  SHFL.IDX PT, R10, R9, RZ, 0x1c1f ;  /* 0x001c1fff090a7589 */ /* 0x000fe200000e0000 */
[----:B------:R-:W-:-:S03]  /*e5e0*/  ULDC UR4, c[0x0][0x388] ;  /* 0x0000e20000047ab9 */ /* 0x000fc60000000800 */
[----:B------:R-:W3:Y:S01]  /*e5f0*/  SHFL.IDX PT, R11, R4, RZ, 0x1c1f ;  /* 0x001c1fff040b7589 */ /* 0x000ee200000e0000 */
[----:B------:R-:W-:-:S03]  /*e600*/  IMAD.MOV R7, RZ, RZ, -R0 ;  /* 0x000000ffff077224 */ /* 0x000fc600078e0a00 */
[----:B------:R-:W-:Y:S04]  /*e610*/  SHFL.IDX PT, R8, R9, 0x1, 0x1c1f ;  /* 0x003c1f0009087f89 */ /* 0x000fe800000e0000 */
[----:B------:R4:W1:Y:S01]  /*e620*/  SHFL.IDX PT, R9, R4, 0x1, 0x1c1f ;  /* 0x003c1f0004097f89 */ /* 0x00086200000e0000 */
[----:B------:R-:W-:-:S03]  /*e630*/  UIMAD UR4, UR5, UR4, URZ ;  /* 0x00000004050472a4 */ /* 0x000fc6000f8e023f */
[----:B------:R-:W1:Y:S03]  /*e640*/  S2R R18, SR_TID.X ;  /* 0x0000000000127919 */ /* 0x000e660000002100 */
[----:B------:R-:W-:Y:S02]  /*e650*/  ISETP.GE.OR P1, PT, R5, UR4, P0 ;  /* 0x0000000405007c0c */ /* 0x000fe40008726670 */
[----:B------:R-:W-:Y:S01]  /*e660*/  SHF.R.S32.HI R12, RZ, 0x1f, R0 ;  /* 0x0000001fff0c7819 */ /* 0x000fe20000011400 */
[----:B----4-:R-:W-:Y:S01]  /*e670*/  IMAD R4, R7, c[0x0][0x4e8], R6 ;  /* 0x00013a0007047a24 */ /* 0x010fe200078e0206 */
[----:B------:R-:W-:-:S04]  /*e680*/  IADD3 R7, R5, 0x8, RZ ;  /* 0x0000000805077810 */ /* 0x000fc80007ffe0ff */
[----:B------:R-:W-:Y:S01]  /*e690*/  ISETP.GE.OR P0, PT, R7, UR4, P0 ;  /* 0x0000000407007c0c */ /* 0x000fe20008706670 */
[----:B------:R-:W-:-:S04]  /*e6a0*/  IMAD R6, R12, c[0x0][0x3e0], RZ ;  /* 0x0000f8000c067a24 */ /* 0x000fc800078e02ff */
[----:B---3--:R3:W-:Y:S01]  /*e6b0*/  @!P1 ST.E [R10.64], R174 ;  /* 0x000000ae0a009985 */ /* 0x0087e2000c101906 */
[----:B------:R-:W-:Y:S01]  /*e6c0*/  IMAD.WIDE.U32 R2, R0, c[0x0][0x3e0], R2 ;  /* 0x0000f80000027a25 */ /* 0x000fe200078e0002 */
[----:B-1----:R-:W-:-:S03]  /*e6d0*/  SHF.R.S32.HI R16, RZ, 0x1f, R18 ;  /* 0x0000001fff107819 */ /* 0x002fc60000011412 */
[----:B------:R-:W-:Y:S01]  /*e6e0*/  IMAD R5, R0, c[0x0][0x3e4], R6 ;  /* 0x0000f90000057a24 */ /* 0x000fe200078e0206 */
[----:B------:R-:W-:Y:S02]  /*e6f0*/  SHF.R.S32.HI R0, RZ, 0x1f, R4 ;  /* 0x0000001fff007819 */ /* 0x000fe40000011404 */
[----:B------:R3:W-:Y:S01]  /*e700*/  @!P0 ST.E [R8.64], R65 ;  /* 0x0000004108008985 */ /* 0x0007e2000c101906 */
[----:B------:R-:W-:Y:S01]  /*e710*/  IMAD.IADD R3, R3, 0x1, R5 ;  /* 0x0000000103037824 */ /* 0x000fe200078e0205 */
[----:B------:R-:W-:Y:S01]  /*e720*/  LEA.HI R16, R16, R18, RZ, 0x3 ;  /* 0x0000001210107211 */ /* 0x000fe200078f18ff */
[----:B------:R-:W-:Y:S02]  /*e730*/  IMAD R0, R0, c[0x0][0x3d8], RZ ;  /* 0x0000f60000007a24 */ /* 0x000fe400078e02ff */
[----:B------:R-:W-:Y:S01]  /*e740*/  IMAD.WIDE.U32 R2, R4, c[0x0][0x3d8], R2 ;  /* 0x0000f60004027a25 */ /* 0x000fe200078e0002 */
[----:B------:R-:W-:-:S03]  /*e750*/  SHF.R.S32.HI R16, RZ, 0x3, R16 ;  /* 0x00000003ff107819 */ /* 0x000fc60000011410 */
[----:B------:R-:W-:Y:S01]  /*e760*/  IMAD R0, R4, c[0x0][0x3dc], R0 ;  /* 0x0000f70004007a24 */ /* 0x000fe200078e0200 */
[----:B------:R-:W-:Y:S01]  /*e770*/  LEA R5, P0, R2, c[0x0][0x380], 0x1 ;  /* 0x0000e00002057a11 */ /* 0x000fe200078008ff */
[----:B------:R-:W-:-:S03]  /*e780*/  IMAD.IADD R4, R16, 0x1, R17 ;  /* 0x0000000110047824 */ /* 0x000fc600078e0211 */
[----:B------:R-:W-:-:S04]  /*e790*/  IADD3 R3, R3, R0, RZ ;  /* 0x0000000003037210 */ /* 0x000fc80007ffe0ff */
[----:B------:R-:W-:Y:S02]  /*e7a0*/  LEA.HI.X R3, R2, c[0x0][0x384], R3, 0x1, P0 ;  /* 0x0000e10002037a11 */ /* 0x000fe400000f0c03 */
[----:B------:R-:W-:Y:S01]  /*e7b0*/  ISETP.GE.AND P0, PT, R4, UR4, PT ;  /* 0x0000000404007c0c */ /* 0x000fe2000bf06270 */
[----:B------:R3:W1:Y:S01]  /*e7c0*/  SHFL.IDX PT, R0, R5, RZ, 0x181f ;  /* 0x00181fff05007589 */ /* 0x00066200000e0000 */
[----:B------:R-:W-:Y:S03]  /*e7d0*/  BSSY B0, `(.L_x_487) ;  /* 0x0000023000007945 */ /* 0x000fe60003800000 */
[----:B------:R3:W4:Y:S04]  /*e7e0*/  SHFL.IDX PT, R2, R3, RZ, 0x181f ;  /* 0x00181fff03027589 */ /* 0x00072800000e0000 */
[----:B--2---:R3:W2:Y:S04]  /*e7f0*/  LDS.128 R44, [R13+0x1080] ;  /* 0x001080000d2c7984 */ /* 0x0046a80000000c00 */
        /* <DEDUP_REMOVED lines=12> */
[----:B--2-4-:R-:W2:Y:S01]  /*e8c0*/  LDS.128 R28, [R13+0x80] ;  /* 0x000080000d1c7984 */ /* 0x014ea20000000c00 */
[----:B-----5:R-:W-:-:S02]  /*e8d0*/  ISETP.GE.AND P3, PT, R86, c[0x0][0x3c8], PT ;  /* 0x0000f20056007a0c */ /* 0x020fc40003f66270 */
[----:B------:R-:W-:Y:S01]  /*e8e0*/  ISETP.GE.AND P2, PT, R84, c[0x0][0x3c8], PT ;  /* 0x0000f20054007a0c */ /* 0x000fe20003f46270 */
[----:B------:R-:W4:Y:S01]  /*e8f0*/  LDS.128 R24, [R13+0x4080] ;  /* 0x004080000d187984 */ /* 0x000f220000000c00 */
[----:B------:R-:W-:Y:S02]  /*e900*/  ISETP.GE.AND P1, PT, R80, c[0x0][0x3c8], PT ;  /* 0x0000f20050007a0c */ /* 0x000fe40003f26270 */
[----:B------:R-:W-:Y:S01]  /*e910*/  ISETP.GE.AND P0, PT, R14, c[0x0][0x3c8], PT ;  /* 0x0000f2000e007a0c */ /* 0x000fe20003f06270 */
[----:B------:R-:W3:Y:S04]  /*e920*/  LDS.128 R20, [R13+0x8080] ;  /* 0x008080000d147984 */ /* 0x000ee80000000c00 */
[----:B------:R1:W3:Y:S02]  /*e930*/  LDS.128 R16, [R13+0xc080] ;  /* 0x00c080000d107984 */ /* 0x0002e40000000c00 */
[----:B-1----:R-:W-:-:S02]  /*e940*/  @!P3 LEA R12, P4, R86, R0, 0x1 ;  /* 0x00000000560cb211 */ /* 0x002fc400078808ff */
[-C--:B---3--:R-:W-:Y:S02]  /*e950*/  @!P2 LEA R10, P6, R84, R0.reuse, 0x1 ;  /* 0x00000000540aa211 */ /* 0x088fe400078c08ff */
[----:B------:R-:W-:Y:S02]  /*e960*/  @!P1 LEA R8, P5, R80, R0, 0x1 ;  /* 0x0000000050089211 */ /* 0x000fe400078a08ff */
[-C--:B------:R-:W-:Y:S02]  /*e970*/  @!P2 LEA.HI.X R11, R84, R2.reuse, R85, 0x1, P6 ;  /* 0x00000002540ba211 */ /* 0x080fe400030f0c55 */
[-C--:B------:R-:W-:Y:S02]  /*e980*/  @!P1 LEA.HI.X R9, R80, R2.reuse, R82, 0x1, P5 ;  /* 0x0000000250099211 */ /* 0x080fe400028f0c52 */
[----:B------:R-:W-:Y:S02]  /*e990*/  @!P3 LEA.HI.X R13, R86, R2, R87, 0x1, P4 ;  /* 0x00000002560db211 */ /* 0x000fe400020f0c57 */
[----:B------:R-:W-:-:S03]  /*e9a0*/  @!P0 LEA R6, P4, R14, R0, 0x1 ;  /* 0x000000000e068211 */ /* 0x000fc600078808ff */
[----:B--2---:R1:W-:Y:S01]  /*e9b0*/  @!P3 ST.E.128 [R12.64], R28 ;  /* 0x0000001c0c00b985 */ /* 0x0043e2000c101d06 */
[----:B------:R-:W-:-:S03]  /*e9c0*/  @!P0 LEA.HI.X R7, R14, R2, R15, 0x1, P4 ;  /* 0x000000020e078211 */ /* 0x000fc600020f0c0f */
[----:B----4-:R1:W-:Y:S04]  /*e9d0*/  @!P2 ST.E.128 [R10.64], R24 ;  /* 0x000000180a00a985 */ /* 0x0103e8000c101d06 */
[----:B------:R1:W-:Y:S04]  /*e9e0*/  @!P1 ST.E.128 [R8.64], R20 ;  /* 0x0000001408009985 */ /* 0x0003e8000c101d06 */
[----:B------:R1:W-:Y:S02]  /*e9f0*/  @!P0 ST.E.128 [R6.64], R16 ;  /* 0x0000001006008985 */ /* 0x0003e4000c101d06 */
.L_x_488:
[----:B--2-4-:R-:W-:Y:S05]  /*ea00*/  BSYNC B0 ;  /* 0x0000000000007941 */ /* 0x014fea0003800000 */
.L_x_487:
[----:B-1----:R-:W-:Y:S01]  /*ea10*/  IADD3 R6, R4, 0x20, RZ ;  /* 0x0000002004067810 */ /* 0x002fe20007ffe0ff */
[----:B------:R1:W2:Y:S01]  /*ea20*/  SHFL.IDX PT, R2, R3, 0x1, 0x181f ;  /* 0x00381f0003027f89 */ /* 0x0002a200000e0000 */
[----:B------:R-:W-:Y:S02]  /*ea30*/  BSSY B0, `(.L_x_489) ;  /* 0x0000014000007945 */ /* 0x000fe40003800000 */
[----:B------:R-:W-:Y:S01]  /*ea40*/  ISETP.GE.AND P0, PT, R6, UR4, PT ;  /* 0x0000000406007c0c */ /* 0x000fe2000bf06270 */
[----:B------:R1:W4:-:S12]  /*ea50*/  SHFL.IDX PT, R0, R5, 0x1, 0x181f ;  /* 0x00381f0005007f89 */ /* 0x00031800000e0000 */
[----:B------:R-:W-:Y:S05]  /*ea60*/  @P0 BRA `(.L_x_490) ;  /* 0x0000010000000947 */ /* 0x000fea0003800000 */
[----:B-----5:R-:W-:Y:S02]  /*ea70*/  ISETP.GE.AND P3, PT, R86, c[0x0][0x3c8], PT ;  /* 0x0000f20056007a0c */ /* 0x020fe40003f66270 */
[----:B------:R-:W-:Y:S02]  /*ea80*/  ISETP.GE.AND P2, PT, R84, c[0x0][0x3c8], PT ;  /* 0x0000f20054007a0c */ /* 0x000fe40003f46270 */
[----:B------:R-:W-:Y:S02]  /*ea90*/  ISETP.GE.AND P1, PT, R80, c[0x0][0x3c8], PT ;  /* 0x0000f20050007a0c */ /* 0x000fe40003f26270 */
[----:B------:R-:W-:-:S07]  /*eaa0*/  ISETP.GE.AND P0, PT, R14, c[0x0][0x3c8], PT ;  /* 0x0000f2000e007a0c */ /* 0x000fce0003f06270 */
[-C--:B----4-:R-:W-:Y:S02]  /*eab0*/  @!P3 LEA R12, P4, R86, R0.reuse, 0x1 ;  /* 0x00000000560cb211 */ /* 0x090fe400078808ff */
[----:B---3--:R-:W-:Y:S02]  /*eac0*/  @!P2 LEA R10, P6, R84, R0, 0x1 ;  /* 0x00000000540aa211 */ /* 0x008fe400078c08ff */
[----:B--2---:R-:W-:Y:S02]  /*ead0*/  @!P3 LEA.HI.X R13, R86, R2, R87, 0x1, P4 ;  /* 0x00000002560db211 */ /* 0x004fe400020f0c57 */
[-C--:B------:R-:W-:Y:S02]  /*eae0*/  @!P1 LEA R8, P5, R80, R0.reuse, 0x1 ;  /* 0x0000000050089211 */ /* 0x080fe400078a08ff */
[----:B------:R-:W-:Y:S01]  /*eaf0*/  @!P0 LEA R6, P4, R14, R0, 0x1 ;  /* 0x000000000e068211 */ /* 0x000fe200078808ff */
[----:B------:R2:W-:Y:S01]  /*eb00*/  @!P3 ST.E.128 [R12.64], R44 ;  /* 0x0000002c0c00b985 */ /* 0x0005e2000c101d06 */
[----:B------:R-:W-:-:S02]  /*eb10*/  @!P2 LEA.HI.X R11, R84, R2, R85, 0x1, P6 ;  /* 0x00000002540ba211 */ /* 0x000fc400030f0c55 */
[-C--:B------:R-:W-:Y:S02]  /*eb20*/  @!P1 LEA.HI.X R9, R80, R2.reuse, R82, 0x1, P5 ;  /* 0x0000000250099211 */ /* 0x080fe400028f0c52 */
[----:B------:R-:W-:Y:S01]  /*eb30*/  @!P0 LEA.HI.X R7, R14, R2, R15, 0x1, P4 ;  /* 0x000000020e078211 */ /* 0x000fe200020f0c0f */
[----:B------:R2:W-:Y:S04]  /*eb40*/  @!P2 ST.E.128 [R10.64], R40 ;  /* 0x000000280a00a985 */ /* 0x0005e8000c101d06 */
[----:B------:R2:W-:Y:S04]  /*eb50*/  @!P1 ST.E.128 [R8.64], R36 ;  /* 0x0000002408009985 */ /* 0x0005e8000c101d06 */
[----:B------:R2:W-:Y:S02]  /*eb60*/  @!P0 ST.E.128 [R6.64], R32 ;  /* 0x0000002006008985 */ /* 0x0005e4000c101d06 */
.L_x_490:
[----:B------:R-:W-:Y:S05]  /*eb70*/  BSYNC B0 ;  /* 0x0000000000007941 */ /* 0x000fea0003800000 */
.L_x_489:
[----:B--2---:R-:W-:Y:S01]  /*eb80*/  IADD3 R6, R4, 0x40, RZ ;  /* 0x0000004004067810 */ /* 0x004fe20007ffe0ff */
[----:B------:R2:W1:Y:S01]  /*eb90*/  SHFL.IDX PT, R2, R3, 0x2, 0x181f ;  /* 0x00581f0003027f89 */ /* 0x00046200000e0000 */
[----:B------:R-:W-:Y:S02]  /*eba0*/  BSSY B0, `(.L_x_491) ;  /* 0x0000014000007945 */ /* 0x000fe40003800000 */
[----:B------:R-:W-:Y:S01]  /*ebb0*/  ISETP.GE.AND P0, PT, R6, UR4, PT ;  /* 0x0000000406007c0c */ /* 0x000fe2000bf06270 */
[----:B----4-:R2:W4:-:S12]  /*ebc0*/  SHFL.IDX PT, R0, R5, 0x2, 0x181f ;  /* 0x00581f0005007f89 */ /* 0x01051800000e0000 */
[----:B------:R-:W-:Y:S05]  /*ebd0*/  @P0 BRA `(.L_x_492) ;  /* 0x0000010000000947 */ /* 0x000fea0003800000 */
[----:B-----5:R-:W-:Y:S02]  /*ebe0*/  ISETP.GE.AND P3, PT, R86, c[0x0][0x3c8], PT ;  /* 0x0000f20056007a0c */ /* 0x020fe40003f66270 */
[----:B------:R-:W-:Y:S02]  /*ebf0*/  ISETP.GE.AND P2, PT, R84, c[0x0][0x3c8], PT ;  /* 0x0000f20054007a0c */ /* 0x000fe40003f46270 */
[----:B------:R-:W-:Y:S02]  /*ec00*/  ISETP.GE.AND P1, PT, R80, c[0x0][0x3c8], PT ;  /* 0x0000f20050007a0c */ /* 0x000fe40003f26270 */
[----:B------:R-:W-:-:S07]  /*ec10*/  ISETP.GE.AND P0, PT, R14, c[0x0][0x3c8], PT ;  /* 0x0000f2000e007a0c */ /* 0x000fce0003f06270 */
[-C--:B----4-:R-:W-:Y:S02]  /*ec20*/  @!P3 LEA R12, P4, R86, R0.reuse, 0x1 ;  /* 0x00000000560cb211 */ /* 0x090fe400078808ff */
[----:B---3--:R-:W-:Y:S02]  /*ec30*/  @!P2 LEA R10, P6, R84, R0, 0x1 ;  /* 0x00000000540aa211 */ /* 0x008fe400078c08ff */
[----:B-1----:R-:W-:Y:S02]  /*ec40*/  @!P3 LEA.HI.X R13, R86, R2, R87, 0x1, P4 ;  /* 0x00000002560db211 */ /* 0x002fe400020f0c57 */
        /* <DEDUP_REMOVED lines=9> */
.L_x_492:
[----:B------:R-:W-:Y:S05]  /*ece0*/  BSYNC B0 ;  /* 0x0000000000007941 */ /* 0x000fea0003800000 */
.L_x_491:
[----:B-1----:R1:W2:Y:S04]  /*ecf0*/  SHFL.IDX PT, R2, R3, 0x3, 0x181f ;  /* 0x00781f0003027f89 */ /* 0x0022a800000e0000 */
[----:B----4-:R4:W3:Y:S02]  /*ed00*/  SHFL.IDX PT, R0, R5, 0x3, 0x181f ;  /* 0x00781f0005007f89 */ /* 0x0108e400000e0000 */
[----:B-123--:R-:W-:-:S04]  /*ed10*/  IADD3 R3, R4, 0x60, RZ ;  /* 0x0000006004037810 */ /* 0x00efc80007ffe0ff */
[----:B------:R-:W-:-:S13]  /*ed20*/  ISETP.GE.AND P0, PT, R3, UR4, PT ;  /* 0x0000000403007c0c */ /* 0x000fda000bf06270 */
[----:B------:R-:W-:Y:S05]  /*ed30*/  @P0 BRA `(.L_x_493) ;  /* 0x00000d9000000947 */ /* 0x000fea0003800000 */
[----:B----45:R-:W-:Y:S02]  /*ed40*/  ISETP.GE.AND P2, PT, R86, c[0x0][0x3c8], PT ;  /* 0x0000f20056007a0c */ /* 0x030fe40003f46270 */
[----:B------:R-:W-:Y:S02]  /*ed50*/  ISETP.GE.AND P1, PT, R84, c[0x0][0x3c8], PT ;  /* 0x0000f20054007a0c */ /* 0x000fe40003f26270 */
[----:B------:R-:W-:-:S09]  /*ed60*/  ISETP.GE.AND P0, PT, R80, c[0x0][0x3c8], PT ;  /* 0x0000f20050007a0c */ /* 0x000fd20003f06270 */
[-C--:B------:R-:W-:Y:S02]  /*ed70*/  @!P2 LEA R8, P5, R86, R0.reuse, 0x1 ;  /* 0x000000005608a211 */ /* 0x080fe400078a08ff */
[-C--:B------:R-:W-:Y:S02]  /*ed80*/  @!P1 LEA R6, P4, R84, R0.reuse, 0x1 ;  /* 0x0000000054069211 */ /* 0x080fe400078808ff */
[----:B------:R-:W-:Y:S02]  /*ed90*/  @!P0 LEA R4, P3, R80, R0, 0x1 ;  /* 0x0000000050048211 */ /* 0x000fe400078608ff */
[-C--:B------:R-:W-:Y:S02]  /*eda0*/  @!P2 LEA.HI.X R9, R86, R2.reuse, R87, 0x1, P5 ;  /* 0x000000025609a211 */ /* 0x080fe400028f0c57 */
[-C--:B------:R-:W-:Y:S02]  /*edb0*/  @!P1 LEA.HI.X R7, R84, R2.reuse, R85, 0x1, P4 ;  /* 0x0000000254079211 */ /* 0x080fe400020f0c55 */
[----:B------:R-:W-:Y:S01]  /*edc0*/  @!P0 LEA.HI.X R5, R80, R2, R82, 0x1, P3 ;  /* 0x0000000250058211 */ /* 0x000fe200018f0c52 */
[----:B------:R1:W-:Y:S04]  /*edd0*/  @!P2 ST.E.128 [R8.64], R72 ;  /* 0x000000480800a985 */ /* 0x0003e8000c101d06 */
[----:B------:R1:W-:Y:S04]  /*ede0*/  @!P1 ST.E.128 [R6.64], R68 ;  /* 0x0000004406009985 */ /* 0x0003e8000c101d06 */
[----:B------:R1:W-:Y:S01]  /*edf0*/  @!P0 ST.E.128 [R4.64], R64 ;  /* 0x0000004004008985 */ /* 0x0003e2000c101d06 */
[----:B------:R-:W-:-:S13]  /*ee00*/  ISETP.GE.AND P0, PT, R14, c[0x0][0x3c8], PT ;  /* 0x0000f2000e007a0c */ /* 0x000fda0003f06270 */
[----:B------:R-:W-:Y:S05]  /*ee10*/  @P0 BRA `(.L_x_493) ;  /* 0x00000cb000000947 */ /* 0x000fea0003800000 */
[----:B-1----:R-:W-:-:S04]  /*ee20*/  LEA R4, P0, R14, R0, 0x1 ;  /* 0x000000000e047211 */ /* 0x002fc800078008ff */
[----:B------:R-:W-:-:S05]  /*ee30*/  LEA.HI.X R5, R14, R2, R15, 0x1, P0 ;  /* 0x000000020e057211 */ /* 0x000fca00000f0c0f */
[----:B------:R1:W-:Y:S01]  /*ee40*/  ST.E.128 [R4.64], R76 ;  /* 0x0000004c04007985 */ /* 0x0003e2000c101d06 */
[----:B------:R-:W-:Y:S05]  /*ee50*/  BRA `(.L_x_493) ;  /* 0x00000c7000007947 */ /* 0x000fea0003800000 */
.L_x_485:
[----:B------:R-:W3:Y:S04]  /*ee60*/  LDL R0, [R1+0xa4] ;  /* 0x0000a40001007983 */ /* 0x000ee80000100800 */
[----:B------:R-:W4:Y:S04]  /*ee70*/  LDL R14, [R1+0xa8] ;  /* 0x0000a800010e7983 */ /* 0x000f280000100800 */
[----:B------:R-:W5:Y:S01]  /*ee80*/  LDL R13, [R1+0xac] ;  /* 0x0000ac00010d7983 */ /* 0x000f620000100800 */
[----:B------:R-:W-:Y:S03]  /*ee90*/  BSSY B0, `(.L_x_494) ;  /* 0x0000025000007945 */ /* 0x000fe60003800000 */
[----:B------:R-:W1:Y:S02]  /*eea0*/  S2R R12, SR_TID.X ;  /* 0x00000000000c7919 */ /* 0x000e640000002100 */
[----:B-1----:R-:W-:Y:S01]  /*eeb0*/  ISETP.GE.AND P0, PT, R12, 0x80, PT ;  /* 0x000000800c00780c */ /* 0x002fe20003f06270 */
[----:B---3--:R-:W-:Y:S01]  /*eec0*/  IMAD.MOV.U32 R11, RZ, RZ, R0 ;  /* 0x000000ffff0b7224 */ /* 0x008fe200078e0000 */
[----:B----4-:R-:W-:-:S02]  /*eed0*/  SHF.R.S32.HI R7, RZ, 0x1f, R14 ;  /* 0x0000001fff077819 */ /* 0x010fc4000001140e */
[----:B-----5:R-:W-:-:S09]  /*eee0*/  SHF.R.S32.HI R8, RZ, 0x1f, R13 ;  /* 0x0000001fff087819 */ /* 0x020fd2000001140d */
[----:B------:R-:W-:Y:S05]  /*eef0*/  @P0 BRA `(.L_x_495) ;  /* 0x000001e000000947 */ /* 0x000fea0003800000 */
[----:B------:R-:W-:Y:S02]  /*ef00*/  MOV R2, c[0x0][0x4e8] ;  /* 0x00013a0000027a02 */ /* 0x000fe40000000f00 */
[----:B------:R-:W-:-:S03]  /*ef10*/  IADD3 R6, R11, R12, RZ ;  /* 0x0000000c0b067210 */ /* 0x000fc60007ffe0ff */
[----:B------:R-:W-:-:S05]  /*ef20*/  IMAD R0, R2, c[0x0][0x388], RZ ;  /* 0x0000e20002007a24 */ /* 0x000fca00078e02ff */
[----:B------:R-:W-:-:S13]  /*ef30*/  ISETP.GE.AND P0, PT, R6, R0, PT ;  /* 0x000000000600720c */ /* 0x000fda0003f06270 */
[----:B------:R-:W-:Y:S05]  /*ef40*/  @P0 BRA `(.L_x_495) ;  /* 0x0000019000000947 */ /* 0x000fea0003800000 */
[----:B------:R-:W-:Y:S01]  /*ef50*/  ISETP.NE.AND P0, PT, R2, 0x1, PT ;  /* 0x000000010200780c */ /* 0x000fe20003f05270 */
[----:B------:R-:W-:Y:S01]  /*ef60*/  IMAD R4, R7, c[0x0][0x490], RZ ;  /* 0x0001240007047a24 */ /* 0x000fe200078e02ff */
[----:B------:R-:W-:Y:S01]  /*ef70*/  MOV R0, R6 ;  /* 0x0000000600007202 */ /* 0x000fe20000000f00 */
[----:B------:R-:W-:-:S04]  /*ef80*/  IMAD.WIDE.U32 R2, R14, c[0x0][0x490], RZ ;  /* 0x000124000e027a25 */ /* 0x000fc800078e00ff */
[----:B------:R-:W-:Y:S02]  /*ef90*/  IMAD R4, R14, c[0x0][0x494], R4 ;  /* 0x000125000e047a24 */ /* 0x000fe400078e0204 */
[----:B------:R-:W-:-:S03]  /*efa0*/  IMAD R10, R8, c[0x0][0x498], RZ ;  /* 0x00012600080a7a24 */ /* 0x000fc600078e02ff */
[----:B------:R-:W-:Y:S01]  /*efb0*/  IADD3 R3, R3, R4, RZ ;  /* 0x0000000403037210 */ /* 0x000fe20007ffe0ff */
[----:B------:R-:W-:-:S05]  /*efc0*/  @P0 IMAD.HI.U32 R5, R6, c[0x0][0x4ec], RZ ;  /* 0x00013b0006050a27 */ /* 0x000fca00078e00ff */
[----:B------:R-:W-:Y:S01]  /*efd0*/  @P0 SHF.R.U32.HI R0, RZ, c[0x0][0x4f0], R5 ;  /* 0x00013c00ff000a19 */ /* 0x000fe20000011605 */
[----:B------:R-:W-:-:S03]  /*efe0*/  IMAD.WIDE.U32 R4, R13, c[0x0][0x498], R2 ;  /* 0x000126000d047a25 */ /* 0x000fc600078e0002 */
[C---:B------:R-:W-:Y:S01]  /*eff0*/  IADD3 R9, -R0.reuse, RZ, RZ ;  /* 0x000000ff00097210 */ /* 0x040fe20007ffe1ff */
[----:B------:R-:W-:Y:S01]  /*f000*/  IMAD R3, R13, c[0x0][0x49c], R10 ;  /* 0x000127000d037a24 */ /* 0x000fe200078e020a */
[----:B------:R-:W-:-:S03]  /*f010*/  IADD3 R4, P0, R0, R4, RZ ;  /* 0x0000000400047210 */ /* 0x000fc60007f1e0ff */
[----:B------:R-:W-:Y:S01]  /*f020*/  IMAD R2, R9, c[0x0][0x4e8], R6 ;  /* 0x00013a0009027a24 */ /* 0x000fe200078e0206 */
[----:B------:R-:W-:-:S04]  /*f030*/  SHF.R.S32.HI R6, RZ, 0x1f, R0 ;  /* 0x0000001fff067819 */ /* 0x000fc80000011400 */
[----:B------:R-:W-:Y:S02]  /*f040*/  SHF.R.S32.HI R0, RZ, 0x1f, R2 ;  /* 0x0000001fff007819 */ /* 0x000fe40000011402 */
[----:B------:R-:W-:-:S03]  /*f050*/  IADD3.X R5, R6, R5, R3, P0, !PT ;  /* 0x0000000506057210 */ /* 0x000fc600007fe403 */
[----:B------:R-:W-:-:S04]  /*f060*/  IMAD R0, R0, c[0x0][0x488], RZ ;  /* 0x0001220000007a24 */ /* 0x000fc800078e02ff */
[C---:B------:R-:W-:Y:S02]  /*f070*/  IMAD R0, R2.reuse, c[0x0][0x48c], R0 ;  /* 0x0001230002007a24 */ /* 0x040fe400078e0200 */
[----:B------:R-:W-:-:S05]  /*f080*/  IMAD.WIDE.U32 R2, R2, c[0x0][0x488], R4 ;  /* 0x0001220002027a25 */ /* 0x000fca00078e0004 */
[----:B------:R-:W-:Y:S02]  /*f090*/  IADD3 R0, R3, R0, RZ ;  /* 0x0000000003007210 */ /* 0x000fe40007ffe0ff */
[----:B------:R-:W-:-:S04]  /*f0a0*/  LEA R4, P0, R2, c[0x0][0x450], 0x2 ;  /* 0x0001140002047a11 */ /* 0x000fc800078010ff */
[----:B------:R-:W-:Y:S02]  /*f0b0*/  LEA.HI.X R5, R2, c[0x0][0x454], R0, 0x2, P0 ;  /* 0x0001150002057a11 */ /* 0x000fe400000f1400 */
[----:B------:R-:W-:-:S05]  /*f0c0*/  MOV R0, 0xff800000 ;  /* 0xff80000000007802 */ /* 0x000fca0000000f00 */
[----:B------:R1:W-:Y:S02]  /*f0d0*/  STG.E [R4.64], R0 ;  /* 0x0000000004007986 */ /* 0x0003e4000c101906 */
.L_x_495:
[----:B------:R-:W-:Y:S05]  /*f0e0*/  BSYNC B0 ;  /* 0x0000000000007941 */ /* 0x000fea0003800000 */
.L_x_494:
[----:B------:R-:W3:Y:S01]  /*f0f0*/  LDL R2, [R1+0xec] ;  /* 0x0000ec0001027983 */ /* 0x000ee20000100800 */
[----:B-1----:R-:W-:Y:S01]  /*f100*/  MOV R0, c[0x0][0x4e8] ;  /* 0x00013a0000007a02 */ /* 0x002fe20000000f00 */
[----:B------:R-:W-:Y:S01]  /*f110*/  IMAD R7, R7, c[0x0][0x3e8], RZ ;  /* 0x0000fa0007077a24 */ /* 0x000fe200078e02ff */
[----:B------:R-:W-:Y:S01]  /*f120*/  SHF.R.S32.HI R9, RZ, 0x1f, R12 ;  /* 0x0000001fff097819 */ /* 0x000fe2000001140c */
[----:B------:R-:W-:Y:S01]  /*f130*/  IMAD R5, R8, c[0x0][0x3f0], RZ ;  /* 0x0000fc0008057a24 */ /* 0x000fe200078e02ff */
[----:B------:R-:W-:Y:S01]  /*f140*/  ISETP.NE.AND P0, PT, R0, 0x1, PT ;  /* 0x000000010000780c */ /* 0x000fe20003f05270 */
[----:B------:R-:W-:Y:S01]  /*f150*/  IMAD R7, R14, c[0x0][0x3ec], R7 ;  /* 0x0000fb000e077a24 */ /* 0x000fe200078e0207 */
[----:B------:R-:W-:-:S04]  /*f160*/  LEA.HI R9, R9, R12, RZ, 0x3 ;  /* 0x0000000c09097211 */ /* 0x000fc800078f18ff */
[----:B------:R-:W-:-:S04]  /*f170*/  SHF.R.S32.HI R9, RZ, 0x3, R9 ;  /* 0x00000003ff097819 */ /* 0x000fc80000011409 */
[-C--:B------:R-:W-:Y:S02]  /*f180*/  IADD3 R12, R9, R11.reuse, RZ ;  /* 0x0000000b090c7210 */ /* 0x080fe40007ffe0ff */
[----:B---3--:R-:W-:Y:S01]  /*f190*/  IADD3 R4, R2, R11, RZ ;  /* 0x0000000b02047210 */ /* 0x008fe20007ffe0ff */
[----:B------:R-:W-:-:S03]  /*f1a0*/  IMAD.WIDE.U32 R2, R14, c[0x0][0x3e8], RZ ;  /* 0x0000fa000e027a25 */ /* 0x000fc600078e00ff */
[----:B------:R-:W-:Y:S01]  /*f1b0*/  MOV R0, R4 ;  /* 0x0000000400007202 */ /* 0x000fe20000000f00 */
[----:B------:R-:W-:-:S04]  /*f1c0*/  @P0 IMAD.HI.U32 R6, R4, c[0x0][0x4ec], RZ ;  /* 0x00013b0004060a27 */ /* 0x000fc800078e00ff */
[----:B------:R-:W-:Y:S01]  /*f1d0*/  IMAD.IADD R3, R3, 0x1, R7 ;  /* 0x0000000103037824 */ /* 0x000fe200078e0207 */
[----:B------:R-:W-:Y:S01]  /*f1e0*/  @P0 SHF.R.U32.HI R0, RZ, c[0x0][0x4f0], R6 ;  /* 0x00013c00ff000a19 */ /* 0x000fe20000011606 */
[C---:B------:R-:W-:Y:S02]  /*f1f0*/  IMAD R7, R13.reuse, c[0x0][0x3f4], R5 ;  /* 0x0000fd000d077a24 */ /* 0x040fe400078e0205 */
[----:B------:R-:W-:Y:S01]  /*f200*/  IMAD.WIDE.U32 R2, R13, c[0x0][0x3f0], R2 ;  /* 0x0000fc000d027a25 */ /* 0x000fe200078e0002 */
[----:B------:R-:W-:Y:S02]  /*f210*/  SHF.R.S32.HI R6, RZ, 0x1f, R0 ;  /* 0x0000001fff067819 */ /* 0x000fe40000011400 */
[----:B------:R-:W-:Y:S02]  /*f220*/  IADD3 R5, -R0, RZ, RZ ;  /* 0x000000ff00057210 */ /* 0x000fe40007ffe1ff */
[----:B------:R-:W-:Y:S01]  /*f230*/  IADD3 R3, R3, R7, RZ ;  /* 0x0000000703037210 */ /* 0x000fe20007ffe0ff */
[----:B------:R-:W-:-:S02]  /*f240*/  IMAD R6, R6, c[0x0][0x3e0], RZ ;  /* 0x0000f80006067a24 */ /* 0x000fc400078e02ff */
[----:B------:R-:W-:Y:S02]  /*f250*/  IMAD R4, R5, c[0x0][0x4e8], R4 ;  /* 0x00013a0005047a24 */ /* 0x000fe400078e0204 */
[C---:B------:R-:W-:Y:S02]  /*f260*/  IMAD R5, R0.reuse, c[0x0][0x3e4], R6 ;  /* 0x0000f90000057a24 */ /* 0x040fe400078e0206 */
[----:B------:R-:W-:Y:S01]  /*f270*/  IMAD.WIDE.U32 R2, R0, c[0x0][0x3e0], R2 ;  /* 0x0000f80000027a25 */ /* 0x000fe200078e0002 */
[----:B------:R-:W-:-:S03]  /*f280*/  SHF.R.S32.HI R0, RZ, 0x1f, R4 ;  /* 0x0000001fff007819 */ /* 0x000fc60000011404 */
[----:B------:R-:W-:Y:S02]  /*f290*/  IMAD.IADD R3, R3, 0x1, R5 ;  /* 0x0000000103037824 */ /* 0x000fe400078e0205 */
[----:B------:R-:W-:Y:S02]  /*f2a0*/  IMAD R0, R0, c[0x0][0x3d8], RZ ;  /* 0x0000f60000007a24 */ /* 0x000fe400078e02ff */
[----:B------:R-:W-:-:S04]  /*f2b0*/  IMAD.WIDE.U32 R2, R4, c[0x0][0x3d8], R2 ;  /* 0x0000f60004027a25 */ /* 0x000fc800078e0002 */
[----:B------:R-:W-:Y:S01]  /*f2c0*/  IMAD R4, R4, c[0x0][0x3dc], R0 ;  /* 0x0000f70004047a24 */ /* 0x000fe200078e0200 */
[----:B------:R-:W-:-:S04]  /*f2d0*/  LEA R13, P0, R2, c[0x0][0x380], 0x1 ;  /* 0x0000e000020d7a11 */ /* 0x000fc800078008ff */
[----:B------:R-:W-:-:S04]  /*f2e0*/  IADD3 R3, R3, R4, RZ ;  /* 0x0000000403037210 */ /* 0x000fc80007ffe0ff */
[----:B------:R-:W-:Y:S01]  /*f2f0*/  LEA.HI.X R3, R2, c[0x0][0x384], R3, 0x1, P0 ;  /* 0x0000e10002037a11 */ /* 0x000fe200000f0c03 */
[----:B------:R-:W-:Y:S05]  /*f300*/  BRA.DIV ~URZ, `(.L_x_496) ;  /* 0x00000a927f007947 */ /* 0x000fea000b800000 */
[----:B------:R1:W3:Y:S02]  /*f310*/  SHFL.IDX PT, R2, R3, RZ, 0x181f ;  /* 0x00181fff03027589 */ /* 0x0002e400000e0000 */
.L_x_514:
[----:B------:R-:W-:Y:S05]  /*f320*/  BRA.DIV ~URZ, `(.L_x_497) ;  /* 0x00000ae27f007947 */ /* 0x000fea000b800000 */
[----:B------:R4:W1:Y:S02]  /*f330*/  SHFL.IDX PT, R0, R13, RZ, 0x181f ;  /* 0x00181fff0d007589 */ /* 0x00086400000e0000 */
.L_x_515:
[----:B------:R-:W-:Y:S01]  /*f340*/  MOV R14, c[0x0][0x4e8] ;  /* 0x00013a00000e7a02 */ /* 0x000fe20000000f00 */
[----:B------:R-:W-:Y:S04]  /*f350*/  BSSY B0, `(.L_x_498) ;  /* 0x000001b000007945 */ /* 0x000fe80003800000 */
[----:B------:R-:W-:-:S05]  /*f360*/  IMAD R14, R14, c[0x0][0x388], RZ ;  /* 0x0000e2000e0e7a24 */ /* 0x000fca00078e02ff */
[----:B------:R-:W-:-:S13]  /*f370*/  ISETP.GE.AND P0, PT, R12, R14, PT ;  /* 0x0000000e0c00720c */ /* 0x000fda0003f06270 */
[----:B------:R-:W-:Y:S05]  /*f380*/  @P0 BRA `(.L_x_499) ;  /* 0x0000017000000947 */ /* 0x000fea0003800000 */
[----:B------:R-:W5:Y:S04]  /*f390*/  LDL.64 R6, [R1+0x90] ;  /* 0x0000900001067983 */ /* 0x000f680000100a00 */
[----:B--2---:R-:W2:Y:S04]  /*f3a0*/  LDL R4, [R1+0xa0] ;  /* 0x0000a00001047983 */ /* 0x004ea80000100800 */
[----:B----4-:R-:W4:Y:S04]  /*f3b0*/  LDL R17, [R1+0x9c] ;  /* 0x00009c0001117983 */ /* 0x010f280000100800 */
[----:B---3--:R-:W3:Y:S04]  /*f3c0*/  LDL R15, [R1+0x98] ;  /* 0x00009800010f7983 */ /* 0x008ee80000100800 */
[----:B------:R-:W3:Y:S04]  /*f3d0*/  LDL R5, [R1+0xc0] ;  /* 0x0000c00001057983 */ /* 0x000ee80000100800 */
[----:B------:R-:W3:Y:S04]  /*f3e0*/  LDL R18, [R1+0xbc] ;  /* 0x0000bc0001127983 */ /* 0x000ee80000100800 */
[----:B------:R-:W3:Y:S01]  /*f3f0*/  LDL R16, [R1+0xb8] ;  /* 0x0000b80001107983 */ /* 0x000ee20000100800 */
[----:B-----5:R-:W-:-:S02]  /*f400*/  ISETP.GE.AND P3, PT, R6, c[0x0][0x3c8], PT ;  /* 0x0000f20006007a0c */ /* 0x020fc40003f66270 */
[----:B--2---:R-:W-:Y:S02]  /*f410*/  ISETP.GE.AND P2, PT, R4, c[0x0][0x3c8], PT ;  /* 0x0000f20004007a0c */ /* 0x004fe40003f46270 */
[----:B----4-:R-:W-:Y:S02]  /*f420*/  ISETP.GE.AND P1, PT, R17, c[0x0][0x3c8], PT ;  /* 0x0000f20011007a0c */ /* 0x010fe40003f26270 */
[----:B---3--:R-:W-:-:S07]  /*f430*/  ISETP.GE.AND P0, PT, R15, c[0x0][0x3c8], PT ;  /* 0x0000f2000f007a0c */ /* 0x008fce0003f06270 */
[-C--:B-1----:R-:W-:Y:S02]  /*f440*/  @!P3 LEA R10, P4, R6, R0.reuse, 0x1 ;  /* 0x00000000060ab211 */ /* 0x082fe400078808ff */
[----:B------:R-:W-:Y:S02]  /*f450*/  @!P2 LEA R8, P6, R4, R0, 0x1 ;  /* 0x000000000408a211 */ /* 0x000fe400078c08ff */
[----:B------:R-:W-:Y:S02]  /*f460*/  @!P3 LEA.HI.X R11, R6, R2, R7, 0x1, P4 ;  /* 0x00000002060bb211 */ /* 0x000fe400020f0c07 */
[----:B------:R-:W-:Y:S02]  /*f470*/  @!P1 LEA R6, P5, R17, R0, 0x1 ;  /* 0x0000000011069211 */ /* 0x000fe400078a08ff */
[----:B------:R-:W-:Y:S02]  /*f480*/  @!P2 LEA.HI.X R9, R4, R2, R5, 0x1, P6 ;  /* 0x000000020409a211 */ /* 0x000fe400030f0c05 */
[----:B------:R-:W-:-:S02]  /*f490*/  @!P0 LEA R4, P4, R15, R0, 0x1 ;  /* 0x000000000f048211 */ /* 0x000fc400078808ff */
[-C--:B------:R-:W-:Y:S02]  /*f4a0*/  @!P1 LEA.HI.X R7, R17, R2.reuse, R18, 0x1, P5 ;  /* 0x0000000211079211 */ /* 0x080fe400028f0c12 */
[----:B------:R-:W-:Y:S01]  /*f4b0*/  @!P0 LEA.HI.X R5, R15, R2, R16, 0x1, P4 ;  /* 0x000000020f058211 */ /* 0x000fe200020f0c10 */
[----:B------:R1:W-:Y:S04]  /*f4c0*/  @!P3 ST.E.128 [R10.64], RZ ;  /* 0x000000ff0a00b985 */ /* 0x0003e8000c101d06 */
[----:B------:R1:W-:Y:S04]  /*f4d0*/  @!P2 ST.E.128 [R8.64], RZ ;  /* 0x000000ff0800a985 */ /* 0x0003e8000c101d06 */
[----:B------:R1:W-:Y:S04]  /*f4e0*/  @!P1 ST.E.128 [R6.64], RZ ;  /* 0x000000ff06009985 */ /* 0x0003e8000c101d06 */
[----:B------:R1:W-:Y:S02]  /*f4f0*/  @!P0 ST.E.128 [R4.64], RZ ;  /* 0x000000ff04008985 */ /* 0x0003e4000c101d06 */
.L_x_499:
[----:B------:R-:W-:Y:S05]  /*f500*/  BSYNC B0 ;  /* 0x0000000000007941 */ /* 0x000fea0003800000 */
.L_x_498:
[----:B------:R-:W-:Y:S05]  /*f510*/  BRA.DIV ~URZ, `(.L_x_500) ;  /* 0x000009527f007947 */ /* 0x000fea000b800000 */
[----:B---3--:R3:W2:Y:S04]  /*f520*/  SHFL.IDX PT, R2, R3, 0x1, 0x181f ;  /* 0x00381f0003027f89 */ /* 0x0086a800000e0000 */
[----:B-1----:R3:W1:Y:S02]  /*f530*/  SHFL.IDX PT, R0, R13, 0x1, 0x181f ;  /* 0x00381f000d007f89 */ /* 0x00266400000e0000 */
.L_x_516:
[----:B------:R-:W-:Y:S01]  /*f540*/  IADD3 R4, R12, 0x20, RZ ;  /* 0x000000200c047810 */ /* 0x000fe20007ffe0ff */
[----:B------:R-:W-:Y:S03]  /*f550*/  BSSY B0, `(.L_x_501) ;  /* 0x000001a000007945 */ /* 0x000fe60003800000 */
[----:B------:R-:W-:-:S13]  /*f560*/  ISETP.GE.AND P0, PT, R4, R14, PT ;  /* 0x0000000e0400720c */ /* 0x000fda0003f06270 */
[----:B------:R-:W-:Y:S05]  /*f570*/  @P0 BRA `(.L_x_502) ;  /* 0x0000017000000947 */ /* 0x000fea0003800000 */
[----:B------:R-:W5:Y:S04]  /*f580*/  LDL.64 R6, [R1+0x90] ;  /* 0x0000900001067983 */ /* 0x000f680000100a00 */
[----:B---3--:R-:W3:Y:S04]  /*f590*/  LDL R5, [R1+0xa0] ;  /* 0x0000a00001057983 */ /* 0x008ee80000100800 */
[----:B----4-:R-:W4:Y:S04]  /*f5a0*/  LDL R17, [R1+0x9c] ;  /* 0x00009c0001117983 */ /* 0x010f280000100800 */
[----:B--2---:R-:W2:Y:S04]  /*f5b0*/  LDL R15, [R1+0x98] ;  /* 0x00009800010f7983 */ /* 0x004ea80000100800 */
[----:B------:R-:W2:Y:S04]  /*f5c0*/  LDL R19, [R1+0xc0] ;  /* 0x0000c00001137983 */ /* 0x000ea80000100800 */
[----:B------:R-:W2:Y:S04]  /*f5d0*/  LDL R18, [R1+0xbc] ;  /* 0x0000bc0001127983 */ /* 0x000ea80000100800 */
[----:B------:R-:W2:Y:S01]  /*f5e0*/  LDL R16, [R1+0xb8] ;  /* 0x0000b80001107983 */ /* 0x000ea20000100800 */
[----:B-----5:R-:W-:-:S02]  /*f5f0*/  ISETP.GE.AND P3, PT, R6, c[0x0][0x3c8], PT ;  /* 0x0000f20006007a0c */ /* 0x020fc40003f66270 */
[----:B---3--:R-:W-:Y:S02]  /*f600*/  ISETP.GE.AND P2, PT, R5, c[0x0][0x3c8], PT ;  /* 0x0000f20005007a0c */ /* 0x008fe40003f46270 */
[----:B----4-:R-:W-:Y:S02]  /*f610*/  ISETP.GE.AND P1, PT, R17, c[0x0][0x3c8], PT ;  /* 0x0000f20011007a0c */ /* 0x010fe40003f26270 */
[----:B--2---:R-:W-:-:S07]  /*f620*/  ISETP.GE.AND P0, PT, R15, c[0x0][0x3c8], PT ;  /* 0x0000f2000f007a0c */ /* 0x004fce0003f06270 */
[CC--:B-1----:R-:W-:Y:S02]  /*f630*/  @!P3 LEA R10, P4, R6.reuse, R0.reuse, 0x1 ;  /* 0x00000000060ab211 */ /* 0x0c2fe400078808ff */
        /* <DEDUP_REMOVED lines=11> */
.L_x_502:
[----:B------:R-:W-:Y:S05]  /*f6f0*/  BSYNC B0 ;  /* 0x0000000000007941 */ /* 0x000fea0003800000 */
.L_x_501:
[----:B------:R-:W-:Y:S05]  /*f700*/  BRA.DIV ~URZ, `(.L_x_503) ;  /* 0x000008227f007947 */ /* 0x000fea000b800000 */
[----:B--2---:R2:W3:Y:S02]  /*f710*/  SHFL.IDX PT, R2, R3, 0x2, 0x181f ;  /* 0x00581f0003027f89 */ /* 0x0044e400000e0000 */
.L_x_517:
[----:B------:R-:W-:Y:S05]  /*f720*/  BRA.DIV ~URZ, `(.L_x_504) ;  /* 0x000008727f007947 */ /* 0x000fea000b800000 */
[----:B-1----:R1:W2:Y:S02]  /*f730*/  SHFL.IDX PT, R0, R13, 0x2, 0x181f ;  /* 0x00581f000d007f89 */ /* 0x0022a400000e0000 */
.L_x_518:
[----:B------:R-:W-:Y:S01]  /*f740*/  IADD3 R4, R12, 0x40, RZ ;  /* 0x000000400c047810 */ /* 0x000fe20007ffe0ff */
[----:B------:R-:W-:Y:S03]  /*f750*/  BSSY B0, `(.L_x_505) ;  /* 0x000001a000007945 */ /* 0x000fe60003800000 */
[----:B------:R-:W-:-:S13]  /*f760*/  ISETP.GE.AND P0, PT, R4, R14, PT ;  /* 0x0000000e0400720c */ /* 0x000fda0003f06270 */
[----:B------:R-:W-:Y:S05]  /*f770*/  @P0 BRA `(.L_x_506) ;  /* 0x0000017000000947 */ /* 0x000fea0003800000 */
[----:B------:R-:W5:Y:S04]  /*f780*/  LDL.64 R6, [R1+0x90] ;  /* 0x0000900001067983 */ /* 0x000f680000100a00 */
[----:B----4-:R-:W4:Y:S04]  /*f790*/  LDL R5, [R1+0xa0] ;  /* 0x0000a00001057983 */ /* 0x010f280000100800 */
[----:B---3--:R-:W3:Y:S04]  /*f7a0*/  LDL R17, [R1+0x9c] ;  /* 0x00009c0001117983 */ /* 0x008ee80000100800 */
[----:B--2---:R-:W2:Y:S04]  /*f7b0*/  LDL R15, [R1+0x98] ;  /* 0x00009800010f7983 */ /* 0x004ea80000100800 */
[----:B------:R-:W2:Y:S04]  /*f7c0*/  LDL R19, [R1+0xc0] ;  /* 0x0000c00001137983 */ /* 0x000ea80000100800 */
[----:B------:R-:W2:Y:S04]  /*f7d0*/  LDL R18, [R1+0xbc] ;  /* 0x0000bc0001127983 */ /* 0x000ea80000100800 */
[----:B------:R-:W2:Y:S01]  /*f7e0*/  LDL R16, [R1+0xb8] ;  /* 0x0000b80001107983 */ /* 0x000ea20000100800 */
[----:B-----5:R-:W-:-:S02]  /*f7f0*/  ISETP.GE.AND P3, PT, R6, c[0x0][0x3c8], PT ;  /* 0x0000f20006007a0c */ /* 0x020fc40003f66270 */
[----:B----4-:R-:W-:Y:S02]  /*f800*/  ISETP.GE.AND P2, PT, R5, c[0x0][0x3c8], PT ;  /* 0x0000f20005007a0c */ /* 0x010fe40003f46270 */
[----:B---3--:R-:W-:Y:S02]  /*f810*/  ISETP.GE.AND P1, PT, R17, c[0x0][0x3c8], PT ;  /* 0x0000f20011007a0c */ /* 0x008fe40003f26270 */
[----:B--2---:R-:W-:-:S07]  /*f820*/  ISETP.GE.AND P0, PT, R15, c[0x0][0x3c8], PT ;  /* 0x0000f2000f007a0c */ /* 0x004fce0003f06270 */
[CC--:B------:R-:W-:Y:S02]  /*f830*/  @!P3 LEA R10, P4, R6.reuse, R0.reuse, 0x1 ;  /* 0x00000000060ab211 */ /* 0x0c0fe400078808ff */
        /* <DEDUP_REMOVED lines=11> */
.L_x_506:
[----:B------:R-:W-:Y:S05]  /*f8f0*/  BSYNC B0 ;  /* 0x0000000000007941 */ /* 0x000fea0003800000 */
.L_x_505:
[----:B------:R-:W-:Y:S05]  /*f900*/  BRA.DIV ~URZ, `(.L_x_507) ;  /* 0x000006f27f007947 */ /* 0x000fea000b800000 */
[----:B---3--:R3:W1:Y:S04]  /*f910*/  SHFL.IDX PT, R2, R3, 0x3, 0x181f ;  /* 0x00781f0003027f89 */ /* 0x00866800000e0000 */
[----:B--2---:R3:W2:Y:S02]  /*f920*/  SHFL.IDX PT, R0, R13, 0x3, 0x181f ;  /* 0x00781f000d007f89 */ /* 0x0046a400000e0000 */
.L_x_519:
[----:B------:R-:W-:-:S04]  /*f930*/  IADD3 R12, R12, 0x60, RZ ;  /* 0x000000600c0c7810 */ /* 0x000fc80007ffe0ff */
        /* <DEDUP_REMOVED lines=8> */
[----:B-1----:R-:W2:Y:S01]  /*f9c0*/  LDL R13, [R1+0xb8] ;  /* 0x0000b800010d7983 */ /* 0x002ea20000100800 */
[----:B-----5:R-:W-:-:S02]  /*f9d0*/  ISETP.GE.AND P3, PT, R6, c[0x0][0x3c8], PT ;  /* 0x0000f20006007a0c */ /* 0x020fc40003f66270 */
[----:B---3--:R-:W-:Y:S02]  /*f9e0*/  ISETP.GE.AND P2, PT, R4, c[0x0][0x3c8], PT ;  /* 0x0000f20004007a0c */ /* 0x008fe40003f46270 */
[----:B----4-:R-:W-:Y:S02]  /*f9f0*/  ISETP.GE.AND P1, PT, R15, c[0x0][0x3c8], PT ;  /* 0x0000f2000f007a0c */ /* 0x010fe40003f26270 */
[----:B--2---:R-:W-:-:S07]  /*fa00*/  ISETP.GE.AND P0, PT, R3, c[0x0][0x3c8], PT ;  /* 0x0000f20003007a0c */ /* 0x004fce0003f06270 */
[-C--:B------:R-:W-:Y:S02]  /*fa10*/  @!P3 LEA R10, P4, R6, R0.reuse, 0x1 ;  /* 0x00000000060ab211 */ /* 0x080fe400078808ff */
        /* <DEDUP_REMOVED lines=11> */
.L_x_493:
[----:B----4-:R-:W-:Y:S05]  /*fad0*/  BSYNC B1 ;  /* 0x0000000000017941 */ /* 0x010fea0003800000 */
.L_x_484:
[----:B--2---:R-:W2:Y:S02]  /*fae0*/  LDL R0, [R1+0xf0] ;  /* 0x0000f00001007983 */ /* 0x004ea40000100800 */
[----:B--2---:R-:W-:-:S13]  /*faf0*/  ISETP.NE.AND P0, PT, R0, RZ, PT ;  /* 0x000000ff0000720c */ /* 0x004fda0003f05270 */
[----:B------:R-:W-:Y:S01]  /*fb00*/  @P0 WARPSYNC 0xffffffff ;  /* 0xffffffff00000948 */ /* 0x000fe20003800000 */
[----:B------:R-:W-:Y:S06]  /*fb10*/  @P0 BAR.SYNC.DEFER_BLOCKING 0x5, 0x100 ;  /* 0x0144000000000b1d */ /* 0x000fec0000010000 */
[----:B------:R-:W2:Y:S04]  /*fb20*/  @P0 LDS R0, [0x18100] ;  /* 0x01810000ff000984 */ /* 0x000ea80000000800 */
[----:B--2---:R2:W-:Y:S04]  /*fb30*/  @P0 STL [R1+0xc4], R0 ;  /* 0x0000c40001000387 */ /* 0x0045e80000100800 */
[----:B------:R-:W-:Y:S06]  /*fb40*/  @P0 BAR.ARV 0x4, 0x100 ;  /* 0x0104000000000b1d */ /* 0x000fec0000002000 */
[----:B------:R-:W-:Y:S05]  /*fb50*/  @P0 BRA `(.L_x_508) ;  /* 0x0000009000000947 */ /* 0x000fea0003800000 */
[----:B------:R-:W-:Y:S05]  /*fb60*/  BRA.DIV ~URZ, `(.L_x_509) ;  /* 0x000005527f007947 */ /* 0x000fea000b800000 */
[----:B--2---:R2:W4:Y:S02]  /*fb70*/  SHFL.IDX PT, R0, R81, RZ, 0x1f ;  /* 0x00001fff51007589 */ /* 0x00452400000e0000 */
.L_x_520:
[----:B-1----:R-:W1:Y:S01]  /*fb80*/  S2R R2, SR_TID.X ;  /* 0x0000000000027919 */ /* 0x002e620000002100 */
[----:B------:R-:W-:Y:S03]  /*fb90*/  WARPSYNC 0xffffffff ;  /* 0xffffffff00007948 */ /* 0x000fe60003800000 */
[----:B------:R-:W-:Y:S06]  /*fba0*/  BAR.SYNC.DEFER_BLOCKING 0x4, 0x100 ;  /* 0x0104000000007b1d */ /* 0x000fec0000010000 */
[----:B----4-:R4:W-:Y:S01]  /*fbb0*/  STL [R1+0xc4], R0 ;  /* 0x0000c40001007387 */ /* 0x0109e20000100800 */
[----:B-1----:R-:W-:-:S13]  /*fbc0*/  LOP3.LUT P0, RZ, R2, 0xff, RZ, 0xc0, !PT ;  /* 0x000000ff02ff7812 */ /* 0x002fda000780c0ff */
[----:B------:R4:W-:Y:S04]  /*fbd0*/  @!P0 STS [0x18100], R81 ;  /* 0x01810051ff008388 */ /* 0x0009e80000000800 */
[----:B------:R-:W-:Y:S06]  /*fbe0*/  BAR.ARV 0x5, 0x100 ;  /* 0x0144000000007b1d */ /* 0x000fec0000002000 */
.L_x_508:
[----:B--2-4-:R-:W2:Y:S02]  /*fbf0*/  LDL R0, [R1+0xc4] ;  /* 0x0000c40001007983 */ /* 0x014ea40000100800 */
[----:B--2---:R-:W-:-:S13]  /*fc00*/  ISETP.GE.AND P0, PT, R0, c[0x0][0x538], PT ;  /* 0x00014e0000007a0c */ /* 0x004fda0003f06270 */
[----:B-1-3-5:R-:W-:Y:S01]  /*fc10*/  @P0 CALL.REL.NOINC `(.L_x_510) ;  /* 0x0000001000000944 */ /* 0x02afe20003c00000 */
[----:B------:R-:W-:Y:S05]  /*fc20*/  BRA `(.L_x_511) ;  /* 0xffff0fc000007947 */ /* 0x000fea000383ffff */
.L_x_510:
[----:B------:R-:W-:Y:S05]  /*fc30*/  EXIT ;  /* 0x000000000000794d */ /* 0x000fea0003800000 */
.L_x_480:
[----:B------:R1:W5:Y:S01]  /*fc40*/  LDL R0, [R1+0x64] ;  /* 0x0000640001007983 */ /* 0x0003620000100800 */
[----:B------:R-:W-:Y:S02]  /*fc50*/  MOV R3, 0x2 ;  /* 0x0000000200037802 */ /* 0x000fe40000000f00 */
[----:B------:R-:W-:Y:S02]  /*fc60*/  MOV R2, 0xfc80 ;  /* 0x0000fc8000027802 */ /* 0x000fe40000000f00 */
[----:B-1---5:R-:W-:Y:S05]  /*fc70*/  CALL.REL.NOINC `($__internal_0_$__cuda_sm70_shflsync_bfly_p) ;  /* 0x000004a000007944 */ /* 0x022fea0003c00000 */
[----:B------:R-:W-:Y:S01]  /*fc80*/  MOV R4, R5 ;  /* 0x0000000500047202 */ /* 0x000fe20000000f00 */
[----:B------:R-:W-:Y:S05]  /*fc90*/  BRA `(.L_x_512) ;  /* 0xffffd0a000007947 */ /* 0x000fea000383ffff */
.L_x_481:
[----:B------:R-:W-:Y:S01]  /*fca0*/  IMAD.MOV.U32 R0, RZ, RZ, R4 ;  /* 0x000000ffff007224 */ /* 0x000fe200078e0004 */
[----:B------:R-:W-:Y:S02]  /*fcb0*/  MOV R3, 0x1 ;  /* 0x0000000100037802 */ /* 0x000fe40000000f00 */
[----:B------:R-:W-:Y:S02]  /*fcc0*/  MOV R2, 0xfce0 ;  /* 0x0000fce000027802 */ /* 0x000fe40000000f00 */
[----:B-----5:R-:W-:Y:S05]  /*fcd0*/  CALL.REL.NOINC `($__internal_0_$__cuda_sm70_shflsync_bfly_p) ;  /* 0x0000044000007944 */ /* 0x020fea0003c00000 */
[----:B------:R1:W5:Y:S01]  /*fce0*/  LDL R0, [R1+0x68] ;  /* 0x0000680001007983 */ /* 0x0003620000100800 */
[----:B------:R-:W-:Y:S01]  /*fcf0*/  FADD.FTZ R4, R4, R5 ;  /* 0x0000000504047221 */ /* 0x000fe20000010000 */
[----:B------:R-:W-:Y:S02]  /*fd00*/  MOV R3, 0x2 ;  /* 0x0000000200037802 */ /* 0x000fe40000000f00 */
[----:B------:R-:W-:-:S02]  /*fd10*/  MOV R2, 0xfd30 ;  /* 0x0000fd3000027802 */ /* 0x000fc40000000f00 */
[----:B-1---5:R-:W-:Y:S05]  /*fd20*/  CALL.REL.NOINC `($__internal_0_$__cuda_sm70_shflsync_bfly_p) ;  /* 0x000003f000007944 */ /* 0x022fea0003c00000 */
[----:B------:R-:W2:Y:S01]  /*fd30*/  LDL.LU R0, [R1+0x68] ;  /* 0x0000680001007983 */ /* 0x000ea20000300800 */
[----:B------:R-:W-:-:S02]  /*fd40*/  MOV R3, 0x1 ;  /* 0x0000000100037802 */ /* 0x000fc40000000f00 */
[----:B------:R-:W-:Y:S01]  /*fd50*/  MOV R2, 0xfd80 ;  /* 0x0000fd8000027802 */ /* 0x000fe20000000f00 */
[----:B--2---:R-:W-:Y:S02]  /*fd60*/  FADD.FTZ R0, R0, R5 ;  /* 0x0000000500007221 */ /* 0x004fe40000010000 */
[----:B------:R-:W-:Y:S05]  /*fd70*/  CALL.REL.NOINC `($__internal_0_$__cuda_sm70_shflsync_bfly_p) ;  /* 0x000003a000007944 */ /* 0x000fea0003c00000 */
[----:B------:R-:W-:Y:S01]  /*fd80*/  MOV R3, R5 ;  /* 0x0000000500037202 */ /* 0x000fe20000000f00 */
[----:B------:R-:W-:Y:S05]  /*fd90*/  BRA `(.L_x_513) ;  /* 0xffffd03000007947 */ /* 0x000fea000383ffff */
.L_x_496:
[----:B------:R-:W-:Y:S01]  /*fda0*/  IMAD.MOV.U32 R5, RZ, RZ, R3 ;  /* 0x000000ffff057224 */ /* 0x000fe200078e0003 */
[----:B------:R-:W-:Y:S01]  /*fdb0*/  MOV R4, RZ ;  /* 0x000000ff00047202 */ /* 0x000fe20000000f00 */
[----:B------:R-:W-:Y:S01]  /*fdc0*/  IMAD.MOV.U32 R0, RZ, RZ, 0x181f ;  /* 0x0000181fff007424 */ /* 0x000fe200078e00ff */
[----:B------:R-:W-:Y:S02]  /*fdd0*/  MOV R6, 0xfdf0 ;  /* 0x0000fdf000067802 */ /* 0x000fe40000000f00 */
[----:B--2---:R-:W-:Y:S05]  /*fde0*/  CALL.REL.NOINC `($__internal_1_$__cuda_sm70_shflsync_idx_p) ;  /* 0x0000037000007944 */ /* 0x004fea0003c00000 */
[----:B------:R-:W-:Y:S01]  /*fdf0*/  MOV R2, R0 ;  /* 0x0000000000027202 */ /* 0x000fe20000000f00 */
[----:B------:R-:W-:Y:S05]  /*fe00*/  BRA `(.L_x_514) ;  /* 0xfffff51000007947 */ /* 0x000fea000383ffff */
.L_x_497:
[----:B------:R-:W-:Y:S01]  /*fe10*/  IMAD.MOV.U32 R5, RZ, RZ, R13 ;  /* 0x000000ffff057224 */ /* 0x000fe200078e000d */
[----:B------:R-:W-:Y:S01]  /*fe20*/  MOV R4, RZ ;  /* 0x000000ff00047202 */ /* 0x000fe20000000f00 */
[----:B------:R-:W-:Y:S01]  /*fe30*/  IMAD.MOV.U32 R0, RZ, RZ, 0x181f ;  /* 0x0000181fff007424 */ /* 0x000fe200078e00ff */
[----:B------:R-:W-:Y:S02]  /*fe40*/  MOV R6, 0xfe60 ;  /* 0x0000fe6000067802 */ /* 0x000fe40000000f00 */
[----:B-123--:R-:W-:Y:S05]  /*fe50*/  CALL.REL.NOINC `($__internal_1_$__cuda_sm70_shflsync_idx_p) ;  /* 0x0000030000007944 */ /* 0x00efea0003c00000 */
[----:B------:R-:W-:Y:S05]  /*fe60*/  BRA `(.L_x_515) ;  /* 0xfffff4d000007947 */ /* 0x000fea000383ffff */
.L_x_500:
[----:B-1----:R-:W-:Y:S01]  /*fe70*/  IMAD.MOV.U32 R5, RZ, RZ, R3 ;  /* 0x000000ffff057224 */ /* 0x002fe200078e0003 */
[----:B------:R-:W-:Y:S01]  /*fe80*/  MOV R4, 0x1 ;  /* 0x0000000100047802 */ /* 0x000fe20000000f00 */
[----:B------:R-:W-:Y:S01]  /*fe90*/  IMAD.MOV.U32 R0, RZ, RZ, 0x181f ;  /* 0x0000181fff007424 */ /* 0x000fe200078e00ff */
[----:B------:R-:W-:-:S02]  /*fea0*/  MOV R6, 0xfec0 ;  /* 0x0000fec000067802 */ /* 0x000fc40000000f00 */
[----:B--234-:R-:W-:Y:S05]  /*feb0*/  CALL.REL.NOINC `($__internal_1_$__cuda_sm70_shflsync_idx_p) ;  /* 0x000002a000007944 */ /* 0x01cfea0003c00000 */
[----:B------:R-:W-:Y:S01]  /*fec0*/  IMAD.MOV.U32 R2, RZ, RZ, R0 ;  /* 0x000000ffff027224 */ /* 0x000fe200078e0000 */
[----:B------:R-:W-:Y:S01]  /*fed0*/  MOV R4, 0x1 ;  /* 0x0000000100047802 */ /* 0x000fe20000000f00 */
[----:B------:R-:W-:Y:S01]  /*fee0*/  IMAD.MOV.U32 R5, RZ, RZ, R13 ;  /* 0x000000ffff057224 */ /* 0x000fe200078e000d */
[----:B------:R-:W-:-:S02]  /*fef0*/  MOV R0, 0x181f ;  /* 0x0000181f00007802 */ /* 0x000fc40000000f00 */
[----:B------:R-:W-:Y:S02]  /*ff00*/  MOV R6, 0xff20 ;  /* 0x0000ff2000067802 */ /* 0x000fe40000000f00 */
[----:B------:R-:W-:Y:S05]  /*ff10*/  CALL.REL.NOINC `($__internal_1_$__cuda_sm70_shflsync_idx_p) ;  /* 0x0000024000007944 */ /* 0x000fea0003c00000 */
[----:B------:R-:W-:Y:S05]  /*ff20*/  BRA `(.L_x_516) ;  /* 0xfffff61000007947 */ /* 0x000fea000383ffff */
.L_x_503:
[----:B-1----:R-:W-:Y:S01]  /*ff30*/  IMAD.MOV.U32 R5, RZ, RZ, R3 ;  /* 0x000000ffff057224 */ /* 0x002fe200078e0003 */
[----:B------:R-:W-:Y:S01]  /*ff40*/  MOV R4, 0x2 ;  /* 0x0000000200047802 */ /* 0x000fe20000000f00 */
[----:B------:R-:W-:Y:S01]  /*ff50*/  IMAD.MOV.U32 R0, RZ, RZ, 0x181f ;  /* 0x0000181fff007424 */ /* 0x000fe200078e00ff */
[----:B------:R-:W-:Y:S02]  /*ff60*/  MOV R6, 0xff80 ;  /* 0x0000ff8000067802 */ /* 0x000fe40000000f00 */
[----:B--234-:R-:W-:Y:S05]  /*ff70*/  CALL.REL.NOINC `($__internal_1_$__cuda_sm70_shflsync_idx_p) ;  /* 0x000001e000007944 */ /* 0x01cfea0003c00000 */
[----:B------:R-:W-:Y:S01]  /*ff80*/  MOV R2, R0 ;  /* 0x0000000000027202 */ /* 0x000fe20000000f00 */
[----:B------:R-:W-:Y:S05]  /*ff90*/  BRA `(.L_x_517) ;  /* 0xfffff78000007947 */ /* 0x000fea000383ffff */
.L_x_504:
[----:B-1----:R-:W-:Y:S01]  /*ffa0*/  IMAD.MOV.U32 R5, RZ, RZ, R13 ;  /* 0x000000ffff057224 */ /* 0x002fe200078e000d */
[----:B------:R-:W-:Y:S01]  /*ffb0*/  MOV R4, 0x2 ;  /* 0x0000000200047802 */ /* 0x000fe20000000f00 */
[----:B------:R-:W-:Y:S01]  /*ffc0*/  IMAD.MOV.U32 R0, RZ, RZ, 0x181f ;  /* 0x0000181fff007424 */ /* 0x000fe200078e00ff */
[----:B------:R-:W-:Y:S02]  /*ffd0*/  MOV R6, 0xfff0 ;  /* 0x0000fff000067802 */ /* 0x000fe40000000f00 */
[----:B--234-:R-:W-:Y:S05]  /*ffe0*/  CALL.REL.NOINC `($__internal_1_$__cuda_sm70_shflsync_idx_p) ;  /* 0x0000017000007944 */ /* 0x01cfea0003c00000 */
[----:B------:R-:W-:Y:S05]  /*fff0*/  BRA `(.L_x_518) ;  /* 0xfffff74000007947 */ /* 0x000fea000383ffff */
.L_x_507:
[----:B--2---:R-:W-:Y:S01]  /*10000*/  IMAD.MOV.U32 R5, RZ, RZ, R3 ;  /* 0x000000ffff057224 */ /* 0x004fe200078e0003 */
[----:B------:R-:W-:Y:S01]  /*10010*/  MOV R4, 0x3 ;  /* 0x0000000300047802 */ /* 0x000fe20000000f00 */
[----:B------:R-:W-:Y:S01]  /*10020*/  IMAD.MOV.U32 R0, RZ, RZ, 0x181f ;  /* 0x0000181fff007424 */ /* 0x000fe200078e00ff */
[----:B------:R-:W-:-:S02]  /*10030*/  MOV R6, 0x10050 ;  /* 0x0001005000067802 */ /* 0x000fc40000000f00 */
[----:B-1-34-:R-:W-:Y:S05]  /*10040*/  CALL.REL.NOINC `($__internal_1_$__cuda_sm70_shflsync_idx_p) ;  /* 0x0000011000007944 */ /* 0x01afea0003c00000 */
[----:B------:R-:W-:Y:S01]  /*10050*/  IMAD.MOV.U32 R2, RZ, RZ, R0 ;  /* 0x000000ffff027224 */ /* 0x000fe200078e0000 */
[----:B------:R-:W-:Y:S01]  /*10060*/  MOV R4, 0x3 ;  /* 0x0000000300047802 */ /* 0x000fe20000000f00 */
[----:B------:R-:W-:Y:S01]  /*10070*/  IMAD.MOV.U32 R5, RZ, RZ, R13 ;  /* 0x000000ffff057224 */ /* 0x000fe200078e000d */
[----:B------:R-:W-:-:S02]  /*10080*/  MOV R0, 0x181f ;  /* 0x0000181f00007802 */ /* 0x000fc40000000f00 */
[----:B------:R-:W-:Y:S02]  /*10090*/  MOV R6, 0x100b0 ;  /* 0x000100b000067802 */ /* 0x000fe40000000f00 */
[----:B------:R-:W-:Y:S05]  /*100a0*/  CALL.REL.NOINC `($__internal_1_$__cuda_sm70_shflsync_idx_p) ;  /* 0x000000b000007944 */ /* 0x000fea0003c00000 */
[----:B------:R-:W-:Y:S05]  /*100b0*/  BRA `(.L_x_519) ;  /* 0xfffff87000007947 */ /* 0x000fea000383ffff */
.L_x_509:
[----:B-1----:R-:W-:Y:S01]  /*100c0*/  IMAD.MOV.U32 R5, RZ, RZ, R81 ;  /* 0x000000ffff057224 */ /* 0x002fe200078e0051 */
[----:B------:R-:W-:Y:S01]  /*100d0*/  MOV R4, RZ ;  /* 0x000000ff00047202 */ /* 0x000fe20000000f00 */
[----:B--2---:R-:W-:Y:S01]  /*100e0*/  IMAD.MOV.U32 R0, RZ, RZ, 0x1f ;  /* 0x0000001fff007424 */ /* 0x004fe200078e00ff */
[----:B------:R-:W-:Y:S02]  /*100f0*/  MOV R6, 0x10110 ;  /* 0x0001011000067802 */ /* 0x000fe40000000f00 */
[----:B---3-5:R-:W-:Y:S05]  /*10100*/  CALL.REL.NOINC `($__internal_1_$__cuda_sm70_shflsync_idx_p) ;  /* 0x0000005000007944 */ /* 0x028fea0003c00000 */
[----:B------:R-:W-:Y:S05]  /*10110*/  BRA `(.L_x_520) ;  /* 0xfffffa6000007947 */ /* 0x000fea000383ffff */
        .weak           $__internal_0_$__cuda_sm70_shflsync_bfly_p
        .type           $__internal_0_$__cuda_sm70_shflsync_bfly_p,@function
        .size           $__internal_0_$__cuda_sm70_shflsync_bfly_p,($__internal_1_$__cuda_sm70_shflsync_idx_p - $__internal_0_$__cuda_sm70_shflsync_bfly_p)
$__internal_0_$__cuda_sm70_shflsync_bfly_p:
[----:B------:R-:W-:Y:S04]  /*10120*/  WARPSYNC R6 ;  /* 0x0000000600007348 */ /* 0x000fe80003800000 */
[----:B------:R1:W2:Y:S02]  /*10130*/  SHFL.BFLY PT, R5, R0, R3, R7 ;  /* 0x0c00000300057389 */ /* 0x0002a400000e0007 */
[----:B-1----:R-:W-:-:S04]  /*10140*/  MOV R3, 0x0 ;  /* 0x0000000000037802 */ /* 0x002fc80000000f00 */
[----:B--2---:R-:W-:Y:S05]  /*10150*/  RET.REL.NODEC R2 `(_ZN7cutlass13device_kernelIN5flash19enable_sm80_to_sm89INS1_16FlashAttnFwdSm80INS1_25CollectiveMainloopFwdSm80ILi8ELi1ELb1EN4cute5tupleIJNS5_1CILi128EEENS7_ILi64EEENS7_ILi256EEEEEELi256ENS_6half_tEfNS_4arch4Sm80ELb1ELb0ELb0ELb0ELb0ELb0ELb1ELb0EEENS1_21CollectiveEpilogueFwdINS6_IJS8_SA_S9_EEENS6_IJNS7_ILi1EEESI_SI_EEESC_SE_Li256ELb0ELb1ELb0ELb0EEENS1_30DynamicPersistentTileSchedulerILi256ELi256ELb0ELb1ELb0EEEEEEEEEvNT_6ParamsE) ;  /* 0xfffefea002007950 */ /* 0x004fea0003c3ffff */
        .weak           $__internal_1_$__cuda_sm70_shflsync_idx_p
        .type           $__internal_1_$__cuda_sm70_shflsync_idx_p,@function
        .size           $__internal_1_$__cuda_sm70_shflsync_idx_p,(.L_x_1467 - $__internal_1_$__cuda_sm70_shflsync_idx_p)
$__internal_1_$__cuda_sm70_shflsync_idx_p:
[----:B------:R-:W-:Y:S04]  /*10160*/  WARPSYNC R83 ;  /* 0x0000005300007348 */ /* 0x000fe80003800000 */
[----:B------:R1:W2:Y:S02]  /*10170*/  SHFL.IDX PT, R0, R5, R4, R0 ;  /* 0x0000000405007389 */ /* 0x0002a400000e0000 */
[----:B-1----:R-:W-:Y:S02]  /*10180*/  MOV R4, R6 ;  /* 0x0000000600047202 */ /* 0x002fe40000000f00 */
[----:B------:R-:W-:-:S04]  /*10190*/  MOV R5, 0x0 ;  /* 0x0000000000057802 */ /* 0x000fc80000000f00 */
[----:B--2---:R-:W-:Y:S05]  /*101a0*/  RET.REL.NODEC R4 `(_ZN7cutlass13device_kernelIN5flash19enable_sm80_to_sm89INS1_16FlashAttnFwdSm80INS1_25CollectiveMainloopFwdSm80ILi8ELi1ELb1EN4cute5tupleIJNS5_1CILi128EEENS7_ILi64EEENS7_ILi256EEEEEELi256ENS_6half_tEfNS_4arch4Sm80ELb1ELb0ELb0ELb0ELb0ELb0ELb1ELb0EEENS1_21CollectiveEpilogueFwdINS6_IJS8_SA_S9_EEENS6_IJNS7_ILi1EEESI_SI_EEESC_SE_Li256ELb0ELb1ELb0ELb0EEENS1_30DynamicPersistentTileSchedulerILi256ELi256ELb0ELb1ELb0EEEEEEEEEvNT_6ParamsE) ;  /* 0xfffefe5004007950 */ /* 0x004fea0003c3ffff */
.L_x_521:
        /* <DEDUP_REMOVED lines=13> */
.L_x_1467:


//--------------------- .text._ZN7cutlass13device_kernelIN5flash19enable_sm80_to_sm89INS1_16FlashAttnFwdSm80INS1_25CollectiveMainloopFwdSm80ILi8ELi1ELb1EN4cute5tupleIJNS5_1CILi128EEENS7_ILi64EEENS7_ILi256EEEEEELi256ENS_6half_tEfNS_4arch4Sm80ELb1ELb0ELb0ELb1ELb0ELb0ELb1ELb0EEENS1_21CollectiveEpilogueFwdINS6_IJS8_SA_S9_EEENS6_IJNS7_ILi1EEESI_SI_EEESC_SE_Li256ELb1ELb1ELb0ELb0EEENS1_19SingleTileSchedulerILb1ELb0ELb1ELi128EEEEEEEEEvNT_6ParamsE --------------------------
	.section	.text._ZN7cutlass13device_kernelIN5flash19enable_sm80_to_sm89INS1_16FlashAttnFwdSm80INS1_25CollectiveMainloopFwdSm80ILi8ELi1ELb1EN4cute5tupleIJNS5_1CILi128EEENS7_ILi64EEENS7_ILi256EEEEEELi256ENS_6half_tEfNS_4arch4Sm80ELb1ELb0ELb0ELb1ELb0ELb0ELb1ELb0EEENS1_21CollectiveEpilogueFwdINS6_IJS8_SA_S9_EEENS6_IJNS7_ILi1EEESI_SI_EEESC_SE_Li256ELb1ELb1ELb0ELb0EEENS1_19SingleTileSchedulerILb1ELb0ELb1ELi128EEEEEEEEEvNT_6ParamsE,"ax",@progbits
	.sectioninfo	@"SHI_REGISTERS=255"
	.align	128
.text._ZN7cutlass13device_kernelIN5flash19enable_sm80_to_sm89INS1_16FlashAttnFwdSm80INS1_25CollectiveMainloopFwdSm80ILi8ELi1ELb1EN4cute5tupleIJNS5_1CILi128EEENS7_ILi64EEENS7_ILi256EEEEEELi256ENS_6half_tEfNS_4arch4Sm80ELb1ELb0ELb0ELb1ELb0ELb0ELb1ELb0EEENS1_21CollectiveEpilogueFwdINS6_IJS8_SA_S9_EEENS6_IJNS7_ILi1EEESI_SI_EEESC_SE_Li256ELb1ELb1ELb0ELb0EEENS1_19SingleTileSchedulerILb1ELb0ELb1ELi128EEEEEEEEEvNT_6ParamsE:
        .type           _ZN7cutlass13device_kernelIN5flash19enable_sm80_to_sm89INS1_16FlashAttnFwdSm80INS1_25CollectiveMainloopFwdSm80ILi8ELi1ELb1EN4cute5tupleIJNS5_1CILi128EEENS7_ILi64EEENS7_ILi256EEEEEELi256ENS_6half_tEfNS_4arch4Sm80ELb1ELb0ELb0ELb1ELb0ELb0ELb1ELb0EEENS1_21CollectiveEpilogueFwdINS6_IJS8_SA_S9_EEENS6_IJNS7_ILi1EEESI_SI_EEESC_SE_Li256ELb1ELb1ELb0ELb0EEENS1_19SingleTileSchedulerILb1ELb0ELb1ELi128EEEEEEEEEvNT_6ParamsE,@function
        .size           _ZN7cutlass13device_kernelIN5flash19enable_sm80_to_sm89INS1_16FlashAttnFwdSm80INS1_25CollectiveMainloopFwdSm80ILi8ELi1ELb1EN4cute5tupleIJNS5_1CILi128EEENS7_ILi64EEENS7_ILi256EEEEEELi256ENS_6half_tEfNS_4arch4Sm80ELb1ELb0ELb0ELb1ELb0ELb0ELb1ELb0EEENS1_21CollectiveEpilogueFwdINS6_IJS8_SA_S9_EEENS6_IJNS7_ILi1EEESI_SI_EEESC_SE_Li256ELb1ELb1ELb0ELb0EEENS1_19SingleTileSchedulerILb1ELb0ELb1ELi128EEEEEEEEEvNT_6ParamsE,(.L_x_1470 - _ZN7cutlass13device_kernelIN5flash19enable_sm80_to_sm89INS1_16FlashAttnFwdSm80INS1_25CollectiveMainloopFwdSm80ILi8ELi1ELb1EN4cute5tupleIJNS5_1CILi128EEENS7_ILi64EEENS7_ILi256EEEEEELi256ENS_6half_tEfNS_4arch4Sm80ELb1ELb0ELb0ELb1ELb0ELb0ELb1ELb0EEENS1_21CollectiveEpilogueFwdINS6_IJS8_SA_S9_EEENS6_IJNS7_ILi1EEESI_SI_EEESC_SE_Li256ELb1ELb1ELb0ELb0EEENS1_19SingleTileSchedulerILb1ELb0ELb1ELi128EEEEEEEEEvNT_6ParamsE)
        .other          _ZN7cutlass13device_kernelIN5flash19enable_sm80_to_sm89INS1_16FlashAttnFwdSm80INS1_25CollectiveMainloopFwdSm80ILi8ELi1ELb1EN4cute5tupleIJNS5_1CILi128EEENS7_ILi64EEENS7_ILi256EEEEEELi256ENS_6half_tEfNS_4arch4Sm80ELb1ELb0ELb0ELb1ELb0ELb0ELb1ELb0EEENS1_21CollectiveEpilogueFwdINS6_IJS8_SA_S9_EEENS6_IJNS7_ILi1EEESI_SI_EEESC_SE_Li256ELb1ELb1ELb0ELb0EEENS1_19SingleTileSchedulerILb1ELb0ELb1ELi128EEEEEEEEEvNT_6ParamsE,@"STO_CUDA_ENTRY STV_DEFAULT"
_ZN7cutlass13device_kernelIN5flash19enable_sm80_to_sm89INS1_16FlashAttnFwdSm80INS1_25CollectiveMainloopFwdSm80ILi8ELi1ELb1EN4cute5tupleIJNS5_1CILi128EEENS7_ILi64EEENS7_ILi256EEEEEELi256ENS_6half_tEfNS_4arch4Sm80ELb1ELb0ELb0ELb1ELb0ELb0ELb1ELb0EEENS1_21CollectiveEpilogueFwdINS6_IJS8_SA_S9_EEENS6_IJNS7_ILi1EEESI_SI_EEESC_SE_Li256ELb1ELb1ELb0ELb0EEENS1_19SingleTileSchedulerILb1ELb0ELb1ELi128EEEEEEEEEvNT_6ParamsE:
[----:B------:R-:W-:Y:S02]  /*0000*/  MOV R1, c[0x0][0x28] ;  /* 0x00000a0000017a02 */ /* 0x000fe40000000f00 */
[----:B------:R-:W1:Y:S01]  /*0010*/  S2R R97, SR_TID.X ;  /* 0x0000000000617919 */ /* 0x000e620000002100 */
[----:B------:R-:W-:Y:S01]  /*0020*/  IMAD.MOV.U32 R23, RZ, RZ, 0x4 ;  /* 0x00000004ff177424 */ /* 0x000fe200078e00ff */
[----:B------:R-:W2:Y:S01]  /*0030*/  S2UR UR6, SR_CTAID.X ;  /* 0x00000000000679c3 */ /* 0x000ea20000002500 */
[----:B------:R-:W-:Y:S01]  /*0040*/  ULDC.64 UR22, c[0x0][0x118] ;  /* 0x0000460000167ab9 */ /* 0x000fe20000000a00 */
[----:B------:R-:W3:Y:S01]  /*0050*/  S2R R5, SR_CTAID.Z ;  /* 0x0000000000057919 */ /* 0x000ee20000002700 */
[----:B------:R-:W-:Y:S02]  /*0060*/  IADD3 R1, R1, -0x130, RZ ;  /* 0xfffffed001017810 */ /* 0x000fe40007ffe0ff */
[----:B-1----:R-:W-:Y:S01]  /*0070*/  SHF.R.U32.HI R0, RZ, 0x5, R97 ;  /* 0x00000005ff007819 */ /* 0x002fe20000011661 */
[----:B---3--:R-:W-:-:S05]  /*0080*/  IMAD.WIDE R2, R5, R23, c[0x0][0x568] ;  /* 0x00015a0005027625 */ /* 0x008fca00078e0217 */
[----:B------:R-:W1:Y:S02]  /*0090*/  SHFL.IDX PT, R0, R0, RZ, 0x1f ;  /* 0x00001fff00007589 */ /* 0x000e6400000e0000 */
[----:B-1----:R-:W-:-:S13]  /*00a0*/  ISETP.NE.AND P0, PT, R0, RZ, PT ;  /* 0x000000ff0000720c */ /* 0x002fda0003f05270 */
[----:B--2---:R-:W-:Y:S05]  /*00b0*/  @!P0 BRA `(.L_x_522) ;  /* 0x0000014000008947 */ /* 0x004fea0003800000 */
[----:B------:R-:W-:-:S04]  /*00c0*/  ISETP.NE.U32.AND P0, PT, RZ, c[0x0][0x568], PT ;  /* 0x00015a00ff007a0c */ /* 0x000fc80003f05070 */
[----:B------:R-:W-:-:S13]  /*00d0*/  ISETP.NE.AND.EX P0, PT, RZ, c[0x0][0x56c], PT, P0 ;  /* 0x00015b00ff007a0c */ /* 0x000fda0003f05300 */
[----:B------:R-:W-:Y:S05]  /*00e0*/  @!P0 BRA `(.L_x_523) ;  /* 0x0000002000008947 */ /* 0x000fea0003800000 */
[----:B------:R1:W5:Y:S01]  /*00f0*/  LDG.E R0, [R2.64] ;  /* 0x0000001602007981 */ /* 0x000362000c1e1900 */
[----:B------:R-:W-:Y:S05]  /*0100*/  BRA `(.L_x_524) ;  /* 0x0000009000007947 */ /* 0x000fea0003800000 */
.L_x_523:
        /* <DEDUP_REMOVED lines=8> */
.L_x_525:
[----:B------:R-:W-:-:S04]  /*0190*/  MOV R0, c[0x0][0x54c] ;  /* 0x0001530000007a02 */ /* 0x000fc80000000f00 */
.L_x_524:
[----:B------:R-:W-:Y:S01]  /*01a0*/  USHF.L.U32 UR6, UR6, 0x7, URZ ;  /* 0x0000000706067899 */ /* 0x000fe2000800063f */
[----:B-----5:R-:W-:-:S05]  /*01b0*/  IMAD R0, R0, c[0x0][0x548], RZ ;  /* 0x0001520000007a24 */ /* 0x020fca00078e02ff */
[----:B------:R-:W-:-:S04]  /*01c0*/  ISETP.LE.AND P0, PT, R0, UR6, PT ;  /* 0x0000000600007c0c */ /* 0x000fc8000bf03270 */
[----:B------:R-:W-:-:S05]  /*01d0*/  SEL R0, R5, 0xffffffff, !P0 ;  /* 0xffffffff05007807 */ /* 0x000fca0004000000 */
[----:B------:R2:W-:Y:S01]  /*01e0*/  STL [R1+0xcc], R0 ;  /* 0x0000cc0001007387 */ /* 0x0005e20000100800 */
[----:B------:R-:W-:Y:S05]  /*01f0*/  BRA `(.L_x_526) ;  /* 0x0000013000007947 */ /* 0x000fea0003800000 */
.L_x_522:
[----:B------:R-:W-:-:S04]  /*0200*/  ISETP.NE.U32.AND P0, PT, RZ, c[0x0][0x568], PT ;  /* 0x00015a00ff007a0c */ /* 0x000fc80003f05070 */
[----:B------:R-:W-:-:S13]  /*0210*/  ISETP.NE.AND.EX P0, PT, RZ, c[0x0][0x56c], PT, P0 ;  /* 0x00015b00ff007a0c */ /* 0x000fda0003f05300 */
[----:B------:R-:W-:Y:S05]  /*0220*/  @!P0 BRA `(.L_x_527) ;  /* 0x0000002000008947 */ /* 0x000fea0003800000 */
[----:B------:R1:W5:Y:S01]  /*0230*/  LDG.E R0, [R2.64] ;  /* 0x0000001602007981 */ /* 0x000362000c1e1900 */
[----:B------:R-:W-:Y:S05]  /*0240*/  BRA `(.L_x_528) ;  /* 0x0000009000007947 */ /* 0x000fea0003800000 */
.L_x_527:
        /* <DEDUP_REMOVED lines=8> */
.L_x_529:
[----:B------:R-:W-:-:S04]  /*02d0*/  MOV R0, c[0x0][0x54c] ;  /* 0x0001530000007a02 */ /* 0x000fc80000000f00 */
.L_x_528:
[----:B------:R-:W-:Y:S01]  /*02e0*/  USHF.L.U32 UR6, UR6, 0x7, URZ ;  /* 0x0000000706067899 */ /* 0x000fe2000800063f */
[----:B-----5:R-:W-:-:S05]  /*02f0*/  IMAD R0, R0, c[0x0][0x548], RZ ;  /* 0x0001520000007a24 */ /* 0x020fca00078e02ff */
[----:B------:R-:W-:-:S04]  /*0300*/  ISETP.LE.AND P0, PT, R0, UR6, PT ;  /* 0x0000000600007c0c */ /* 0x000fc8000bf03270 */
[----:B------:R-:W-:-:S05]  /*0310*/  SEL R0, R5, 0xffffffff, !P0 ;  /* 0xffffffff05007807 */ /* 0x000fca0004000000 */
[----:B------:R2:W-:Y:S04]  /*0320*/  STL [R1+0xcc], R0 ;  /* 0x0000cc0001007387 */ /* 0x0005e80000100800 */
.L_x_526:
[----:B------:R-:W3:Y:S02]  /*0330*/  LDL R40, [R1+0xcc] ;  /* 0x0000cc0001287983 */ /* 0x000ee40000100800 */
[----:B---3--:R-:W-:-:S13]  /*0340*/  ISETP.GE.AND P0, PT, R40, RZ, PT ;  /* 0x000000ff2800720c */ /* 0x008fda0003f06270 */
[----:B------:R-:W-:Y:S05]  /*0350*/  @!P0 EXIT ;  /* 0x000000000000894d */ /* 0x000fea0003800000 */
[----:B------:R-:W-:Y:S02]  /*0360*/  ISETP.NE.U32.AND P1, PT, RZ, c[0x0][0x370], PT ;  /* 0x0000dc00ff007a0c */ /* 0x000fe40003f25070 */
[----:B------:R-:W-:Y:S02]  /*0370*/  ISETP.NE.U32.AND P0, PT, RZ, c[0x0][0x360], PT ;  /* 0x0000d800ff007a0c */ /* 0x000fe40003f05070 */
[----:B------:R-:W-:Y:S02]  /*0380*/  ISETP.NE.AND.EX P1, PT, RZ, c[0x0][0x374], PT, P1 ;  /* 0x0000dd00ff007a0c */ /* 0x000fe40003f25310 */
[----:B------:R-:W-:Y:S02]  /*0390*/  ISETP.NE.AND.EX P0, PT, RZ, c[0x0][0x364], PT, P0 ;  /* 0x0000d900ff007a0c */ /* 0x000fe40003f05300 */
[----:B------:R-:W-:Y:S02]  /*03a0*/  ISETP.NE.U32.AND P4, PT, RZ, c[0x0][0x348], PT ;  /* 0x0000d200ff007a0c */ /* 0x000fe40003f85070 */
[----:B------:R-:W-:-:S02]  /*03b0*/  ISETP.NE.U32.AND P3, PT, RZ, c[0x0][0x350], PT ;  /* 0x0000d400ff007a0c */ /* 0x000fc40003f65070 */
[----:B------:R-:W-:Y:S02]  /*03c0*/  ISETP.NE.AND.EX P4, PT, RZ, c[0x0][0x34c], PT, P4 ;  /* 0x0000d300ff007a0c */ /* 0x000fe40003f85340 */
[----:B------:R-:W-:-:S03]  /*03d0*/  ISETP.NE.AND.EX P3, PT, RZ, c[0x0][0x354], PT, P3 ;  /* 0x0000d500ff007a0c */ /* 0x000fc60003f65330 */
[----:B------:R-:W-:-:S04]  /*03e0*/  @P1 IMAD.WIDE R4, R40, R23, c[0x0][0x370] ;  /* 0x0000dc0028041625 */ /* 0x000fc800078e0217 */
[----:B-1----:R-:W-:Y:S01]  /*03f0*/  @P0 IMAD.WIDE R2, R40, R23, c[0x0][0x360] ;  /* 0x0000d80028020625 */ /* 0x002fe200078e0217 */
[----:B------:R1:W3:Y:S01]  /*0400*/  @P1 LDG.E R8, [R4.64] ;  /* 0x0000001604081981 */ /* 0x0002e2000c1e1900 */
[----:B------:R-:W-:-:S03]  /*0410*/  CS2R R6, SRZ ;  /* 0x0000000000067805 */ /* 0x000fc6000001ff00 */
[----:B--2---:R2:W4:Y:S01]  /*0420*/  @P0 LDG.E R0, [R2.64] ;  /* 0x0000001602000981 */ /* 0x004522000c1e1900 */
[----:B-1----:R-:W-:-:S04]  /*0430*/  IMAD.WIDE R4, R40, R23, c[0x0][0x348] ;  /* 0x0000d20028047625 */ /* 0x002fc800078e0217 */
[----:B--2---:R-:W-:Y:S01]  /*0440*/  IMAD.WIDE R2, R40, R23, c[0x0][0x350] ;  /* 0x0000d40028027625 */ /* 0x004fe200078e0217 */
[----:B------:R1:W5:Y:S04]  /*0450*/  @P4 LDG.E R6, [R4.64] ;  /* 0x0000001604064981 */ /* 0x000368000c1e1900 */
[----:B------:R1:W5:Y:S01]  /*0460*/  @P3 LDG.E R7, [R2.64] ;  /* 0x0000001602073981 */ /* 0x000362000c1e1900 */
[----:B------:R-:W-:Y:S02]  /*0470*/  UMOV UR7, URZ ;  /* 0x0000003f00077c82 */ /* 0x000fe40008000000 */
[----:B------:R-:W-:Y:S02]  /*0480*/  ULDC UR19, c[0x0][0x168] ;  /* 0x00005a0000137ab9 */ /* 0x000fe40000000800 */
[----:B------:R-:W-:Y:S01]  /*0490*/  ULDC UR10, c[0x0][0x1d0] ;  /* 0x00007400000a7ab9 */ /* 0x000fe20000000800 */
[----:B---3--:R1:W2:Y:S08]  /*04a0*/  @P1 R2UR UR7, R8 ;  /* 0x00000000080713c2 */ /* 0x0082b000000e0000 */
[----:B----4-:R1:W3:Y:S02]  /*04b0*/  @P0 R2UR UR19, R0 ;  /* 0x00000000001303c2 */ /* 0x0102e400000e0000 */
[----:B-123--:R-:W-:Y:S05]  /*04c0*/  @P0 BRA `(.L_x_530) ;  /* 0x0000006000000947 */ /* 0x00efea0003800000 */
[----:B------:R-:W-:Y:S05]  /*04d0*/  @!P4 BRA `(.L_x_530) ;  /* 0x000000500000c947 */ /* 0x000fea0003800000 */
[----:B------:R1:W2:Y:S04]  /*04e0*/  LDG.E R0, [R4.64] ;  /* 0x0000001604007981 */ /* 0x0002a8000c1e1900 */
[----:B-1----:R-:W3:Y:S01]  /*04f0*/  LDG.E R4, [R4.64+0x4] ;  /* 0x0000041604047981 */ /* 0x002ee2000c1e1900 */
[----:B--2---:R-:W1:Y:S08]  /*0500*/  R2UR UR19, R0 ;  /* 0x00000000001373c2 */ /* 0x004e7000000e0000 */
[----:B---3--:R-:W1:Y:S02]  /*0510*/  R2UR UR4, R4 ;  /* 0x00000000040473c2 */ /* 0x008e6400000e0000 */
[----:B-1----:R-:W-:-:S06]  /*0520*/  UIADD3 UR19, -UR19, UR4, URZ ;  /* 0x0000000413137290 */ /* 0x002fcc000fffe13f */
.L_x_530:
[----:B------:R-:W-:-:S04]  /*0530*/  ISETP.NE.U32.AND P0, PT, RZ, c[0x0][0x368], PT ;  /* 0x0000da00ff007a0c */ /* 0x000fc80003f05070 */
[----:B------:R-:W-:-:S13]  /*0540*/  ISETP.NE.AND.EX P0, PT, RZ, c[0x0][0x36c], PT, P0 ;  /* 0x0000db00ff007a0c */ /* 0x000fda0003f05300 */
[----:B------:R-:W-:Y:S05]  /*0550*/  @!P0 BRA `(.L_x_531) ;  /* 0x0000004000008947 */ /* 0x000fea0003800000 */
[----:B------:R-:W-:-:S05]  /*0560*/  IMAD.WIDE R2, R40, R23, c[0x0][0x368] ;  /* 0x0000da0028027625 */ /* 0x000fca00078e0217 */
[----:B------:R-:W2:Y:S02]  /*0570*/  LDG.E R0, [R2.64] ;  /* 0x0000001602007981 */ /* 0x000ea4000c1e1900 */
[----:B--2---:R1:W2:Y:S02]  /*0580*/  R2UR UR10, R0 ;  /* 0x00000000000a73c2 */ /* 0x0042a400000e0000 */
[----:B-12---:R-:W-:Y:S05]  /*0590*/  BRA `(.L_x_532) ;  /* 0x0000006000007947 */ /* 0x006fea0003800000 */
.L_x_531:
[----:B------:R-:W-:Y:S05]  /*05a0*/  @!P3 BRA `(.L_x_532) ;  /* 0x000000500000b947 */ /* 0x000fea0003800000 */
[----:B------:R1:W2:Y:S04]  /*05b0*/  LDG.E R0, [R2.64] ;  /* 0x0000001602007981 */ /* 0x0002a8000c1e1900 */
[----:B-1----:R-:W3:Y:S01]  /*05c0*/  LDG.E R2, [R2.64+0x4] ;  /* 0x0000041602027981 */ /* 0x002ee2000c1e1900 */
[----:B--2---:R-:W1:Y:S08]  /*05d0*/  R2UR UR10, R0 ;  /* 0x00000000000a73c2 */ /* 0x004e7000000e0000 */
[----:B---3--:R-:W1:Y:S02]  /*05e0*/  R2UR UR4, R2 ;  /* 0x00000000020473c2 */ /* 0x008e6400000e0000 */
[----:B-1----:R-:W-:-:S06]  /*05f0*/  UIADD3 UR10, -UR10, UR4, URZ ;  /* 0x000000040a0a7290 */ /* 0x002fcc000fffe13f */
.L_x_532:
[----:B------:R-:W-:Y:S01]  /*0600*/  ULDC UR4, c[0x0][0x2c4] ;  /* 0x0000b10000047ab9 */ /* 0x000fe20000000800 */
[----:B-----5:R-:W-:Y:S01]  /*0610*/  IADD3 R25, R7, UR7, RZ ;  /* 0x0000000707197c10 */ /* 0x020fe2000fffe0ff */
[----:B------:R-:W-:Y:S01]  /*0620*/  UISETP.NE.AND UP1, UPT, UR4, 0x1, UPT ;  /* 0x000000010400788c */ /* 0x000fe2000bf25270 */
[----:B------:R-:W-:Y:S01]  /*0630*/  PLOP3.LUT P1, PT, PT, PT, PT, 0x80, 0x0 ;  /* 0x000000000000781c */ /* 0x000fe20003f2f070 */
[----:B------:R-:W-:Y:S01]  /*0640*/  UIADD3 UR10, -UR7, UR10, URZ ;  /* 0x0000000a070a7290 */ /* 0x000fe2000fffe13f */
[----:B------:R-:W-:Y:S01]  /*0650*/  CS2R R10, SRZ ;  /* 0x00000000000a7805 */ /* 0x000fe2000001ff00 */
[----:B------:R-:W-:Y:S01]  /*0660*/  ULDC.64 UR4, c[0x0][0x2c8] ;  /* 0x0000b20000047ab9 */ /* 0x000fe20000000a00 */
[----:B------:R-:W-:Y:S01]  /*0670*/  IMAD.MOV.U32 R130, RZ, RZ, RZ ;  /* 0x000000ffff827224 */ /* 0x000fe200078e00ff */
[----:B------:R-:W-:Y:S01]  /*0680*/  UIADD3 UR7, UR10, 0x40, -UR19 ;  /* 0x000000400a077890 */ /* 0x000fe2000fffe813 */
[----:B------:R-:W-:Y:S01]  /*0690*/  CS2R R128, SRZ ;  /* 0x0000000000807805 */ /* 0x000fe2000001ff00 */
[----:B------:R-:W-:Y:S01]  /*06a0*/  CS2R R14, SRZ ;  /* 0x00000000000e7805 */ /* 0x000fe2000001ff00 */
[----:B------:R-:W-:Y:S01]  /*06b0*/  IMAD.MOV.U32 R126, RZ, RZ, RZ ;  /* 0x000000ffff7e7224 */ /* 0x000fe200078e00ff */
[----:B------:R-:W-:Y:S01]  /*06c0*/  CS2R R124, SRZ ;  /* 0x00000000007c7805 */ /* 0x000fe2000001ff00 */
[----:B------:R-:W-:Y:S01]  /*06d0*/  @UP1 UIADD3 UR8, UR6, 0x7f, URZ ;  /* 0x0000007f06081890 */ /* 0x000fe2000fffe03f */
[----:B------:R-:W-:Y:S01]  /*06e0*/  MOV R122, RZ ;  /* 0x000000ff007a7202 */ /* 0x000fe20000000f00 */
[----:B------:R-:W-:Y:S01]  /*06f0*/  CS2R R120, SRZ ;  /* 0x0000000000787805 */ /* 0x000fe2000001ff00 */
[----:B------:R-:W-:Y:S01]  /*0700*/  CS2R R12, SRZ ;  /* 0x00000000000c7805 */ /* 0x000fe2000001ff00 */
[----:B------:R-:W-:Y:S01]  /*0710*/  UIMAD.WIDE.U32 UR8, UR8, UR4, URZ ;  /* 0x00000004080872a5 */ /* 0x000fe2000f8e003f */
[----:B------:R-:W-:Y:S01]  /*0720*/  IMAD.MOV.U32 R118, RZ, RZ, RZ ;  /* 0x000000ffff767224 */ /* 0x000fe200078e00ff */
[----:B------:R-:W-:Y:S01]  /*0730*/  UIADD3 UR4, UR6, 0x7f, URZ ;  /* 0x0000007f06047890 */ /* 0x000fe2000fffe03f */
[----:B------:R-:W-:Y:S01]  /*0740*/  CS2R R116, SRZ ;  /* 0x0000000000747805 */ /* 0x000fe2000001ff00 */
[----:B------:R-:W-:Y:S01]  /*0750*/  @UP1 USHF.R.U32.HI UR4, URZ, UR5, UR9 ;  /* 0x000000053f041299 */ /* 0x000fe20008011609 */
[----:B------:R-:W-:Y:S01]  /*0760*/  CS2R R16, SRZ ;  /* 0x0000000000107805 */ /* 0x000fe2000001ff00 */
[----:B------:R-:W-:Y:S01]  /*0770*/  UIADD3 UR5, UR10, 0x3f, URZ ;  /* 0x0000003f0a057890 */ /* 0x000fe2000fffe03f */
[----:B------:R-:W-:Y:S01]  /*0780*/  MOV R114, RZ ;  /* 0x000000ff00727202 */ /* 0x000fe20000000f00 */
[----:B------:R-:W-:Y:S01]  /*0790*/  UIADD3 UR7, UR7, UR4, URZ ;  /* 0x0000000407077290 */ /* 0x000fe2000fffe03f */
[----:B------:R-:W-:Y:S01]  /*07a0*/  CS2R R112, SRZ ;  /* 0x0000000000707805 */ /* 0x000fe2000001ff00 */
[----:B------:R-:W-:Y:S01]  /*07b0*/  USHF.R.S32.HI UR8, URZ, 0x1f, UR5 ;  /* 0x0000001f3f087899 */ /* 0x000fe20008011405 */
[----:B------:R-:W-:Y:S01]  /*07c0*/  CS2R R18, SRZ ;  /* 0x0000000000127805 */ /* 0x000fe2000001ff00 */
[----:B------:R-:W-:Y:S01]  /*07d0*/  USHF.R.S32.HI UR4, URZ, 0x1f, UR7 ;  /* 0x0000001f3f047899 */ /* 0x000fe20008011407 */
[----:B------:R-:W-:Y:S01]  /*07e0*/  IMAD.MOV.U32 R110, RZ, RZ, RZ ;  /* 0x000000ffff6e7224 */ /* 0x000fe200078e00ff */
[----:B------:R-:W-:Y:S01]  /*07f0*/  ULEA.HI UR8, UR8, UR5, URZ, 0x6 ;  /* 0x0000000508087291 */ /* 0x000fe2000f8f303f */
[----:B------:R-:W-:Y:S01]  /*0800*/  CS2R R108, SRZ ;  /* 0x00000000006c7805 */ /* 0x000fe2000001ff00 */
[----:B------:R-:W-:Y:S01]  /*0810*/  ULEA.HI UR4, UR4, UR7, URZ, 0x6 ;  /* 0x0000000704047291 */ /* 0x000fe2000f8f303f */
[----:B------:R-:W-:Y:S01]  /*0820*/  CS2R R106, SRZ ;  /* 0x00000000006a7805 */ /* 0x000fe2000001ff00 */
[----:B------:R-:W-:Y:S01]  /*0830*/  USHF.R.S32.HI UR8, URZ, 0x6, UR8 ;  /* 0x000000063f087899 */ /* 0x000fe20008011408 */
[----:B------:R-:W-:Y:S01]  /*0840*/  CS2R R104, SRZ ;  /* 0x0000000000687805 */ /* 0x000fe2000001ff00 */
[----:B------:R-:W-:Y:S01]  /*0850*/  USHF.R.S32.HI UR4, URZ, 0x6, UR4 ;  /* 0x000000063f047899 */ /* 0x000fe20008011404 */
[----:B------:R-:W-:Y:S01]  /*0860*/  CS2R R102, SRZ ;  /* 0x0000000000667805 */ /* 0x000fe2000001ff00 */
[----:B------:R-:W-:Y:S01]  /*0870*/  MOV R22, RZ ;  /* 0x000000ff00167202 */ /* 0x000fe20000000f00 */
[----:B------:R-:W-:Y:S01]  /*0880*/  IMAD.MOV.U32 R100, RZ, RZ, RZ ;  /* 0x000000ffff647224 */ /* 0x000fe200078e00ff */
[----:B------:R-:W-:Y:S01]  /*0890*/  UISETP.LT.AND UP0, UPT, UR8, UR4, UPT ;  /* 0x000000040800728c */ /* 0x000fe2000bf01270 */
[----:B------:R-:W-:Y:S01]  /*08a0*/  CS2R R98, SRZ ;  /* 0x0000000000627805 */ /* 0x000fe2000001ff00 */
[----:B------:R-:W-:Y:S01]  /*08b0*/  MOV R24, RZ ;  /* 0x000000ff00187202 */ /* 0x000fe20000000f00 */
[----:B------:R-:W-:Y:S01]  /*08c0*/  IMAD.MOV.U32 R96, RZ, RZ, RZ ;  /* 0x000000ffff607224 */ /* 0x000fe200078e00ff */
[----:B------:R-:W-:Y:S01]  /*08d0*/  USEL UR17, UR8, UR4, UP0 ;  /* 0x0000000408117287 */ /* 0x000fe20008000000 */
[----:B------:R-:W-:Y:S01]  /*08e0*/  CS2R R94, SRZ ;  /* 0x00000000005e7805 */ /* 0x000fe2000001ff00 */
[----:B------:R-:W-:Y:S01]  /*08f0*/  CS2R R92, SRZ ;  /* 0x00000000005c7805 */ /* 0x000fe2000001ff00 */
[----:B------:R-:W-:Y:S01]  /*0900*/  CS2R R90, SRZ ;  /* 0x00000000005a7805 */ /* 0x000fe2000001ff00 */
[----:B------:R-:W-:Y:S01]  /*0910*/  UISETP.GE.AND UP0, UPT, UR17, 0x1, UPT ;  /* 0x000000011100788c */ /* 0x000fe2000bf06270 */
[----:B------:R-:W-:Y:S01]  /*0920*/  CS2R R26, SRZ ;  /* 0x00000000001a7805 */ /* 0x000fe2000001ff00 */
[----:B------:R-:W-:Y:S01]  /*0930*/  MOV R88, RZ ;  /* 0x000000ff00587202 */ /* 0x000fe20000000f00 */
[----:B------:R-:W-:Y:S01]  /*0940*/  CS2R R86, SRZ ;  /* 0x0000000000567805 */ /* 0x000fe2000001ff00 */
[----:B------:R-:W-:Y:S01]  /*0950*/  IMAD.MOV.U32 R84, RZ, RZ, RZ ;  /* 0x000000ffff547224 */ /* 0x000fe200078e00ff */
[----:B------:R-:W-:Y:S01]  /*0960*/  CS2R R82, SRZ ;  /* 0x0000000000527805 */ /* 0x000fe2000001ff00 */
[----:B------:R-:W-:Y:S01]  /*0970*/  PLOP3.LUT P0, PT, PT, PT, UP0, 0x80, 0x0 ;  /* 0x000000000000781c */ /* 0x000fe20003f0f008 */
        /* <DEDUP_REMOVED lines=45> */
[----:B------:R-:W-:Y:S01]  /*0c50*/  ISETP.NE.U32.AND P2, PT, RZ, c[0x0][0x340], PT ;  /* 0x0000d000ff007a0c */ /* 0x000fe20003f45070 */
[----:B------:R-:W1:Y:S01]  /*0c60*/  S2R R26, SR_CTAID.Y ;  /* 0x00000000001a7919 */ /* 0x000e620000002600 */
[----:B------:R-:W-:-:S02]  /*0c70*/  SHF.R.S32.HI R90, RZ, 0x1f, R97 ;  /* 0x0000001fff5a7819 */ /* 0x000fc40000011461 */
[----:B------:R-:W-:Y:S02]  /*0c80*/  SHF.R.S32.HI R0, RZ, 0x1f, R6 ;  /* 0x0000001fff007819 */ /* 0x000fe40000011406 */
[----:B------:R-:W-:Y:S02]  /*0c90*/  PLOP3.LUT P1, PT, PT, PT, UP1, 0x80, 0x0 ;  /* 0x000000000000781c */ /* 0x000fe40003f2f018 */
[----:B------:R-:W-:Y:S02]  /*0ca0*/  PLOP3.LUT P0, PT, PT, PT, UP1, 0x80, 0x0 ;  /* 0x000000000000781c */ /* 0x000fe40003f0f018 */
[----:B------:R-:W-:Y:S01]  /*0cb0*/  SHF.R.S32.HI R11, RZ, 0x1f, R40 ;  /* 0x0000001fff0b7819 */ /* 0x000fe20000011428 */
[----:B------:R-:W-:Y:S01]  /*0cc0*/  UIADD3 UR9, UR17, -0x1, URZ ;  /* 0xffffffff11097890 */ /* 0x000fe2000fffe03f */
[----:B------:R-:W-:Y:S01]  /*0cd0*/  ISETP.NE.AND.EX P2, PT, RZ, c[0x0][0x344], PT, P2 ;  /* 0x0000d100ff007a0c */ /* 0x000fe20003f45320 */
[----:B------:R-:W-:Y:S02]  /*0ce0*/  ULDC UR4, c[0x0][0x2c4] ;  /* 0x0000b10000047ab9 */ /* 0x000fe40000000800 */
[----:B------:R-:W-:-:S10]  /*0cf0*/  ULDC.64 UR14, c[0x0][0x1e0] ;  /* 0x00007800000e7ab9 */ /* 0x000fd40000000a00 */
[----:B------:R-:W-:-:S05]  /*0d00*/  @P2 IMAD.WIDE R2, R40, R23, c[0x0][0x340] ;  /* 0x0000d00028022625 */ /* 0x000fca00078e0217 */
[----:B------:R2:W3:Y:S01]  /*0d10*/  @P2 LDG.E R12, [R2.64] ;  /* 0x00000016020c2981 */ /* 0x0004e2000c1e1900 */
[-C--:B------:R-:W-:Y:S01]  /*0d20*/  LEA.HI R5, R90, R97.reuse, RZ, 0x3 ;  /* 0x000000615a057211 */ /* 0x080fe200078f18ff */
[----:B------:R-:W-:Y:S01]  /*0d30*/  IMAD R0, R0, c[0x0][0x178], RZ ;  /* 0x00005e0000007a24 */ /* 0x000fe200078e02ff */
[----:B-1----:R-:W-:Y:S01]  /*0d40*/  SHF.R.S32.HI R27, RZ, 0x1f, R26 ;  /* 0x0000001fff1b7819 */ /* 0x002fe2000001141a */
[----:B------:R-:W-:Y:S01]  /*0d50*/  UIMAD UR4, UR19, UR4, URZ ;  /* 0x00000004130472a4 */ /* 0x000fe2000f8e023f */
[----:B------:R-:W-:Y:S01]  /*0d60*/  LOP3.LUT R4, R5, 0xfffffff8, RZ, 0xc0, !PT ;  /* 0xfffffff805047812 */ /* 0x000fe200078ec0ff */
[----:B------:R-:W-:Y:S01]  /*0d70*/  IMAD R0, R6, c[0x0][0x17c], R0 ;  /* 0x00005f0006007a24 */ /* 0x000fe200078e0200 */
[----:B------:R-:W-:Y:S01]  /*0d80*/  SHF.R.S32.HI R19, RZ, 0x3, R5 ;  /* 0x00000003ff137819 */ /* 0x000fe20000011405 */
[----:B------:R-:W-:Y:S01]  /*0d90*/  UMOV UR12, 0x6 ;  /* 0x00000006000c7882 */ /* 0x000fe20000000000 */
[----:B------:R-:W-:Y:S01]  /*0da0*/  LEA.HI R89, R90, R97, RZ, 0x5 ;  /* 0x000000615a597211 */ /* 0x000fe200078f28ff */
[----:B------:R-:W-:Y:S01]  /*0db0*/  IMAD.IADD R21, R97, 0x1, -R4 ;  /* 0x0000000161157824 */ /* 0x000fe200078e0a04 */
[----:B------:R-:W-:Y:S01]  /*0dc0*/  SEL R4, R40, RZ, !P4 ;  /* 0x000000ff28047207 */ /* 0x000fe20006000000 */
[----:B------:R-:W-:Y:S01]  /*0dd0*/  USHF.L.U32 UR8, UR14, 0x6, URZ ;  /* 0x000000060e087899 */ /* 0x000fe2000800063f */
[----:B------:R-:W-:Y:S01]  /*0de0*/  IADD3 R14, R19, UR6, RZ ;  /* 0x00000006130e7c10 */ /* 0x000fe2000fffe0ff */
[C---:B------:R-:W-:Y:S01]  /*0df0*/  IMAD R5, R21.reuse, 0x20, R19 ;  /* 0x0000002015057824 */ /* 0x040fe200078e0213 */
[----:B------:R-:W-:Y:S01]  /*0e00*/  USHF.L.U64.HI UR7, UR14, UR12, UR15 ;  /* 0x0000000c0e077299 */ /* 0x000fe2000801020f */
[----:B------:R-:W-:Y:S01]  /*0e10*/  IMAD.SHL.U32 R8, R21, 0x8, RZ ;  /* 0x0000000815087824 */ /* 0x000fe200078e00ff */
[----:B------:R-:W-:Y:S01]  /*0e20*/  USHF.R.S32.HI UR11, URZ, 0x1f, UR9 ;  /* 0x0000001f3f0b7899 */ /* 0x000fe20008011409 */
[----:B------:R-:W-:Y:S01]  /*0e30*/  IMAD.U32 R91, RZ, RZ, UR8 ;  /* 0x00000008ff5b7e24 */ /* 0x000fe2000f8e00ff */
[----:B------:R-:W-:Y:S01]  /*0e40*/  IADD3 R5, R5, UR6, RZ ;  /* 0x0000000605057c10 */ /* 0x000fe2000fffe0ff */
[----:B------:R-:W-:Y:S01]  /*0e50*/  UIMAD UR5, UR7, UR9, URZ ;  /* 0x00000009070572a4 */ /* 0x000fe2000f8e023f */
[C---:B------:R-:W-:Y:S01]  /*0e60*/  IADD3 R16, R8.reuse, 0x40, RZ ;  /* 0x0000004008107810 */ /* 0x040fe20007ffe0ff */
[----:B------:R-:W-:Y:S01]  /*0e70*/  USHF.L.U32 UR16, UR14, 0x5, URZ ;  /* 0x000000050e107899 */ /* 0x000fe2000800063f */
[C---:B------:R-:W-:Y:S01]  /*0e80*/  IADD3 R17, R8.reuse, 0x80, RZ ;  /* 0x0000008008117810 */ /* 0x040fe20007ffe0ff */
[----:B------:R-:W-:Y:S01]  /*0e90*/  @P1 IMAD.HI.U32 R7, R5, c[0x0][0x2c8], RZ ;  /* 0x0000b20005071a27 */ /* 0x000fe200078e00ff */
[----:B------:R-:W-:Y:S01]  /*0ea0*/  IADD3 R22, R8, 0xc0, RZ ;  /* 0x000000c008167810 */ /* 0x000fe20007ffe0ff */
[----:B------:R-:W-:Y:S01]  /*0eb0*/  UIMAD UR5, UR11, UR8, UR5 ;  /* 0x000000080b0572a4 */ /* 0x000fe2000f8e0205 */
[----:B------:R-:W-:Y:S01]  /*0ec0*/  BAR.SYNC.DEFER_BLOCKING 0x0 ;  /* 0x0000000000007b1d */ /* 0x000fe20000010000 */
[----:B--2---:R-:W-:Y:S01]  /*0ed0*/  IMAD.WIDE.U32 R2, R6, c[0x0][0x178], RZ ;  /* 0x00005e0006027a25 */ /* 0x004fe200078e00ff */
[----:B------:R-:W-:Y:S01]  /*0ee0*/  SEL R6, R11, RZ, !P4 ;  /* 0x000000ff0b067207 */ /* 0x000fe20006000000 */
[----:B------:R-:W-:Y:S01]  /*0ef0*/  UISETP.GE.AND UP0, UPT, UR17, 0x2, UPT ;  /* 0x000000021100788c */ /* 0x000fe2000bf06270 */
[----:B------:R-:W-:Y:S01]  /*0f00*/  ISETP.GE.AND P5, PT, R8, c[0x0][0x198], PT ;  /* 0x0000660008007a0c */ /* 0x000fe20003fa6270 */
[----:B------:R-:W-:Y:S01]  /*0f10*/  IMAD.IADD R3, R3, 0x1, R0 ;  /* 0x0000000103037824 */ /* 0x000fe200078e0200 */
[----:B------:R-:W-:Y:S01]  /*0f20*/  ISETP.GE.AND P4, PT, R16, c[0x0][0x198], PT ;  /* 0x0000660010007a0c */ /* 0x000fe20003f86270 */
[----:B------:R-:W-:Y:S01]  /*0f30*/  IMAD R0, R27, c[0x0][0x1b8], RZ ;  /* 0x00006e001b007a24 */ /* 0x000fe200078e02ff */
[----:B------:R-:W-:Y:S01]  /*0f40*/  SHF.R.S32.HI R88, RZ, 0x5, R89 ;  /* 0x00000005ff587819 */ /* 0x000fe20000011459 */
[----:B------:R-:W-:Y:S01]  /*0f50*/  IMAD.WIDE.U32 R2, R26, c[0x0][0x1b8], R2 ;  /* 0x00006e001a027a25 */ /* 0x000fe200078e0002 */
[----:B------:R-:W-:-:S03]  /*0f60*/  UIADD3 UR17, UR17, -0x2, URZ ;  /* 0xfffffffe11117890 */ /* 0x000fc6000fffe03f */
[----:B------:R-:W-:Y:S01]  /*0f70*/  IMAD R0, R26, c[0x0][0x1bc], R0 ;  /* 0x00006f001a007a24 */ /* 0x000fe200078e0200 */
[----:B------:R-:W-:Y:S01]  /*0f80*/  @UP0 UIMAD UR7, UR7, UR17, URZ ;  /* 0x00000011070702a4 */ /* 0x000fe2000f8e023f */
[----:B------:R-:W-:Y:S02]  /*0f90*/  IMAD R6, R6, c[0x0][0x1c0], RZ ;  /* 0x0000700006067a24 */ /* 0x000fe400078e02ff */
[----:B------:R-:W-:Y:S02]  /*0fa0*/  IMAD.IADD R3, R3, 0x1, R0 ;  /* 0x0000000103037824 */ /* 0x000fe400078e0200 */
[----:B------:R-:W-:Y:S01]  /*0fb0*/  IMAD.MOV.U32 R0, RZ, RZ, R5 ;  /* 0x000000ffff007224 */ /* 0x000fe200078e0005 */
        /* <DEDUP_REMOVED lines=15> */
[----:B------:R-:W-:Y:S01]  /*10b0*/  IMAD.WIDE.U32 R2, R4, c[0x0][0x1a8], R2 ;  /* 0x00006a0004027a25 */ /* 0x000fe200078e0002 */
[----:B------:R-:W-:Y:S02]  /*10c0*/  IADD3 R6, -R19, UR10, RZ ;  /* 0x0000000a13067c10 */ /* 0x000fe4000fffe1ff */
[----:B------:R-:W-:Y:S01]  /*10d0*/  LOP3.LUT R7, R0, 0x38, R8, 0xf8, !PT ;  /* 0x0000003800077812 */ /* 0x000fe200078ef808 */
[----:B------:R-:W-:Y:S01]  /*10e0*/  IMAD R9, R4, c[0x0][0x1ac], R5 ;  /* 0x00006b0004097a24 */ /* 0x000fe200078e0205 */
[----:B------:R-:W-:Y:S01]  /*10f0*/  SHF.R.U32.HI R4, RZ, 0x3, R0 ;  /* 0x00000003ff047819 */ /* 0x000fe20000011600 */
[----:B------:R-:W-:Y:S01]  /*1100*/  IMAD.U32 R5, RZ, RZ, UR9 ;  /* 0x00000009ff057e24 */ /* 0x000fe2000f8e00ff */
[C---:B------:R-:W-:Y:S01]  /*1110*/  LEA R18, P0, R2.reuse, c[0x0][0x160], 0x1 ;  /* 0x0000580002127a11 */ /* 0x040fe200078008ff */
[----:B------:R-:W-:Y:S01]  /*1120*/  IMAD.IADD R0, R3, 0x1, R9 ;  /* 0x0000000103007824 */ /* 0x000fe200078e0209 */
[----:B------:R-:W-:Y:S01]  /*1130*/  SHF.R.S32.HI R9, RZ, 0x1f, R8 ;  /* 0x0000001fff097819 */ /* 0x000fe20000011408 */
[----:B------:R-:W-:Y:S01]  /*1140*/  IMAD R20, R5, -0x40, R6 ;  /* 0xffffffc005147824 */ /* 0x000fe200078e0206 */
[----:B------:R-:W-:Y:S01]  /*1150*/  LOP3.LUT R5, R7, R4, RZ, 0x3c, !PT ;  /* 0x0000000407057212 */ /* 0x000fe200078e3cff */
[----:B------:R-:W-:Y:S01]  /*1160*/  SHFL.IDX PT, R6, R18, RZ, 0x181f ;  /* 0x00181fff12067589 */ /* 0x000fe200000e0000 */
[----:B------:R-:W-:-:S02]  /*1170*/  LEA.HI.X R15, R2, c[0x0][0x164], R0, 0x1, P0 ;  /* 0x00005900020f7a11 */ /* 0x000fc400000f0c00 */
[----:B------:R-:W-:Y:S02]  /*1180*/  ISETP.GE.AND P0, PT, R14, UR4, PT ;  /* 0x000000040e007c0c */ /* 0x000fe4000bf06270 */
[----:B------:R-:W-:Y:S01]  /*1190*/  LEA.HI R0, R90, R97, RZ, 0x6 ;  /* 0x000000615a007211 */ /* 0x000fe200078f30ff */
[----:B------:R-:W1:Y:S01]  /*11a0*/  SHFL.IDX PT, R7, R15, RZ, 0x181f ;  /* 0x00181fff0f077589 */ /* 0x000e6200000e0000 */
[----:B------:R-:W-:Y:S02]  /*11b0*/  IADD3 R4, R14, 0x20, RZ ;  /* 0x000000200e047810 */ /* 0x000fe40007ffe0ff */
[----:B------:R-:W-:Y:S02]  /*11c0*/  SHF.L.U32 R0, R0, 0x3, RZ ;  /* 0x0000000300007819 */ /* 0x000fe400000006ff */
[----:B------:R-:W-:Y:S02]  /*11d0*/  IADD3 R2, R14, 0x40, RZ ;  /* 0x000000400e027810 */ /* 0x000fe40007ffe0ff */
[----:B------:R-:W-:-:S02]  /*11e0*/  LOP3.LUT R10, R5, 0xfffffe00, R0, 0xf8, !PT ;  /* 0xfffffe00050a7812 */ /* 0x000fc400078ef800 */
[----:B------:R-:W-:Y:S02]  /*11f0*/  ISETP.GE.AND P1, PT, R4, UR4, PT ;  /* 0x0000000404007c0c */ /* 0x000fe4000bf26270 */
[----:B------:R-:W-:Y:S01]  /*1200*/  @!P0 SHF.R.S32.HI R5, RZ, 0x1f, R16 ;  /* 0x0000001fff058819 */ /* 0x000fe20000011410 */
[----:B------:R-:W-:Y:S01]  /*1210*/  IMAD.SHL.U32 R95, R10, 0x2, RZ ;  /* 0x000000020a5f7824 */ /* 0x000fe200078e00ff */
[----:B------:R-:W-:Y:S02]  /*1220*/  @!P0 SHF.R.S32.HI R4, RZ, 0x1f, R17 ;  /* 0x0000001fff048819 */ /* 0x000fe40000011411 */
[----:B------:R-:W-:Y:S02]  /*1230*/  ISETP.GE.AND P6, PT, R2, UR4, PT ;  /* 0x0000000402007c0c */ /* 0x000fe4000bfc6270 */
[----:B------:R-:W-:Y:S01]  /*1240*/  @!P0 SHF.R.S32.HI R0, RZ, 0x1f, R22 ;  /* 0x0000001fff008819 */ /* 0x000fe20000011416 */
[----:B------:R-:W-:Y:S01]  /*1250*/  STL [R1+0x48], R95 ;  /* 0x0000485f01007387 */ /* 0x000fe20000100800 */
[----:B------:R-:W-:-:S02]  /*1260*/  IADD3 R14, R14, 0x60, RZ ;  /* 0x000000600e0e7810 */ /* 0x000fc40007ffe0ff */
[----:B------:R-:W-:-:S04]  /*1270*/  @!P0 LEA.HI R0, R0, R22, RZ, 0x3 ;  /* 0x0000001600008211 */ /* 0x000fc800078f18ff */
[----:B------:R-:W-:Y:S02]  /*1280*/  @!P0 LOP3.LUT R0, R0, 0xfffffff8, RZ, 0xc0, !PT ;  /* 0xfffffff800008812 */ /* 0x000fe400078ec0ff */
[--C-:B---3--:R-:W-:Y:S01]  /*1290*/  @P2 SHF.R.S32.HI R3, RZ, 0x1f, R12.reuse ;  /* 0x0000001fff032819 */ /* 0x108fe2000001140c */
[----:B------:R-:W-:Y:S01]  /*12a0*/  @P2 IMAD.MOV.U32 R2, RZ, RZ, R12 ;  /* 0x000000ffff022224 */ /* 0x000fe200078e000c */
[----:B------:R-:W-:Y:S01]  /*12b0*/  @!P0 LEA.HI R12, R5, R16, RZ, 0x3 ;  /* 0x00000010050c8211 */ /* 0x000fe200078f18ff */
[----:B------:R-:W-:Y:S01]  /*12c0*/  @!P2 IMAD.MOV.U32 R2, RZ, RZ, R40 ;  /* 0x000000ffff02a224 */ /* 0x000fe200078e0028 */
[----:B------:R-:W-:Y:S01]  /*12d0*/  @!P0 LEA.HI R5, R4, R17, RZ, 0x3 ;  /* 0x0000001104058211 */ /* 0x000fe200078f18ff */
[----:B------:R-:W-:Y:S01]  /*12e0*/  @!P2 IMAD.MOV.U32 R3, RZ, RZ, R11 ;  /* 0x000000ffff03a224 */ /* 0x000fe200078e000b */
[----:B------:R-:W2:Y:S01]  /*12f0*/  SHFL.IDX PT, R4, R18, 0x1, 0x181f ;  /* 0x00381f0012047f89 */ /* 0x000ea200000e0000 */
[----:B------:R-:W-:Y:S02]  /*1300*/  @!P0 LOP3.LUT R12, R12, 0xfffffff8, RZ, 0xc0, !PT ;  /* 0xfffffff80c0c8812 */ /* 0x000fe400078ec0ff */
[----:B------:R-:W-:-:S02]  /*1310*/  @!P0 LOP3.LUT R10, R5, 0xfffffff8, RZ, 0xc0, !PT ;  /* 0xfffffff8050a8812 */ /* 0x000fc400078ec0ff */
[----:B------:R-:W-:Y:S01]  /*1320*/  SEL R23, R2, RZ, !P3 ;  /* 0x000000ff02177207 */ /* 0x000fe20005800000 */
[----:B------:R-:W3:Y:S01]  /*1330*/  SHFL.IDX PT, R5, R15, 0x1, 0x181f ;  /* 0x00381f000f057f89 */ /* 0x000ee200000e0000 */
[----:B------:R-:W-:Y:S01]  /*1340*/  SEL R24, R3, RZ, !P3 ;  /* 0x000000ff03187207 */ /* 0x000fe20005800000 */
[--C-:B-1----:R-:W-:Y:S01]  /*1350*/  @!P0 IMAD.WIDE R12, R12, 0x2, R6.reuse ;  /* 0x000000020c0c8825 */ /* 0x102fe200078e0206 */
[----:B------:R-:W-:Y:S02]  /*1360*/  @!P0 LEA R2, P2, R8, R6, 0x1 ;  /* 0x0000000608028211 */ /* 0x000fe400078408ff */
[----:B------:R-:W-:Y:S01]  /*1370*/  ISETP.GE.AND P3, PT, R17, c[0x0][0x198], PT ;  /* 0x0000660011007a0c */ /* 0x000fe20003f66270 */
[----:B------:R-:W-:Y:S01]  /*1380*/  @!P0 IMAD.WIDE R10, R10, 0x2, R6 ;  /* 0x000000020a0a8825 */ /* 0x000fe200078e0206 */
[----:B------:R-:W-:Y:S02]  /*1390*/  @!P0 LEA.HI.X R3, R8, R7, R9, 0x1, P2 ;  /* 0x0000000708038211 */ /* 0x000fe400010f0c09 */
[----:B------:R-:W-:Y:S01]  /*13a0*/  ISETP.GE.AND P2, PT, R22, c[0x0][0x198], PT ;  /* 0x0000660016007a0c */ /* 0x000fe20003f46270 */
[----:B------:R-:W-:Y:S01]  /*13b0*/  @!P0 IMAD.WIDE R6, R0, 0x2, R6 ;  /* 0x0000000200068825 */ /* 0x000fe200078e0206 */
[----:B------:R-:W-:Y:S01]  /*13c0*/  @!P1 SHF.R.S32.HI R0, RZ, 0x1f, R22 ;  /* 0x0000001fff009819 */ /* 0x000fe20000011416 */
[----:B------:R1:W-:Y:S03]  /*13d0*/  @!P0 LDGSTS.E.BYPASS.LTC128B.128 [R95+0x100], [R2.64], !P5 ;  /* 0x00100000025f8fae */ /* 0x0003e6000e901d56 */
[----:B------:R-:W-:Y:S01]  /*13e0*/  @!P1 LEA.HI R0, R0, R22, RZ, 0x3 ;  /* 0x0000001600009211 */ /* 0x000fe200078f18ff */
[----:B------:R4:W-:Y:S03]  /*13f0*/  @!P0 LDGSTS.E.BYPASS.LTC128B.128 [R95+0x4100], [R12.64], !P4 ;  /* 0x041000000c5f8fae */ /* 0x0009e6000e101d56 */
[----:B------:R-:W-:Y:S01]  /*1400*/  @!P1 LOP3.LUT R0, R0, 0xfffffff8, RZ, 0xc0, !PT ;  /* 0xfffffff800009812 */ /* 0x000fe200078ec0ff */
[----:B------:R5:W-:Y:S04]  /*1410*/  @!P0 LDGSTS.E.BYPASS.LTC128B.128 [R95+0x8100], [R10.64], !P3 ;  /* 0x081000000a5f8fae */ /* 0x000be8000d901d56 */
[----:B------:R2:W-:Y:S01]  /*1420*/  @!P0 LDGSTS.E.BYPASS.LTC128B.128 [R95+0xc100], [R6.64], !P2 ;  /* 0x0c100000065f8fae */ /* 0x0005e2000d101d56 */
[----:B-1----:R-:W-:-:S02]  /*1430*/  @!P1 SHF.R.S32.HI R3, RZ, 0x1f, R16 ;  /* 0x0000001fff039819 */ /* 0x002fc40000011410 */
[----:B------:R-:W-:Y:S02]  /*1440*/  @!P1 SHF.R.S32.HI R2, RZ, 0x1f, R17 ;  /* 0x0000001fff029819 */ /* 0x000fe40000011411 */
[----:B------:R-:W-:Y:S02]  /*1450*/  @!P1 LEA.HI R3, R3, R16, RZ, 0x3 ;  /* 0x0000001003039211 */ /* 0x000fe400078f18ff */
[----:B-----5:R-:W-:Y:S02]  /*1460*/  @!P1 LEA.HI R10, R2, R17, RZ, 0x3 ;  /* 0x00000011020a9211 */ /* 0x020fe400078f18ff */
[----:B------:R-:W1:Y:S01]  /*1470*/  SHFL.IDX PT, R2, R18, 0x2, 0x181f ;  /* 0x00581f0012027f89 */ /* 0x000e6200000e0000 */
[----:B----4-:R-:W-:Y:S02]  /*1480*/  @!P1 LOP3.LUT R12, R3, 0xfffffff8, RZ, 0xc0, !PT ;  /* 0xfffffff8030c9812 */ /* 0x010fe400078ec0ff */
[----:B--2---:R-:W-:Y:S01]  /*1490*/  @!P1 LEA R6, P0, R8, R4, 0x1 ;  /* 0x0000000408069211 */ /* 0x004fe200078008ff */
[----:B------:R-:W2:Y:S01]  /*14a0*/  SHFL.IDX PT, R3, R15, 0x2, 0x181f ;  /* 0x00581f000f037f89 */ /* 0x000ea200000e0000 */
[----:B------:R-:W-:Y:S01]  /*14b0*/  @!P1 LOP3.LUT R10, R10, 0xfffffff8, RZ, 0xc0, !PT ;  /* 0xfffffff80a0a9812 */ /* 0x000fe200078ec0ff */
[----:B---3--:R-:W-:Y:S01]  /*14c0*/  @!P1 IMAD.WIDE R12, R12, 0x2, R4 ;  /* 0x000000020c0c9825 */ /* 0x008fe200078e0204 */
[----:B------:R-:W-:-:S02]  /*14d0*/  @!P1 LEA.HI.X R7, R8, R5, R9, 0x1, P0 ;  /* 0x0000000508079211 */ /* 0x000fc400000f0c09 */
[----:B------:R-:W-:Y:S01]  /*14e0*/  ISETP.GE.AND P0, PT, R14, UR4, PT ;  /* 0x000000040e007c0c */ /* 0x000fe2000bf06270 */
[--C-:B------:R-:W-:Y:S01]  /*14f0*/  @!P1 IMAD.WIDE R10, R10, 0x2, R4.reuse ;  /* 0x000000020a0a9825 */ /* 0x100fe200078e0204 */
[----:B------:R-:W-:Y:S01]  /*1500*/  UMOV UR4, 0x5 ;  /* 0x0000000500047882 */ /* 0x000fe20000000000 */
[----:B------:R3:W-:Y:S01]  /*1510*/  @!P1 LDGSTS.E.BYPASS.LTC128B.128 [R95+0x1100], [R6.64], !P5 ;  /* 0x01100000065f9fae */ /* 0x0007e2000e901d56 */
[----:B------:R-:W-:Y:S01]  /*1520*/  USHF.L.U64.HI UR15, UR14, UR4, UR15 ;  /* 0x000000040e0f7299 */ /* 0x000fe2000801020f */
[----:B------:R-:W-:Y:S01]  /*1530*/  @!P1 IMAD.WIDE R4, R0, 0x2, R4 ;  /* 0x0000000200049825 */ /* 0x000fe200078e0204 */
[----:B------:R-:W-:Y:S01]  /*1540*/  @!P6 SHF.R.S32.HI R0, RZ, 0x1f, R22 ;  /* 0x0000001fff00e819 */ /* 0x000fe20000011416 */
[----:B------:R4:W-:Y:S03]  /*1550*/  @!P1 LDGSTS.E.BYPASS.LTC128B.128 [R95+0x5100], [R12.64], !P4 ;  /* 0x051000000c5f9fae */ /* 0x0009e6000e101d56 */
[----:B------:R-:W-:Y:S01]  /*1560*/  @!P6 LEA.HI R0, R0, R22, RZ, 0x3 ;  /* 0x000000160000e211 */ /* 0x000fe200078f18ff */
[----:B------:R2:W-:Y:S03]  /*1570*/  @!P1 LDGSTS.E.BYPASS.LTC128B.128 [R95+0x9100], [R10.64], !P3 ;  /* 0x091000000a5f9fae */ /* 0x0005e6000d901d56 */
[----:B------:R-:W-:Y:S01]  /*1580*/  @!P6 LOP3.LUT R0, R0, 0xfffffff8, RZ, 0xc0, !PT ;  /* 0xfffffff80000e812 */ /* 0x000fe200078ec0ff */
[----:B------:R5:W-:Y:S01]  /*1590*/  @!P1 LDGSTS.E.BYPASS.LTC128B.128 [R95+0xd100], [R4.64], !P2 ;  /* 0x0d100000045f9fae */ /* 0x000be2000d101d56 */
[----:B---3--:R-:W-:-:S04]  /*15a0*/  @!P6 SHF.R.S32.HI R6, RZ, 0x1f, R17 ;  /* 0x0000001fff06e819 */ /* 0x008fc80000011411 */
[----:B------:R-:W-:Y:S02]  /*15b0*/  @!P6 LEA.HI R7, R6, R17, RZ, 0x3 ;  /* 0x000000110607e211 */ /* 0x000fe400078f18ff */
[----:B-1----:R-:W-:Y:S02]  /*15c0*/  @!P6 LEA R6, P1, R8, R2, 0x1 ;  /* 0x000000020806e211 */ /* 0x002fe400078208ff */
[----:B----4-:R-:W-:Y:S01]  /*15d0*/  @!P6 LOP3.LUT R12, R7, 0xfffffff8, RZ, 0xc0, !PT ;  /* 0xfffffff8070ce812 */ /* 0x010fe200078ec0ff */
[----:B--2---:R-:W-:Y:S01]  /*15e0*/  @!P6 IMAD.WIDE R10, R0, 0x2, R2 ;  /* 0x00000002000ae825 */ /* 0x004fe200078e0202 */
[----:B------:R-:W-:Y:S02]  /*15f0*/  @!P6 LEA.HI.X R7, R8, R3, R9, 0x1, P1 ;  /* 0x000000030807e211 */ /* 0x000fe400008f0c09 */
[----:B-----5:R-:W-:Y:S01]  /*1600*/  @!P6 SHF.R.S32.HI R5, RZ, 0x1f, R16 ;  /* 0x0000001fff05e819 */ /* 0x020fe20000011410 */
[----:B------:R1:W-:Y:S01]  /*1610*/  SHFL.IDX PT, R4, R18, 0x3, 0x181f ;  /* 0x00781f0012047f89 */ /* 0x0003e200000e0000 */
[----:B------:R-:W-:Y:S01]  /*1620*/  @!P6 IMAD.WIDE R12, R12, 0x2, R2 ;  /* 0x000000020c0ce825 */ /* 0x000fe200078e0202 */
[----:B------:R-:W-:-:S02]  /*1630*/  SHF.R.S32.HI R0, RZ, 0x1f, R25 ;  /* 0x0000001fff007819 */ /* 0x000fc40000011419 */
[----:B------:R-:W-:Y:S01]  /*1640*/  @!P6 LEA.HI R14, R5, R16, RZ, 0x3 ;  /* 0x00000010050ee211 */ /* 0x000fe200078f18ff */
[----:B------:R2:W-:Y:S03]  /*1650*/  @!P6 LDGSTS.E.BYPASS.LTC128B.128 [R95+0x2100], [R6.64], !P5 ;  /* 0x02100000065fefae */ /* 0x0005e6000e901d56 */
[----:B------:R-:W-:Y:S01]  /*1660*/  @!P6 LOP3.LUT R14, R14, 0xfffffff8, RZ, 0xc0, !PT ;  /* 0xfffffff80e0ee812 */ /* 0x000fe200078ec0ff */
[----:B------:R3:W4:Y:S01]  /*1670*/  SHFL.IDX PT, R5, R15, 0x3, 0x181f ;  /* 0x00781f000f057f89 */ /* 0x00072200000e0000 */
[----:B-1----:R-:W-:-:S03]  /*1680*/  IADD3 R18, P1, R25, R19, RZ ;  /* 0x0000001319127210 */ /* 0x002fc60007f3e0ff */
[----:B---3--:R-:W-:Y:S01]  /*1690*/  @!P6 IMAD.WIDE R14, R14, 0x2, R2 ;  /* 0x000000020e0ee825 */ /* 0x008fe200078e0202 */
[----:B--2---:R-:W-:-:S04]  /*16a0*/  @!P0 SHF.R.S32.HI R6, RZ, 0x1f, R16 ;  /* 0x0000001fff068819 */ /* 0x004fc80000011410 */
[----:B------:R1:W-:Y:S01]  /*16b0*/  @!P6 LDGSTS.E.BYPASS.LTC128B.128 [R95+0x6100], [R14.64], !P4 ;  /* 0x061000000e5fefae */ /* 0x0003e2000e101d56 */
[----:B------:R-:W-:-:S03]  /*16c0*/  @!P0 LEA.HI R6, R6, R16, RZ, 0x3 ;  /* 0x0000001006068211 */ /* 0x000fc600078f18ff */
[----:B------:R2:W-:Y:S01]  /*16d0*/  @!P6 LDGSTS.E.BYPASS.LTC128B.128 [R95+0xa100], [R12.64], !P3 ;  /* 0x0a1000000c5fefae */ /* 0x0005e2000d901d56 */
[----:B------:R-:W-:-:S03]  /*16e0*/  @!P0 LOP3.LUT R6, R6, 0xfffffff8, RZ, 0xc0, !PT ;  /* 0xfffffff806068812 */ /* 0x000fc600078ec0ff */
[----:B------:R3:W-:Y:S01]  /*16f0*/  @!P6 LDGSTS.E.BYPASS.LTC128B.128 [R95+0xe100], [R10.64], !P2 ;  /* 0x0e1000000a5fefae */ /* 0x0007e2000d101d56 */
[----:B------:R-:W-:Y:S01]  /*1700*/  ISETP.GE.AND P6, PT, R20, 0x1, PT ;  /* 0x000000011400780c */ /* 0x000fe20003fc6270 */
[----:B----4-:R-:W-:Y:S01]  /*1710*/  @!P0 IMAD.WIDE R6, R6, 0x2, R4 ;  /* 0x0000000206068825 */ /* 0x010fe200078e0204 */
[----:B-1----:R-:W-:Y:S02]  /*1720*/  LEA.HI R14, R90, R97, RZ, 0x4 ;  /* 0x000000615a0e7211 */ /* 0x002fe400078f20ff */
[----:B--2---:R-:W-:Y:S02]  /*1730*/  LEA.HI.X.SX32 R13, R19, R0, 0x1, P1 ;  /* 0x00000000130d7211 */ /* 0x004fe400008f0eff */
[C---:B------:R-:W-:Y:S02]  /*1740*/  @!P0 LEA R2, P1, R8.reuse, R4, 0x1 ;  /* 0x0000000408028211 */ /* 0x040fe400078208ff */
[----:B------:R-:W-:Y:S01]  /*1750*/  SHF.R.S32.HI R12, RZ, 0x4, R14 ;  /* 0x00000004ff0c7819 */ /* 0x000fe2000001140e */
[----:B------:R-:W-:Y:S01]  /*1760*/  IMAD R0, R13, c[0x0][0x1e0], RZ ;  /* 0x000078000d007a24 */ /* 0x000fe200078e02ff */
[----:B------:R-:W-:-:S02]  /*1770*/  @!P0 LEA.HI.X R3, R8, R5, R9, 0x1, P1 ;  /* 0x0000000508038211 */ /* 0x000fc400008f0c09 */
[----:B---3--:R-:W-:Y:S01]  /*1780*/  LEA.HI R10, R14, R12, RZ, 0x1 ;  /* 0x0000000c0e0a7211 */ /* 0x008fe200078f08ff */
[----:B------:R-:W-:Y:S01]  /*1790*/  IMAD R11, R18, c[0x0][0x1e4], R0 ;  /* 0x00007900120b7a24 */ /* 0x000fe200078e0200 */
[----:B------:R-:W-:Y:S01]  /*17a0*/  @!P0 SHF.R.S32.HI R0, RZ, 0x1f, R17 ;  /* 0x0000001fff008819 */ /* 0x000fe20000011411 */
[----:B------:R1:W-:Y:S01]  /*17b0*/  @!P0 LDGSTS.E.BYPASS.LTC128B.128 [R95+0x3100], [R2.64], !P5 ;  /* 0x03100000025f8fae */ /* 0x0003e2000e901d56 */
[----:B------:R-:W-:Y:S02]  /*17c0*/  LOP3.LUT R10, R10, 0xfffffffe, RZ, 0xc0, !PT ;  /* 0xfffffffe0a0a7812 */ /* 0x000fe400078ec0ff */
[----:B------:R-:W-:Y:S01]  /*17d0*/  @!P0 LEA.HI R0, R0, R17, RZ, 0x3 ;  /* 0x0000001100008211 */ /* 0x000fe200078f18ff */
[----:B------:R2:W-:Y:S01]  /*17e0*/  @!P0 LDGSTS.E.BYPASS.LTC128B.128 [R95+0x7100], [R6.64], !P4 ;  /* 0x07100000065f8fae */ /* 0x0005e2000e101d56 */
[----:B------:R-:W-:Y:S01]  /*17f0*/  ISETP.GE.AND P1, PT, R20, 0x21, PT ;  /* 0x000000211400780c */ /* 0x000fe20003f26270 */
[----:B------:R-:W-:Y:S01]  /*1800*/  IMAD.IADD R12, R12, 0x1, -R10 ;  /* 0x000000010c0c7824 */ /* 0x000fe200078e0a0a */
[----:B------:R-:W-:Y:S01]  /*1810*/  ISETP.GE.AND P5, PT, R8, c[0x0][0x1d4], PT ;  /* 0x0000750008007a0c */ /* 0x000fe20003fa6270 */
[----:B------:R-:W-:Y:S01]  /*1820*/  IMAD R10, R27, c[0x0][0x1e8], RZ ;  /* 0x00007a001b0a7a24 */ /* 0x000fe200078e02ff */
[----:B------:R-:W-:-:S03]  /*1830*/  ISETP.GE.AND P4, PT, R16, c[0x0][0x1d4], PT ;  /* 0x0000750010007a0c */ /* 0x000fc60003f86270 */
[----:B------:R-:W-:Y:S02]  /*1840*/  IMAD R10, R26, c[0x0][0x1ec], R10 ;  /* 0x00007b001a0a7a24 */ /* 0x000fe400078e020a */
[----:B-1----:R-:W-:Y:S01]  /*1850*/  IMAD.WIDE.U32 R2, R18, c[0x0][0x1e0], R8 ;  /* 0x0000780012027a25 */ /* 0x002fe200078e0008 */
[----:B--2---:R-:W-:-:S03]  /*1860*/  @!P0 SHF.R.S32.HI R7, RZ, 0x1f, R22 ;  /* 0x0000001fff078819 */ /* 0x004fc60000011416 */
[----:B------:R-:W-:Y:S01]  /*1870*/  IMAD.IADD R3, R3, 0x1, R11 ;  /* 0x0000000103037824 */ /* 0x000fe200078e020b */
[----:B------:R-:W-:Y:S01]  /*1880*/  @!P0 LOP3.LUT R6, R0, 0xfffffff8, RZ, 0xc0, !PT ;  /* 0xfffffff800068812 */ /* 0x000fe200078ec0ff */
[----:B------:R-:W-:Y:S01]  /*1890*/  IMAD R11, R27, c[0x0][0x210], RZ ;  /* 0x000084001b0b7a24 */ /* 0x000fe200078e02ff */
[----:B------:R-:W-:Y:S01]  /*18a0*/  @!P0 LEA.HI R0, R7, R22, RZ, 0x3 ;  /* 0x0000001607008211 */ /* 0x000fe200078f18ff */
[----:B------:R-:W-:-:S03]  /*18b0*/  IMAD.WIDE.U32 R2, R26, c[0x0][0x1e8], R2 ;  /* 0x00007a001a027a25 */ /* 0x000fc600078e0002 */
[----:B------:R-:W-:Y:S01]  /*18c0*/  @!P0 LOP3.LUT R0, R0, 0xfffffff8, RZ, 0xc0, !PT ;  /* 0xfffffff800008812 */ /* 0x000fe200078ec0ff */
[----:B------:R-:W-:-:S04]  /*18d0*/  @!P0 IMAD.WIDE R6, R6, 0x2, R4 ;  /* 0x0000000206068825 */ /* 0x000fc800078e0204 */
[----:B------:R-:W-:Y:S01]  /*18e0*/  @!P0 IMAD.WIDE R4, R0, 0x2, R4 ;  /* 0x0000000200048825 */ /* 0x000fe200078e0204 */
[----:B------:R1:W-:Y:S01]  /*18f0*/  @!P0 LDGSTS.E.BYPASS.LTC128B.128 [R95+0xb100], [R6.64], !P3 ;  /* 0x0b100000065f8fae */ /* 0x0003e2000d901d56 */
[----:B------:R-:W-:Y:S02]  /*1900*/  ISETP.GE.AND P3, PT, R17, c[0x0][0x1d4], PT ;  /* 0x0000750011007a0c */ /* 0x000fe40003f66270 */
[----:B------:R-:W-:Y:S01]  /*1910*/  IMAD.IADD R3, R3, 0x1, R10 ;  /* 0x0000000103037824 */ /* 0x000fe200078e020a */
[----:B------:R2:W-:Y:S01]  /*1920*/  @!P0 LDGSTS.E.BYPASS.LTC128B.128 [R95+0xf100], [R4.64], !P2 ;  /* 0x0f100000045f8fae */ /* 0x0005e2000d101d56 */
[----:B------:R-:W-:Y:S01]  /*1930*/  IMAD R0, R24, c[0x0][0x1f0], RZ ;  /* 0x00007c0018007a24 */ /* 0x000fe200078e02ff */
[----:B------:R-:W-:Y:S01]  /*1940*/  LOP3.LUT R10, R14, 0xfffffff0, RZ, 0xc0, !PT ;  /* 0xfffffff00e0a7812 */ /* 0x000fe200078ec0ff */
[C---:B------:R-:W-:Y:S01]  /*1950*/  IMAD.WIDE.U32 R28, R23.reuse, c[0x0][0x1f0], R2 ;  /* 0x00007c00171c7a25 */ /* 0x040fe200078e0002 */
[----:B------:R-:W-:Y:S01]  /*1960*/  ISETP.GE.AND P2, PT, R22, c[0x0][0x1d4], PT ;  /* 0x0000750016007a0c */ /* 0x000fe20003f46270 */
[----:B------:R-:W0:Y:S02]  /*1970*/  LDGDEPBAR ;  /* 0x00000000000079af */ /* 0x000e240000000000 */
[----:B------:R-:W-:-:S02]  /*1980*/  IMAD R0, R23, c[0x0][0x1f4], R0 ;  /* 0x00007d0017007a24 */ /* 0x000fc400078e0200 */
[----:B------:R-:W-:Y:S01]  /*1990*/  IMAD.MOV.U32 R104, RZ, RZ, R28 ;  /* 0x000000ffff687224 */ /* 0x000fe200078e001c */
[----:B------:R3:W-:Y:S01]  /*19a0*/  STL.64 [R1+0xb0], R28 ;  /* 0x0000b01c01007387 */ /* 0x0007e20000100a00 */
[----:B------:R-:W-:Y:S02]  /*19b0*/  IMAD.IADD R105, R29, 0x1, R0 ;  /* 0x000000011d697824 */ /* 0x000fe400078e0200 */
[----:B------:R-:W-:Y:S02]  /*19c0*/  IMAD R0, R13, c[0x0][0x208], RZ ;  /* 0x000082000d007a24 */ /* 0x000fe400078e02ff */
[----:B------:R-:W-:Y:S01]  /*19d0*/  IMAD.WIDE.U32 R2, R91, UR9, R104 ;  /* 0x000000095b027c25 */ /* 0x000fe2000f8e0068 */
[----:B------:R-:W-:Y:S03]  /*19e0*/  STL.64 [R1+0x70], R104 ;  /* 0x0000706801007387 */ /* 0x000fe60000100a00 */
[----:B------:R-:W-:Y:S01]  /*19f0*/  IMAD.IADD R10, R97, 0x1, -R10 ;  /* 0x00000001610a7824 */ /* 0x000fe200078e0a0a */
[----:B------:R-:W-:Y:S01]  /*1a00*/  IADD3 R3, R3, UR5, RZ ;  /* 0x0000000503037c10 */ /* 0x000fe2000fffe0ff */
[----:B------:R-:W-:Y:S01]  /*1a10*/  IMAD R11, R26, c[0x0][0x214], R11 ;  /* 0x000085001a0b7a24 */ /* 0x000fe200078e020b */
[----:B------:R-:W-:Y:S01]  /*1a20*/  ULDC.64 UR4, c[0x0][0x208] ;  /* 0x0000820000047ab9 */ /* 0x000fe20000000a00 */
[C---:B-1----:R-:W-:Y:S01]  /*1a30*/  IMAD R6, R18.reuse, c[0x0][0x20c], R0 ;  /* 0x0000830012067a24 */ /* 0x042fe200078e0200 */
[----:B------:R-:W-:Y:S01]  /*1a40*/  SHF.L.U32 R7, R19, 0x3, RZ ;  /* 0x0000000313077819 */ /* 0x000fe200000006ff */
[----:B------:R-:W-:Y:S01]  /*1a50*/  IMAD.SHL.U32 R0, R21, 0x40, RZ ;  /* 0x0000004015007824 */ /* 0x000fe200078e00ff */
[----:B------:R-:W-:Y:S01]  /*1a60*/  UIMAD.WIDE.U32 UR20, UR9, UR4, URZ ;  /* 0x00000004091472a5 */ /* 0x000fe2000f8e003f */
[----:B--2---:R-:W-:Y:S01]  /*1a70*/  IMAD.WIDE.U32 R4, R18, c[0x0][0x208], R8 ;  /* 0x0000820012047a25 */ /* 0x004fe200078e0008 */
[----:B------:R-:W-:Y:S01]  /*1a80*/  @P6 LEA R8, P0, R2, c[0x0][0x1c8], 0x1 ;  /* 0x0000720002086a11 */ /* 0x000fe200078008ff */
[----:B------:R-:W-:Y:S01]  /*1a90*/  UIMAD UR11, UR11, UR4, URZ ;  /* 0x000000040b0b72a4 */ /* 0x000fe2000f8e023f */
[----:B------:R-:W-:Y:S01]  /*1aa0*/  LOP3.LUT R0, R0, 0x1c0, RZ, 0xc0, !PT ;  /* 0x000001c000007812 */ /* 0x000fe200078ec0ff */
[----:B------:R-:W-:Y:S01]  /*1ab0*/  IMAD.IADD R5, R5, 0x1, R6 ;  /* 0x0000000105057824 */ /* 0x000fe200078e0206 */
[C---:B------:R-:W-:Y:S01]  /*1ac0*/  @P6 LEA.HI.X R9, R2.reuse, c[0x0][0x1cc], R3, 0x1, P0 ;  /* 0x0000730002096a11 */ /* 0x040fe200000f0c03 */
[----:B------:R-:W-:Y:S01]  /*1ad0*/  UIMAD UR11, UR9, UR5, UR11 ;  /* 0x00000005090b72a4 */ /* 0x000fe2000f8e020b */
[----:B------:R-:W-:Y:S01]  /*1ae0*/  @P1 IADD3 R2, P0, R2, UR16, RZ ;  /* 0x0000001002021c10 */ /* 0x000fe2000ff1e0ff */
[----:B------:R-:W-:Y:S01]  /*1af0*/  USHF.L.U32 UR13, UR4, 0x6, URZ ;  /* 0x00000006040d7899 */ /* 0x000fe2000800063f */
[----:B------:R-:W-:Y:S01]  /*1b00*/  LOP3.LUT R7, R0, 0x8, R7, 0xf8, !PT ;  /* 0x0000000800077812 */ /* 0x000fe200078ef807 */
[----:B------:R1:W-:Y:S01]  /*1b10*/  @P6 LDGSTS.E.BYPASS.LTC128B.128 [R95+0x10100], [R8.64], !P5 ;  /* 0x10100000085f6fae */ /* 0x0003e2000e901d56 */
[----:B------:R-:W-:Y:S01]  /*1b20*/  SHF.R.U32.HI R0, RZ, 0x3, R0 ;  /* 0x00000003ff007819 */ /* 0x000fe20000011600 */
[----:B------:R-:W-:Y:S01]  /*1b30*/  UIADD3 UR11, UR21, UR11, URZ ;  /* 0x0000000b150b7290 */ /* 0x000fe2000fffe03f */
[----:B------:R-:W-:Y:S01]  /*1b40*/  @P1 IADD3.X R3, R3, UR15, RZ, P0, !PT ;  /* 0x0000000f03031c10 */ /* 0x000fe200087fe4ff */
[----:B------:R1:W-:Y:S01]  /*1b50*/  @P6 LDGSTS.E.BYPASS.LTC128B.128 [R95+0x12100], [R8.64+0x80], !P4 ;  /* 0x12100080085f6fae */ /* 0x0003e2000e101d56 */
[C---:B------:R-:W-:Y:S01]  /*1b60*/  @P1 LEA R6, P0, R2.reuse, c[0x0][0x1c8], 0x1 ;  /* 0x0000720002061a11 */ /* 0x040fe200078008ff */
[----:B------:R-:W-:Y:S01]  /*1b70*/  USHF.L.U64.HI UR12, UR4, UR12, UR5 ;  /* 0x0000000c040c7299 */ /* 0x000fe20008010205 */
[----:B------:R-:W-:Y:S01]  /*1b80*/  LOP3.LUT R0, R7, R0, RZ, 0x3c, !PT ;  /* 0x0000000007007212 */ /* 0x000fe200078e3cff */
[----:B------:R1:W-:Y:S01]  /*1b90*/  @P6 LDGSTS.E.BYPASS.LTC128B.128 [R95+0x14100], [R8.64+0x100], !P3 ;  /* 0x14100100085f6fae */ /* 0x0003e2000d901d56 */
[----:B------:R-:W-:Y:S01]  /*1ba0*/  @P1 LEA.HI.X R7, R2, c[0x0][0x1cc], R3, 0x1, P0 ;  /* 0x0000730002071a11 */ /* 0x000fe200000f0c03 */
[----:B------:R-:W-:Y:S01]  /*1bb0*/  IMAD.U32 R13, RZ, RZ, UR11 ;  /* 0x0000000bff0d7e24 */ /* 0x000fe2000f8e00ff */
[----:B------:R-:W-:Y:S01]  /*1bc0*/  SHF.R.S32.HI R2, RZ, 0x1f, R10 ;  /* 0x0000001fff027819 */ /* 0x000fe2000001140a */
[----:B------:R-:W-:Y:S01]  /*1bd0*/  IMAD R0, R12, 0x200, R0 ;  /* 0x000002000c007824 */ /* 0x000fe200078e0200 */
[----:B------:R-:W-:Y:S01]  /*1be0*/  LOP3.LUT P0, RZ, R21, 0x2, RZ, 0xc0, !PT ;  /* 0x0000000215ff7812 */ /* 0x000fe2000780c0ff */
[----:B------:R1:W-:Y:S01]  /*1bf0*/  @P6 LDGSTS.E.BYPASS.LTC128B.128 [R95+0x16100], [R8.64+0x180], !P2 ;  /* 0x16100180085f6fae */ /* 0x0003e2000d101d56 */
[----:B------:R-:W-:Y:S01]  /*1c00*/  LEA.HI R14, R2, R10, RZ, 0x3 ;  /* 0x0000000a020e7211 */ /* 0x000fe200078f18ff */
[----:B------:R-:W-:Y:S01]  /*1c10*/  IMAD.SHL.U32 R248, R0, 0x2, RZ ;  /* 0x0000000200f87824 */ /* 0x000fe200078e00ff */
[----:B------:R-:W-:Y:S01]  /*1c20*/  UIMAD UR11, UR9, -0x40, UR10 ;  /* 0xffffffc0090b78a4 */ /* 0x000fe2000f8e020a */
[----:B------:R2:W-:Y:S01]  /*1c30*/  @P1 LDGSTS.E.BYPASS.LTC128B.128 [R95+0x11100], [R6.64], !P5 ;  /* 0x11100000065f1fae */ /* 0x0005e2000e901d56 */
[----:B------:R-:W-:Y:S01]  /*1c40*/  LOP3.LUT R0, R14, 0xfffffff8, RZ, 0xc0, !PT ;  /* 0xfffffff80e007812 */ /* 0x000fe200078ec0ff */
[----:B------:R-:W-:Y:S01]  /*1c50*/  IMAD.WIDE.U32 R2, R26, c[0x0][0x210], R4 ;  /* 0x000084001a027a25 */ /* 0x000fe200078e0004 */
[C---:B------:R-:W-:Y:S01]  /*1c60*/  IADD3 R4, R248.reuse, 0x10100, RZ ;  /* 0x00010100f8047810 */ /* 0x040fe20007ffe0ff */
[----:B------:R2:W-:Y:S01]  /*1c70*/  @P1 LDGSTS.E.BYPASS.LTC128B.128 [R95+0x13100], [R6.64+0x80], !P4 ;  /* 0x13100080065f1fae */ /* 0x0005e2000e101d56 */
[----:B------:R-:W-:Y:S01]  /*1c80*/  IADD3 R94, R248, 0x10120, RZ ;  /* 0x00010120f85e7810 */ /* 0x000fe20007ffe0ff */
[----:B------:R-:W-:Y:S01]  /*1c90*/  IMAD.IADD R10, R10, 0x1, -R0 ;  /* 0x000000010a0a7824 */ /* 0x000fe200078e0a00 */
[----:B------:R-:W-:Y:S01]  /*1ca0*/  SEL R5, RZ, 0x1, P5 ;  /* 0x00000001ff057807 */ /* 0x000fe20002800000 */
[----:B------:R2:W-:Y:S01]  /*1cb0*/  @P1 LDGSTS.E.BYPASS.LTC128B.128 [R95+0x15100], [R6.64+0x100], !P3 ;  /* 0x15100100065f1fae */ /* 0x0005e2000d901d56 */
[----:B------:R-:W-:Y:S01]  /*1cc0*/  IMAD R0, R24, c[0x0][0x218], RZ ;  /* 0x0000860018007a24 */ /* 0x000fe200078e02ff */
[----:B------:R-:W-:Y:S01]  /*1cd0*/  @P0 IADD3 R94, R4, -0x20, RZ ;  /* 0xffffffe0045e0810 */ /* 0x000fe20007ffe0ff */
[----:B------:R-:W-:Y:S01]  /*1ce0*/  IMAD.IADD R3, R3, 0x1, R11 ;  /* 0x0000000103037824 */ /* 0x000fe200078e020b */
[----:B------:R2:W-:Y:S01]  /*1cf0*/  @P1 LDGSTS.E.BYPASS.LTC128B.128 [R95+0x17100], [R6.64+0x180], !P2 ;  /* 0x17100180065f1fae */ /* 0x0005e2000d101d56 */
[C---:B------:R-:W-:Y:S01]  /*1d00*/  IMAD R4, R23.reuse, c[0x0][0x21c], R0 ;  /* 0x0000870017047a24 */ /* 0x040fe200078e0200 */
[----:B------:R-:W-:Y:S01]  /*1d10*/  SEL R11, RZ, 0x4, P3 ;  /* 0x00000004ff0b7807 */ /* 0x000fe20001800000 */
[C---:B------:R-:W-:Y:S01]  /*1d20*/  IMAD.SHL.U32 R0, R10.reuse, 0x40, RZ ;  /* 0x000000400a007824 */ /* 0x040fe200078e00ff */
[----:B------:R-:W0:Y:S01]  /*1d30*/  LDGDEPBAR ;  /* 0x00000000000079af */ /* 0x000e220000000000 */
[----:B---3--:R-:W-:Y:S01]  /*1d40*/  IMAD.WIDE.U32 R28, R23, c[0x0][0x218], R2 ;  /* 0x00008600171c7a25 */ /* 0x008fe200078e0002 */
[----:B------:R-:W-:Y:S01]  /*1d50*/  LOP3.LUT P1, RZ, R10, 0x2, RZ, 0xc0, !PT ;  /* 0x000000020aff7812 */ /* 0x000fe2000782c0ff */
[----:B------:R-:W-:Y:S01]  /*1d60*/  UMOV UR4, 0xffffffc0 ;  /* 0xffffffc000047882 */ /* 0x000fe20000000000 */
[----:B------:R-:W-:Y:S01]  /*1d70*/  LOP3.LUT R0, R0, 0x1c0, RZ, 0xc0, !PT ;  /* 0x000001c000007812 */ /* 0x000fe200078ec0ff */
[----:B------:R-:W-:Y:S01]  /*1d80*/  IMAD.U32 R3, RZ, RZ, UR21 ;  /* 0x00000015ff037e24 */ /* 0x000fe2000f8e00ff */
[----:B------:R-:W-:Y:S01]  /*1d90*/  IADD3 R17, R29, R4, RZ ;  /* 0x000000041d117210 */ /* 0x000fe20007ffe0ff */
[----:B------:R-:W-:Y:S01]  /*1da0*/  IMAD.SHL.U32 R3, R12, 0x8, RZ ;  /* 0x000000080c037824 */ /* 0x000fe200078e00ff */
[----:B------:R-:W-:Y:S01]  /*1db0*/  SEL R12, RZ, 0x2, P4 ;  /* 0x00000002ff0c7807 */ /* 0x000fe20002000000 */
[----:B------:R-:W-:Y:S01]  /*1dc0*/  IMAD.U32 R2, RZ, RZ, UR20 ;  /* 0x00000014ff027e24 */ /* 0x000fe2000f8e00ff */
[----:B------:R-:W-:Y:S01]  /*1dd0*/  LOP3.LUT P6, RZ, R10, 0x4, RZ, 0xc0, !PT ;  /* 0x000000040aff7812 */ /* 0x000fe200078cc0ff */
[----:B------:R-:W-:Y:S01]  /*1de0*/  STL [R1+0x8], R94 ;  /* 0x0000085e01007387 */ /* 0x000fe20000100800 */
[----:B------:R-:W-:Y:S01]  /*1df0*/  LOP3.LUT R3, R0, 0x8, R3, 0xf8, !PT ;  /* 0x0000000800037812 */ /* 0x000fe200078ef803 */
[----:B------:R-:W-:Y:S01]  /*1e00*/  UIMAD UR4, UR9, UR4, 0x1 ;  /* 0x00000001090474a4 */ /* 0x000fe2000f8e0204 */
[----:B------:R-:W-:Y:S01]  /*1e10*/  SHF.R.U32.HI R0, RZ, 0x3, R0 ;  /* 0x00000003ff007819 */ /* 0x000fe20000011600 */
[----:B------:R-:W-:Y:S01]  /*1e20*/  STL.64 [R1+0xb8], R28 ;  /* 0x0000b81c01007387 */ /* 0x000fe20000100a00 */
[----:B------:R-:W-:-:S02]  /*1e30*/  IADD3 R11, R11, R12, R5 ;  /* 0x0000000c0b0b7210 */ /* 0x000fc40007ffe005 */
[----:B------:R-:W-:Y:S01]  /*1e40*/  LOP3.LUT R5, R3, R0, RZ, 0x3c, !PT ;  /* 0x0000000003057212 */ /* 0x000fe200078e3cff */
[----:B------:R-:W-:Y:S01]  /*1e50*/  IMAD.SHL.U32 R3, R14, 0x40, RZ ;  /* 0x000000400e037824 */ /* 0x000fe200078e00ff */
[C---:B------:R-:W-:Y:S01]  /*1e60*/  LEA R4, P0, R2.reuse, R28, 0x6 ;  /* 0x0000001c02047211 */ /* 0x040fe200078030ff */
[----:B------:R-:W-:Y:S01]  /*1e70*/  STL [R1+0x94], R17 ;  /* 0x0000941101007387 */ /* 0x000fe20000100800 */
[----:B------:R-:W-:Y:S02]  /*1e80*/  SEL R0, RZ, 0x8, P2 ;  /* 0x00000008ff007807 */ /* 0x000fe40001000000 */
[----:B------:R-:W-:Y:S01]  /*1e90*/  LEA.HI.X R2, R2, R17, R13, 0x6, P0 ;  /* 0x0000001102027211 */ /* 0x000fe200000f340d */
[----:B------:R-:W-:-:S04]  /*1ea0*/  DEPBAR.LE SB0, 0x1 ;  /* 0x000080400000791a */ /* 0x000fc80000000000 */
[----:B------:R-:W-:Y:S01]  /*1eb0*/  BAR.SYNC.DEFER_BLOCKING 0x0 ;  /* 0x0000000000007b1d */ /* 0x000fe20000010000 */
[C---:B--2---:R-:W-:Y:S01]  /*1ec0*/  LEA R6, P0, R4.reuse, c[0x0][0x1f8], 0x1 ;  /* 0x00007e0004067a11 */ /* 0x044fe200078008ff */
[----:B------:R-:W-:Y:S01]  /*1ed0*/  IMAD.IADD R11, R11, 0x1, R0 ;  /* 0x000000010b0b7824 */ /* 0x000fe200078e0200 */
[----:B------:R-:W-:Y:S01]  /*1ee0*/  LOP3.LUT R3, R5, 0xfffffe00, R3, 0xf8, !PT ;  /* 0xfffffe0005037812 */ /* 0x000fe200078ef803 */
[----:B------:R-:W-:Y:S01]  /*1ef0*/  IMAD.MOV.U32 R0, RZ, RZ, 0x20 ;  /* 0x00000020ff007424 */ /* 0x000fe200078e00ff */
[----:B------:R-:W-:Y:S01]  /*1f00*/  LEA.HI.X R7, R4, c[0x0][0x1fc], R2, 0x1, P0 ;  /* 0x00007f0004077a11 */ /* 0x000fe200000f0c02 */
[----:B------:R-:W-:Y:S01]  /*1f10*/  IMAD.MOV.U32 R4, RZ, RZ, 0x10 ;  /* 0x00000010ff047424 */ /* 0x000fe200078e00ff */
[----:B------:R-:W-:Y:S01]  /*1f20*/  IADD3 R5, -R19, UR11, RZ ;  /* 0x0000000b13057c10 */ /* 0x000fe2000fffe1ff */
[----:B------:R-:W-:Y:S01]  /*1f30*/  IMAD R232, R88, 0x400, R3 ;  /* 0x0000040058e87824 */ /* 0x000fe200078e0203 */
[----:B------:R-:W-:Y:S01]  /*1f40*/  SEL R0, R0, 0xffffffe0, !P6 ;  /* 0xffffffe000007807 */ /* 0x000fe20007000000 */
[----:B------:R-:W-:Y:S01]  /*1f50*/  IMAD.MOV.U32 R2, RZ, RZ, 0x40 ;  /* 0x00000040ff027424 */ /* 0x000fe200078e00ff */
[----:B------:R-:W-:Y:S01]  /*1f60*/  SEL R4, R4, 0xfffffff0, !P1 ;  /* 0xfffffff004047807 */ /* 0x000fe20004800000 */
[----:B------:R-:W-:Y:S01]  /*1f70*/  IMAD.SHL.U32 R249, R3, 0x2, RZ ;  /* 0x0000000203f97824 */ /* 0x000fe200078e00ff */
[C---:B------:R-:W-:Y:S01]  /*1f80*/  LEA R240, R232.reuse, 0x100, 0x1 ;  /* 0x00000100e8f07811 */ /* 0x040fe200078e08ff */
[----:B------:R-:W-:Y:S01]  /*1f90*/  IMAD.SHL.U32 R232, R232, 0x2, RZ ;  /* 0x00000002e8e87824 */ /* 0x000fe200078e00ff */
[----:B-1----:R-:W-:Y:S01]  /*1fa0*/  IADD3 R8, P0, R6, UR13, RZ ;  /* 0x0000000d06087c10 */ /* 0x002fe2000ff1e0ff */
[C-C-:B------:R-:W-:Y:S01]  /*1fb0*/  IMAD R250, R4.reuse, 0x2, R249.reuse ;  /* 0x0000000204fa7824 */ /* 0x140fe200078e02f9 */
[----:B------:R-:W-:Y:S01]  /*1fc0*/  LOP3.LUT P6, RZ, R11, 0x2, RZ, 0xc0, !PT ;  /* 0x000000020bff7812 */ /* 0x000fe200078cc0ff */
[--C-:B------:R-:W-:Y:S01]  /*1fd0*/  IMAD R236, R4, 0x2, R240.reuse ;  /* 0x0000000204ec7824 */ /* 0x100fe200078e02f0 */
[----:B------:R-:W-:Y:S01]  /*1fe0*/  ISETP.LT.OR P1, PT, R5, 0x1, P5 ;  /* 0x000000010500780c */ /* 0x000fe20002f21670 */
[C---:B------:R-:W-:Y:S01]  /*1ff0*/  IMAD R240, R0.reuse, 0x2, R240 ;  /* 0x0000000200f07824 */ /* 0x040fe200078e02f0 */
[----:B------:R-:W-:Y:S01]  /*2000*/  IADD3.X R9, R7, UR12, RZ, P0, !PT ;  /* 0x0000000c07097c10 */ /* 0x000fe200087fe4ff */
[C---:B------:R-:W-:Y:S01]  /*2010*/  IMAD R244, R0.reuse, 0x2, R236 ;  /* 0x0000000200f47824 */ /* 0x040fe200078e02ec */
[C---:B------:R-:W-:Y:S01]  /*2020*/  ISETP.LT.OR P0, PT, R5.reuse, 0x1, !P6 ;  /* 0x000000010500780c */ /* 0x040fe20007701670 */
[----:B------:R-:W-:Y:S01]  /*2030*/  LDSM.16.M88.4 R168, [R232+0x100] ;  /* 0x00010000e8a8783b */ /* 0x000fe20000000200 */
[----:B------:R-:W-:Y:S01]  /*2040*/  P2R R12, PR, RZ, 0x10 ;  /* 0x00000010ff0c7803 */ /* 0x000fe20000000000 */
[C---:B------:R-:W-:Y:S01]  /*2050*/  IMAD R124, R0.reuse, 0x2, R249 ;  /* 0x00000002007c7824 */ /* 0x040fe200078e02f9 */
[----:B------:R-:W-:Y:S01]  /*2060*/  ISETP.LT.OR P6, PT, R5, 0x21, !P6 ;  /* 0x000000210500780c */ /* 0x000fe200077c1670 */
[----:B------:R-:W-:Y:S01]  /*2070*/  LDSM.16.M88.4 R200, [R232+0x4100] ;  /* 0x00410000e8c8783b */ /* 0x000fe20000000200 */
[----:B------:R-:W-:-:S03]  /*2080*/  IMAD R252, R0, 0x2, R250 ;  /* 0x0000000200fc7824 */ /* 0x000fc600078e02fa */
[----:B------:R-:W-:Y:S04]  /*2090*/  LDSM.16.M88.4 R216, [R232+0x8100] ;  /* 0x00810000e8d8783b */ /* 0x000fe80000000200 */
[----:B------:R-:W-:Y:S04]  /*20a0*/  LDSM.16.M88.4 R172, [R236] ;  /* 0x00000000ecac783b */ /* 0x000fe80000000200 */
        /* <DEDUP_REMOVED lines=16> */
[----:B------:R-:W-:Y:S04]  /*21b0*/  LDSM.16.M88.4 R24, [R248+0x10900] ;  /* 0x01090000f818783b */ /* 0x000fe80000000200 */
[----:B------:R-:W1:Y:S04]  /*21c0*/  LDSM.16.M88.4 R28, [R248+0x11100] ;  /* 0x01110000f81c783b */ /* 0x000e680000000200 */
[----:B------:R-:W2:Y:S04]  /*21d0*/  LDSM.16.M88.4 R36, [R248+0x11900] ;  /* 0x01190000f824783b */ /* 0x000ea80000000200 */
[----:B------:R-:W-:Y:S04]  /*21e0*/  LDSM.16.M88.4 R44, [R94] ;  /* 0x000000005e2c783b */ /* 0x000fe80000000200 */
[----:B------:R-:W3:Y:S04]  /*21f0*/  LDSM.16.M88.4 R56, [R94+0x800] ;  /* 0x000800005e38783b */ /* 0x000ee80000000200 */
[----:B------:R-:W4:Y:S04]  /*2200*/  LDSM.16.M88.4 R64, [R94+0x1000] ;  /* 0x001000005e40783b */ /* 0x000f280000000200 */
[----:B------:R-:W5:Y:S04]  /*2210*/  LDSM.16.M88.4 R72, [R94+0x1800] ;  /* 0x001800005e48783b */ /* 0x000f680000000200 */
        /* <DEDUP_REMOVED lines=10> */
[----:B------:R-:W-:-:S04]  /*22c0*/  LOP3.LUT P0, RZ, R21, 0x4, RZ, 0xc0, !PT ;  /* 0x0000000415ff7812 */ /* 0x000fc8000780c0ff */
[----:B------:R-:W-:Y:S01]  /*22d0*/  SEL R2, R2, 0xffffffc0, !P0 ;  /* 0xffffffc002027807 */ /* 0x000fe20004000000 */
[C---:B------:R-:W-:Y:S01]  /*22e0*/  HMMA.16816.F32 R20, R168.reuse, R24, RZ ;  /* 0x00000018a814723c */ /* 0x040fe200000018ff */
[----:B------:R-:W-:Y:S02]  /*22f0*/  LOP3.LUT P0, RZ, R11, 0x8, RZ, 0xc0, !PT ;  /* 0x000000080bff7812 */ /* 0x000fe4000780c0ff */
[----:B------:R-:W-:Y:S01]  /*2300*/  IADD3 R251, R2, R94, RZ ;  /* 0x0000005e02fb7210 */ /* 0x000fe20007ffe0ff */
[----:B------:R-:W-:Y:S01]  /*2310*/  IMAD.IADD R92, R248, 0x1, R2 ;  /* 0x00000001f85c7824 */ /* 0x000fe200078e0202 */
[C---:B------:R-:W-:Y:S02]  /*2320*/  ISETP.LT.OR P4, PT, R5.reuse, 0x1, !P0 ;  /* 0x000000010500780c */ /* 0x040fe40004781670 */
[----:B------:R-:W-:Y:S01]  /*2330*/  ISETP.LT.OR P0, PT, R5, 0x21, !P0 ;  /* 0x000000210500780c */ /* 0x000fe20004701670 */
[----:B------:R-:W-:Y:S01]  /*2340*/  HMMA.16816.F32 R24, R168, R26, RZ ;  /* 0x0000001aa818723c */ /* 0x000fe200000018ff */
[----:B------:R-:W-:Y:S01]  /*2350*/  LOP3.LUT R2, R89, 0xffffffe0, RZ, 0xc0, !PT ;  /* 0xffffffe059027812 */ /* 0x000fe200078ec0ff */
[----:B------:R-:W-:Y:S04]  /*2360*/  STL [R1+0x4], R92 ;  /* 0x0000045c01007387 */ /* 0x000fe80000100800 */
[----:B------:R-:W-:-:S02]  /*2370*/  IMAD.IADD R2, R97, 0x1, -R2 ;  /* 0x0000000161027824 */ /* 0x000fc400078e0a02 */
[----:B------:R-:W-:Y:S02]  /*2380*/  HMMA.16816.F32 R40, R168, R30, RZ ;  /* 0x0000001ea828723c */ /* 0x000fe400000018ff */
[----:B------:R1:W-:Y:S01]  /*2390*/  LDGSTS.E.BYPASS.LTC128B.128 [R95+0x6100], [R6.64+0x180], !P4 ;  /* 0x06100180065f7fae */ /* 0x0003e2000e101d56 */
[----:B------:R-:W-:Y:S02]  /*23a0*/  ISETP.LT.OR P4, PT, R5, 0x21, P5 ;  /* 0x000000210500780c */ /* 0x000fe40002f81670 */
[----:B------:R-:W-:-:S03]  /*23b0*/  LEA.HI R5, R90, R97, RZ, 0x2 ;  /* 0x000000615a057211 */ /* 0x000fc600078f10ff */
[----:B--2---:R-:W-:Y:S01]  /*23c0*/  HMMA.16816.F32 R48, R168, R36, RZ ;  /* 0x00000024a830723c */ /* 0x004fe200000018ff */
[----:B------:R-:W-:-:S05]  /*23d0*/  LOP3.LUT R5, R5, 0xfffffffc, RZ, 0xc0, !PT ;  /* 0xfffffffc05057812 */ /* 0x000fca00078ec0ff */
[----:B------:R-:W-:Y:S02]  /*23e0*/  IMAD.IADD R5, R97, 0x1, -R5 ;  /* 0x0000000161057824 */ /* 0x000fe400078e0a05 */
[----:B------:R2:W-:Y:S01]  /*23f0*/  LDGSTS.E.BYPASS.LTC128B.128 [R95+0x1100], [R8.64], !P4 ;  /* 0x01100000085f7fae */ /* 0x0005e2000e101d56 */
[----:B------:R-:W-:Y:S01]  /*2400*/  ISETP.NE.AND P4, PT, R12, RZ, PT ;  /* 0x000000ff0c00720c */ /* 0x000fe20003f85270 */
[C---:B------:R-:W-:Y:S02]  /*2410*/  HMMA.16816.F32 R52, R168.reuse, R38, RZ ;  /* 0x00000026a834723c */ /* 0x040fe400000018ff */
[----:B------:R2:W-:Y:S04]  /*2420*/  LDGSTS.E.BYPASS.LTC128B.128 [R95+0x3100], [R8.64+0x80], !P6 ;  /* 0x03100080085f7fae */ /* 0x0005e8000f101d56 */
[----:B------:R2:W-:Y:S01]  /*2430*/  LDGSTS.E.BYPASS.LTC128B.128 [R95+0x5100], [R8.64+0x100], !P1 ;  /* 0x05100100085f7fae */ /* 0x0005e2000c901d56 */
[----:B------:R-:W-:Y:S01]  /*2440*/  PLOP3.LUT P1, PT, PT, PT, UP1, 0x80, 0x0 ;  /* 0x000000000000781c */ /* 0x000fe20003f2f018 */
[----:B------:R-:W-:Y:S02]  /*2450*/  HMMA.16816.F32 R12, R168, R16, RZ ;  /* 0x00000010a80c723c */ /* 0x000fe400000018ff */
[----:B------:R2:W-:Y:S01]  /*2460*/  LDGSTS.E.BYPASS.LTC128B.128 [R95+0x7100], [R8.64+0x180], !P0 ;  /* 0x07100180085f7fae */ /* 0x0005e2000c101d56 */
[----:B-1----:R-:W-:-:S02]  /*2470*/  SHF.R.S32.HI R6, RZ, 0x1f, R88 ;  /* 0x0000001fff067819 */ /* 0x002fc40000011458 */
[----:B------:R-:W-:Y:S01]  /*2480*/  LEA.HI R7, R5, R5, RZ, 0x1 ;  /* 0x0000000505077211 */ /* 0x000fe200078f08ff */
[----:B------:R-:W1:Y:S01]  /*2490*/  LDSM.16.M88.4 R68, [R92+0x10100] ;  /* 0x010100005c44783b */ /* 0x000e620000000200 */
[----:B------:R-:W-:Y:S01]  /*24a0*/  LEA.HI R6, R6, R88, RZ, 0x3 ;  /* 0x0000005806067211 */ /* 0x000fe200078f18ff */
[----:B------:R-:W-:Y:S01]  /*24b0*/  HMMA.16816.F32 R16, R168, R18, RZ ;  /* 0x00000012a810723c */ /* 0x000fe200000018ff */
[----:B------:R-:W-:Y:S01]  /*24c0*/  LOP3.LUT R7, R7, 0x1ffffffe, RZ, 0xc0, !PT ;  /* 0x1ffffffe07077812 */ /* 0x000fe200078ec0ff */
[----:B------:R-:W1:Y:S01]  /*24d0*/  LDSM.16.M88.4 R60, [R92+0x10900] ;  /* 0x010900005c3c783b */ /* 0x000e620000000200 */
[----:B------:R-:W-:-:S03]  /*24e0*/  PLOP3.LUT P0, PT, PT, PT, UP1, 0x80, 0x0 ;  /* 0x000000000000781c */ /* 0x000fc60003f0f018 */
[----:B------:R-:W1:Y:S01]  /*24f0*/  LDSM.16.M88.4 R76, [R92+0x11100] ;  /* 0x011100005c4c783b */ /* 0x000e620000000200 */
[----:B------:R-:W-:Y:S01]  /*2500*/  IMAD.IADD R7, R5, 0x1, -R7 ;  /* 0x0000000105077824 */ /* 0x000fe200078e0a07 */
[C---:B---3--:R-:W-:Y:S02]  /*2510*/  HMMA.16816.F32 R20, R172.reuse, R56, R20 ;  /* 0x00000038ac14723c */ /* 0x048fe40000001814 */
[----:B------:R-:W3:Y:S04]  /*2520*/  LDSM.16.M88.4 R80, [R92+0x11900] ;  /* 0x011900005c50783b */ /* 0x000ee80000000200 */
[----:B------:R-:W1:Y:S02]  /*2530*/  LDSM.16.M88.4 R84, [R251] ;  /* 0x00000000fb54783b */ /* 0x000e640000000200 */
[C---:B------:R-:W-:Y:S02]  /*2540*/  HMMA.16816.F32 R24, R172.reuse, R58, R24 ;  /* 0x0000003aac18723c */ /* 0x040fe40000001818 */
[----:B------:R-:W-:Y:S04]  /*2550*/  LDSM.16.M88.4 R56, [R248+0x13100] ;  /* 0x01310000f838783b */ /* 0x000fe80000000200 */
[----:B------:R-:W0:Y:S02]  /*2560*/  LDGDEPBAR ;  /* 0x00000000000079af */ /* 0x000e240000000000 */
[C---:B--2---:R-:W-:Y:S02]  /*2570*/  HMMA.16816.F32 R8, R172.reuse, R44, R12 ;  /* 0x0000002cac08723c */ /* 0x044fe4000000180c */
[----:B------:R-:W2:Y:S06]  /*2580*/  LDSM.16.M88.4 R12, [R251+0x800] ;  /* 0x00080000fb0c783b */ /* 0x000eac0000000200 */
[C---:B------:R-:W-:Y:S01]  /*2590*/  HMMA.16816.F32 R16, R172.reuse, R46, R16 ;  /* 0x0000002eac10723c */ /* 0x040fe20000001810 */
[----:B------:R-:W-:Y:S07]  /*25a0*/  LDSM.16.M88.4 R44, [R248+0x12900] ;  /* 0x01290000f82c783b */ /* 0x000fee0000000200 */
[C---:B----4-:R-:W-:Y:S08]  /*25b0*/  HMMA.16816.F32 R28, R172.reuse, R64, R32 ;  /* 0x00000040ac1c723c */ /* 0x050ff00000001820 */
[C---:B------:R-:W-:Y:S01]  /*25c0*/  HMMA.16816.F32 R32, R172.reuse, R66, R40 ;  /* 0x00000042ac20723c */ /* 0x040fe20000001828 */
[----:B------:R-:W-:Y:S07]  /*25d0*/  LDSM.16.M88.4 R64, [R248+0x13900] ;  /* 0x01390000f840783b */ /* 0x000fee0000000200 */
[C---:B-----5:R-:W-:Y:S01]  /*25e0*/  HMMA.16816.F32 R36, R172.reuse, R72, R48 ;  /* 0x00000048ac24723c */ /* 0x060fe20000001830 */
[----:B------:R-:W4:Y:S07]  /*25f0*/  LDSM.16.M88.4 R48, [R251+0x1000] ;  /* 0x00100000fb30783b */ /* 0x000f2e0000000200 */
[----:B------:R-:W-:Y:S01]  /*2600*/  HMMA.16816.F32 R40, R172, R74, R52 ;  /* 0x0000004aac28723c */ /* 0x000fe20000001834 */
[----:B------:R-:W5:Y:S04]  /*2610*/  LDSM.16.M88.4 R52, [R251+0x1800] ;  /* 0x00180000fb34783b */ /* 0x000f680000000200 */
[----:B------:R-:W-:Y:S03]  /*2620*/  LDSM.16.M88.4 R72, [R92+0x12100] ;  /* 0x012100005c48783b */ /* 0x000fe60000000200 */
[C---:B-1----:R-:W-:Y:S08]  /*2630*/  HMMA.16816.F32 R8, R192.reuse, R68, R8 ;  /* 0x00000044c008723c */ /* 0x042ff00000001808 */
[C---:B------:R-:W-:Y:S01]  /*2640*/  HMMA.16816.F32 R16, R192.reuse, R70, R16 ;  /* 0x00000046c010723c */ /* 0x040fe20000001810 */
[----:B------:R-:W1:Y:S07]  /*2650*/  LDSM.16.M88.4 R68, [R248+0x12100] ;  /* 0x01210000f844783b */ /* 0x000e6e0000000200 */
[C---:B------:R-:W-:Y:S08]  /*2660*/  HMMA.16816.F32 R20, R192.reuse, R60, R20 ;  /* 0x0000003cc014723c */ /* 0x040ff00000001814 */
[C---:B------:R-:W-:Y:S01]  /*2670*/  HMMA.16816.F32 R24, R192.reuse, R62, R24 ;  /* 0x0000003ec018723c */ /* 0x040fe20000001818 */
[----:B------:R-:W-:Y:S07]  /*2680*/  LDSM.16.M88.4 R60, [R94+0x3800] ;  /* 0x003800005e3c783b */ /* 0x000fee0000000200 */
[C---:B------:R-:W-:Y:S08]  /*2690*/  HMMA.16816.F32 R28, R192.reuse, R76, R28 ;  /* 0x0000004cc01c723c */ /* 0x040ff0000000181c */
[C---:B------:R-:W-:Y:S01]  /*26a0*/  HMMA.16816.F32 R32, R192.reuse, R78, R32 ;  /* 0x0000004ec020723c */ /* 0x040fe20000001820 */
[----:B------:R-:W1:Y:S07]  /*26b0*/  LDSM.16.M88.4 R76, [R94+0x2000] ;  /* 0x002000005e4c783b */ /* 0x000e6e0000000200 */
[C---:B---3--:R-:W-:Y:S08]  /*26c0*/  HMMA.16816.F32 R36, R192.reuse, R80, R36 ;  /* 0x00000050c024723c */ /* 0x048ff00000001824 */
[----:B------:R-:W-:Y:S01]  /*26d0*/  HMMA.16816.F32 R40, R192, R82, R40 ;  /* 0x00000052c028723c */ /* 0x000fe20000001828 */
[----:B------:R-:W-:Y:S07]  /*26e0*/  LDSM.16.M88.4 R80, [R251+0x2000] ;  /* 0x00200000fb50783b */ /* 0x000fee0000000200 */
[C---:B------:R-:W-:Y:S08]  /*26f0*/  HMMA.16816.F32 R8, R196.reuse, R84, R8 ;  /* 0x00000054c408723c */ /* 0x040ff00000001808 */
[C---:B------:R-:W-:Y:S08]  /*2700*/  HMMA.16816.F32 R16, R196.reuse, R86, R16 ;  /* 0x00000056c410723c */ /* 0x040ff00000001810 */
[C---:B--2---:R-:W-:Y:S08]  /*2710*/  HMMA.16816.F32 R20, R196.reuse, R12, R20 ;  /* 0x0000000cc414723c */ /* 0x044ff00000001814 */
[C---:B------:R-:W-:Y:S01]  /*2720*/  HMMA.16816.F32 R24, R196.reuse, R14, R24 ;  /* 0x0000000ec418723c */ /* 0x040fe20000001818 */
[----:B------:R-:W2:Y:S07]  /*2730*/  LDSM.16.M88.4 R12, [R94+0x2800] ;  /* 0x002800005e0c783b */ /* 0x000eae0000000200 */
[C---:B----4-:R-:W-:Y:S08]  /*2740*/  HMMA.16816.F32 R28, R196.reuse, R48, R28 ;  /* 0x00000030c41c723c */ /* 0x050ff0000000181c */
[C---:B------:R-:W-:Y:S01]  /*2750*/  HMMA.16816.F32 R32, R196.reuse, R50, R32 ;  /* 0x00000032c420723c */ /* 0x040fe20000001820 */
[----:B------:R-:W-:Y:S07]  /*2760*/  LDSM.16.M88.4 R48, [R92+0x12900] ;  /* 0x012900005c30783b */ /* 0x000fee0000000200 */
[C---:B-----5:R-:W-:Y:S08]  /*2770*/  HMMA.16816.F32 R36, R196.reuse, R52, R36 ;  /* 0x00000034c424723c */ /* 0x060ff00000001824 */
[----:B------:R-:W-:Y:S01]  /*2780*/  HMMA.16816.F32 R40, R196, R54, R40 ;  /* 0x00000036c428723c */ /* 0x000fe20000001828 */
[----:B------:R-:W3:Y:S07]  /*2790*/  LDSM.16.M88.4 R52, [R94+0x3000] ;  /* 0x003000005e34783b */ /* 0x000eee0000000200 */
[C---:B-1----:R-:W-:Y:S08]  /*27a0*/  HMMA.16816.F32 R8, R200.reuse, R68, R8 ;  /* 0x00000044c808723c */ /* 0x042ff00000001808 */
[C---:B------:R-:W-:Y:S01]  /*27b0*/  HMMA.16816.F32 R16, R200.reuse, R70, R16 ;  /* 0x00000046c810723c */ /* 0x040fe20000001810 */
[----:B------:R-:W-:Y:S07]  /*27c0*/  LDSM.16.M88.4 R68, [R92+0x13900] ;  /* 0x013900005c44783b */ /* 0x000fee0000000200 */
[C---:B------:R-:W-:Y:S08]  /*27d0*/  HMMA.16816.F32 R20, R200.reuse, R44, R20 ;  /* 0x0000002cc814723c */ /* 0x040ff00000001814 */
[C---:B------:R-:W-:Y:S01]  /*27e0*/  HMMA.16816.F32 R24, R200.reuse, R46, R24 ;  /* 0x0000002ec818723c */ /* 0x040fe20000001818 */
[----:B------:R-:W-:Y:S07]  /*27f0*/  LDSM.16.M88.4 R44, [R251+0x2800] ;  /* 0x00280000fb2c783b */ /* 0x000fee0000000200 */
        /* <DEDUP_REMOVED lines=8> */
[----:B------:R-:W-:Y:S07]  /*2880*/  LDSM.16.M88.4 R76, [R248+0x14100] ;  /* 0x01410000f84c783b */ /* 0x000fee0000000200 */
[C---:B--2---:R-:W-:Y:S08]  /*2890*/  HMMA.16816.F32 R20, R204.reuse, R12, R20 ;  /* 0x0000000ccc14723c */ /* 0x044ff00000001814 */
[C---:B------:R-:W-:Y:S08]  /*28a0*/  HMMA.16816.F32 R24, R204.reuse, R14, R24 ;  /* 0x0000000ecc18723c */ /* 0x040ff00000001818 */
[C---:B---3--:R-:W-:Y:S08]  /*28b0*/  HMMA.16816.F32 R28, R204.reuse, R52, R28 ;  /* 0x00000034cc1c723c */ /* 0x048ff0000000181c */
[C---:B------:R-:W-:Y:S01]  /*28c0*/  HMMA.16816.F32 R32, R204.reuse, R54, R32 ;  /* 0x00000036cc20723c */ /* 0x040fe20000001820 */
[----:B------:R-:W2:Y:S07]  /*28d0*/  LDSM.16.M88.4 R52, [R251+0x3000] ;  /* 0x00300000fb34783b */ /* 0x000eae0000000200 */
[C---:B------:R-:W-:Y:S08]  /*28e0*/  HMMA.16816.F32 R36, R204.reuse, R60, R36 ;  /* 0x0000003ccc24723c */ /* 0x040ff00000001824 */
[----:B------:R-:W-:Y:S01]  /*28f0*/  HMMA.16816.F32 R40, R204, R62, R40 ;  /* 0x0000003ecc28723c */ /* 0x000fe20000001828 */
[----:B------:R-:W-:Y:S07]  /*2900*/  LDSM.16.M88.4 R60, [R248+0x15100] ;  /* 0x01510000f83c783b */ /* 0x000fee0000000200 */
[C---:B------:R-:W-:Y:S08]  /*2910*/  HMMA.16816.F32 R8, R208.reuse, R72, R8 ;  /* 0x00000048d008723c */ /* 0x040ff00000001808 */
[C---:B------:R-:W-:Y:S01]  /*2920*/  HMMA.16816.F32 R16, R208.reuse, R74, R16 ;  /* 0x0000004ad010723c */ /* 0x040fe20000001810 */
[----:B------:R-:W-:Y:S07]  /*2930*/  LDSM.16.M88.4 R72, [R248+0x15900] ;  /* 0x01590000f848783b */ /* 0x000fee0000000200 */
[C---:B------:R-:W-:Y:S08]  /*2940*/  HMMA.16816.F32 R20, R208.reuse, R48, R20 ;  /* 0x00000030d014723c */ /* 0x040ff00000001814 */
[C---:B------:R-:W-:Y:S01]  /*2950*/  HMMA.16816.F32 R24, R208.reuse, R50, R24 ;  /* 0x00000032d018723c */ /* 0x040fe20000001818 */
[----:B------:R-:W3:Y:S07]  /*2960*/  LDSM.16.M88.4 R48, [R248+0x14900] ;  /* 0x01490000f830783b */ /* 0x000eee0000000200 */
[C---:B-1----:R-:W-:Y:S08]  /*2970*/  HMMA.16816.F32 R28, R208.reuse, R56, R28 ;  /* 0x00000038d01c723c */ /* 0x042ff0000000181c */
[C---:B------:R-:W-:Y:S01]  /*2980*/  HMMA.16816.F32 R32, R208.reuse, R58, R32 ;  /* 0x0000003ad020723c */ /* 0x040fe20000001820 */
[----:B------:R-:W-:Y:S07]  /*2990*/  LDSM.16.M88.4 R56, [R94+0x5000] ;  /* 0x005000005e38783b */ /* 0x000fee0000000200 */
        /* <DEDUP_REMOVED lines=8> */
[----:B------:R-:W4:Y:S07]  /*2a20*/  LDSM.16.M88.4 R44, [R94+0x4800] ;  /* 0x004800005e2c783b */ /* 0x000f2e0000000200 */
[C---:B--2---:R-:W-:Y:S08]  /*2a30*/  HMMA.16816.F32 R28, R212.reuse, R52, R28 ;  /* 0x00000034d41c723c */ /* 0x044ff0000000181c */
[C---:B------:R-:W-:Y:S01]  /*2a40*/  HMMA.16816.F32 R32, R212.reuse, R54, R32 ;  /* 0x00000036d420723c */ /* 0x040fe20000001820 */
[----:B------:R-:W-:Y:S07]  /*2a50*/  LDSM.16.M88.4 R52, [R92+0x14900] ;  /* 0x014900005c34783b */ /* 0x000fee0000000200 */
[C---:B------:R-:W-:Y:S08]  /*2a60*/  HMMA.16816.F32 R36, R212.reuse, R64, R36 ;  /* 0x00000040d424723c */ /* 0x040ff00000001824 */
[----:B------:R-:W-:Y:S01]  /*2a70*/  HMMA.16816.F32 R40, R212, R66, R40 ;  /* 0x00000042d428723c */ /* 0x000fe20000001828 */
[----:B------:R-:W-:Y:S07]  /*2a80*/  LDSM.16.M88.4 R64, [R92+0x15100] ;  /* 0x015100005c40783b */ /* 0x000fee0000000200 */
[C---:B------:R-:W-:Y:S08]  /*2a90*/  HMMA.16816.F32 R16, R216.reuse, R76, R12 ;  /* 0x0000004cd810723c */ /* 0x040ff0000000180c */
[C---:B------:R-:W-:Y:S01]  /*2aa0*/  HMMA.16816.F32 R12, R216.reuse, R78, R8 ;  /* 0x0000004ed80c723c */ /* 0x040fe20000001808 */
[----:B------:R-:W2:Y:S07]  /*2ab0*/  LDSM.16.M88.4 R76, [R92+0x14100] ;  /* 0x014100005c4c783b */ /* 0x000eae0000000200 */
[C---:B---3--:R-:W-:Y:S08]  /*2ac0*/  HMMA.16816.F32 R8, R216.reuse, R48, R20 ;  /* 0x00000030d808723c */ /* 0x048ff00000001814 */
[C---:B------:R-:W-:Y:S01]  /*2ad0*/  HMMA.16816.F32 R24, R216.reuse, R50, R24 ;  /* 0x00000032d818723c */ /* 0x040fe20000001818 */
[----:B------:R-:W-:Y:S07]  /*2ae0*/  LDSM.16.M88.4 R48, [R251+0x4800] ;  /* 0x00480000fb30783b */ /* 0x000fee0000000200 */
[C---:B------:R-:W-:Y:S08]  /*2af0*/  HMMA.16816.F32 R28, R216.reuse, R60, R28 ;  /* 0x0000003cd81c723c */ /* 0x040ff0000000181c */
[C---:B------:R-:W-:Y:S01]  /*2b00*/  HMMA.16816.F32 R32, R216.reuse, R62, R32 ;  /* 0x0000003ed820723c */ /* 0x040fe20000001820 */
[----:B------:R-:W-:Y:S07]  /*2b10*/  LDSM.16.M88.4 R60, [R251+0x5000] ;  /* 0x00500000fb3c783b */ /* 0x000fee0000000200 */
[C---:B------:R-:W-:Y:S08]  /*2b20*/  HMMA.16816.F32 R36, R216.reuse, R72, R36 ;  /* 0x00000048d824723c */ /* 0x040ff00000001824 */
[----:B------:R-:W-:Y:S01]  /*2b30*/  HMMA.16816.F32 R40, R216, R74, R40 ;  /* 0x0000004ad828723c */ /* 0x000fe20000001828 */
[----:B------:R-:W3:Y:S07]  /*2b40*/  LDSM.16.M88.4 R72, [R92+0x15900] ;  /* 0x015900005c48783b */ /* 0x000eee0000000200 */
[C---:B-1----:R-:W-:Y:S08]  /*2b50*/  HMMA.16816.F32 R20, R220.reuse, R80, R16 ;  /* 0x00000050dc14723c */ /* 0x042ff00000001810 */
[C---:B------:R-:W-:Y:S01]  /*2b60*/  HMMA.16816.F32 R16, R220.reuse, R82, R12 ;  /* 0x00000052dc10723c */ /* 0x040fe2000000180c */
[----:B------:R-:W1:Y:S07]  /*2b70*/  LDSM.16.M88.4 R80, [R251+0x4000] ;  /* 0x00400000fb50783b */ /* 0x000e6e0000000200 */
[C---:B----4-:R-:W-:Y:S08]  /*2b80*/  HMMA.16816.F32 R12, R220.reuse, R44, R8 ;  /* 0x0000002cdc0c723c */ /* 0x050ff00000001808 */
[C---:B------:R-:W-:Y:S01]  /*2b90*/  HMMA.16816.F32 R8, R220.reuse, R46, R24 ;  /* 0x0000002edc08723c */ /* 0x040fe20000001818 */
[----:B------:R-:W-:Y:S07]  /*2ba0*/  LDSM.16.M88.4 R44, [R248+0x16900] ;  /* 0x01690000f82c783b */ /* 0x000fee0000000200 */
[C---:B------:R-:W-:Y:S08]  /*2bb0*/  HMMA.16816.F32 R28, R220.reuse, R56, R28 ;  /* 0x00000038dc1c723c */ /* 0x040ff0000000181c */
[C---:B------:R-:W-:Y:S01]  /*2bc0*/  HMMA.16816.F32 R32, R220.reuse, R58, R32 ;  /* 0x0000003adc20723c */ /* 0x040fe20000001820 */
[----:B------:R-:W-:Y:S07]  /*2bd0*/  LDSM.16.M88.4 R56, [R248+0x17100] ;  /* 0x01710000f838783b */ /* 0x000fee0000000200 */
[C---:B------:R-:W-:Y:S08]  /*2be0*/  HMMA.16816.F32 R36, R220.reuse, R68, R36 ;  /* 0x00000044dc24723c */ /* 0x040ff00000001824 */
[----:B------:R-:W-:Y:S01]  /*2bf0*/  HMMA.16816.F32 R40, R220, R70, R40 ;  /* 0x00000046dc28723c */ /* 0x000fe20000001828 */
[----:B------:R-:W4:Y:S07]  /*2c00*/  LDSM.16.M88.4 R68, [R251+0x5800] ;  /* 0x00580000fb44783b */ /* 0x000f2e0000000200 */
[C---:B--2---:R-:W-:Y:S08]  /*2c10*/  HMMA.16816.F32 R24, R224.reuse, R76, R20 ;  /* 0x0000004ce018723c */ /* 0x044ff00000001814 */
[C---:B------:R-:W-:Y:S01]  /*2c20*/  HMMA.16816.F32 R20, R224.reuse, R78, R16 ;  /* 0x0000004ee014723c */ /* 0x040fe20000001810 */
[----:B------:R-:W2:Y:S07]  /*2c30*/  LDSM.16.M88.4 R76, [R248+0x16100] ;  /* 0x01610000f84c783b */ /* 0x000eae0000000200 */
[C---:B------:R-:W-:Y:S08]  /*2c40*/  HMMA.16816.F32 R16, R224.reuse, R52, R12 ;  /* 0x00000034e010723c */ /* 0x040ff0000000180c */
[C---:B------:R-:W-:Y:S01]  /*2c50*/  HMMA.16816.F32 R12, R224.reuse, R54, R8 ;  /* 0x00000036e00c723c */ /* 0x040fe20000001808 */
[----:B------:R-:W-:Y:S07]  /*2c60*/  LDSM.16.M88.4 R52, [R94+0x6800] ;  /* 0x006800005e34783b */ /* 0x000fee0000000200 */
[C---:B------:R-:W-:Y:S08]  /*2c70*/  HMMA.16816.F32 R8, R224.reuse, R64, R28 ;  /* 0x00000040e008723c */ /* 0x040ff0000000181c */
[C---:B------:R-:W-:Y:S01]  /*2c80*/  HMMA.16816.F32 R32, R224.reuse, R66, R32 ;  /* 0x00000042e020723c */ /* 0x040fe20000001820 */
[----:B------:R-:W5:Y:S07]  /*2c90*/  LDSM.16.M88.4 R64, [R248+0x17900] ;  /* 0x01790000f840783b */ /* 0x000f6e0000000200 */
[C---:B---3--:R-:W-:Y:S08]  /*2ca0*/  HMMA.16816.F32 R36, R224.reuse, R72, R36 ;  /* 0x00000048e024723c */ /* 0x048ff00000001824 */
[----:B------:R-:W-:Y:S01]  /*2cb0*/  HMMA.16816.F32 R40, R224, R74, R40 ;  /* 0x0000004ae028723c */ /* 0x000fe20000001828 */
[----:B------:R-:W-:Y:S07]  /*2cc0*/  LDSM.16.M88.4 R72, [R94+0x7800] ;  /* 0x007800005e48783b */ /* 0x000fee0000000200 */
        /* <DEDUP_REMOVED lines=8> */
[----:B------:R-:W3:Y:S07]  /*2d50*/  LDSM.16.M88.4 R60, [R94+0x7000] ;  /* 0x007000005e3c783b */ /* 0x000eee0000000200 */
[C---:B----4-:R-:W-:Y:S08]  /*2d60*/  HMMA.16816.F32 R36, R228.reuse, R68, R36 ;  /* 0x00000044e424723c */ /* 0x050ff00000001824 */
[----:B------:R-:W-:Y:S01]  /*2d70*/  HMMA.16816.F32 R40, R228, R70, R40 ;  /* 0x00000046e428723c */ /* 0x000fe20000001828 */
[----:B------:R-:W-:Y:S07]  /*2d80*/  LDSM.16.M88.4 R68, [R251+0x6000] ;  /* 0x00600000fb44783b */ /* 0x000fee0000000200 */
[C---:B--2---:R-:W-:Y:S08]  /*2d90*/  HMMA.16816.F32 R32, R232.reuse, R76, R28 ;  /* 0x0000004ce820723c */ /* 0x044ff0000000181c */
[C---:B------:R-:W-:Y:S08]  /*2da0*/  HMMA.16816.F32 R28, R232.reuse, R78, R24 ;  /* 0x0000004ee81c723c */ /* 0x040ff00000001818 */
[C---:B------:R-:W-:Y:S08]  /*2db0*/  HMMA.16816.F32 R24, R232.reuse, R44, R20 ;  /* 0x0000002ce818723c */ /* 0x040ff00000001814 */
[C---:B------:R-:W-:Y:S01]  /*2dc0*/  HMMA.16816.F32 R20, R232.reuse, R46, R16 ;  /* 0x0000002ee814723c */ /* 0x040fe20000001810 */
[----:B------:R-:W2:Y:S07]  /*2dd0*/  LDSM.16.M88.4 R44, [R92+0x16100] ;  /* 0x016100005c2c783b */ /* 0x000eae0000000200 */
[C---:B------:R-:W-:Y:S08]  /*2de0*/  HMMA.16816.F32 R16, R232.reuse, R56, R12 ;  /* 0x00000038e810723c */ /* 0x040ff0000000180c */
[C---:B------:R-:W-:Y:S01]  /*2df0*/  HMMA.16816.F32 R12, R232.reuse, R58, R8 ;  /* 0x0000003ae80c723c */ /* 0x040fe20000001808 */
[----:B------:R-:W4:Y:S07]  /*2e00*/  LDSM.16.M88.4 R56, [R92+0x17100] ;  /* 0x017100005c38783b */ /* 0x000f2e0000000200 */
[C---:B-----5:R-:W-:Y:S08]  /*2e10*/  HMMA.16816.F32 R8, R232.reuse, R64, R36 ;  /* 0x00000040e808723c */ /* 0x060ff00000001824 */
[----:B------:R-:W-:Y:S01]  /*2e20*/  HMMA.16816.F32 R40, R232, R66, R40 ;  /* 0x00000042e828723c */ /* 0x000fe20000001828 */
[----:B------:R-:W5:Y:S07]  /*2e30*/  LDSM.16.M88.4 R64, [R92+0x17900] ;  /* 0x017900005c40783b */ /* 0x000f6e0000000200 */
[C---:B-1----:R-:W-:Y:S08]  /*2e40*/  HMMA.16816.F32 R36, R236.reuse, R80, R32 ;  /* 0x00000050ec24723c */ /* 0x042ff00000001820 */
[C---:B------:R-:W-:Y:S08]  /*2e50*/  HMMA.16816.F32 R32, R236.reuse, R82, R28 ;  /* 0x00000052ec20723c */ /* 0x040ff0000000181c */
[C---:B------:R-:W-:Y:S08]  /*2e60*/  HMMA.16816.F32 R28, R236.reuse, R52, R24 ;  /* 0x00000034ec1c723c */ /* 0x040ff00000001818 */
[C---:B------:R-:W-:Y:S08]  /*2e70*/  HMMA.16816.F32 R24, R236.reuse, R54, R20 ;  /* 0x00000036ec18723c */ /* 0x040ff00000001814 */
[C---:B---3--:R-:W-:Y:S08]  /*2e80*/  HMMA.16816.F32 R20, R236.reuse, R60, R16 ;  /* 0x0000003cec14723c */ /* 0x048ff00000001810 */
[C---:B------:R-:W-:Y:S08]  /*2e90*/  HMMA.16816.F32 R16, R236.reuse, R62, R12 ;  /* 0x0000003eec10723c */ /* 0x040ff0000000180c */
[----:B------:R-:W-:Y:S08]  /*2ea0*/  HMMA.16816.F32 R8, R236, R72, R8 ;  /* 0x00000048ec08723c */ /* 0x000ff00000001808 */
[C---:B--2---:R-:W-:Y:S08]  /*2eb0*/  HMMA.16816.F32 R36, R240.reuse, R44, R36 ;  /* 0x0000002cf024723c */ /* 0x044ff00000001824 */
[C---:B------:R-:W-:Y:S08]  /*2ec0*/  HMMA.16816.F32 R32, R240.reuse, R46, R32 ;  /* 0x0000002ef020723c */ /* 0x040ff00000001820 */
[C---:B------:R-:W-:Y:S08]  /*2ed0*/  HMMA.16816.F32 R44, R240.reuse, R48, R28 ;  /* 0x00000030f02c723c */ /* 0x040ff0000000181c */
[C---:B----4-:R-:W-:Y:S08]  /*2ee0*/  HMMA.16816.F32 R28, R240.reuse, R56, R20 ;  /* 0x00000038f01c723c */ /* 0x050ff00000001814 */
[C---:B------:R-:W-:Y:S01]  /*2ef0*/  HMMA.16816.F32 R52, R240.reuse, R58, R16 ;  /* 0x0000003af034723c */ /* 0x040fe20000001810 */
[----:B------:R-:W1:Y:S07]  /*2f00*/  LDSM.16.M88.4 R16, [R251+0x7000] ;  /* 0x00700000fb10783b */ /* 0x000e6e0000000200 */
[----:B-----5:R-:W-:Y:S07]  /*2f10*/  HMMA.16816.F32 R56, R240, R64, R8 ;  /* 0x00000040f038723c */ /* 0x020fee0000001808 */
[----:B------:R-:W-:Y:S01]  /*2f20*/  SHF.R.S32.HI R9, RZ, 0x1f, R2 ;  /* 0x0000001fff097819 */ /* 0x000fe20000011402 */
[----:B------:R-:W-:Y:S01]  /*2f30*/  HMMA.16816.F32 R12, R236, R74, R40 ;  /* 0x0000004aec0c723c */ /* 0x000fe20000001828 */
[----:B------:R-:W-:Y:S01]  /*2f40*/  LOP3.LUT R8, R6, 0xffffff8, RZ, 0xc0, !PT ;  /* 0x0ffffff806087812 */ /* 0x000fe200078ec0ff */
[----:B------:R-:W-:Y:S01]  /*2f50*/  IMAD.U32 R10, RZ, RZ, UR16 ;  /* 0x00000010ff0a7e24 */ /* 0x000fe2000f8e00ff */
[----:B------:R-:W-:-:S03]  /*2f60*/  LEA.HI R6, R9, R2, RZ, 0x2 ;  /* 0x0000000209067211 */ /* 0x000fc600078f10ff */
[----:B------:R-:W-:Y:S01]  /*2f70*/  IMAD.IADD R9, R88, 0x1, -R8 ;  /* 0x0000000158097824 */ /* 0x000fe200078e0a08 */
[----:B------:R-:W-:Y:S01]  /*2f80*/  LEA.HI.SX32 R8, R6, UR6, 0x1e ;  /* 0x0000000606087c11 */ /* 0x000fe2000f8ff2ff */
[----:B------:R-:W-:Y:S01]  /*2f90*/  HMMA.16816.F32 R40, R240, R50, R24 ;  /* 0x00000032f028723c */ /* 0x000fe20000001818 */
[----:B------:R-:W2:Y:S03]  /*2fa0*/  LDSM.16.M88.4 R24, [R251+0x6800] ;  /* 0x00680000fb18783b */ /* 0x000ea60000000200 */
[----:B------:R-:W-:-:S04]  /*2fb0*/  IMAD R5, R9, 0x10, R8 ;  /* 0x0000001009057824 */ /* 0x000fc800078e0208 */
[----:B------:R-:W-:Y:S01]  /*2fc0*/  IMAD R76, R7, 0x8, R5 ;  /* 0x00000008074c7824 */ /* 0x000fe200078e0205 */
[----:B------:R-:W-:Y:S03]  /*2fd0*/  HMMA.16816.F32 R60, R244, R68, R36 ;  /* 0x00000044f43c723c */ /* 0x000fe60000001824 */
[----:B------:R-:W-:Y:S01]  /*2fe0*/  @P1 IMAD.HI.U32 R7, R76, c[0x0][0x2c8], RZ ;  /* 0x0000b2004c071a27 */ /* 0x000fe200078e00ff */
[----:B------:R-:W-:Y:S03]  /*2ff0*/  STL [R1+0xc4], R76 ;  /* 0x0000c44c01007387 */ /* 0x000fe60000100800 */
[----:B------:R-:W-:Y:S01]  /*3000*/  IMAD.MOV.U32 R5, RZ, RZ, R76 ;  /* 0x000000ffff057224 */ /* 0x000fe200078e004c */
[----:B------:R-:W-:Y:S01]  /*3010*/  @P0 SHF.R.U32.HI R5, RZ, c[0x0][0x2cc], R7 ;  /* 0x0000b300ff050a19 */ /* 0x000fe20000011607 */
[----:B------:R-:W-:Y:S01]  /*3020*/  HMMA.16816.F32 R64, R240, R66, R12 ;  /* 0x00000042f040723c */ /* 0x000fe2000000180c */
[----:B------:R-:W3:Y:S01]  /*3030*/  LDSM.16.M88.4 R12, [R251+0x7800] ;  /* 0x00780000fb0c783b */ /* 0x000ee20000000200 */
[----:B------:R-:W-:-:S04]  /*3040*/  DEPBAR.LE SB0, 0x0 ;  /* 0x000080000000791a */ /* 0x000fc80000000000 */
[----:B------:R-:W4:Y:S02]  /*3050*/  SHFL.IDX PT, R8, R5, RZ, 0x1c1f ;  /* 0x001c1fff05087589 */ /* 0x000f2400000e0000 */
[C---:B------:R-:W-:Y:S02]  /*3060*/  HMMA.16816.F32 R20, R244.reuse, R70, R32 ;  /* 0x00000046f414723c */ /* 0x040fe40000001820 */
[----:B------:R5:W3:Y:S06]  /*3070*/  SHFL.IDX PT, R7, R5, 0x1, 0x1c1f ;  /* 0x003c1f0005077f89 */ /* 0x000aec00000e0000 */
[C---:B-1----:R-:W-:Y:S08]  /*3080*/  HMMA.16816.F32 R36, R244.reuse, R18, R52 ;  /* 0x00000012f424723c */ /* 0x042ff00000001834 */
[C---:B--2---:R-:W-:Y:S08]  /*3090*/  HMMA.16816.F32 R44, R244.reuse, R24, R44 ;  /* 0x00000018f42c723c */ /* 0x044ff0000000182c */
[----:B------:R-:W-:Y:S01]  /*30a0*/  HMMA.16816.F32 R48, R244, R26, R40 ;  /* 0x0000001af430723c */ /* 0x000fe20000001828 */
[----:B-----5:R-:W-:-:S05]  /*30b0*/  LOP3.LUT R5, R6, 0x7ffffffc, RZ, 0xc0, !PT ;  /* 0x7ffffffc06057812 */ /* 0x020fca00078ec0ff */
[----:B------:R-:W-:Y:S02]  /*30c0*/  IMAD.IADD R5, R2, 0x1, -R5 ;  /* 0x0000000102057824 */ /* 0x000fe400078e0a05 */
[----:B------:R-:W-:Y:S01]  /*30d0*/  IMAD.U32 R2, RZ, RZ, UR4 ;  /* 0x00000004ff027e24 */ /* 0x000fe2000f8e00ff */
[----:B------:R-:W-:Y:S01]  /*30e0*/  HMMA.16816.F32 R40, R244, R16, R28 ;  /* 0x00000010f428723c */ /* 0x000fe2000000181c */
[----:B------:R-:W-:Y:S01]  /*30f0*/  IMAD.SHL.U32 R9, R5, 0x2, RZ ;  /* 0x0000000205097824 */ /* 0x000fe200078e00ff */
[----:B------:R-:W-:-:S04]  /*3100*/  @UP0 USHF.R.S32.HI UR4, URZ, 0x1f, UR17 ;  /* 0x0000001f3f040899 */ /* 0x000fc80008011411 */
[C---:B------:R-:W-:Y:S01]  /*3110*/  IADD3 R2, -R9.reuse, UR10, R2 ;  /* 0x0000000a09027c10 */ /* 0x040fe2000fffe102 */
[----:B------:R1:W-:Y:S01]  /*3120*/  STL [R1+0xc8], R9 ;  /* 0x0000c80901007387 */ /* 0x0003e20000100800 */
[----:B------:R-:W-:Y:S01]  /*3130*/  IADD3 R6, -R9, UR11, RZ ;  /* 0x0000000b09067c10 */ /* 0x000fe2000fffe1ff */
[C---:B---3--:R-:W-:Y:S01]  /*3140*/  HMMA.16816.F32 R28, R244.reuse, R14, R64 ;  /* 0x0000000ef41c723c */ /* 0x048fe20000001840 */
[----:B------:R-:W-:Y:S01]  /*3150*/  IADD3 R2, R2, -UR19, RZ ;  /* 0x8000001302027c10 */ /* 0x000fe2000fffe0ff */
[----:B------:R-:W-:Y:S01]  /*3160*/  @UP0 UIMAD UR4, UR4, UR8, UR7 ;  /* 0x00000008040402a4 */ /* 0x000fe2000f8e0207 */
[----:B------:R-:W-:Y:S03]  /*3170*/  STL [R1], R124 ;  /* 0x0000007c01007387 */ /* 0x000fe60000100800 */
[C---:B----4-:R-:W-:Y:S01]  /*3180*/  IMAD.IADD R5, R2.reuse, 0x1, R8 ;  /* 0x0000000102057824 */ /* 0x050fe200078e0208 */
[----:B------:R-:W-:Y:S01]  /*3190*/  IADD3 R2, R2, R7, RZ ;  /* 0x0000000702027210 */ /* 0x000fe20007ffe0ff */
[----:B------:R-:W-:Y:S03]  /*31a0*/  HMMA.16816.F32 R32, R244, R12, R56 ;  /* 0x0000000cf420723c */ /* 0x000fe60000001838 */
[----:B------:R-:W-:-:S02]  /*31b0*/  IMNMX R5, R6, R5, PT ;  /* 0x0000000506057217 */ /* 0x000fc40003800200 */
[----:B------:R-:W-:Y:S01]  /*31c0*/  IMNMX R2, R6, R2, PT ;  /* 0x0000000206027217 */ /* 0x000fe20003800200 */
[----:B------:R-:W-:Y:S01]  /*31d0*/  BAR.SYNC.DEFER_BLOCKING 0x0 ;  /* 0x0000000000007b1d */ /* 0x000fe20000010000 */
[C---:B------:R-:W-:Y:S02]  /*31e0*/  ISETP.GT.AND P6, PT, R5.reuse, 0x1, PT ;  /* 0x000000010500780c */ /* 0x040fe40003fc4270 */
[----:B------:R-:W-:Y:S02]  /*31f0*/  ISETP.GT.AND P0, PT, R5, RZ, PT ;  /* 0x000000ff0500720c */ /* 0x000fe40003f04270 */
[----:B------:R-:W-:Y:S02]  /*3200*/  ISETP.GT.AND P1, PT, R2, RZ, PT ;  /* 0x000000ff0200720c */ /* 0x000fe40003f24270 */
[----:B------:R-:W-:Y:S02]  /*3210*/  FSEL R7, R61, -INF , P6 ;  /* 0xff8000003d077808 */ /* 0x000fe40003000000 */
[----:B------:R-:W-:-:S02]  /*3220*/  FSEL R6, R60, -INF , P0 ;  /* 0xff8000003c067808 */ /* 0x000fc40000000000 */
[C---:B------:R-:W-:Y:S02]  /*3230*/  ISETP.GT.AND P6, PT, R5.reuse, 0x8, PT ;  /* 0x000000080500780c */ /* 0x040fe40003fc4270 */
[----:B------:R-:W-:Y:S02]  /*3240*/  ISETP.GT.AND P0, PT, R2, 0x1, PT ;  /* 0x000000010200780c */ /* 0x000fe40003f04270 */
[----:B------:R-:W-:Y:S02]  /*3250*/  FSEL R14, R62, -INF , P1 ;  /* 0xff8000003e0e7808 */ /* 0x000fe40000800000 */
[----:B------:R-:W-:Y:S02]  /*3260*/  ISETP.GT.AND P1, PT, R5, 0x9, PT ;  /* 0x000000090500780c */ /* 0x000fe40003f24270 */
[----:B------:R-:W-:Y:S02]  /*3270*/  FSEL R11, R20, -INF , P6 ;  /* 0xff800000140b7808 */ /* 0x000fe40003000000 */
[----:B------:R-:W-:-:S02]  /*3280*/  FMNMX.FTZ R8, R6, R7, !PT ;  /* 0x0000000706087209 */ /* 0x000fc40007810000 */
[----:B------:R-:W-:Y:S02]  /*3290*/  FSEL R15, R63, -INF , P0 ;  /* 0xff8000003f0f7808 */ /* 0x000fe40000000000 */
[C---:B------:R-:W-:Y:S02]  /*32a0*/  ISETP.GT.AND P0, PT, R2.reuse, 0x8, PT ;  /* 0x000000080200780c */ /* 0x040fe40003f04270 */
[----:B------:R-:W-:Y:S02]  /*32b0*/  FSEL R12, R21, -INF , P1 ;  /* 0xff800000150c7808 */ /* 0x000fe40000800000 */
[----:B------:R-:W-:Y:S02]  /*32c0*/  ISETP.GT.AND P6, PT, R5, 0x10, PT ;  /* 0x000000100500780c */ /* 0x000fe40003fc4270 */
[----:B------:R-:W-:Y:S02]  /*32d0*/  FMNMX.FTZ R8, R11, R8, !PT ;  /* 0x000000080b087209 */ /* 0x000fe40007810000 */
[----:B------:R-:W-:-:S02]  /*32e0*/  ISETP.GT.AND P1, PT, R2, 0x9, PT ;  /* 0x000000090200780c */ /* 0x000fc40003f24270 */
        /* <DEDUP_REMOVED lines=8> */
[----:B------:R-:W-:Y:S02]  /*3370*/  ISETP.GT.AND P0, PT, R5, 0x19, PT ;  /* 0x000000190500780c */ /* 0x000fe40003f04270 */
[----:B------:R-:W-:Y:S02]  /*3380*/  FSEL R24, R48, -INF , P1 ;  /* 0xff80000030187808 */ /* 0x000fe40000800000 */
[----:B------:R-:W-:Y:S02]  /*3390*/  FMNMX.FTZ R8, R19, R8, !PT ;  /* 0x0000000813087209 */ /* 0x000fe40007810000 */
[----:B------:R-:W-:-:S02]  /*33a0*/  ISETP.GT.AND P1, PT, R2, 0x10, PT ;  /* 0x000000100200780c */ /* 0x000fc40003f24270 */
[----:B------:R-:W-:Y:S02]  /*33b0*/  FSEL R27, R49, -INF , P0 ;  /* 0xff800000311b7808 */ /* 0x000fe40000000000 */
[C---:B------:R-:W-:Y:S02]  /*33c0*/  ISETP.GT.AND P6, PT, R5.reuse, 0x20, PT ;  /* 0x000000200500780c */ /* 0x040fe40003fc4270 */
[----:B------:R-:W-:Y:S02]  /*33d0*/  FMNMX.FTZ R8, R24, R8, !PT ;  /* 0x0000000818087209 */ /* 0x000fe40007810000 */
[----:B------:R-:W-:Y:S02]  /*33e0*/  ISETP.GT.AND P0, PT, R2, 0x11, PT ;  /* 0x000000110200780c */ /* 0x000fe40003f04270 */
        /* <DEDUP_REMOVED lines=8> */
[----:B-1----:R-:W-:Y:S02]  /*3470*/  FMNMX.FTZ R9, R14, R15, !PT ;  /* 0x0000000f0e097209 */ /* 0x002fe40007810000 */
[----:B------:R-:W-:Y:S02]  /*3480*/  ISETP.GT.AND P1, PT, R5, 0x29, PT ;  /* 0x000000290500780c */ /* 0x000fe40003f24270 */
[----:B------:R-:W-:Y:S02]  /*3490*/  FSEL R96, R36, -INF , P0 ;  /* 0xff80000024607808 */ /* 0x000fe40000000000 */
[----:B------:R-:W-:Y:S02]  /*34a0*/  FMNMX.FTZ R8, R97, R8, !PT ;  /* 0x0000000861087209 */ /* 0x000fe40007810000 */
[----:B------:R-:W-:Y:S02]  /*34b0*/  FMNMX.FTZ R9, R16, R9, !PT ;  /* 0x0000000910097209 */ /* 0x000fe40007810000 */
[----:B------:R-:W-:-:S02]  /*34c0*/  FSEL R99, R37, -INF , P1 ;  /* 0xff80000025637808 */ /* 0x000fc40000800000 */
[----:B------:R-:W-:Y:S02]  /*34d0*/  ISETP.GT.AND P0, PT, R2, 0x18, PT ;  /* 0x000000180200780c */ /* 0x000fe40003f04270 */
[C---:B------:R-:W-:Y:S02]  /*34e0*/  ISETP.GT.AND P1, PT, R5.reuse, 0x31, PT ;  /* 0x000000310500780c */ /* 0x040fe40003f24270 */
[----:B------:R-:W-:Y:S02]  /*34f0*/  ISETP.GT.AND P6, PT, R5, 0x30, PT ;  /* 0x000000300500780c */ /* 0x000fe40003fc4270 */
[----:B------:R-:W-:Y:S02]  /*3500*/  FMNMX.FTZ R8, R96, R8, !PT ;  /* 0x0000000860087209 */ /* 0x000fe40007810000 */
[----:B------:R-:W-:Y:S02]  /*3510*/  FMNMX.FTZ R9, R18, R9, !PT ;  /* 0x0000000912097209 */ /* 0x000fe40007810000 */
[----:B------:R-:W-:-:S02]  /*3520*/  FSEL R37, R50, -INF , P0 ;  /* 0xff80000032257808 */ /* 0x000fc40000000000 */
[----:B------:R-:W-:Y:S02]  /*3530*/  FSEL R102, R33, -INF , P1 ;  /* 0xff80000021667808 */ /* 0x000fe40000800000 */
[----:B------:R-:W-:Y:S02]  /*3540*/  FSEL R103, R32, -INF , P6 ;  /* 0xff80000020677808 */ /* 0x000fe40003000000 */
[----:B------:R-:W-:Y:S02]  /*3550*/  FMNMX.FTZ R8, R99, R8, !PT ;  /* 0x0000000863087209 */ /* 0x000fe40007810000 */
[C---:B------:R-:W-:Y:S02]  /*3560*/  ISETP.GT.AND P0, PT, R5.reuse, 0x38, PT ;  /* 0x000000380500780c */ /* 0x040fe40003f04270 */
[----:B------:R-:W-:Y:S02]  /*3570*/  ISETP.GT.AND P1, PT, R5, 0x39, PT ;  /* 0x000000390500780c */ /* 0x000fe40003f24270 */
[----:B------:R-:W-:-:S02]  /*3580*/  FMNMX.FTZ R5, R26, R9, !PT ;  /* 0x000000091a057209 */ /* 0x000fc40007810000 */
[----:B------:R-:W-:Y:S02]  /*3590*/  FMNMX.FTZ R8, R103, R8, !PT ;  /* 0x0000000867087209 */ /* 0x000fe40007810000 */
[----:B------:R-:W-:Y:S02]  /*35a0*/  FSEL R101, R28, -INF , P0 ;  /* 0xff8000001c657808 */ /* 0x000fe40000000000 */
[----:B------:R-:W-:Y:S02]  /*35b0*/  ISETP.GT.AND P0, PT, R2, 0x19, PT ;  /* 0x000000190200780c */ /* 0x000fe40003f04270 */
[----:B------:R-:W-:Y:S02]  /*35c0*/  FMNMX.FTZ R5, R25, R5, !PT ;  /* 0x0000000519057209 */ /* 0x000fe40007810000 */
[----:B------:R-:W-:Y:S02]  /*35d0*/  FMNMX.FTZ R165, R102, R8, !PT ;  /* 0x0000000866a57209 */ /* 0x000fe40007810000 */
[----:B------:R-:W-:-:S02]  /*35e0*/  FSEL R100, R29, -INF , P1 ;  /* 0xff8000001d647808 */ /* 0x000fc40000800000 */
[----:B------:R-:W-:Y:S02]  /*35f0*/  FSEL R36, R51, -INF , P0 ;  /* 0xff80000033247808 */ /* 0x000fe40000000000 */
[C---:B------:R-:W-:Y:S02]  /*3600*/  ISETP.GT.AND P1, PT, R2.reuse, 0x20, PT ;  /* 0x000000200200780c */ /* 0x040fe40003f24270 */
[----:B------:R-:W-:Y:S02]  /*3610*/  FMNMX.FTZ R5, R37, R5, !PT ;  /* 0x0000000525057209 */ /* 0x000fe40007810000 */
[----:B------:R-:W-:Y:S02]  /*3620*/  FMNMX.FTZ R165, R101, R165, !PT ;  /* 0x000000a565a57209 */ /* 0x000fe40007810000 */
[----:B------:R-:W-:Y:S02]  /*3630*/  ISETP.GT.AND P0, PT, R2, 0x21, PT ;  /* 0x000000210200780c */ /* 0x000fe40003f04270 */
[----:B------:R-:W-:-:S02]  /*3640*/  FSEL R85, R42, -INF , P1 ;  /* 0xff8000002a557808 */ /* 0x000fc40000800000 */
[----:B------:R-:W-:Y:S02]  /*3650*/  FMNMX.FTZ R5, R36, R5, !PT ;  /* 0x0000000524057209 */ /* 0x000fe40007810000 */
[----:B------:R-:W-:Y:S02]  /*3660*/  FMNMX.FTZ R165, R100, R165, !PT ;  /* 0x000000a564a57209 */ /* 0x000fe40007810000 */
[----:B------:R-:W-:Y:S02]  /*3670*/  FSEL R84, R43, -INF , P0 ;  /* 0xff8000002b547808 */ /* 0x000fe40000000000 */
[C---:B------:R-:W-:Y:S01]  /*3680*/  ISETP.GT.AND P1, PT, R2.reuse, 0x28, PT ;  /* 0x000000280200780c */ /* 0x040fe20003f24270 */
[----:B------:R-:W1:Y:S01]  /*3690*/  SHFL.BFLY PT, R8, R165, 0x2, 0x1f ;  /* 0x0c401f00a5087f89 */ /* 0x000e6200000e0000 */
[----:B------:R-:W-:Y:S02]  /*36a0*/  FMNMX.FTZ R5, R85, R5, !PT ;  /* 0x0000000555057209 */ /* 0x000fe40007810000 */
[----:B------:R-:W-:-:S02]  /*36b0*/  ISETP.GT.AND P0, PT, R2, 0x29, PT ;  /* 0x000000290200780c */ /* 0x000fc40003f04270 */
[----:B------:R-:W-:Y:S02]  /*36c0*/  FSEL R87, R38, -INF , P1 ;  /* 0xff80000026577808 */ /* 0x000fe40000800000 */
        /* <DEDUP_REMOVED lines=14> */
[----:B------:R-:W-:Y:S02]  /*37b0*/  FMNMX.FTZ R2, R125, R2, !PT ;  /* 0x000000027d027209 */ /* 0x000fe40007810000 */
[----:B-1----:R-:W-:Y:S02]  /*37c0*/  FMNMX.FTZ R165, R165, R8, !PT ;  /* 0x00000008a5a57209 */ /* 0x002fe40007810000 */
[----:B------:R-:W-:-:S02]  /*37d0*/  FMNMX.FTZ R2, R52, R2, !PT ;  /* 0x0000000234027209 */ /* 0x000fc40007810000 */
[----:B------:R-:W-:Y:S01]  /*37e0*/  PLOP3.LUT P0, PT, PT, PT, UP0, 0x80, 0x0 ;  /* 0x000000000000781c */ /* 0x000fe20003f0f008 */
[----:B------:R-:W1:Y:S04]  /*37f0*/  SHFL.BFLY PT, R5, R165, 0x1, 0x1f ;  /* 0x0c201f00a5057f89 */ /* 0x000e6800000e0000 */
[----:B------:R-:W2:Y:S08]  /*3800*/  SHFL.BFLY PT, R164, R2, 0x2, 0x1f ;  /* 0x0c401f0002a47f89 */ /* 0x000eb000000e0000 */
[----:B------:R-:W-:Y:S01]  /*3810*/  @P0 IMAD.WIDE.U32 R8, R91, UR17, R104 ;  /* 0x000000115b080c25 */ /* 0x000fe2000f8e0068 */
[----:B-1----:R-:W-:-:S02]  /*3820*/  FMNMX.FTZ R165, R165, R5, !PT ;  /* 0x00000005a5a57209 */ /* 0x002fc40007810000 */
[----:B--2---:R-:W-:-:S03]  /*3830*/  FMNMX.FTZ R164, R2, R164, !PT ;  /* 0x000000a402a47209 */ /* 0x004fc60007810000 */
[C---:B------:R-:W-:Y:S01]  /*3840*/  FMUL.FTZ R5, R165.reuse, c[0x0][0x2d0] ;  /* 0x0000b400a5057a20 */ /* 0x040fe20000410000 */
[----:B------:R-:W-:Y:S01]  /*3850*/  FSETP.NEU.FTZ.AND P1, PT, R165, -INF , PT ;  /* 0xff800000a500780b */ /* 0x000fe20003f3d000 */
[----:B------:R-:W1:Y:S03]  /*3860*/  SHFL.BFLY PT, R17, R164, 0x1, 0x1f ;  /* 0x0c201f00a4117f89 */ /* 0x000e6600000e0000 */
[----:B------:R-:W-:Y:S02]  /*3870*/  FSEL R2, R5, RZ, P1 ;  /* 0x000000ff05027208 */ /* 0x000fe40000800000 */
[----:B------:R-:W-:Y:S01]  /*3880*/  @P0 IADD3 R5, R9, UR4, RZ ;  /* 0x0000000409050c10 */ /* 0x000fe2000fffe0ff */
[----:B------:R-:W-:Y:S02]  /*3890*/  ULDC.64 UR4, c[0x0][0x2c8] ;  /* 0x0000b20000047ab9 */ /* 0x000fe40000000a00 */
[--C-:B------:R-:W-:Y:S01]  /*38a0*/  FFMA.FTZ R6, R6, c[0x0][0x2d0], -R2.reuse ;  /* 0x0000b40006067a23 */ /* 0x100fe20000010802 */
[----:B------:R-:W-:Y:S01]  /*38b0*/  UIMAD.WIDE.U32 UR8, UR6, UR4, URZ ;  /* 0x00000004060872a5 */ /* 0x000fe2000f8e003f */
[----:B------:R-:W-:-:S02]  /*38c0*/  FFMA.FTZ R9, R7, c[0x0][0x2d0], -R2 ;  /* 0x0000b40007097a23 */ /* 0x000fc40000010802 */
[----:B------:R2:W-:Y:S04]  /*38d0*/  MUFU.EX2 R82, R6 ;  /* 0x0000000600527308 */ /* 0x0005e80000000800 */
[----:B------:R-:W-:Y:S02]  /*38e0*/  @UP1 UMOV UR7, UR9 ;  /* 0x0000000900071c82 */ /* 0x000fe40008000000 */
[----:B------:R-:W-:Y:S02]  /*38f0*/  @UP1 USHF.R.U32.HI UR6, URZ, UR5, UR7 ;  /* 0x000000053f061299 */ /* 0x000fe40008011607 */
[----:B------:R3:W-:Y:S02]  /*3900*/  MUFU.EX2 R81, R9 ;  /* 0x0000000900517308 */ /* 0x0007e40000000800 */
[----:B------:R-:W-:Y:S01]  /*3910*/  UIADD3 UR6, UR6, UR10, -UR19 ;  /* 0x0000000a06067290 */ /* 0x000fe2000fffe813 */
[----:B-1----:R-:W-:-:S03]  /*3920*/  FMNMX.FTZ R164, R164, R17, !PT ;  /* 0x00000011a4a47209 */ /* 0x002fc60007810000 */
[----:B------:R-:W-:Y:S01]  /*3930*/  USHF.R.S32.HI UR4, URZ, 0x1f, UR6 ;  /* 0x0000001f3f047899 */ /* 0x000fe20008011406 */
[----:B--2---:R-:W-:-:S03]  /*3940*/  @P0 LEA R6, P1, R8, c[0x0][0x1c8], 0x1 ;  /* 0x0000720008060a11 */ /* 0x004fc600078208ff */
[----:B------:R-:W-:Y:S01]  /*3950*/  ULEA.HI UR4, UR4, UR6, URZ, 0x6 ;  /* 0x0000000604047291 */ /* 0x000fe2000f8f303f */
[----:B------:R-:W-:Y:S01]  /*3960*/  @P0 LEA.HI.X R7, R8, c[0x0][0x1cc], R5, 0x1, P1 ;  /* 0x0000730008070a11 */ /* 0x000fe200008f0c05 */
[----:B------:R-:W-:Y:S02]  /*3970*/  IMAD.U32 R8, RZ, RZ, UR16 ;  /* 0x00000010ff087e24 */ /* 0x000fe4000f8e00ff */
[----:B------:R-:W-:Y:S01]  /*3980*/  FFMA.FTZ R5, R11, c[0x0][0x2d0], -R2 ;  /* 0x0000b4000b057a23 */ /* 0x000fe20000010802 */
[----:B------:R-:W-:Y:S01]  /*3990*/  USHF.R.S32.HI UR9, URZ, 0x6, UR4 ;  /* 0x000000063f097899 */ /* 0x000fe20008011404 */
[----:B---3--:R-:W-:Y:S01]  /*39a0*/  IMAD.U32 R9, RZ, RZ, UR15 ;  /* 0x0000000fff097e24 */ /* 0x008fe2000f8e00ff */
[----:B------:R-:W-:Y:S01]  /*39b0*/  @P0 LEA R8, P1, R8, R6, 0x1 ;  /* 0x0000000608080211 */ /* 0x000fe200078208ff */
[----:B------:R1:W-:Y:S01]  /*39c0*/  MUFU.EX2 R83, R5 ;  /* 0x0000000500537308 */ /* 0x0003e20000000800 */
[----:B------:R2:W-:Y:S01]  /*39d0*/  @P0 LDGSTS.E.BYPASS.LTC128B.128 [R95+0x10100], [R6.64], !P5 ;  /* 0x10100000065f0fae */ /* 0x0005e2000e901d56 */
[----:B------:R-:W-:Y:S01]  /*39e0*/  UISETP.LT.AND UP0, UPT, URZ, UR9, UPT ;  /* 0x000000093f00728c */ /* 0x000fe2000bf01270 */
[----:B------:R-:W-:-:S02]  /*39f0*/  @P0 LEA.HI.X R9, R10, R7, R9, 0x1, P1 ;  /* 0x000000070a090211 */ /* 0x000fc400008f0c09 */
[----:B------:R-:W-:Y:S01]  /*3a00*/  FSETP.NEU.FTZ.AND P1, PT, R164, -INF , PT ;  /* 0xff800000a400780b */ /* 0x000fe20003f3d000 */
[----:B------:R2:W-:Y:S01]  /*3a10*/  @P0 LDGSTS.E.BYPASS.LTC128B.128 [R95+0x12100], [R6.64+0x80], !P4 ;  /* 0x12100080065f0fae */ /* 0x0005e2000e101d56 */
[----:B------:R-:W-:-:S03]  /*3a20*/  USEL UR9, URZ, UR9, !UP0 ;  /* 0x000000093f097287 */ /* 0x000fc6000c000000 */
[----:B------:R2:W-:Y:S01]  /*3a30*/  @P0 LDGSTS.E.BYPASS.LTC128B.128 [R95+0x14100], [R6.64+0x100], !P3 ;  /* 0x14100100065f0fae */ /* 0x0005e2000d901d56 */
[----:B------:R-:W-:-:S03]  /*3a40*/  UISETP.GE.AND UP0, UPT, UR17, UR9, UPT ;  /* 0x000000091100728c */ /* 0x000fc6000bf06270 */
[----:B------:R2:W-:Y:S01]  /*3a50*/  @P0 LDGSTS.E.BYPASS.LTC128B.128 [R95+0x16100], [R6.64+0x180], !P2 ;  /* 0x16100180065f0fae */ /* 0x0005e2000d101d56 */
[----:B-1----:R-:W-:Y:S02]  /*3a60*/  FFMA.FTZ R5, R12, c[0x0][0x2d0], -R2 ;  /* 0x0000b4000c057a23 */ /* 0x002fe40000010802 */
[----:B------:R-:W-:Y:S01]  /*3a70*/  FMUL.FTZ R12, R164, c[0x0][0x2d0] ;  /* 0x0000b400a40c7a20 */ /* 0x000fe20000410000 */
[----:B------:R1:W-:Y:S01]  /*3a80*/  @P0 LDGSTS.E.BYPASS.LTC128B.128 [R95+0x11100], [R8.64], !P5 ;  /* 0x11100000085f0fae */ /* 0x0003e2000e901d56 */
[----:B------:R3:W4:Y:S03]  /*3a90*/  MUFU.EX2 R104, R5 ;  /* 0x0000000500687308 */ /* 0x0007260000000800 */
[----:B------:R-:W-:Y:S01]  /*3aa0*/  FSEL R12, R12, RZ, P1 ;  /* 0x000000ff0c0c7208 */ /* 0x000fe20000800000 */
[----:B------:R1:W-:Y:S04]  /*3ab0*/  @P0 LDGSTS.E.BYPASS.LTC128B.128 [R95+0x13100], [R8.64+0x80], !P4 ;  /* 0x13100080085f0fae */ /* 0x0003e8000e101d56 */
[--C-:B------:R-:W-:Y:S01]  /*3ac0*/  FFMA.FTZ R3, R14, c[0x0][0x2d0], -R12.reuse ;  /* 0x0000b4000e037a23 */ /* 0x100fe2000001080c */
[----:B------:R1:W-:Y:S01]  /*3ad0*/  @P0 LDGSTS.E.BYPASS.LTC128B.128 [R95+0x15100], [R8.64+0x100], !P3 ;  /* 0x15100100085f0fae */ /* 0x0003e2000d901d56 */
[----:B------:R-:W-:-:S02]  /*3ae0*/  FFMA.FTZ R0, R37, c[0x0][0x2d0], -R12 ;  /* 0x0000b40025007a23 */ /* 0x000fc4000001080c */
[----:B------:R5:W-:Y:S01]  /*3af0*/  MUFU.EX2 R14, R3 ;  /* 0x00000003000e7308 */ /* 0x000be20000000800 */
[----:B------:R1:W-:Y:S01]  /*3b00*/  @P0 LDGSTS.E.BYPASS.LTC128B.128 [R95+0x17100], [R8.64+0x180], !P2 ;  /* 0x17100180085f0fae */ /* 0x0003e2000d101d56 */
[----:B------:R-:W-:Y:S01]  /*3b10*/  PLOP3.LUT P0, PT, PT, PT, UP0, 0x80, 0x0 ;  /* 0x000000000000781c */ /* 0x000fe20003f0f008 */
[----:B---3--:R-:W-:Y:S02]  /*3b20*/  FFMA.FTZ R5, R13, c[0x0][0x2d0], -R2 ;  /* 0x0000b4000d057a23 */ /* 0x008fe40000010802 */
[----:B------:R-:W3:Y:S01]  /*3b30*/  LDSM.16.MT88.4 R20, [R249+0x100] ;  /* 0x00010000f914783b */ /* 0x000ee20000004200 */
[----:B----4-:R-:W-:Y:S02]  /*3b40*/  F2FP.PACK_AB R10, R104, R83 ;  /* 0x00000053680a723e */ /* 0x010fe400000000ff */
[----:B------:R2:W-:Y:S01]  /*3b50*/  MUFU.EX2 R105, R5 ;  /* 0x0000000500697308 */ /* 0x0005e20000000800 */
[----:B------:R-:W-:Y:S04]  /*3b60*/  LDSM.16.MT88.4 R32, [R250+0x900] ;  /* 0x00090000fa20783b */ /* 0x000fe80000004200 */
[----:B------:R-:W-:Y:S01]  /*3b70*/  LDSM.16.MT88.4 R40, [R249+0x900] ;  /* 0x00090000f928783b */ /* 0x000fe20000004200 */
[----:B-----5:R-:W-:-:S02]  /*3b80*/  FFMA.FTZ R3, R15, c[0x0][0x2d0], -R12 ;  /* 0x0000b4000f037a23 */ /* 0x020fc4000001080c */
[----:B------:R4:W-:Y:S01]  /*3b90*/  MUFU.EX2 R107, R0 ;  /* 0x00000000006b7308 */ /* 0x0009e20000000800 */
[----:B------:R-:W-:Y:S01]  /*3ba0*/  IMAD.MOV.U32 R15, RZ, RZ, R52 ;  /* 0x000000ffff0f7224 */ /* 0x000fe200078e0034 */
[----:B------:R-:W-:Y:S04]  /*3bb0*/  LDSM.16.MT88.4 R72, [R124+0x900] ;  /* 0x000900007c48783b */ /* 0x000fe80000004200 */
[----:B------:R-:W-:Y:S02]  /*3bc0*/  LDSM.16.MT88.4 R52, [R124+0x100] ;  /* 0x000100007c34783b */ /* 0x000fe40000004200 */
[----:B------:R5:W5:Y:S02]  /*3bd0*/  MUFU.EX2 R13, R3 ;  /* 0x00000003000d7308 */ /* 0x000b640000000800 */
[----:B--2---:R-:W2:Y:S01]  /*3be0*/  LDSM.16.MT88.4 R4, [R250+0x100] ;  /* 0x00010000fa04783b */ /* 0x004ea20000004200 */
[----:B-1----:R-:W-:-:S03]  /*3bf0*/  F2FP.PACK_AB R8, R81, R82 ;  /* 0x000000525108723e */ /* 0x002fc600000000ff */
[----:B------:R-:W1:Y:S01]  /*3c00*/  LDSM.16.MT88.4 R28, [R252+0x100] ;  /* 0x00010000fc1c783b */ /* 0x000e620000004200 */
[----:B----4-:R-:W-:-:S03]  /*3c10*/  FFMA.FTZ R0, R36, c[0x0][0x2d0], -R12 ;  /* 0x0000b40024007a23 */ /* 0x010fc6000001080c */
[----:B------:R-:W-:Y:S01]  /*3c20*/  LDSM.16.MT88.4 R68, [R250+0x2100] ;  /* 0x00210000fa44783b */ /* 0x000fe20000004200 */
[----:B------:R-:W-:Y:S03]  /*3c30*/  MUFU.EX2 R126, R0 ;  /* 0x00000000007e7308 */ /* 0x000fe60000000800 */
[----:B------:R-:W4:Y:S01]  /*3c40*/  LDSM.16.MT88.4 R60, [R249+0x2100] ;  /* 0x00210000f93c783b */ /* 0x000f220000004200 */
[--C-:B-----5:R-:W-:Y:S01]  /*3c50*/  FFMA.FTZ R3, R16, c[0x0][0x2d0], -R12.reuse ;  /* 0x0000b40010037a23 */ /* 0x120fe2000001080c */
[----:B------:R-:W-:Y:S02]  /*3c60*/  F2FP.PACK_AB R9, R13, R14 ;  /* 0x0000000e0d09723e */ /* 0x000fe400000000ff */
[----:B------:R-:W5:Y:S01]  /*3c70*/  LDSM.16.MT88.4 R76, [R124+0x2100] ;  /* 0x002100007c4c783b */ /* 0x000f620000004200 */
[----:B------:R3:W-:Y:S03]  /*3c80*/  MUFU.EX2 R80, R3 ;  /* 0x0000000300507308 */ /* 0x0007e60000000800 */
[----:B------:R-:W0:Y:S01]  /*3c90*/  LDGDEPBAR ;  /* 0x00000000000079af */ /* 0x000e220000000000 */
[----:B---3--:R-:W-:-:S04]  /*3ca0*/  FFMA.FTZ R3, R18, c[0x0][0x2d0], -R12 ;  /* 0x0000b40012037a23 */ /* 0x008fc8000001080c */
[----:B------:R3:W1:Y:S02]  /*3cb0*/  MUFU.EX2 R167, R3 ;  /* 0x0000000300a77308 */ /* 0x0006640000000800 */
[----:B---3--:R-:W-:Y:S01]  /*3cc0*/  FFMA.FTZ R3, R19, c[0x0][0x2d0], -R2 ;  /* 0x0000b40013037a23 */ /* 0x008fe20000010802 */
[----:B-1----:R-:W-:-:S05]  /*3cd0*/  F2FP.PACK_AB R11, R167, R80 ;  /* 0x00000050a70b723e */ /* 0x002fca00000000ff */
[----:B------:R1:W-:Y:S02]  /*3ce0*/  MUFU.EX2 R108, R3 ;  /* 0x00000003006c7308 */ /* 0x0003e40000000800 */
[C---:B------:R-:W-:Y:S08]  /*3cf0*/  HMMA.16816.F32 R48, R8.reuse, R20, RZ ;  /* 0x000000140830723c */ /* 0x040ff000000018ff */
[----:B------:R-:W-:Y:S01]  /*3d00*/  HMMA.16816.F32 R44, R8, R22, RZ ;  /* 0x00000016082c723c */ /* 0x000fe200000018ff */
[----:B-1----:R-:W-:-:S04]  /*3d10*/  FFMA.FTZ R3, R24, c[0x0][0x2d0], -R2 ;  /* 0x0000b40018037a23 */ /* 0x002fc80000010802 */
[----:B------:R1:W-:Y:S03]  /*3d20*/  MUFU.EX2 R88, R3 ;  /* 0x0000000300587308 */ /* 0x0003e60000000800 */
[C---:B--2---:R-:W-:Y:S07]  /*3d30*/  HMMA.16816.F32 R20, R8.reuse, R6, RZ ;  /* 0x000000060814723c */ /* 0x044fee00000018ff */
[----:B------:R-:W-:Y:S01]  /*3d40*/  F2FP.PACK_AB R7, R126, R107 ;  /* 0x0000006b7e07723e */ /* 0x000fe200000000ff */
[----:B------:R-:W-:Y:S01]  /*3d50*/  HMMA.16816.F32 R16, R8, R52, RZ ;  /* 0x000000340810723c */ /* 0x000fe200000018ff */
[----:B-1----:R-:W-:-:S07]  /*3d60*/  FFMA.FTZ R3, R27, c[0x0][0x2d0], -R2 ;  /* 0x0000b4001b037a23 */ /* 0x002fce0000010802 */
[C---:B------:R-:W-:Y:S01]  /*3d70*/  HMMA.16816.F32 R64, R8.reuse, R54, RZ ;  /* 0x000000360840723c */ /* 0x040fe200000018ff */
[----:B------:R1:W2:Y:S07]  /*3d80*/  MUFU.EX2 R95, R3 ;  /* 0x00000003005f7308 */ /* 0x0002ae0000000800 */
[C---:B------:R-:W-:Y:S08]  /*3d90*/  HMMA.16816.F32 R52, R8.reuse, R28, RZ ;  /* 0x0000001c0834723c */ /* 0x040ff000000018ff */
[----:B------:R-:W-:Y:S01]  /*3da0*/  HMMA.16816.F32 R36, R8, R30, RZ ;  /* 0x0000001e0824723c */ /* 0x000fe200000018ff */
[----:B-1----:R-:W-:Y:S01]  /*3db0*/  FFMA.FTZ R3, R26, c[0x0][0x2d0], -R12 ;  /* 0x0000b4001a037a23 */ /* 0x002fe2000001080c */
[----:B--2---:R-:W-:-:S03]  /*3dc0*/  F2FP.PACK_AB R6, R95, R88 ;  /* 0x000000585f06723e */ /* 0x004fc600000000ff */
[----:B------:R1:W-:Y:S03]  /*3dd0*/  MUFU.EX2 R90, R3 ;  /* 0x00000003005a7308 */ /* 0x0003e60000000800 */
[----:B----4-:R-:W-:Y:S01]  /*3de0*/  HMMA.16816.F32 R28, R8, R62, RZ ;  /* 0x0000003e081c723c */ /* 0x010fe200000018ff */
[----:B-1----:R-:W-:-:S07]  /*3df0*/  FFMA.FTZ R3, R25, c[0x0][0x2d0], -R12 ;  /* 0x0000b40019037a23 */ /* 0x002fce000001080c */
[----:B------:R-:W-:Y:S01]  /*3e00*/  HMMA.16816.F32 R24, R8, R4, RZ ;  /* 0x000000040818723c */ /* 0x000fe200000018ff */
[----:B------:R-:W1:Y:S06]  /*3e10*/  MUFU.EX2 R109, R3 ;  /* 0x00000003006d7308 */ /* 0x000e6c0000000800 */
[----:B------:R-:W-:Y:S02]  /*3e20*/  F2FP.PACK_AB R4, R108, R105 ;  /* 0x000000696c04723e */ /* 0x000fe400000000ff */
[----:B-1----:R-:W-:Y:S11]  /*3e30*/  F2FP.PACK_AB R5, R109, R90 ;  /* 0x0000005a6d05723e */ /* 0x002ff600000000ff */
[----:B------:R-:W-:Y:S04]  /*3e40*/  @!UPT UIADD3 URZ, URZ, URZ, URZ ;  /* 0x0000003f3f3ff290 */ /* 0x000fe8000fffe03f */
[C---:B------:R-:W-:Y:S08]  /*3e50*/  HMMA.16816.F32 R56, R4.reuse, R32, R24 ;  /* 0x000000200438723c */ /* 0x040ff00000001818 */
[C---:B------:R-:W-:Y:S01]  /*3e60*/  HMMA.16816.F32 R132, R4.reuse, R40, R48 ;  /* 0x000000280484723c */ /* 0x040fe20000001830 */
[----:B------:R-:W-:Y:S07]  /*3e70*/  LDSM.16.MT88.4 R48, [R252+0x900] ;  /* 0x00090000fc30783b */ /* 0x000fee0000004200 */
[C---:B------:R-:W-:Y:S01]  /*3e80*/  HMMA.16816.F32 R140, R4.reuse, R42, R44 ;  /* 0x0000002a048c723c */ /* 0x040fe2000000182c */
[----:B------:R-:W1:Y:S04]  /*3e90*/  LDSM.16.MT88.4 R40, [R250+0x2900] ;  /* 0x00290000fa28783b */ /* 0x000e680000004200 */
[----:B------:R-:W2:Y:S03]  /*3ea0*/  LDSM.16.MT88.4 R44, [R249+0x2900] ;  /* 0x00290000f92c783b */ /* 0x000ea60000004200 */
[----:B------:R-:W-:Y:S01]  /*3eb0*/  HMMA.16816.F32 R16, R4, R72, R16 ;  /* 0x000000480410723c */ /* 0x000fe20000001810 */
[----:B------:R-:W-:Y:S01]  /*3ec0*/  IMAD.MOV.U32 R114, RZ, RZ, R58 ;  /* 0x000000ffff727224 */ /* 0x000fe200078e003a */
[----:B------:R-:W-:Y:S01]  /*3ed0*/  MOV R110, R57 ;  /* 0x00000039006e7202 */ /* 0x000fe20000000f00 */
[----:B------:R-:W-:-:S02]  /*3ee0*/  IMAD.MOV.U32 R113, RZ, RZ, R59 ;  /* 0x000000ffff717224 */ /* 0x000fc400078e003b */
[----:B------:R-:W-:Y:S02]  /*3ef0*/  IMAD.MOV.U32 R111, RZ, RZ, R56 ;  /* 0x000000ffff6f7224 */ /* 0x000fe400078e0038 */
[----:B------:R-:W3:Y:S01]  /*3f00*/  LDSM.16.MT88.4 R56, [R124+0x2900] ;  /* 0x002900007c38783b */ /* 0x000ee20000004200 */
[----:B------:R-:W-:Y:S08]  /*3f10*/  HMMA.16816.F32 R148, R4, R34, R20 ;  /* 0x000000220494723c */ /* 0x000ff00000001814 */
[C---:B------:R-:W-:Y:S08]  /*3f20*/  HMMA.16816.F32 R24, R8.reuse, R68, RZ ;  /* 0x000000440818723c */ /* 0x040ff000000018ff */
[----:B------:R-:W-:Y:S01]  /*3f30*/  HMMA.16816.F32 R20, R8, R70, RZ ;  /* 0x000000460814723c */ /* 0x000fe200000018ff */
[----:B------:R-:W4:Y:S01]  /*3f40*/  LDSM.16.MT88.4 R68, [R252+0x2100] ;  /* 0x00210000fc44783b */ /* 0x000f220000004200 */
[----:B------:R-:W-:-:S02]  /*3f50*/  IMAD.MOV.U32 R166, RZ, RZ, R16 ;  /* 0x000000ffffa67224 */ /* 0x000fc400078e0010 */
[----:B------:R-:W-:Y:S02]  /*3f60*/  IMAD.MOV.U32 R127, RZ, RZ, R17 ;  /* 0x000000ffff7f7224 */ /* 0x000fe400078e0011 */
[----:B------:R-:W-:Y:S02]  /*3f70*/  IMAD.MOV.U32 R3, RZ, RZ, R18 ;  /* 0x000000ffff037224 */ /* 0x000fe400078e0012 */
[----:B------:R-:W-:Y:S01]  /*3f80*/  IMAD.MOV.U32 R0, RZ, RZ, R19 ;  /* 0x000000ffff007224 */ /* 0x000fe200078e0013 */
[----:B------:R-:W-:Y:S08]  /*3f90*/  HMMA.16816.F32 R32, R8, R60, RZ ;  /* 0x0000003c0820723c */ /* 0x000ff000000018ff */
[----:B------:R-:W-:Y:S01]  /*3fa0*/  HMMA.16816.F32 R156, R4, R74, R64 ;  /* 0x0000004a049c723c */ /* 0x000fe20000001840 */
[----:B------:R-:W3:Y:S07]  /*3fb0*/  LDSM.16.MT88.4 R64, [R249+0x4100] ;  /* 0x00410000f940783b */ /* 0x000eee0000004200 */
[C---:B-----5:R-:W-:Y:S08]  /*3fc0*/  HMMA.16816.F32 R16, R8.reuse, R76, RZ ;  /* 0x0000004c0810723c */ /* 0x060ff000000018ff */
[----:B------:R-:W-:Y:S08]  /*3fd0*/  HMMA.16816.F32 R60, R8, R78, RZ ;  /* 0x0000004e083c723c */ /* 0x000ff000000018ff */
[C---:B-1----:R-:W-:Y:S01]  /*3fe0*/  HMMA.16816.F32 R184, R4.reuse, R40, R24 ;  /* 0x0000002804b8723c */ /* 0x042fe20000001818 */
[----:B------:R-:W1:Y:S07]  /*3ff0*/  LDSM.16.MT88.4 R24, [R252+0x2900] ;  /* 0x00290000fc18783b */ /* 0x000e6e0000004200 */
[C---:B--2---:R-:W-:Y:S01]  /*4000*/  HMMA.16816.F32 R72, R4.reuse, R46, R28 ;  /* 0x0000002e0448723c */ /* 0x044fe2000000181c */
[----:B------:R-:W2:Y:S07]  /*4010*/  LDSM.16.MT88.4 R28, [R250+0x4100] ;  /* 0x00410000fa1c783b */ /* 0x000eae0000004200 */
[C---:B------:R-:W-:Y:S01]  /*4020*/  HMMA.16816.F32 R188, R4.reuse, R44, R32 ;  /* 0x0000002c04bc723c */ /* 0x040fe20000001820 */
[----:B------:R-:W5:Y:S07]  /*4030*/  LDSM.16.MT88.4 R44, [R249+0x4900] ;  /* 0x00490000f92c783b */ /* 0x000f6e0000004200 */
[C---:B---3--:R-:W-:Y:S08]  /*4040*/  HMMA.16816.F32 R180, R4.reuse, R56, R16 ;  /* 0x0000003804b4723c */ /* 0x048ff00000001810 */
[C---:B------:R-:W-:Y:S01]  /*4050*/  HMMA.16816.F32 R160, R4.reuse, R58, R60 ;  /* 0x0000003a04a0723c */ /* 0x040fe2000000183c */
[----:B------:R-:W3:Y:S04]  /*4060*/  LDSM.16.MT88.4 R56, [R124+0x4100] ;  /* 0x004100007c38783b */ /* 0x000ee80000004200 */
[----:B------:R-:W-:Y:S03]  /*4070*/  LDSM.16.MT88.4 R60, [R252+0x4100] ;  /* 0x00410000fc3c783b */ /* 0x000fe60000004200 */
[----:B------:R-:W-:Y:S01]  /*4080*/  HMMA.16816.F32 R76, R4, R42, R20 ;  /* 0x0000002a044c723c */ /* 0x000fe20000001814 */
[----:B------:R-:W1:Y:S07]  /*4090*/  LDSM.16.MT88.4 R40, [R250+0x4900] ;  /* 0x00490000fa28783b */ /* 0x000e6e0000004200 */
[C---:B----4-:R-:W-:Y:S07]  /*40a0*/  HMMA.16816.F32 R20, R8.reuse, R68, RZ ;  /* 0x000000440814723c */ /* 0x050fee00000018ff */
[----:B------:R-:W-:Y:S01]  /*40b0*/  IMAD.MOV.U32 R68, RZ, RZ, R95 ;  /* 0x000000ffff447224 */ /* 0x000fe200078e005f */
[----:B------:R-:W-:Y:S01]  /*40c0*/  HMMA.16816.F32 R16, R8, R70, RZ ;  /* 0x000000460810723c */ /* 0x000fe200000018ff */
[----:B------:R-:W-:-:S06]  /*40d0*/  IMAD.MOV.U32 R69, RZ, RZ, R104 ;  /* 0x000000ffff457224 */ /* 0x000fcc00078e0068 */
[----:B------:R-:W-:Y:S01]  /*40e0*/  IMAD.MOV.U32 R71, RZ, RZ, R94 ;  /* 0x000000ffff477224 */ /* 0x000fe200078e005e */
[----:B------:R-:W-:Y:S01]  /*40f0*/  HMMA.16816.F32 R176, R4, R50, R36 ;  /* 0x0000003204b0723c */ /* 0x000fe20000001824 */
[----:B------:R-:W-:-:S07]  /*4100*/  IMAD.MOV.U32 R70, RZ, RZ, R93 ;  /* 0x000000ffff467224 */ /* 0x000fce00078e005d */
[C---:B------:R-:W-:Y:S08]  /*4110*/  HMMA.16816.F32 R36, R8.reuse, R64, RZ ;  /* 0x000000400824723c */ /* 0x040ff000000018ff */
[----:B------:R-:W-:Y:S01]  /*4120*/  HMMA.16816.F32 R32, R8, R66, RZ ;  /* 0x000000420820723c */ /* 0x000fe200000018ff */
[----:B------:R-:W4:Y:S07]  /*4130*/  LDSM.16.MT88.4 R64, [R249+0x6100] ;  /* 0x00610000f940783b */ /* 0x000f2e0000004200 */
[C---:B------:R-:W-:Y:S01]  /*4140*/  HMMA.16816.F32 R116, R4.reuse, R48, R52 ;  /* 0x000000300474723c */ /* 0x040fe20000001834 */
[----:B------:R-:W3:Y:S04]  /*4150*/  LDSM.16.MT88.4 R52, [R124+0x4900] ;  /* 0x004900007c34783b */ /* 0x000ee80000004200 */
[----:B------:R-:W-:Y:S03]  /*4160*/  LDSM.16.MT88.4 R48, [R252+0x4900] ;  /* 0x00490000fc30783b */ /* 0x000fe60000004200 */
[C---:B-1----:R-:W-:Y:S08]  /*4170*/  HMMA.16816.F32 R152, R4.reuse, R24, R20 ;  /* 0x000000180498723c */ /* 0x042ff00000001814 */
[----:B------:R-:W-:Y:S08]  /*4180*/  HMMA.16816.F32 R144, R4, R26, R16 ;  /* 0x0000001a0490723c */ /* 0x000ff00000001810 */
[----:B--2---:R-:W-:Y:S01]  /*4190*/  HMMA.16816.F32 R20, R8, R28, RZ ;  /* 0x0000001c0814723c */ /* 0x004fe200000018ff */
[----:B------:R-:W-:-:S02]  /*41a0*/  IMAD.MOV.U32 R112, RZ, RZ, R116 ;  /* 0x000000ffff707224 */ /* 0x000fc400078e0074 */
[----:B------:R-:W-:Y:S02]  /*41b0*/  IMAD.MOV.U32 R106, RZ, RZ, R117 ;  /* 0x000000ffff6a7224 */ /* 0x000fe400078e0075 */
[----:B------:R-:W-:Y:S02]  /*41c0*/  IMAD.MOV.U32 R91, RZ, RZ, R119 ;  /* 0x000000ffff5b7224 */ /* 0x000fe400078e0077 */
[----:B------:R-:W-:Y:S01]  /*41d0*/  IMAD.MOV.U32 R89, RZ, RZ, R118 ;  /* 0x000000ffff597224 */ /* 0x000fe200078e0076 */
[----:B------:R-:W-:Y:S08]  /*41e0*/  HMMA.16816.F32 R16, R8, R30, RZ ;  /* 0x0000001e0810723c */ /* 0x000ff000000018ff */
[C---:B-----5:R-:W-:Y:S01]  /*41f0*/  HMMA.16816.F32 R136, R4.reuse, R44, R36 ;  /* 0x0000002c0488723c */ /* 0x060fe20000001824 */
[----:B------:R-:W-:Y:S07]  /*4200*/  LDSM.16.MT88.4 R36, [R250+0x6100] ;  /* 0x00610000fa24783b */ /* 0x000fee0000004200 */
[----:B------:R-:W-:Y:S01]  /*4210*/  HMMA.16816.F32 R120, R4, R46, R32 ;  /* 0x0000002e0478723c */ /* 0x000fe20000001820 */
[----:B------:R-:W1:Y:S07]  /*4220*/  LDSM.16.MT88.4 R44, [R249+0x6900] ;  /* 0x00690000f92c783b */ /* 0x000e6e0000004200 */
[C---:B---3--:R-:W-:Y:S07]  /*4230*/  HMMA.16816.F32 R28, R8.reuse, R58, RZ ;  /* 0x0000003a081c723c */ /* 0x048fee00000018ff */
[----:B------:R-:W-:Y:S01]  /*4240*/  IMAD.MOV.U32 R58, RZ, RZ, R109 ;  /* 0x000000ffff3a7224 */ /* 0x000fe200078e006d */
[----:B------:R-:W-:Y:S01]  /*4250*/  HMMA.16816.F32 R32, R8, R56, RZ ;  /* 0x000000380820723c */ /* 0x000fe200000018ff */
[----:B------:R-:W-:-:S06]  /*4260*/  IMAD.MOV.U32 R59, RZ, RZ, R108 ;  /* 0x000000ffff3b7224 */ /* 0x000fcc00078e006c */
[----:B------:R-:W-:Y:S01]  /*4270*/  MOV R56, R111 ;  /* 0x0000006f00387202 */ /* 0x000fe20000000f00 */
[----:B------:R-:W-:Y:S01]  /*4280*/  HMMA.16816.F32 R128, R4, R40, R20 ;  /* 0x000000280480723c */ /* 0x000fe20000001814 */
[----:B------:R-:W-:-:S06]  /*4290*/  IMAD.MOV.U32 R57, RZ, RZ, R110 ;  /* 0x000000ffff397224 */ /* 0x000fcc00078e006e */
[----:B------:R-:W-:Y:S01]  /*42a0*/  IMAD.MOV.U32 R40, RZ, RZ, R114 ;  /* 0x000000ffff287224 */ /* 0x000fe200078e0072 */
[----:B------:R-:W-:Y:S01]  /*42b0*/  HMMA.16816.F32 R116, R4, R42, R16 ;  /* 0x0000002a0474723c */ /* 0x000fe20000001810 */
[----:B------:R-:W-:-:S06]  /*42c0*/  IMAD.MOV.U32 R41, RZ, RZ, R106 ;  /* 0x000000ffff297224 */ /* 0x000fcc00078e006a */
[----:B------:R-:W-:Y:S01]  /*42d0*/  IMAD.MOV.U32 R42, RZ, RZ, R113 ;  /* 0x000000ffff2a7224 */ /* 0x000fe200078e0071 */
[----:B------:R-:W-:Y:S01]  /*42e0*/  HMMA.16816.F32 R20, R8, R62, RZ ;  /* 0x0000003e0814723c */ /* 0x000fe200000018ff */
[----:B------:R-:W-:-:S06]  /*42f0*/  IMAD.MOV.U32 R43, RZ, RZ, R112 ;  /* 0x000000ffff2b7224 */ /* 0x000fcc00078e0070 */
[----:B------:R-:W-:Y:S01]  /*4300*/  MOV R62, R91 ;  /* 0x0000005b003e7202 */ /* 0x000fe20000000f00 */
[----:B----4-:R-:W-:Y:S01]  /*4310*/  HMMA.16816.F32 R16, R8, R64, RZ ;  /* 0x000000400810723c */ /* 0x010fe200000018ff */
[----:B------:R-:W-:-:S06]  /*4320*/  IMAD.MOV.U32 R63, RZ, RZ, R105 ;  /* 0x000000ffff3f7224 */ /* 0x000fcc00078e0069 */
[----:B------:R-:W-:Y:S01]  /*4330*/  IMAD.MOV.U32 R64, RZ, RZ, R90 ;  /* 0x000000ffff407224 */ /* 0x000fe200078e005a */
[----:B------:R-:W-:Y:S01]  /*4340*/  HMMA.16816.F32 R108, R4, R54, R28 ;  /* 0x00000036046c723c */ /* 0x000fe2000000181c */
[----:B------:R-:W2:Y:S01]  /*4350*/  LDSM.16.MT88.4 R28, [R250+0x6900] ;  /* 0x00690000fa1c783b */ /* 0x000ea20000004200 */
[----:B------:R-:W-:-:S06]  /*4360*/  IMAD.MOV.U32 R65, RZ, RZ, R89 ;  /* 0x000000ffff417224 */ /* 0x000fcc00078e0059 */
[----:B------:R-:W-:Y:S07]  /*4370*/  HMMA.16816.F32 R112, R4, R52, R32 ;  /* 0x000000340470723c */ /* 0x000fee0000001820 */
[----:B------:R-:W-:Y:S01]  /*4380*/  IMAD.MOV.U32 R35, RZ, RZ, R88 ;  /* 0x000000ffff237224 */ /* 0x000fe200078e0058 */
[----:B------:R-:W-:Y:S07]  /*4390*/  HMMA.16816.F32 R24, R8, R60, RZ ;  /* 0x0000003c0818723c */ /* 0x000fee00000018ff */
[----:B------:R-:W-:Y:S01]  /*43a0*/  IMAD.MOV.U32 R61, RZ, RZ, R92 ;  /* 0x000000ffff3d7224 */ /* 0x000fe200078e005c */
[----:B-1----:R-:W-:Y:S01]  /*43b0*/  HMMA.16816.F32 R88, R4, R44, R16 ;  /* 0x0000002c0458723c */ /* 0x002fe20000001810 */
[----:B------:R-:W-:-:S06]  /*43c0*/  IMAD.MOV.U32 R60, RZ, RZ, R107 ;  /* 0x000000ffff3c7224 */ /* 0x000fcc00078e006b */
[----:B------:R-:W-:Y:S01]  /*43d0*/  IMAD.MOV.U32 R45, RZ, RZ, R35 ;  /* 0x000000ffff2d7224 */ /* 0x000fe200078e0023 */
[----:B------:R-:W-:Y:S01]  /*43e0*/  HMMA.16816.F32 R92, R4, R50, R20 ;  /* 0x00000032045c723c */ /* 0x000fe20000001814 */
[----:B------:R-:W1:Y:S01]  /*43f0*/  LDSM.16.MT88.4 R32, [R124+0x6100] ;  /* 0x006100007c20783b */ /* 0x000e620000004200 */
[----:B------:R-:W-:-:S06]  /*4400*/  IMAD.MOV.U32 R44, RZ, RZ, R58 ;  /* 0x000000ffff2c7224 */ /* 0x000fcc00078e003a */
[C---:B------:R-:W-:Y:S07]  /*4410*/  HMMA.16816.F32 R20, R8.reuse, R36, RZ ;  /* 0x000000240814723c */ /* 0x040fee00000018ff */
[----:B------:R-:W-:Y:S01]  /*4420*/  IMAD.MOV.U32 R37, RZ, RZ, R57 ;  /* 0x000000ffff257224 */ /* 0x000fe200078e0039 */
[----:B------:R-:W-:Y:S01]  /*4430*/  HMMA.16816.F32 R16, R8, R38, RZ ;  /* 0x000000260810723c */ /* 0x000fe200000018ff */
[----:B------:R-:W-:-:S06]  /*4440*/  IMAD.MOV.U32 R36, RZ, RZ, R42 ;  /* 0x000000ffff247224 */ /* 0x000fcc00078e002a */
[----:B------:R-:W-:Y:S01]  /*4450*/  IMAD.MOV.U32 R38, RZ, RZ, R43 ;  /* 0x000000ffff267224 */ /* 0x000fe200078e002b */
[----:B------:R-:W-:Y:S01]  /*4460*/  HMMA.16816.F32 R104, R4, R48, R24 ;  /* 0x000000300468723c */ /* 0x000fe20000001818 */
[----:B------:R-:W-:-:S07]  /*4470*/  IMAD.MOV.U32 R39, RZ, RZ, R40 ;  /* 0x000000ffff277224 */ /* 0x000fce00078e0028 */
[----:B--2---:R-:W-:Y:S01]  /*4480*/  HMMA.16816.F32 R52, R4, R28, R20 ;  /* 0x0000001c0434723c */ /* 0x004fe20000001814 */
[----:B------:R-:W2:Y:S07]  /*4490*/  LDSM.16.MT88.4 R20, [R124+0x6900] ;  /* 0x006900007c14783b */ /* 0x000eae0000004200 */
[----:B------:R-:W-:Y:S07]  /*44a0*/  HMMA.16816.F32 R24, R8, R66, RZ ;  /* 0x000000420818723c */ /* 0x000fee00000018ff */
[----:B------:R-:W-:Y:S01]  /*44b0*/  IMAD.MOV.U32 R67, RZ, RZ, R59 ;  /* 0x000000ffff437224 */ /* 0x000fe200078e003b */
[----:B------:R-:W-:Y:S01]  /*44c0*/  HMMA.16816.F32 R48, R4, R30, R16 ;  /* 0x0000001e0430723c */ /* 0x000fe20000001810 */
[----:B------:R-:W-:-:S07]  /*44d0*/  IMAD.MOV.U32 R66, RZ, RZ, R56 ;  /* 0x000000ffff427224 */ /* 0x000fce00078e0038 */
[----:B-1----:R-:W-:Y:S07]  /*44e0*/  HMMA.16816.F32 R16, R8, R32, RZ ;  /* 0x000000200810723c */ /* 0x002fee00000018ff */
[----:B------:R-:W-:Y:S01]  /*44f0*/  MOV R33, R127 ;  /* 0x0000007f00217202 */ /* 0x000fe20000000f00 */
[----:B------:R-:W-:Y:S01]  /*4500*/  HMMA.16816.F32 R56, R4, R46, R24 ;  /* 0x0000002e0438723c */ /* 0x000fe20000001818 */
[----:B------:R-:W-:-:S06]  /*4510*/  IMAD.MOV.U32 R32, RZ, RZ, R166 ;  /* 0x000000ffff207224 */ /* 0x000fcc00078e00a6 */
[----:B------:R-:W-:Y:S01]  /*4520*/  MOV R27, R41 ;  /* 0x00000029001b7202 */ /* 0x000fe20000000f00 */
[----:B------:R-:W-:Y:S02]  /*4530*/  IMAD.MOV.U32 R47, RZ, RZ, R0 ;  /* 0x000000ffff2f7224 */ /* 0x000fe400078e0000 */
[--C-:B------:R-:W-:Y:S02]  /*4540*/  FFMA.FTZ R0, R98, c[0x0][0x2d0], -R2.reuse ;  /* 0x0000b40062007a23 */ /* 0x100fe40000010802 */
[----:B------:R-:W-:Y:S02]  /*4550*/  IMAD.MOV.U32 R98, RZ, RZ, R65 ;  /* 0x000000ffff627224 */ /* 0x000fe400078e0041 */
[----:B------:R-:W-:Y:S01]  /*4560*/  IMAD.MOV.U32 R65, RZ, RZ, R63 ;  /* 0x000000ffff417224 */ /* 0x000fe200078e003f */
[----:B------:R-:W-:Y:S01]  /*4570*/  MOV R63, R15 ;  /* 0x0000000f003f7202 */ /* 0x000fe20000000f00 */
[----:B--2---:R-:W-:Y:S01]  /*4580*/  HMMA.16816.F32 R40, R4, R20, R16 ;  /* 0x000000140428723c */ /* 0x004fe20000001810 */
[----:B------:R-:W-:-:S02]  /*4590*/  FFMA.FTZ R15, R103, c[0x0][0x2d0], -R2 ;  /* 0x0000b400670f7a23 */ /* 0x000fc40000010802 */
[----:B------:R-:W-:Y:S02]  /*45a0*/  IMAD.MOV.U32 R46, RZ, RZ, R3 ;  /* 0x000000ffff2e7224 */ /* 0x000fe400078e0003 */
[----:B------:R-:W-:Y:S02]  /*45b0*/  IMAD.MOV.U32 R103, RZ, RZ, R47 ;  /* 0x000000ffff677224 */ /* 0x000fe400078e002f */
[----:B------:R-:W-:Y:S01]  /*45c0*/  FADD.FTZ R3, R82, R81 ;  /* 0x0000005152037221 */ /* 0x000fe20000010000 */
[----:B------:R-:W-:Y:S01]  /*45d0*/  HMMA.16816.F32 R16, R8, R34, RZ ;  /* 0x000000220810723c */ /* 0x000fe200000018ff */
[----:B------:R-:W-:Y:S02]  /*45e0*/  IMAD.MOV.U32 R81, RZ, RZ, R44 ;  /* 0x000000ffff517224 */ /* 0x000fe400078e002c */
[----:B------:R-:W-:Y:S02]  /*45f0*/  IMAD.MOV.U32 R82, RZ, RZ, R67 ;  /* 0x000000ffff527224 */ /* 0x000fe400078e0043 */
[----:B------:R-:W-:-:S02]  /*4600*/  FADD.FTZ R3, R83, R3 ;  /* 0x0000000353037221 */ /* 0x000fc40000010000 */
[----:B------:R-:W-:Y:S02]  /*4610*/  IMAD.MOV.U32 R34, RZ, RZ, R38 ;  /* 0x000000ffff227224 */ /* 0x000fe400078e0026 */
[----:B------:R-:W-:Y:S02]  /*4620*/  IMAD.MOV.U32 R38, RZ, RZ, R39 ;  /* 0x000000ffff267224 */ /* 0x000fe400078e0027 */
[----:B------:R-:W-:Y:S02]  /*4630*/  IMAD.MOV.U32 R35, RZ, RZ, R27 ;  /* 0x000000ffff237224 */ /* 0x000fe400078e001b */
[----:B------:R-:W-:Y:S02]  /*4640*/  IMAD.MOV.U32 R39, RZ, RZ, R36 ;  /* 0x000000ffff277224 */ /* 0x000fe400078e0024 */
[----:B------:R-:W-:Y:S02]  /*4650*/  IMAD.MOV.U32 R36, RZ, RZ, R66 ;  /* 0x000000ffff247224 */ /* 0x000fe400078e0042 */
[----:B------:R-:W-:-:S02]  /*4660*/  IMAD.MOV.U32 R66, RZ, RZ, R64 ;  /* 0x000000ffff427224 */ /* 0x000fc400078e0040 */
[----:B------:R-:W-:Y:S02]  /*4670*/  IMAD.MOV.U32 R64, RZ, RZ, R61 ;  /* 0x000000ffff407224 */ /* 0x000fe400078e003d */
[----:B------:R-:W-:Y:S02]  /*4680*/  IMAD.MOV.U32 R61, RZ, RZ, R70 ;  /* 0x000000ffff3d7224 */ /* 0x000fe400078e0046 */
[----:B------:R-:W-:Y:S01]  /*4690*/  IMAD.MOV.U32 R70, RZ, RZ, R71 ;  /* 0x000000ffff467224 */ /* 0x000fe200078e0047 */
[----:B------:R-:W-:Y:S01]  /*46a0*/  HMMA.16816.F32 R28, R4, R22, R16 ;  /* 0x00000016041c723c */ /* 0x000fe20000001810 */
[----:B------:R-:W1:Y:S01]  /*46b0*/  LDSM.16.MT88.4 R16, [R252+0x6100] ;  /* 0x00610000fc10783b */ /* 0x000e620000004200 */
[----:B------:R-:W-:Y:S02]  /*46c0*/  IMAD.MOV.U32 R71, RZ, RZ, R68 ;  /* 0x000000ffff477224 */ /* 0x000fe400078e0044 */
[----:B------:R-:W-:-:S04]  /*46d0*/  IMAD.MOV.U32 R68, RZ, RZ, R126 ;  /* 0x000000ffff447224 */ /* 0x000fc800078e007e */
[C---:B-1----:R-:W-:Y:S08]  /*46e0*/  HMMA.16816.F32 R20, R8.reuse, R16, RZ ;  /* 0x000000100814723c */ /* 0x042ff000000018ff */
[----:B------:R-:W-:Y:S01]  /*46f0*/  HMMA.16816.F32 R8, R8, R18, RZ ;  /* 0x000000120808723c */ /* 0x000fe200000018ff */
[----:B------:R-:W1:Y:S11]  /*4700*/  LDSM.16.MT88.4 R16, [R252+0x6900] ;  /* 0x00690000fc10783b */ /* 0x000e760000004200 */
[----:B------:R-:W-:Y:S04]  /*4710*/  @!UPT UIADD3 URZ, URZ, URZ, URZ ;  /* 0x0000003f3f3ff290 */ /* 0x000fe8000fffe03f */
[C---:B-1----:R-:W-:Y:S07]  /*4720*/  HMMA.16816.F32 R24, R4.reuse, R16, R20 ;  /* 0x000000100418723c */ /* 0x042fee0000001814 */
[----:B------:R-:W-:Y:S01]  /*4730*/  IMAD.MOV.U32 R16, RZ, RZ, R124 ;  /* 0x000000ffff107224 */ /* 0x000fe200078e007c */
[----:B------:R-:W-:Y:S01]  /*4740*/  HMMA.16816.F32 R20, R4, R18, R8 ;  /* 0x000000120414723c */ /* 0x000fe20000001808 */
[----:B------:R1:W-:Y:S01]  /*4750*/  MUFU.EX2 R18, R0 ;  /* 0x0000000000127308 */ /* 0x0003e20000000800 */
[----:B------:R-:W2:Y:S01]  /*4760*/  LDSM.16.MT88.4 R8, [R249+0x1100] ;  /* 0x00110000f908783b */ /* 0x000ea20000004200 */
[----:B-1----:R-:W-:-:S02]  /*4770*/  FFMA.FTZ R0, R97, c[0x0][0x2d0], -R2 ;  /* 0x0000b40061007a23 */ /* 0x002fc40000010802 */
[----:B------:R-:W-:-:S04]  /*4780*/  IMAD.MOV.U32 R97, RZ, RZ, R35 ;  /* 0x000000ffff617224 */ /* 0x000fc800078e0023 */
[----:B------:R1:W3:Y:S02]  /*4790*/  MUFU.EX2 R126, R0 ;  /* 0x00000000007e7308 */ /* 0x0002e40000000800 */
[----:B-1----:R-:W-:Y:S01]  /*47a0*/  FFMA.FTZ R0, R96, c[0x0][0x2d0], -R2 ;  /* 0x0000b40060007a23 */ /* 0x002fe20000010802 */
[----:B---3--:R-:W-:Y:S01]  /*47b0*/  F2FP.PACK_AB R4, R126, R18 ;  /* 0x000000127e04723e */ /* 0x008fe200000000ff */
[----:B------:R-:W-:-:S04]  /*47c0*/  IMAD.MOV.U32 R96, RZ, RZ, R34 ;  /* 0x000000ffff607224 */ /* 0x000fc800078e0022 */
[----:B------:R1:W-:Y:S02]  /*47d0*/  MUFU.EX2 R127, R0 ;  /* 0x00000000007f7308 */ /* 0x0003e40000000800 */
[----:B-1----:R-:W-:Y:S02]  /*47e0*/  FFMA.FTZ R0, R99, c[0x0][0x2d0], -R2 ;  /* 0x0000b40063007a23 */ /* 0x002fe40000010802 */
[----:B------:R-:W-:-:S04]  /*47f0*/  IMAD.MOV.U32 R99, RZ, RZ, R62 ;  /* 0x000000ffff637224 */ /* 0x000fc800078e003e */
[----:B------:R1:W3:Y:S01]  /*4800*/  MUFU.EX2 R166, R0 ;  /* 0x0000000000a67308 */ /* 0x0002e20000000800 */
[----:B------:R-:W-:Y:S02]  /*4810*/  IMAD.MOV.U32 R62, RZ, RZ, R60 ;  /* 0x000000ffff3e7224 */ /* 0x000fe400078e003c */
[----:B------:R-:W-:Y:S02]  /*4820*/  IMAD.MOV.U32 R60, RZ, RZ, R125 ;  /* 0x000000ffff3c7224 */ /* 0x000fe400078e007d */
[----:B-1----:R-:W-:Y:S01]  /*4830*/  FFMA.FTZ R0, R85, c[0x0][0x2d0], -R12 ;  /* 0x0000b40055007a23 */ /* 0x002fe2000001080c */
[----:B---3--:R-:W-:Y:S01]  /*4840*/  F2FP.PACK_AB R6, R166, R127 ;  /* 0x0000007fa606723e */ /* 0x008fe200000000ff */
[----:B------:R-:W-:Y:S02]  /*4850*/  IMAD.MOV.U32 R85, RZ, RZ, R64 ;  /* 0x000000ffff557224 */ /* 0x000fe400078e0040 */
[----:B------:R1:W-:Y:S02]  /*4860*/  MUFU.EX2 R124, R0 ;  /* 0x00000000007c7308 */ /* 0x0003e40000000800 */
        /* <DEDUP_REMOVED lines=9> */
[----:B------:R-:W1:Y:S02]  /*4900*/  MUFU.EX2 R125, R0 ;  /* 0x00000000007d7308 */ /* 0x000e640000000800 */
[----:B-1----:R-:W-:Y:S01]  /*4910*/  F2FP.PACK_AB R7, R125, R19 ;  /* 0x000000137d07723e */ /* 0x002fe200000000ff */
[----:B------:R-:W-:Y:S02]  /*4920*/  FADD.FTZ R0, R14, R13 ;  /* 0x0000000d0e007221 */ /* 0x000fe40000010000 */
[--C-:B------:R-:W-:Y:S02]  /*4930*/  FFMA.FTZ R14, R102, c[0x0][0x2d0], -R2.reuse ;  /* 0x0000b400660e7a23 */ /* 0x100fe40000010802 */
[--C-:B------:R-:W-:Y:S02]  /*4940*/  FFMA.FTZ R13, R101, c[0x0][0x2d0], -R2.reuse ;  /* 0x0000b400650d7a23 */ /* 0x100fe40000010802 */
[----:B------:R-:W-:Y:S01]  /*4950*/  FFMA.FTZ R2, R100, c[0x0][0x2d0], -R2 ;  /* 0x0000b40064027a23 */ /* 0x000fe20000010802 */
[----:B--2---:R-:W-:Y:S01]  /*4960*/  HMMA.16816.F32 R132, R4, R8, R132 ;  /* 0x000000080484723c */ /* 0x004fe20000001884 */
[----:B------:R-:W-:-:S02]  /*4970*/  IMAD.MOV.U32 R100, RZ, RZ, R32 ;  /* 0x000000ffff647224 */ /* 0x000fc400078e0020 */
[----:B------:R-:W-:Y:S02]  /*4980*/  IMAD.MOV.U32 R101, RZ, RZ, R33 ;  /* 0x000000ffff657224 */ /* 0x000fe400078e0021 */
[----:B------:R-:W-:Y:S02]  /*4990*/  IMAD.MOV.U32 R102, RZ, RZ, R46 ;  /* 0x000000ffff667224 */ /* 0x000fe400078e002e */
[----:B------:R-:W-:Y:S01]  /*49a0*/  FADD.FTZ R16, R80, R0 ;  /* 0x0000000050107221 */ /* 0x000fe20000010000 */
[----:B------:R-:W-:Y:S01]  /*49b0*/  HMMA.16816.F32 R32, R4, R10, R140 ;  /* 0x0000000a0420723c */ /* 0x000fe2000000188c */
[----:B------:R-:W1:Y:S01]  /*49c0*/  LDSM.16.MT88.4 R8, [R250+0x1100] ;  /* 0x00110000fa08783b */ /* 0x000e620000004200 */
[----:B------:R-:W-:-:S06]  /*49d0*/  IMAD.MOV.U32 R0, RZ, RZ, R70 ;  /* 0x000000ffff007224 */ /* 0x000fcc00078e0046 */
[C---:B-1----:R-:W-:Y:S08]  /*49e0*/  HMMA.16816.F32 R140, R4.reuse, R8, R36 ;  /* 0x00000008048c723c */ /* 0x042ff00000001824 */
[C---:B------:R-:W-:Y:S01]  /*49f0*/  HMMA.16816.F32 R36, R4.reuse, R10, R148 ;  /* 0x0000000a0424723c */ /* 0x040fe20000001894 */
[----:B------:R-:W1:Y:S07]  /*4a00*/  LDSM.16.MT88.4 R8, [R86+0x1100] ;  /* 0x001100005608783b */ /* 0x000e6e0000004200 */
[C---:B-1----:R-:W-:Y:S07]  /*4a10*/  HMMA.16816.F32 R148, R4.reuse, R8, R100 ;  /* 0x000000080494723c */ /* 0x042fee0000001864 */
[----:B------:R-:W-:Y:S01]  /*4a20*/  IMAD.MOV.U32 R103, RZ, RZ, R61 ;  /* 0x000000ffff677224 */ /* 0x000fe200078e003d */
[----:B------:R-:W-:Y:S01]  /*4a30*/  HMMA.16816.F32 R44, R4, R10, R156 ;  /* 0x0000000a042c723c */ /* 0x000fe2000000189c */
[----:B------:R-:W1:Y:S01]  /*4a40*/  LDSM.16.MT88.4 R8, [R252+0x1100] ;  /* 0x00110000fc08783b */ /* 0x000e620000004200 */
[----:B------:R-:W-:-:S02]  /*4a50*/  IMAD.MOV.U32 R100, RZ, RZ, R71 ;  /* 0x000000ffff647224 */ /* 0x000fc400078e0047 */
[----:B------:R-:W-:Y:S02]  /*4a60*/  IMAD.MOV.U32 R101, RZ, RZ, R68 ;  /* 0x000000ffff657224 */ /* 0x000fe400078e0044 */
[----:B------:R-:W-:Y:S02]  /*4a70*/  IMAD.MOV.U32 R102, RZ, RZ, R69 ;  /* 0x000000ffff667224 */ /* 0x000fe400078e0045 */
[----:B-1----:R-:W-:Y:S07]  /*4a80*/  HMMA.16816.F32 R156, R4, R8, R96 ;  /* 0x00000008049c723c */ /* 0x002fee0000001860 */
[----:B------:R-:W-:Y:S01]  /*4a90*/  MOV R97, R62 ;  /* 0x0000003e00617202 */ /* 0x000fe20000000f00 */
[----:B------:R-:W-:-:S02]  /*4aa0*/  IMAD.MOV.U32 R96, RZ, RZ, R63 ;  /* 0x000000ffff607224 */ /* 0x000fc400078e003f */
[----:B------:R-:W-:Y:S02]  /*4ab0*/  IMAD.MOV.U32 R99, RZ, RZ, R60 ;  /* 0x000000ffff637224 */ /* 0x000fe400078e003c */
[----:B------:R-:W-:Y:S01]  /*4ac0*/  HMMA.16816.F32 R60, R4, R10, R176 ;  /* 0x0000000a043c723c */ /* 0x000fe200000018b0 */
[----:B------:R-:W1:Y:S01]  /*4ad0*/  LDSM.16.MT88.4 R8, [R249+0x3100] ;  /* 0x00310000f908783b */ /* 0x000e620000004200 */
[----:B------:R-:W-:-:S06]  /*4ae0*/  IMAD.MOV.U32 R98, RZ, RZ, R65 ;  /* 0x000000ffff627224 */ /* 0x000fcc00078e0041 */
[C---:B-1----:R-:W-:Y:S07]  /*4af0*/  HMMA.16816.F32 R64, R4.reuse, R8, R188 ;  /* 0x000000080440723c */ /* 0x042fee00000018bc */
[----:B------:R-:W-:Y:S01]  /*4b00*/  IMAD.MOV.U32 R188, RZ, RZ, R87 ;  /* 0x000000ffffbc7224 */ /* 0x000fe200078e0057 */
[----:B------:R-:W-:Y:S01]  /*4b10*/  HMMA.16816.F32 R68, R4, R10, R72 ;  /* 0x0000000a0444723c */ /* 0x000fe20000001848 */
[----:B------:R-:W1:Y:S01]  /*4b20*/  LDSM.16.MT88.4 R8, [R250+0x3100] ;  /* 0x00310000fa08783b */ /* 0x000e620000004200 */
[----:B------:R-:W-:-:S02]  /*4b30*/  IMAD.MOV.U32 R189, RZ, RZ, R82 ;  /* 0x000000ffffbd7224 */ /* 0x000fc400078e0052 */
[----:B------:R-:W-:Y:S02]  /*4b40*/  IMAD.MOV.U32 R190, RZ, RZ, R81 ;  /* 0x000000ffffbe7224 */ /* 0x000fe400078e0051 */
[----:B------:R-:W-:Y:S02]  /*4b50*/  IMAD.MOV.U32 R191, RZ, RZ, R84 ;  /* 0x000000ffffbf7224 */ /* 0x000fe400078e0054 */
[C---:B-1----:R-:W-:Y:S07]  /*4b60*/  HMMA.16816.F32 R72, R4.reuse, R8, R184 ;  /* 0x000000080448723c */ /* 0x042fee00000018b8 */
[----:B------:R-:W-:Y:S01]  /*4b70*/  IMAD.MOV.U32 R186, RZ, RZ, R86 ;  /* 0x000000ffffba7224 */ /* 0x000fe200078e0056 */
[----:B------:R-:W-:Y:S01]  /*4b80*/  HMMA.16816.F32 R76, R4, R10, R76 ;  /* 0x0000000a044c723c */ /* 0x000fe2000000184c */
[----:B------:R-:W-:-:S03]  /*4b90*/  IMAD.MOV.U32 R187, RZ, RZ, R85 ;  /* 0x000000ffffbb7224 */ /* 0x000fc600078e0055 */
[----:B------:R-:W1:Y:S04]  /*4ba0*/  LDSM.16.MT88.4 R8, [R186+0x3100] ;  /* 0x00310000ba08783b */ /* 0x000e680000004200 */
[C---:B-1----:R-:W-:Y:S08]  /*4bb0*/  HMMA.16816.F32 R180, R4.reuse, R8, R180 ;  /* 0x0000000804b4723c */ /* 0x042ff000000018b4 */
[----:B------:R-:W-:Y:S11]  /*4bc0*/  HMMA.16816.F32 R8, R4, R10, R160 ;  /* 0x0000000a0408723c */ /* 0x000ff600000018a0 */
[----:B------:R-:W-:Y:S05]  /*4bd0*/  @!UPT UIADD3 URZ, URZ, URZ, URZ ;  /* 0x0000003f3f3ff290 */ /* 0x000fea000fffe03f */
[----:B------:R-:W-:Y:S01]  /*4be0*/  IMAD.MOV.U32 R179, RZ, RZ, R180 ;  /* 0x000000ffffb37224 */ /* 0x000fe200078e00b4 */
[----:B------:R-:W-:Y:S01]  /*4bf0*/  MOV R176, R183 ;  /* 0x000000b700b07202 */ /* 0x000fe20000000f00 */
[----:B------:R-:W-:Y:S02]  /*4c00*/  IMAD.MOV.U32 R178, RZ, RZ, R181 ;  /* 0x000000ffffb27224 */ /* 0x000fe400078e00b5 */
[----:B------:R-:W-:-:S04]  /*4c10*/  IMAD.MOV.U32 R177, RZ, RZ, R182 ;  /* 0x000000ffffb17224 */ /* 0x000fc800078e00b6 */
[----:B------:R-:W-:Y:S02]  /*4c20*/  IMAD.MOV.U32 R183, RZ, RZ, R8 ;  /* 0x000000ffffb77224 */ /* 0x000fe400078e0008 */
[----:B------:R-:W-:Y:S02]  /*4c30*/  IMAD.MOV.U32 R182, RZ, RZ, R9 ;  /* 0x000000ffffb67224 */ /* 0x000fe400078e0009 */
[----:B------:R-:W-:Y:S02]  /*4c40*/  IMAD.MOV.U32 R181, RZ, RZ, R10 ;  /* 0x000000ffffb57224 */ /* 0x000fe400078e000a */
[----:B------:R-:W-:Y:S02]  /*4c50*/  IMAD.MOV.U32 R180, RZ, RZ, R11 ;  /* 0x000000ffffb47224 */ /* 0x000fe400078e000b */
[----:B------:R-:W1:Y:S02]  /*4c60*/  LDSM.16.MT88.4 R8, [R252+0x3100] ;  /* 0x00310000fc08783b */ /* 0x000e640000004200 */
        /* <DEDUP_REMOVED lines=11> */
[----:B------:R-:W-:-:S02]  /*4d20*/  IMAD.MOV.U32 R0, RZ, RZ, R103 ;  /* 0x000000ffff007224 */ /* 0x000fc400078e0067 */
[----:B------:R-:W-:Y:S02]  /*4d30*/  FADD.FTZ R3, R147, R3 ;  /* 0x0000000393037221 */ /* 0x000fe40000010000 */
[----:B------:R-:W-:Y:S02]  /*4d40*/  FFMA.FTZ R0, R0, c[0x0][0x2d0], -R12 ;  /* 0x0000b40000007a23 */ /* 0x000fe4000001080c */
[----:B------:R-:W-:Y:S01]  /*4d50*/  FADD.FTZ R3, R154, R3 ;  /* 0x000000039a037221 */ /* 0x000fe20000010000 */
[C---:B-1----:R-:W-:Y:S08]  /*4d60*/  HMMA.16816.F32 R96, R4.reuse, R8, R136 ;  /* 0x000000080460723c */ /* 0x042ff00000001888 */
[C---:B------:R-:W-:Y:S01]  /*4d70*/  HMMA.16816.F32 R100, R4.reuse, R10, R120 ;  /* 0x0000000a0464723c */ /* 0x040fe20000001878 */
[----:B------:R-:W1:Y:S07]  /*4d80*/  LDSM.16.MT88.4 R8, [R250+0x5100] ;  /* 0x00510000fa08783b */ /* 0x000e6e0000004200 */
[----:B-1----:R-:W-:Y:S11]  /*4d90*/  HMMA.16816.F32 R128, R4, R8, R128 ;  /* 0x000000080480723c */ /* 0x002ff60000001880 */
[----:B------:R-:W-:Y:S11]  /*4da0*/  @!UPT UIADD3 URZ, URZ, URZ, URZ ;  /* 0x0000003f3f3ff290 */ /* 0x000ff6000fffe03f */
[----:B------:R-:W-:Y:S02]  /*4db0*/  @!UPT UIADD3 URZ, URZ, URZ, URZ ;  /* 0x0000003f3f3ff290 */ /* 0x000fe4000fffe03f */
[----:B------:R-:W-:Y:S02]  /*4dc0*/  IMAD.MOV.U32 R139, RZ, RZ, R128 ;  /* 0x000000ffff8b7224 */ /* 0x000fe400078e0080 */
[----:B------:R-:W-:Y:S01]  /*4dd0*/  IMAD.MOV.U32 R138, RZ, RZ, R129 ;  /* 0x000000ffff8a7224 */ /* 0x000fe200078e0081 */
[----:B------:R-:W-:Y:S01]  /*4de0*/  MOV R129, R189 ;  /* 0x000000bd00817202 */ /* 0x000fe20000000f00 */
[----:B------:R-:W-:Y:S02]  /*4df0*/  IMAD.MOV.U32 R137, RZ, RZ, R130 ;  /* 0x000000ffff897224 */ /* 0x000fe400078e0082 */
[----:B------:R-:W-:Y:S02]  /*4e00*/  IMAD.MOV.U32 R136, RZ, RZ, R131 ;  /* 0x000000ffff887224 */ /* 0x000fe400078e0083 */
[----:B------:R-:W-:Y:S02]  /*4e10*/  IMAD.MOV.U32 R128, RZ, RZ, R188 ;  /* 0x000000ffff807224 */ /* 0x000fe400078e00bc */
[----:B------:R-:W-:-:S02]  /*4e20*/  IMAD.MOV.U32 R130, RZ, RZ, R190 ;  /* 0x000000ffff827224 */ /* 0x000fc400078e00be */
[----:B------:R-:W-:Y:S02]  /*4e30*/  IMAD.MOV.U32 R131, RZ, RZ, R191 ;  /* 0x000000ffff837224 */ /* 0x000fe400078e00bf */
[----:B------:R-:W-:Y:S07]  /*4e40*/  HMMA.16816.F32 R188, R4, R10, R116 ;  /* 0x0000000a04bc723c */ /* 0x000fee0000001874 */
[----:B------:R-:W-:Y:S02]  /*4e50*/  IMAD.MOV.U32 R118, RZ, RZ, R186 ;  /* 0x000000ffff767224 */ /* 0x000fe400078e00ba */
[----:B------:R-:W-:-:S03]  /*4e60*/  IMAD.MOV.U32 R119, RZ, RZ, R187 ;  /* 0x000000ffff777224 */ /* 0x000fc600078e00bb */
[----:B------:R-:W1:Y:S02]  /*4e70*/  LDSM.16.MT88.4 R8, [R118+0x5100] ;  /* 0x005100007608783b */ /* 0x000e640000004200 */
[C---:B-1----:R-:W-:Y:S08]  /*4e80*/  HMMA.16816.F32 R120, R4.reuse, R8, R112 ;  /* 0x000000080478723c */ /* 0x042ff00000001870 */
[C---:B------:R-:W-:Y:S01]  /*4e90*/  HMMA.16816.F32 R112, R4.reuse, R10, R108 ;  /* 0x0000000a0470723c */ /* 0x040fe2000000186c */
[----:B------:R-:W1:Y:S07]  /*4ea0*/  LDSM.16.MT88.4 R8, [R252+0x5100] ;  /* 0x00510000fc08783b */ /* 0x000e6e0000004200 */
[C---:B-1----:R-:W-:Y:S08]  /*4eb0*/  HMMA.16816.F32 R108, R4.reuse, R8, R104 ;  /* 0x00000008046c723c */ /* 0x042ff00000001868 */
[----:B------:R-:W-:Y:S01]  /*4ec0*/  HMMA.16816.F32 R104, R4, R10, R92 ;  /* 0x0000000a0468723c */ /* 0x000fe2000000185c */
[----:B------:R-:W1:Y:S06]  /*4ed0*/  LDSM.16.MT88.4 R8, [R249+0x7100] ;  /* 0x00710000f908783b */ /* 0x000e6c0000004200 */
[----:B------:R-:W-:-:S02]  /*4ee0*/  IMAD.MOV.U32 R92, RZ, RZ, R144 ;  /* 0x000000ffff5c7224 */ /* 0x000fc400078e0090 */
[----:B------:R-:W-:Y:S01]  /*4ef0*/  IMAD.MOV.U32 R93, RZ, RZ, R145 ;  /* 0x000000ffff5d7224 */ /* 0x000fe200078e0091 */
[----:B------:R-:W-:Y:S01]  /*4f00*/  MOV R145, R177 ;  /* 0x000000b100917202 */ /* 0x000fe20000000f00 */
[----:B------:R-:W-:Y:S02]  /*4f10*/  IMAD.MOV.U32 R94, RZ, RZ, R146 ;  /* 0x000000ffff5e7224 */ /* 0x000fe400078e0092 */
[----:B------:R-:W-:Y:S02]  /*4f20*/  IMAD.MOV.U32 R95, RZ, RZ, R183 ;  /* 0x000000ffff5f7224 */ /* 0x000fe400078e00b7 */
[----:B------:R-:W-:Y:S02]  /*4f30*/  IMAD.MOV.U32 R144, RZ, RZ, R178 ;  /* 0x000000ffff907224 */ /* 0x000fe400078e00b2 */
[----:B------:R-:W-:Y:S01]  /*4f40*/  IMAD.MOV.U32 R146, RZ, RZ, R176 ;  /* 0x000000ffff927224 */ /* 0x000fe200078e00b0 */
[C---:B-1----:R-:W-:Y:S08]  /*4f50*/  HMMA.16816.F32 R88, R4.reuse, R8, R88 ;  /* 0x000000080458723c */ /* 0x042ff00000001858 */
[----:B------:R-:W-:Y:S01]  /*4f60*/  HMMA.16816.F32 R184, R4, R10, R56 ;  /* 0x0000000a04b8723c */ /* 0x000fe20000001838 */
[----:B------:R-:W1:Y:S06]  /*4f70*/  LDSM.16.MT88.4 R8, [R250+0x7100] ;  /* 0x00710000fa08783b */ /* 0x000e6c0000004200 */
[----:B------:R-:W-:-:S02]  /*4f80*/  IMAD.MOV.U32 R58, RZ, RZ, R118 ;  /* 0x000000ffff3a7224 */ /* 0x000fc400078e0076 */
[----:B------:R-:W-:Y:S02]  /*4f90*/  IMAD.MOV.U32 R59, RZ, RZ, R119 ;  /* 0x000000ffff3b7224 */ /* 0x000fe400078e0077 */
        /* <DEDUP_REMOVED lines=16> */
[C---:B-1----:R-:W-:Y:S07]  /*50a0*/  HMMA.16816.F32 R180, R4.reuse, R8, R52 ;  /* 0x0000000804b4723c */ /* 0x042fee0000001834 */
[----:B------:R-:W-:Y:S01]  /*50b0*/  IMAD.MOV.U32 R52, RZ, RZ, R89 ;  /* 0x000000ffff347224 */ /* 0x000fe200078e0059 */
[----:B------:R-:W-:Y:S01]  /*50c0*/  HMMA.16816.F32 R176, R4, R10, R48 ;  /* 0x0000000a04b0723c */ /* 0x000fe20000001830 */
[----:B------:R-:W1:Y:S01]  /*50d0*/  LDSM.16.MT88.4 R8, [R58+0x7100] ;  /* 0x007100003a08783b */ /* 0x000e620000004200 */
[----:B------:R-:W-:-:S02]  /*50e0*/  IMAD.MOV.U32 R53, RZ, RZ, R90 ;  /* 0x000000ffff357224 */ /* 0x000fc400078e005a */
[----:B------:R-:W-:Y:S01]  /*50f0*/  IMAD.MOV.U32 R54, RZ, RZ, R91 ;  /* 0x000000ffff367224 */ /* 0x000fe200078e005b */
[----:B------:R-:W-:Y:S01]  /*5100*/  MOV R91, R130 ;  /* 0x00000082005b7202 */ /* 0x000fe20000000f00 */
[----:B------:R-:W-:Y:S02]  /*5110*/  IMAD.MOV.U32 R89, RZ, RZ, R128 ;  /* 0x000000ffff597224 */ /* 0x000fe400078e0080 */
[----:B------:R-:W-:Y:S02]  /*5120*/  IMAD.MOV.U32 R51, RZ, RZ, R88 ;  /* 0x000000ffff337224 */ /* 0x000fe400078e0058 */
[----:B------:R-:W-:Y:S02]  /*5130*/  IMAD.MOV.U32 R90, RZ, RZ, R129 ;  /* 0x000000ffff5a7224 */ /* 0x000fe400078e0081 */
[----:B------:R-:W-:Y:S02]  /*5140*/  IMAD.MOV.U32 R128, RZ, RZ, R131 ;  /* 0x000000ffff807224 */ /* 0x000fe400078e0083 */
[----:B------:R-:W-:-:S02]  /*5150*/  IMAD.MOV.U32 R129, RZ, RZ, R144 ;  /* 0x000000ffff817224 */ /* 0x000fc400078e0090 */
[----:B------:R-:W-:Y:S02]  /*5160*/  IMAD.MOV.U32 R130, RZ, RZ, R145 ;  /* 0x000000ffff827224 */ /* 0x000fe400078e0091 */
[----:B------:R-:W-:Y:S02]  /*5170*/  IMAD.MOV.U32 R131, RZ, RZ, R146 ;  /* 0x000000ffff837224 */ /* 0x000fe400078e0092 */
[----:B------:R-:W-:Y:S01]  /*5180*/  LDSM.16.MT88.4 R144, [R250+0x1900] ;  /* 0x00190000fa90783b */ /* 0x000fe20000004200 */
[----:B------:R-:W-:Y:S02]  /*5190*/  IMAD.MOV.U32 R55, RZ, RZ, R92 ;  /* 0x000000ffff377224 */ /* 0x000fe400078e005c */
[----:B------:R-:W-:Y:S02]  /*51a0*/  IMAD.MOV.U32 R88, RZ, RZ, R95 ;  /* 0x000000ffff587224 */ /* 0x000fe400078e005f */
[----:B------:R-:W-:Y:S02]  /*51b0*/  IMAD.MOV.U32 R92, RZ, RZ, R139 ;  /* 0x000000ffff5c7224 */ /* 0x000fe400078e008b */
[----:B------:R-:W-:-:S02]  /*51c0*/  IMAD.MOV.U32 R95, RZ, RZ, R136 ;  /* 0x000000ffff5f7224 */ /* 0x000fc400078e0088 */
[----:B------:R-:W-:Y:S01]  /*51d0*/  LDSM.16.MT88.4 R136, [R249+0x1900] ;  /* 0x00190000f988783b */ /* 0x000fe20000004200 */
[C---:B-1----:R-:W-:Y:S03]  /*51e0*/  HMMA.16816.F32 R116, R4.reuse, R8, R40 ;  /* 0x000000080474723c */ /* 0x042fe60000001828 */
[----:B------:R-:W-:Y:S05]  /*51f0*/  LDSM.16.MT88.4 R40, [R249+0x3900] ;  /* 0x00390000f928783b */ /* 0x000fea0000004200 */
[C---:B------:R-:W-:Y:S01]  /*5200*/  HMMA.16816.F32 R28, R4.reuse, R10, R28 ;  /* 0x0000000a041c723c */ /* 0x040fe2000000181c */
[----:B------:R-:W1:Y:S07]  /*5210*/  LDSM.16.MT88.4 R8, [R252+0x7100] ;  /* 0x00710000fc08783b */ /* 0x000e6e0000004200 */
[C---:B-1----:R-:W-:Y:S01]  /*5220*/  HMMA.16816.F32 R24, R4.reuse, R8, R24 ;  /* 0x000000080418723c */ /* 0x042fe20000001818 */
[----:B------:R1:W-:Y:S07]  /*5230*/  MUFU.EX2 R8, R15 ;  /* 0x0000000f00087308 */ /* 0x0003ee0000000800 */
[----:B------:R-:W-:Y:S01]  /*5240*/  HMMA.16816.F32 R20, R4, R10, R20 ;  /* 0x0000000a0414723c */ /* 0x000fe20000001814 */
[----:B------:R2:W-:Y:S06]  /*5250*/  MUFU.EX2 R5, R0 ;  /* 0x0000000000057308 */ /* 0x0005ec0000000800 */
[----:B------:R-:W-:-:S02]  /*5260*/  FFMA.FTZ R4, R152, c[0x0][0x2d0], -R12 ;  /* 0x0000b40098047a23 */ /* 0x000fc4000001080c */
[----:B------:R3:W-:Y:S01]  /*5270*/  MUFU.EX2 R11, R2 ;  /* 0x00000002000b7308 */ /* 0x0007e20000000800 */
[----:B-1----:R-:W-:Y:S02]  /*5280*/  IMAD.MOV.U32 R15, RZ, RZ, R160 ;  /* 0x000000ffff0f7224 */ /* 0x002fe400078e00a0 */
[----:B--2---:R-:W-:-:S05]  /*5290*/  FFMA.FTZ R0, R59, c[0x0][0x2d0], -R12 ;  /* 0x0000b4003b007a23 */ /* 0x004fca000001080c */
[----:B------:R1:W2:Y:S01]  /*52a0*/  MUFU.EX2 R10, R14 ;  /* 0x0000000e000a7308 */ /* 0x0002a20000000800 */
[----:B------:R-:W-:Y:S02]  /*52b0*/  IMAD.MOV.U32 R59, RZ, RZ, R155 ;  /* 0x000000ffff3b7224 */ /* 0x000fe400078e009b */
[----:B---3--:R-:W-:-:S05]  /*52c0*/  FFMA.FTZ R2, R153, c[0x0][0x2d0], -R12 ;  /* 0x0000b40099027a23 */ /* 0x008fca000001080c */
[----:B------:R3:W4:Y:S01]  /*52d0*/  MUFU.EX2 R7, R0 ;  /* 0x0000000000077308 */ /* 0x0007220000000800 */
[----:B------:R-:W5:Y:S01]  /*52e0*/  LDSM.16.MT88.4 R152, [R58+0x1900] ;  /* 0x001900003a98783b */ /* 0x000f620000004200 */
[----:B------:R-:W-:-:S06]  /*52f0*/  IMAD.MOV.U32 R12, RZ, RZ, R163 ;  /* 0x000000ffff0c7224 */ /* 0x000fcc00078e00a3 */
[----:B------:R2:W-:Y:S01]  /*5300*/  MUFU.EX2 R6, R2 ;  /* 0x0000000200067308 */ /* 0x0005e20000000800 */
[----:B-1----:R-:W-:Y:S02]  /*5310*/  IMAD.MOV.U32 R14, RZ, RZ, R161 ;  /* 0x000000ffff0e7224 */ /* 0x002fe400078e00a1 */
[----:B---3--:R-:W-:-:S05]  /*5320*/  FADD.FTZ R0, R167, R16 ;  /* 0x00000010a7007221 */ /* 0x008fca0000010000 */
[----:B------:R-:W1:Y:S01]  /*5330*/  MUFU.EX2 R9, R13 ;  /* 0x0000000d00097308 */ /* 0x000e620000000800 */
[----:B------:R-:W-:Y:S01]  /*5340*/  IMAD.MOV.U32 R167, RZ, RZ, R55 ;  /* 0x000000ffffa77224 */ /* 0x000fe200078e0037 */
[----:B------:R-:W-:Y:S01]  /*5350*/  MOV R16, R57 ;  /* 0x0000003900107202 */ /* 0x000fe20000000f00 */
[----:B------:R-:W-:Y:S02]  /*5360*/  IMAD.MOV.U32 R55, RZ, RZ, R131 ;  /* 0x000000ffff377224 */ /* 0x000fe400078e0083 */
[----:B--2---:R-:W-:-:S03]  /*5370*/  FADD.FTZ R2, R51, R0 ;  /* 0x0000000033027221 */ /* 0x004fc60000010000 */
[----:B------:R-:W2:Y:S01]  /*5380*/  MUFU.EX2 R4, R4 ;  /* 0x0000000400047308 */ /* 0x000ea20000000800 */
[----:B------:R-:W3:Y:S01]  /*5390*/  LDSM.16.MT88.4 R48, [R250+0x3900] ;  /* 0x00390000fa30783b */ /* 0x000ee20000004200 */
[----:B------:R-:W-:Y:S02]  /*53a0*/  FADD.FTZ R0, R52, R3 ;  /* 0x0000000334007221 */ /* 0x000fe40000010000 */
[----:B------:R-:W-:Y:S02]  /*53b0*/  FADD.FTZ R2, R53, R2 ;  /* 0x0000000235027221 */ /* 0x000fe40000010000 */
[----:B------:R-:W-:Y:S02]  /*53c0*/  FADD.FTZ R0, R54, R0 ;  /* 0x0000000036007221 */ /* 0x000fe40000010000 */
[----:B------:R-:W-:Y:S01]  /*53d0*/  IMAD.MOV.U32 R52, RZ, RZ, R128 ;  /* 0x000000ffff347224 */ /* 0x000fe200078e0080 */
[----:B------:R-:W-:Y:S01]  /*53e0*/  F2FP.PACK_AB R128, R10, R8 ;  /* 0x000000080a80723e */ /* 0x000fe200000000ff */
[----:B------:R-:W-:Y:S01]  /*53f0*/  IMAD.MOV.U32 R53, RZ, RZ, R129 ;  /* 0x000000ffff357224 */ /* 0x000fe200078e0081 */
[----:B----4-:R-:W-:Y:S01]  /*5400*/  F2FP.PACK_AB R129, R7, R5 ;  /* 0x000000050781723e */ /* 0x010fe200000000ff */
[----:B------:R-:W-:Y:S01]  /*5410*/  IMAD.MOV.U32 R54, RZ, RZ, R130 ;  /* 0x000000ffff367224 */ /* 0x000fe200078e0082 */
[----:B-1----:R-:W-:Y:S01]  /*5420*/  F2FP.PACK_AB R130, R11, R9 ;  /* 0x000000090b82723e */ /* 0x002fe200000000ff */
[----:B------:R-:W-:Y:S01]  /*5430*/  IMAD.MOV.U32 R13, RZ, RZ, R162 ;  /* 0x000000ffff0d7224 */ /* 0x000fe200078e00a2 */
[----:B--2---:R-:W-:Y:S01]  /*5440*/  F2FP.PACK_AB R131, R6, R4 ;  /* 0x000000040683723e */ /* 0x004fe200000000ff */
[----:B------:R-:W1:Y:S01]  /*5450*/  LDSM.16.MT88.4 R160, [R252+0x1900] ;  /* 0x00190000fca0783b */ /* 0x000e620000004200 */
[----:B------:R-:W-:-:S04]  /*5460*/  IMAD.MOV.U32 R3, RZ, RZ, R56 ;  /* 0x000000ffff037224 */ /* 0x000fc800078e0038 */
[----:B------:R-:W-:Y:S01]  /*5470*/  FADD.FTZ R0, R3, R0 ;  /* 0x0000000003007221 */ /* 0x000fe20000010000 */
[----:B------:R-:W-:Y:S03]  /*5480*/  HMMA.16816.F32 R140, R128, R144, R140 ;  /* 0x00000090808c723c */ /* 0x000fe6000000188c */
[----:B------:R-:W-:-:S04]  /*5490*/  FADD.FTZ R0, R18, R0 ;  /* 0x0000000012007221 */ /* 0x000fc80000010000 */
[----:B------:R-:W-:Y:S01]  /*54a0*/  FADD.FTZ R0, R126, R0 ;  /* 0x000000007e007221 */ /* 0x000fe20000010000 */
[----:B------:R-:W-:Y:S03]  /*54b0*/  HMMA.16816.F32 R144, R128, R146, R36 ;  /* 0x000000928090723c */ /* 0x000fe60000001824 */
[----:B------:R-:W-:-:S05]  /*54c0*/  FADD.FTZ R0, R127, R0 ;  /* 0x000000007f007221 */ /* 0x000fca0000010000 */
[C---:B-----5:R-:W-:Y:S08]  /*54d0*/  HMMA.16816.F32 R148, R128.reuse, R152, R148 ;  /* 0x000000988094723c */ /* 0x060ff00000001894 */
[C---:B------:R-:W-:Y:S08]  /*54e0*/  HMMA.16816.F32 R152, R128.reuse, R154, R44 ;  /* 0x0000009a8098723c */ /* 0x040ff0000000182c */
[C---:B------:R-:W-:Y:S01]  /*54f0*/  HMMA.16816.F32 R36, R128.reuse, R40, R64 ;  /* 0x000000288024723c */ /* 0x040fe20000001840 */
[----:B------:R-:W2:Y:S07]  /*5500*/  LDSM.16.MT88.4 R64, [R252+0x3900] ;  /* 0x00390000fc40783b */ /* 0x000eae0000004200 */
[C---:B---3--:R-:W-:Y:S01]  /*5510*/  HMMA.16816.F32 R44, R128.reuse, R48, R72 ;  /* 0x00000030802c723c */ /* 0x048fe20000001848 */
[----:B------:R-:W3:Y:S07]  /*5520*/  LDSM.16.MT88.4 R72, [R249+0x5900] ;  /* 0x00590000f948783b */ /* 0x000eee0000004200 */
[C---:B------:R-:W-:Y:S08]  /*5530*/  HMMA.16816.F32 R132, R128.reuse, R136, R132 ;  /* 0x000000888084723c */ /* 0x040ff00000001884 */
[C---:B------:R-:W-:Y:S07]  /*5540*/  HMMA.16816.F32 R136, R128.reuse, R138, R32 ;  /* 0x0000008a8088723c */ /* 0x040fee0000001820 */
[----:B------:R-:W-:Y:S01]  /*5550*/  IMAD.MOV.U32 R34, RZ, RZ, R58 ;  /* 0x000000ffff227224 */ /* 0x000fe200078e003a */
[----:B-1----:R-:W-:Y:S01]  /*5560*/  HMMA.16816.F32 R156, R128, R160, R156 ;  /* 0x000000a0809c723c */ /* 0x002fe2000000189c */
[----:B------:R-:W-:-:S03]  /*5570*/  IMAD.MOV.U32 R35, RZ, RZ, R59 ;  /* 0x000000ffff237224 */ /* 0x000fc600078e003b */
[----:B------:R-:W1:Y:S01]  /*5580*/  LDSM.16.MT88.4 R56, [R34+0x3900] ;  /* 0x003900002238783b */ /* 0x000e620000004200 */
[----:B------:R-:W-:-:S03]  /*5590*/  FADD.FTZ R2, R35, R2 ;  /* 0x0000000223027221 */ /* 0x000fc60000010000 */
[----:B------:R-:W-:Y:S01]  /*55a0*/  HMMA.16816.F32 R160, R128, R162, R60 ;  /* 0x000000a280a0723c */ /* 0x000fe2000000183c */
[----:B------:R-:W-:-:S04]  /*55b0*/  FADD.FTZ R2, R167, R2 ;  /* 0x00000002a7027221 */ /* 0x000fc80000010000 */
[----:B------:R-:W-:Y:S02]  /*55c0*/  FADD.FTZ R3, R124, R2 ;  /* 0x000000027c037221 */ /* 0x000fe40000010000 */
[----:B------:R-:W-:Y:S01]  /*55d0*/  FADD.FTZ R2, R166, R0 ;  /* 0x00000000a6027221 */ /* 0x000fe20000010000 */
[C---:B------:R-:W-:Y:S01]  /*55e0*/  HMMA.16816.F32 R40, R128.reuse, R42, R68 ;  /* 0x0000002a8028723c */ /* 0x040fe20000001844 */
[----:B------:R-:W-:Y:S02]  /*55f0*/  FADD.FTZ R3, R17, R3 ;  /* 0x0000000311037221 */ /* 0x000fe40000010000 */
[----:B------:R-:W-:Y:S02]  /*5600*/  FADD.FTZ R2, R8, R2 ;  /* 0x0000000208027221 */ /* 0x000fe40000010000 */
[----:B------:R-:W-:Y:S02]  /*5610*/  FADD.FTZ R3, R19, R3 ;  /* 0x0000000313037221 */ /* 0x000fe40000010000 */
[----:B------:R-:W-:Y:S01]  /*5620*/  FADD.FTZ R2, R10, R2 ;  /* 0x000000020a027221 */ /* 0x000fe20000010000 */
[----:B--2---:R-:W-:Y:S01]  /*5630*/  HMMA.16816.F32 R60, R128, R64, R80 ;  /* 0x00000040803c723c */ /* 0x004fe20000001850 */
[----:B------:R-:W2:Y:S01]  /*5640*/  LDSM.16.MT88.4 R80, [R250+0x5900] ;  /* 0x00590000fa50783b */ /* 0x000ea20000004200 */
[----:B------:R-:W-:-:S02]  /*5650*/  FADD.FTZ R0, R125, R3 ;  /* 0x000000037d007221 */ /* 0x000fc40000010000 */
[----:B------:R-:W-:Y:S02]  /*5660*/  FADD.FTZ R2, R9, R2 ;  /* 0x0000000209027221 */ /* 0x000fe40000010000 */
[----:B------:R-:W-:Y:S02]  /*5670*/  FADD.FTZ R0, R5, R0 ;  /* 0x0000000005007221 */ /* 0x000fe40000010000 */
[----:B---3--:R-:W-:Y:S01]  /*5680*/  HMMA.16816.F32 R68, R128, R72, R96 ;  /* 0x000000488044723c */ /* 0x008fe20000001860 */
[----:B------:R-:W3:Y:S01]  /*5690*/  LDSM.16.MT88.4 R96, [R252+0x5900] ;  /* 0x00590000fc60783b */ /* 0x000ee20000004200 */
[----:B------:R-:W-:Y:S02]  /*56a0*/  FADD.FTZ R0, R7, R0 ;  /* 0x0000000007007221 */ /* 0x000fe40000010000 */
[----:B------:R-:W-:Y:S02]  /*56b0*/  FADD.FTZ R3, R11, R2 ;  /* 0x000000020b037221 */ /* 0x000fe40000010000 */
[----:B------:R-:W-:-:S02]  /*56c0*/  FADD.FTZ R0, R4, R0 ;  /* 0x0000000004007221 */ /* 0x000fc40000010000 */
[----:B------:R-:W-:Y:S01]  /*56d0*/  HMMA.16816.F32 R48, R128, R50, R76 ;  /* 0x000000328030723c */ /* 0x000fe2000000184c */
[----:B------:R4:W-:Y:S01]  /*56e0*/  STL [R1+0x64], R3 ;  /* 0x0000640301007387 */ /* 0x0009e20000100800 */
[----:B------:R-:W-:Y:S01]  /*56f0*/  FADD.FTZ R2, R6, R0 ;  /* 0x0000000006027221 */ /* 0x000fe20000010000 */
[----:B------:R-:W-:-:S04]  /*5700*/  IADD3 R0, R16, 0x800, RZ ;  /* 0x0000080010007810 */ /* 0x000fc80007ffe0ff */
[----:B------:R5:W-:Y:S01]  /*5710*/  STL [R1+0x68], R2 ;  /* 0x0000680201007387 */ /* 0x000be20000100800 */
[C---:B-1----:R-:W-:Y:S03]  /*5720*/  HMMA.16816.F32 R52, R128.reuse, R56, R52 ;  /* 0x000000388034723c */ /* 0x042fe60000001834 */
[----:B------:R1:W-:Y:S05]  /*5730*/  STL [R1+0x44], R0 ;  /* 0x0000440001007387 */ /* 0x0003ea0000100800 */
[C---:B------:R-:W-:Y:S01]  /*5740*/  HMMA.16816.F32 R56, R128.reuse, R58, R88 ;  /* 0x0000003a8038723c */ /* 0x040fe20000001858 */
[----:B------:R-:W3:Y:S07]  /*5750*/  LDSM.16.MT88.4 R88, [R34+0x5900] ;  /* 0x005900002258783b */ /* 0x000eee0000004200 */
[----:B------:R-:W-:Y:S01]  /*5760*/  HMMA.16816.F32 R64, R128, R66, R84 ;  /* 0x000000428040723c */ /* 0x000fe20000001854 */
[----:B----4-:R-:W-:-:S05]  /*5770*/  IADD3 R3, R16, 0x1000, RZ ;  /* 0x0000100010037810 */ /* 0x010fca0007ffe0ff */
[----:B------:R4:W-:Y:S02]  /*5780*/  STL [R1+0x40], R3 ;  /* 0x0000400301007387 */ /* 0x0009e40000100800 */
[----:B--2---:R-:W-:Y:S01]  /*5790*/  HMMA.16816.F32 R76, R128, R80, R92 ;  /* 0x00000050804c723c */ /* 0x004fe2000000185c */
[C---:B-----5:R-:W-:Y:S02]  /*57a0*/  IADD3 R2, R16.reuse, 0x1800, RZ ;  /* 0x0000180010027810 */ /* 0x060fe40007ffe0ff */
[----:B-1----:R-:W-:-:S03]  /*57b0*/  IADD3 R0, R16, 0x2000, RZ ;  /* 0x0000200010007810 */ /* 0x002fc60007ffe0ff */
[----:B------:R1:W-:Y:S02]  /*57c0*/  STL [R1+0x3c], R2 ;  /* 0x00003c0201007387 */ /* 0x0003e40000100800 */
[C---:B---3--:R-:W-:Y:S02]  /*57d0*/  HMMA.16816.F32 R92, R128.reuse, R96, R108 ;  /* 0x00000060805c723c */ /* 0x048fe4000000186c */
[----:B------:R2:W-:Y:S06]  /*57e0*/  STL [R1+0x38], R0 ;  /* 0x0000380001007387 */ /* 0x0005ec0000100800 */
[C---:B------:R-:W-:Y:S01]  /*57f0*/  HMMA.16816.F32 R96, R128.reuse, R98, R104 ;  /* 0x000000628060723c */ /* 0x040fe20000001868 */
[----:B------:R-:W3:Y:S07]  /*5800*/  LDSM.16.MT88.4 R104, [R249+0x7900] ;  /* 0x00790000f968783b */ /* 0x000eee0000004200 */
[----:B------:R-:W-:Y:S01]  /*5810*/  HMMA.16816.F32 R72, R128, R74, R100 ;  /* 0x0000004a8048723c */ /* 0x000fe20000001864 */
[----:B----4-:R-:W-:-:S02]  /*5820*/  IADD3 R3, R16, 0x3800, RZ ;  /* 0x0000380010037810 */ /* 0x010fc40007ffe0ff */
[----:B-1----:R-:W-:-:S05]  /*5830*/  IADD3 R2, R16, 0x2800, RZ ;  /* 0x0000280010027810 */ /* 0x002fca0007ffe0ff */
[----:B------:R-:W-:Y:S01]  /*5840*/  HMMA.16816.F32 R84, R128, R88, R120 ;  /* 0x000000588054723c */ /* 0x000fe20000001878 */
[----:B------:R-:W1:Y:S01]  /*5850*/  LDSM.16.MT88.4 R120, [R34+0x7900] ;  /* 0x007900002278783b */ /* 0x000e620000004200 */
[----:B--2---:R-:W-:-:S03]  /*5860*/  IADD3 R0, R16, 0x3000, RZ ;  /* 0x0000300010007810 */ /* 0x004fc60007ffe0ff */
[----:B------:R2:W-:Y:S03]  /*5870*/  STL [R1+0x34], R2 ;  /* 0x0000340201007387 */ /* 0x0005e60000100800 */
[C---:B------:R-:W-:Y:S01]  /*5880*/  HMMA.16816.F32 R88, R128.reuse, R90, R112 ;  /* 0x0000005a8058723c */ /* 0x040fe20000001870 */
[----:B------:R-:W4:Y:S04]  /*5890*/  LDSM.16.MT88.4 R112, [R250+0x7900] ;  /* 0x00790000fa70783b */ /* 0x000f280000004200 */
[----:B------:R5:W-:Y:S03]  /*58a0*/  STL [R1+0x30], R0 ;  /* 0x0000300001007387 */ /* 0x000be60000100800 */
[C---:B------:R-:W-:Y:S01]  /*58b0*/  HMMA.16816.F32 R80, R128.reuse, R82, R188 ;  /* 0x000000528050723c */ /* 0x040fe200000018bc */
[----:B------:R1:W-:Y:S07]  /*58c0*/  STL [R1+0x2c], R3 ;  /* 0x00002c0301007387 */ /* 0x0003ee0000100800 */
[----:B---3--:R-:W-:Y:S01]  /*58d0*/  HMMA.16816.F32 R100, R128, R104, R12 ;  /* 0x000000688064723c */ /* 0x008fe2000000180c */
[----:B------:R-:W3:Y:S01]  /*58e0*/  LDSM.16.MT88.4 R12, [R252+0x7900] ;  /* 0x00790000fc0c783b */ /* 0x000ee20000004200 */
[----:B--2---:R-:W-:-:S06]  /*58f0*/  IADD3 R2, R16, 0x4000, RZ ;  /* 0x0000400010027810 */ /* 0x004fcc0007ffe0ff */
[----:B------:R-:W-:Y:S01]  /*5900*/  HMMA.16816.F32 R104, R128, R106, R184 ;  /* 0x0000006a8068723c */ /* 0x000fe200000018b8 */
[----:B------:R2:W-:Y:S01]  /*5910*/  STL [R1+0x28], R2 ;  /* 0x0000280201007387 */ /* 0x0005e20000100800 */
[----:B-----5:R-:W-:-:S06]  /*5920*/  IADD3 R0, R16, 0x4800, RZ ;  /* 0x0000480010007810 */ /* 0x020fcc0007ffe0ff */
[C---:B-1----:R-:W-:Y:S01]  /*5930*/  HMMA.16816.F32 R116, R128.reuse, R120, R116 ;  /* 0x000000788074723c */ /* 0x042fe20000001874 */
[C---:B------:R-:W-:Y:S01]  /*5940*/  IADD3 R3, R16.reuse, 0x5000, RZ ;  /* 0x0000500010037810 */ /* 0x040fe20007ffe0ff */
[----:B------:R1:W-:Y:S04]  /*5950*/  STL [R1+0x24], R0 ;  /* 0x0000240001007387 */ /* 0x0003e80000100800 */
[----:B------:R5:W-:Y:S02]  /*5960*/  STL [R1+0x20], R3 ;  /* 0x0000200301007387 */ /* 0x000be40000100800 */
[C---:B----4-:R-:W-:Y:S08]  /*5970*/  HMMA.16816.F32 R108, R128.reuse, R112, R180 ;  /* 0x00000070806c723c */ /* 0x050ff000000018b4 */
[----:B------:R-:W-:Y:S01]  /*5980*/  HMMA.16816.F32 R112, R128, R114, R176 ;  /* 0x000000728070723c */ /* 0x000fe200000018b0 */
[----:B--2---:R-:W-:-:S05]  /*5990*/  IADD3 R2, R16, 0x5800, RZ ;  /* 0x0000580010027810 */ /* 0x004fca0007ffe0ff */
[----:B------:R2:W-:Y:S02]  /*59a0*/  STL [R1+0x1c], R2 ;  /* 0x00001c0201007387 */ /* 0x0005e40000100800 */
[----:B------:R-:W-:Y:S01]  /*59b0*/  HMMA.16816.F32 R120, R128, R122, R28 ;  /* 0x0000007a8078723c */ /* 0x000fe2000000181c */
[C---:B-1----:R-:W-:Y:S02]  /*59c0*/  IADD3 R0, R16.reuse, 0x6000, RZ ;  /* 0x0000600010007810 */ /* 0x042fe40007ffe0ff */
[----:B-----5:R-:W-:-:S03]  /*59d0*/  IADD3 R3, R16, 0x6800, RZ ;  /* 0x0000680010037810 */ /* 0x020fc60007ffe0ff */
[----:B------:R1:W-:Y:S02]  /*59e0*/  STL [R1+0x18], R0 ;  /* 0x0000180001007387 */ /* 0x0003e40000100800 */
[C---:B---3--:R-:W-:Y:S02]  /*59f0*/  HMMA.16816.F32 R124, R128.reuse, R12, R24 ;  /* 0x0000000c807c723c */ /* 0x048fe40000001818 */
[----:B------:R3:W-:Y:S06]  /*5a00*/  STL [R1+0x14], R3 ;  /* 0x0000140301007387 */ /* 0x0007ec0000100800 */
[----:B------:R-:W-:Y:S01]  /*5a10*/  HMMA.16816.F32 R128, R128, R14, R20 ;  /* 0x0000000e8080723c */ /* 0x000fe20000001814 */
[----:B--2---:R-:W-:-:S02]  /*5a20*/  IADD3 R2, R16, 0x7000, RZ ;  /* 0x0000700010027810 */ /* 0x004fc40007ffe0ff */
[----:B-1----:R-:W-:-:S05]  /*5a30*/  IADD3 R0, R16, 0x7800, RZ ;  /* 0x0000780010007810 */ /* 0x002fca0007ffe0ff */
[----:B------:R3:W-:Y:S04]  /*5a40*/  STL [R1+0xc], R0 ;  /* 0x00000c0001007387 */ /* 0x0007e80000100800 */
[----:B------:R3:W-:Y:S01]  /*5a50*/  STL [R1+0x10], R2 ;  /* 0x0000100201007387 */ /* 0x0007e20000100800 */
[----:B------:R-:W-:Y:S05]  /*5a60*/  @!P0 BRA `(.L_x_534) ;  /* 0x000040c000008947 */ /* 0x000fea0003800000 */
[----:B------:R-:W2:Y:S04]  /*5a70*/  LDL R16, [R1+0xc4] ;  /* 0x0000c40001107983 */ /* 0x000ea80000100800 */
[----:B------:R-:W4:Y:S04]  /*5a80*/  LDL.64 R188, [R1+0xb8] ;  /* 0x0000b80001bc7983 */ /* 0x000f280000100a00 */
[----:B------:R-:W5:Y:S04]  /*5a90*/  LDL.64 R190, [R1+0x90] ;  /* 0x0000900001be7983 */ /* 0x000f680000100a00 */
[----:B---3--:R-:W3:Y:S04]  /*5aa0*/  LDL.64 R32, [R1+0xb0] ;  /* 0x0000b00001207983 */ /* 0x008ee80000100a00 */
[----:B------:R-:W3:Y:S01]  /*5ab0*/  LDL.64 R34, [R1+0x70] ;  /* 0x0000700001227983 */ /* 0x000ee20000100a00 */
[----:B------:R-:W-:-:S02]  /*5ac0*/  PLOP3.LUT P1, PT, PT, PT, UP1, 0x80, 0x0 ;  /* 0x000000000000781c */ /* 0x000fc40003f2f018 */
[----:B------:R-:W-:Y:S01]  /*5ad0*/  PLOP3.LUT P0, PT, PT, PT, UP1, 0x80, 0x0 ;  /* 0x000000000000781c */ /* 0x000fe20003f0f018 */
[----:B------:R-:W-:Y:S01]  /*5ae0*/  IMAD.MOV.U32 R166, RZ, RZ, R164 ;  /* 0x000000ffffa67224 */ /* 0x000fe200078e00a4 */
[----:B------:R-:W-:Y:S02]  /*5af0*/  UMOV UR18, UR17 ;  /* 0x0000001100127c82 */ /* 0x000fe40008000000 */
[----:B------:R-:W-:Y:S02]  /*5b00*/  UMOV UR8, 0xffffffc0 ;  /* 0xffffffc000087882 */ /* 0x000fe40000000000 */
[----:B------:R-:W-:Y:S02]  /*5b10*/  ULDC.64 UR6, c[0x0][0x208] ;  /* 0x0000820000067ab9 */ /* 0x000fe40000000a00 */
[----:B------:R-:W-:-:S03]  /*5b20*/  ULDC.64 UR4, c[0x0][0x1e0] ;  /* 0x0000780000047ab9 */ /* 0x000fc60000000a00 */
[----:B--2---:R-:W-:Y:S01]  /*5b30*/  @P1 IMAD.HI.U32 R0, R16, c[0x0][0x2c8], RZ ;  /* 0x0000b20010001a27 */ /* 0x004fe200078e00ff */
[----:B----4-:R-:W-:-:S04]  /*5b40*/  IADD3 R3, P6, R188, 0x40, RZ ;  /* 0x00000040bc037810 */ /* 0x010fc80007fde0ff */
[----:B------:R-:W-:Y:S02]  /*5b50*/  @P0 SHF.R.U32.HI R0, RZ, c[0x0][0x2cc], R0 ;  /* 0x0000b300ff000a19 */ /* 0x000fe40000011600 */
[C---:B------:R-:W-:Y:S01]  /*5b60*/  IADD3 R2, P1, R188.reuse, 0x80, RZ ;  /* 0x00000080bc027810 */ /* 0x040fe20007f3e0ff */
[----:B------:R5:W-:Y:S04]  /*5b70*/  STL [R1+0xac], R3 ;  /* 0x0000ac0301007387 */ /* 0x000be80000100800 */
[----:B------:R1:W-:Y:S04]  /*5b80*/  @P0 STL [R1+0xc0], R0 ;  /* 0x0000c00001000387 */ /* 0x0003e80000100800 */
[----:B------:R3:W-:Y:S01]  /*5b90*/  STL [R1+0xa4], R2 ;  /* 0x0000a40201007387 */ /* 0x0007e20000100800 */
[----:B-----5:R-:W-:Y:S01]  /*5ba0*/  IMAD.X R3, RZ, RZ, R191, P6 ;  /* 0x000000ffff037224 */ /* 0x020fe200030e06bf */
[----:B-1----:R-:W-:-:S02]  /*5bb0*/  IADD3 R0, P0, R188, 0xc0, RZ ;  /* 0x000000c0bc007810 */ /* 0x002fc40007f1e0ff */
[----:B---3--:R-:W-:-:S03]  /*5bc0*/  IADD3 R2, P6, R32, 0x40, RZ ;  /* 0x0000004020027810 */ /* 0x008fc60007fde0ff */
[----:B------:R1:W-:Y:S04]  /*5bd0*/  STL [R1+0x9c], R0 ;  /* 0x00009c0001007387 */ /* 0x0003e80000100800 */
[----:B------:R2:W-:Y:S04]  /*5be0*/  STL [R1+0xa8], R3 ;  /* 0x0000a80301007387 */ /* 0x0005e80000100800 */
[----:B------:R3:W-:Y:S01]  /*5bf0*/  STL [R1+0x8c], R2 ;  /* 0x00008c0201007387 */ /* 0x0007e20000100800 */
[----:B------:R-:W-:Y:S02]  /*5c00*/  IMAD.X R4, RZ, RZ, R35, P6 ;  /* 0x000000ffff047224 */ /* 0x000fe400030e0623 */
[----:B-1----:R-:W-:Y:S01]  /*5c10*/  IMAD.X R0, RZ, RZ, R191, P1 ;  /* 0x000000ffff007224 */ /* 0x002fe200008e06bf */
[----:B--2---:R-:W-:-:S04]  /*5c20*/  IADD3 R3, P1, R32, 0x80, RZ ;  /* 0x0000008020037810 */ /* 0x004fc80007f3e0ff */
[----:B------:R1:W-:Y:S01]  /*5c30*/  STL [R1+0xa0], R0 ;  /* 0x0000a00001007387 */ /* 0x0003e20000100800 */
[----:B---3--:R-:W-:-:S03]  /*5c40*/  IMAD.X R2, RZ, RZ, R191, P0 ;  /* 0x000000ffff027224 */ /* 0x008fc600000e06bf */
[----:B------:R-:W-:Y:S04]  /*5c50*/  STL [R1+0x84], R3 ;  /* 0x0000840301007387 */ /* 0x000fe80000100800 */
[----:B------:R2:W-:Y:S01]  /*5c60*/  STL [R1+0x98], R2 ;  /* 0x0000980201007387 */ /* 0x0005e20000100800 */
[----:B-1----:R-:W-:-:S05]  /*5c70*/  IADD3 R0, P0, R32, 0xc0, RZ ;  /* 0x000000c020007810 */ /* 0x002fca0007f1e0ff */
[----:B------:R1:W-:Y:S01]  /*5c80*/  STL [R1+0x7c], R0 ;  /* 0x00007c0001007387 */ /* 0x0003e20000100800 */
[----:B--2---:R-:W-:-:S03]  /*5c90*/  IMAD.X R2, RZ, RZ, R35, P1 ;  /* 0x000000ffff027224 */ /* 0x004fc600008e0623 */
[----:B------:R2:W-:Y:S04]  /*5ca0*/  STL [R1+0x88], R4 ;  /* 0x0000880401007387 */ /* 0x0005e80000100800 */
[----:B------:R2:W-:Y:S01]  /*5cb0*/  STL [R1+0x80], R2 ;  /* 0x0000800201007387 */ /* 0x0005e20000100800 */
[----:B-1----:R-:W-:-:S05]  /*5cc0*/  IMAD.X R0, RZ, RZ, R35, P0 ;  /* 0x000000ffff007224 */ /* 0x002fca00000e0623 */
[----:B------:R2:W-:Y:S01]  /*5cd0*/  STL [R1+0x78], R0 ;  /* 0x0000780001007387 */ /* 0x0005e20000100800 */
[----:B------:R-:W-:-:S03]  /*5ce0*/  IMAD.MOV.U32 R3, RZ, RZ, R165 ;  /* 0x000000ffff037224 */ /* 0x000fc600078e00a5 */
.L_x_535:
[----:B------:R-:W3:Y:S01]  /*5cf0*/  LDL.64 R28, [R1+0xb8] ;  /* 0x0000b800011c7983 */ /* 0x000ee20000100a00 */
[----:B------:R-:W-:Y:S01]  /*5d00*/  UISETP.GE.AND UP2, UPT, UR18, URZ, UPT ;  /* 0x0000003f1200728c */ /* 0x000fe2000bf46270 */
[----:B------:R-:W-:Y:S04]  /*5d10*/  DEPBAR.LE SB0, 0x0 ;  /* 0x000080000000791a */ /* 0x000fe80000000000 */
[----:B------:R-:W4:Y:S01]  /*5d20*/  LDL R27, [R1+0xac] ;  /* 0x0000ac00011b7983 */ /* 0x000f220000100800 */
[----:B------:R-:W-:Y:S01]  /*5d30*/  PLOP3.LUT P0, PT, PT, PT, UP2, 0x80, 0x0 ;  /* 0x000000000000781c */ /* 0x000fe20003f0f028 */
[----:B------:R-:W-:Y:S03]  /*5d40*/  UIADD3 UR17, UR18, -0x1, URZ ;  /* 0xffffffff12117890 */ /* 0x000fe6000fffe03f */
[----:B--2---:R-:W2:Y:S01]  /*5d50*/  LDL.64 R22, [R1+0x90] ;  /* 0x0000900001167983 */ /* 0x004ea20000100a00 */
[----:B------:R-:W-:Y:S02]  /*5d60*/  @UP2 USHF.R.S32.HI UR11, URZ, 0x1f, UR18 ;  /* 0x0000001f3f0b2899 */ /* 0x000fe40008011412 */
[----:B------:R-:W-:Y:S02]  /*5d70*/  @UP2 UIMAD.WIDE.U32 UR20, UR18, UR6, URZ ;  /* 0x00000006121422a5 */ /* 0x000fe4000f8e003f */
[----:B------:R-:W2:Y:S01]  /*5d80*/  LDL R26, [R1+0xa8] ;  /* 0x0000a800011a7983 */ /* 0x000ea20000100800 */
[----:B------:R-:W-:Y:S02]  /*5d90*/  @UP2 UIMAD UR11, UR11, UR6, URZ ;  /* 0x000000060b0b22a4 */ /* 0x000fe4000f8e023f */
[----:B------:R-:W-:Y:S02]  /*5da0*/  @UP2 USHF.L.U32 UR14, UR20, 0x6, URZ ;  /* 0x00000006140e2899 */ /* 0x000fe4000800063f */
[----:B------:R-:W2:Y:S01]  /*5db0*/  LDL R25, [R1+0xa4] ;  /* 0x0000a40001197983 */ /* 0x000ea20000100800 */
[----:B------:R-:W-:Y:S04]  /*5dc0*/  @UP2 UIMAD UR11, UR18, UR7, UR11 ;  /* 0x00000007120b22a4 */ /* 0x000fe8000f8e020b */
[----:B------:R-:W2:Y:S01]  /*5dd0*/  LDL R24, [R1+0x9c] ;  /* 0x00009c0001187983 */ /* 0x000ea20000100800 */
[----:B------:R-:W-:Y:S04]  /*5de0*/  @UP2 UIADD3 UR11, UR21, UR11, URZ ;  /* 0x0000000b150b2290 */ /* 0x000fe8000fffe03f */
[----:B------:R-:W2:Y:S01]  /*5df0*/  LDL R30, [R1+0xa0] ;  /* 0x0000a000011e7983 */ /* 0x000ea20000100800 */
[----:B------:R-:W-:Y:S04]  /*5e00*/  @UP2 USHF.L.U64.HI UR11, UR20, 0x6, UR11 ;  /* 0x00000006140b2899 */ /* 0x000fe8000801020b */
[----:B------:R-:W2:Y:S05]  /*5e10*/  LDL R32, [R1+0x98] ;  /* 0x0000980001207983 */ /* 0x000eaa0000100800 */
[----:B------:R-:W2:Y:S05]  /*5e20*/  LDL R176, [R1+0x8] ;  /* 0x0000080001b07983 */ /* 0x000eaa0000100800 */
[----:B------:R-:W2:Y:S05]  /*5e30*/  LDL R167, [R1+0x44] ;  /* 0x0000440001a77983 */ /* 0x000eaa0000100800 */
[----:B------:R-:W-:Y:S05]  /*5e40*/  STL [R1+0x12c], R128 ;  /* 0x00012c8001007387 */ /* 0x000fea0000100800 */
[----:B------:R-:W-:Y:S05]  /*5e50*/  STL [R1+0x128], R129 ;  /* 0x0001288101007387 */ /* 0x000fea0000100800 */
[----:B------:R1:W-:Y:S05]  /*5e60*/  STL [R1+0x124], R130 ;  /* 0x0001248201007387 */ /* 0x0003ea0000100800 */
[----:B------:R1:W-:Y:S05]  /*5e70*/  STL [R1+0x120], R131 ;  /* 0x0001208301007387 */ /* 0x0003ea0000100800 */
[----:B------:R-:W-:Y:S06]  /*5e80*/  BAR.SYNC.DEFER_BLOCKING 0x0 ;  /* 0x0000000000007b1d */ /* 0x000fec0000010000 */
[----:B------:R-:W2:Y:S05]  /*5e90*/  LDSM.16.M88.4 R8, [R248+0x10100] ;  /* 0x01010000f808783b */ /* 0x000eaa0000000200 */
[----:B-1----:R-:W2:Y:S05]  /*5ea0*/  LDL R130, [R1+0x40] ;  /* 0x0000400001827983 */ /* 0x002eaa0000100800 */
[----:B------:R-:W2:Y:S05]  /*5eb0*/  LDL R129, [R1+0x3c] ;  /* 0x00003c0001817983 */ /* 0x000eaa0000100800 */
[----:B------:R-:W2:Y:S05]  /*5ec0*/  LDL R128, [R1+0x48] ;  /* 0x0000480001807983 */ /* 0x000eaa0000100800 */
[----:B------:R-:W1:Y:S05]  /*5ed0*/  LDSM.16.M88.4 R16, [R248+0x10900] ;  /* 0x01090000f810783b */ /* 0x000e6a0000000200 */
[----:B------:R-:W2:Y:S01]  /*5ee0*/  LDL R131, [R1+0x38] ;  /* 0x0000380001837983 */ /* 0x000ea20000100800 */
[----:B---3--:R-:W-:Y:S02]  /*5ef0*/  @P0 IADD3 R0, P6, R28, UR14, RZ ;  /* 0x0000000e1c000c10 */ /* 0x008fe4000ffde0ff */
[----:B----4-:R-:W-:Y:S02]  /*5f00*/  @P0 IADD3 R2, P1, R27, UR14, RZ ;  /* 0x0000000e1b020c10 */ /* 0x010fe4000ff3e0ff */
[----:B--2---:R-:W-:Y:S02]  /*5f10*/  @P0 IADD3.X R4, R23, UR11, RZ, P6, !PT ;  /* 0x0000000b17040c10 */ /* 0x004fe4000b7fe4ff */
[----:B------:R-:W-:Y:S02]  /*5f20*/  @P0 LEA R14, P6, R0, c[0x0][0x1f8], 0x1 ;  /* 0x00007e00000e0a11 */ /* 0x000fe400078c08ff */
[----:B------:R-:W-:Y:S02]  /*5f30*/  @P0 IADD3.X R5, R26, UR11, RZ, P1, !PT ;  /* 0x0000000b1a050c10 */ /* 0x000fe40008ffe4ff */
[----:B------:R-:W-:Y:S02]  /*5f40*/  @P0 LEA R12, P1, R2, c[0x0][0x1f8], 0x1 ;  /* 0x00007e00020c0a11 */ /* 0x000fe400078208ff */
[----:B------:R-:W-:Y:S02]  /*5f50*/  @P0 LEA.HI.X R15, R0, c[0x0][0x1fc], R4, 0x1, P6 ;  /* 0x00007f00000f0a11 */ /* 0x000fe400030f0c04 */
[----:B------:R-:W-:Y:S02]  /*5f60*/  @P0 IADD3 R0, P6, R25, UR14, RZ ;  /* 0x0000000e19000c10 */ /* 0x000fe4000ffde0ff */
[----:B------:R-:W-:Y:S02]  /*5f70*/  @P0 LEA.HI.X R13, R2, c[0x0][0x1fc], R5, 0x1, P1 ;  /* 0x00007f00020d0a11 */ /* 0x000fe400008f0c05 */
[----:B------:R-:W-:Y:S01]  /*5f80*/  @P0 IADD3 R2, P1, R24, UR14, RZ ;  /* 0x0000000e18020c10 */ /* 0x000fe2000ff3e0ff */
[----:B------:R-:W-:Y:S01]  /*5f90*/  @UP2 ULEA UR14, UP0, UR6, UR14, 0x5 ;  /* 0x0000000e060e2291 */ /* 0x000fe2000f80283f */
[----:B------:R-:W-:Y:S02]  /*5fa0*/  @P0 IADD3.X R4, R30, UR11, RZ, P6, !PT ;  /* 0x0000000b1e040c10 */ /* 0x000fe4000b7fe4ff */
[----:B------:R-:W-:Y:S02]  /*5fb0*/  @P0 LEA R6, P6, R0, c[0x0][0x1f8], 0x1 ;  /* 0x00007e0000060a11 */ /* 0x000fe400078c08ff */
[----:B------:R-:W-:Y:S01]  /*5fc0*/  @P0 IADD3.X R5, R32, UR11, RZ, P1, !PT ;  /* 0x0000000b20050c10 */ /* 0x000fe20008ffe4ff */
[----:B------:R-:W-:Y:S01]  /*5fd0*/  @UP2 ULEA.HI.X UR11, UR6, UR11, UR7, 0x5, UP0 ;  /* 0x0000000b060b2291 */ /* 0x000fe200080f2c07 */
[----:B------:R-:W-:Y:S01]  /*5fe0*/  @P0 LEA R20, P1, R2, c[0x0][0x1f8], 0x1 ;  /* 0x00007e0002140a11 */ /* 0x000fe200078208ff */
[----:B------:R-:W-:Y:S01]  /*5ff0*/  UISETP.GE.AND UP2, UPT, UR18, 0x1, UPT ;  /* 0x000000011200788c */ /* 0x000fe2000bf46270 */
[----:B------:R-:W-:Y:S01]  /*6000*/  @P0 LEA.HI.X R7, R0, c[0x0][0x1fc], R4, 0x1, P6 ;  /* 0x00007f0000070a11 */ /* 0x000fe200030f0c04 */
[----:B------:R-:W-:Y:S01]  /*6010*/  LDSM.16.M88.4 R176, [R176] ;  /* 0x00000000b0b0783b */ /* 0x000fe20000000200 */
[----:B------:R-:W-:Y:S02]  /*6020*/  @P0 LEA.HI.X R21, R2, c[0x0][0x1fc], R5, 0x1, P1 ;  /* 0x00007f0002150a11 */ /* 0x000fe400008f0c05 */
[----:B------:R-:W-:Y:S02]  /*6030*/  @P0 IADD3 R0, P1, R27, UR14, RZ ;  /* 0x0000000e1b000c10 */ /* 0x000fe4000ff3e0ff */
[----:B------:R-:W-:Y:S01]  /*6040*/  @P0 IADD3 R4, P6, R28, UR14, RZ ;  /* 0x0000000e1c040c10 */ /* 0x000fe2000ffde0ff */
[----:B------:R-:W-:Y:S01]  /*6050*/  LDSM.16.M88.4 R180, [R167] ;  /* 0x00000000a7b4783b */ /* 0x000fe20000000200 */
[----:B------:R-:W-:Y:S02]  /*6060*/  @P0 IADD3.X R5, R26, UR11, RZ, P1, !PT ;  /* 0x0000000b1a050c10 */ /* 0x000fe40008ffe4ff */
[C---:B------:R-:W-:Y:S01]  /*6070*/  @P0 LEA R28, P1, R0.reuse, c[0x0][0x1f8], 0x1 ;  /* 0x00007e00001c0a11 */ /* 0x040fe200078208ff */
[----:B------:R-:W-:Y:S01]  /*6080*/  @UP2 UIMAD.WIDE.U32 UR20, UR17, UR4, URZ ;  /* 0x00000004111422a5 */ /* 0x000fe2000f8e003f */
[----:B------:R-:W-:Y:S02]  /*6090*/  @P0 IADD3.X R2, R23, UR11, RZ, P6, !PT ;  /* 0x0000000b17020c10 */ /* 0x000fe4000b7fe4ff */
[----:B------:R-:W-:Y:S02]  /*60a0*/  @P0 LEA.HI.X R29, R0, c[0x0][0x1fc], R5, 0x1, P1 ;  /* 0x00007f00001d0a11 */ /* 0x000fe400008f0c05 */
[----:B------:R-:W-:Y:S02]  /*60b0*/  @P0 IADD3 R0, P1, R24, UR14, RZ ;  /* 0x0000000e18000c10 */ /* 0x000fe4000ff3e0ff */
[----:B------:R-:W-:Y:S02]  /*60c0*/  @P0 LEA R22, P6, R4, c[0x0][0x1f8], 0x1 ;  /* 0x00007e0004160a11 */ /* 0x000fe400078c08ff */
[----:B------:R-:W-:Y:S02]  /*60d0*/  @P0 IADD3.X R5, R32, UR11, RZ, P1, !PT ;  /* 0x0000000b20050c10 */ /* 0x000fe40008ffe4ff */
[----:B------:R-:W-:Y:S01]  /*60e0*/  @P0 LEA R164, P1, R0, c[0x0][0x1f8], 0x1 ;  /* 0x00007e0000a40a11 */ /* 0x000fe200078208ff */
[----:B------:R-:W-:Y:S01]  /*60f0*/  LDSM.16.M88.4 R32, [R248+0x11900] ;  /* 0x01190000f820783b */ /* 0x000fe20000000200 */
[----:B------:R-:W-:Y:S02]  /*6100*/  @P0 LEA.HI.X R23, R4, c[0x0][0x1fc], R2, 0x1, P6 ;  /* 0x00007f0004170a11 */ /* 0x000fe400030f0c02 */
[----:B------:R-:W-:Y:S02]  /*6110*/  @P0 LEA.HI.X R165, R0, c[0x0][0x1fc], R5, 0x1, P1 ;  /* 0x00007f0000a50a11 */ /* 0x000fe400008f0c05 */
[----:B------:R-:W2:Y:S01]  /*6120*/  LDL R0, [R1+0x4] ;  /* 0x0000040001007983 */ /* 0x000ea20000100800 */
[----:B------:R-:W-:Y:S01]  /*6130*/  @P0 IADD3 R2, P6, R25, UR14, RZ ;  /* 0x0000000e19020c10 */ /* 0x000fe2000ffde0ff */
[----:B------:R-:W-:Y:S03]  /*6140*/  @UP2 USHF.L.U32 UR14, UR20, 0x6, URZ ;  /* 0x00000006140e2899 */ /* 0x000fe6000800063f */
[----:B------:R-:W3:Y:S01]  /*6150*/  LDSM.16.M88.4 R24, [R248+0x11100] ;  /* 0x01110000f818783b */ /* 0x000ee20000000200 */
[----:B------:R-:W-:Y:S01]  /*6160*/  @P0 IADD3.X R4, R30, UR11, RZ, P6, !PT ;  /* 0x0000000b1e040c10 */ /* 0x000fe2000b7fe4ff */
[----:B------:R-:W-:Y:S01]  /*6170*/  UIMAD UR11, UR18, UR8, 0x1 ;  /* 0x00000001120b74a4 */ /* 0x000fe2000f8e0208 */
[C---:B------:R-:W-:Y:S04]  /*6180*/  @P0 LEA R30, P6, R2.reuse, c[0x0][0x1f8], 0x1 ;  /* 0x00007e00021e0a11 */ /* 0x040fe800078c08ff */
[----:B------:R-:W-:Y:S02]  /*6190*/  @P0 LEA.HI.X R31, R2, c[0x0][0x1fc], R4, 0x1, P6 ;  /* 0x00007f00021f0a11 */ /* 0x000fe400030f0c04 */
[----:B------:R-:W4:Y:S05]  /*61a0*/  LDL R2, [R1+0x2c] ;  /* 0x00002c0001027983 */ /* 0x000f2a0000100800 */
[----:B------:R1:W3:Y:S05]  /*61b0*/  LDSM.16.M88.4 R184, [R130] ;  /* 0x0000000082b8783b */ /* 0x0002ea0000000200 */
[----:B------:R1:W3:Y:S05]  /*61c0*/  LDSM.16.M88.4 R188, [R129] ;  /* 0x0000000081bc783b */ /* 0x0002ea0000000200 */
[----:B------:R-:W-:Y:S01]  /*61d0*/  @!PT LDS RZ, [RZ] ;  /* 0x00000000fffff984 */ /* 0x000fe20000000800 */
[----:B------:R-:W-:Y:S01]  /*61e0*/  @!PT LDS RZ, [RZ] ;  /* 0x00000000fffff984 */ /* 0x000fe20000000800 */
[----:B------:R-:W-:Y:S01]  /*61f0*/  @!PT LDS RZ, [RZ] ;  /* 0x00000000fffff984 */ /* 0x000fe20000000800 */
[----:B------:R3:W-:Y:S05]  /*6200*/  @P0 LDGSTS.E.BYPASS.LTC128B.128 [R128+0x100], [R14.64], !P5 ;  /* 0x001000000e800fae */ /* 0x0007ea000e901d56 */
[----:B------:R3:W-:Y:S05]  /*6210*/  @P0 LDGSTS.E.BYPASS.LTC128B.128 [R128+0x2100], [R12.64], !P4 ;  /* 0x021000000c800fae */ /* 0x0007ea000e101d56 */
[----:B------:R3:W-:Y:S05]  /*6220*/  @P0 LDGSTS.E.BYPASS.LTC128B.128 [R128+0x4100], [R6.64], !P3 ;  /* 0x0410000006800fae */ /* 0x0007ea000d901d56 */
[----:B-1----:R-:W4:Y:S05]  /*6230*/  LDL R130, [R1+0x34] ;  /* 0x0000340001827983 */ /* 0x002f2a0000100800 */
[----:B------:R-:W4:Y:S05]  /*6240*/  LDL R129, [R1+0x30] ;  /* 0x0000300001817983 */ /* 0x000f2a0000100800 */
[----:B------:R1:W-:Y:S05]  /*6250*/  @P0 LDGSTS.E.BYPASS.LTC128B.128 [R128+0x6100], [R20.64], !P2 ;  /* 0x0610000014800fae */ /* 0x0003ea000d101d56 */
[----:B------:R1:W-:Y:S05]  /*6260*/  @P0 LDGSTS.E.BYPASS.LTC128B.128 [R128+0x1100], [R22.64], !P5 ;  /* 0x0110000016800fae */ /* 0x0003ea000e901d56 */
[----:B------:R1:W-:Y:S01]  /*6270*/  @P0 LDGSTS.E.BYPASS.LTC128B.128 [R128+0x3100], [R28.64], !P4 ;  /* 0x031000001c800fae */ /* 0x0003e2000e101d56 */
[C---:B---3-5:R-:W-:Y:S04]  /*6280*/  HMMA.16816.F32 R4, R168.reuse, R8, RZ ;  /* 0x00000008a804723c */ /* 0x068fe800000018ff */
[----:B------:R3:W-:Y:S04]  /*6290*/  @P0 LDGSTS.E.BYPASS.LTC128B.128 [R128+0x5100], [R30.64], !P3 ;  /* 0x051000001e800fae */ /* 0x0007e8000d901d56 */
[C---:B------:R-:W-:Y:S01]  /*62a0*/  HMMA.16816.F32 R8, R168.reuse, R10, RZ ;  /* 0x0000000aa808723c */ /* 0x040fe200000018ff */
[----:B------:R2:W-:Y:S01]  /*62b0*/  @P0 LDGSTS.E.BYPASS.LTC128B.128 [R128+0x7100], [R164.64], !P2 ;  /* 0x07100000a4800fae */ /* 0x0005e2000d101d56 */
[----:B------:R-:W-:Y:S04]  /*62c0*/  PLOP3.LUT P0, PT, PT, PT, UP1, 0x80, 0x0 ;  /* 0x000000000000781c */ /* 0x000fe80003f0f018 */
[----:B------:R-:W0:Y:S02]  /*62d0*/  LDGDEPBAR ;  /* 0x00000000000079af */ /* 0x000e240000000000 */
[C---:B------:R-:W-:Y:S03]  /*62e0*/  HMMA.16816.F32 R12, R168.reuse, R16, RZ ;  /* 0x00000010a80c723c */ /* 0x040fe600000018ff */
[----:B------:R-:W-:Y:S05]  /*62f0*/  STL [R1+0xdc], R168 ;  /* 0x0000dca801007387 */ /* 0x000fea0000100800 */
[C---:B------:R-:W-:Y:S01]  /*6300*/  HMMA.16816.F32 R16, R168.reuse, R18, RZ ;  /* 0x00000012a810723c */ /* 0x040fe200000018ff */
[----:B------:R-:W-:Y:S05]  /*6310*/  STL [R1+0xd8], R169 ;  /* 0x0000d8a901007387 */ /* 0x000fea0000100800 */
[----:B------:R-:W-:Y:S02]  /*6320*/  STL [R1+0xd4], R170 ;  /* 0x0000d4aa01007387 */ /* 0x000fe40000100800 */
[C---:B-1----:R-:W-:Y:S03]  /*6330*/  HMMA.16816.F32 R20, R168.reuse, R24, RZ ;  /* 0x00000018a814723c */ /* 0x042fe600000018ff */
[----:B------:R-:W-:Y:S05]  /*6340*/  STL [R1+0xd0], R171 ;  /* 0x0000d0ab01007387 */ /* 0x000fea0000100800 */
[C---:B------:R-:W-:Y:S01]  /*6350*/  HMMA.16816.F32 R24, R168.reuse, R26, RZ ;  /* 0x0000001aa818723c */ /* 0x040fe200000018ff */
[----:B------:R-:W-:Y:S05]  /*6360*/  STL [R1+0xec], R172 ;  /* 0x0000ecac01007387 */ /* 0x000fea0000100800 */
[----:B------:R-:W-:Y:S02]  /*6370*/  STL [R1+0xe8], R173 ;  /* 0x0000e8ad01007387 */ /* 0x000fe40000100800 */
[C---:B---3--:R-:W-:Y:S03]  /*6380*/  HMMA.16816.F32 R28, R168.reuse, R32, RZ ;  /* 0x00000020a81c723c */ /* 0x048fe600000018ff */
        /* <DEDUP_REMOVED lines=23> */
[----:B--2---:R-:W1:Y:S05]  /*6500*/  LDSM.16.M88.4 R176, [R0+0x10100] ;  /* 0x0101000000b0783b */ /* 0x004e6a0000000200 */
[----:B------:R-:W2:Y:S05]  /*6510*/  LDSM.16.M88.4 R180, [R0+0x10900] ;  /* 0x0109000000b4783b */ /* 0x000eaa0000000200 */
[----:B------:R-:W3:Y:S01]  /*6520*/  LDSM.16.M88.4 R184, [R0+0x11100] ;  /* 0x0111000000b8783b */ /* 0x000ee20000000200 */
[C---:B-1----:R-:W-:Y:S08]  /*6530*/  HMMA.16816.F32 R4, R192.reuse, R176, R4 ;  /* 0x000000b0c004723c */ /* 0x042ff00000001804 */
[C---:B------:R-:W-:Y:S01]  /*6540*/  HMMA.16816.F32 R8, R192.reuse, R178, R8 ;  /* 0x000000b2c008723c */ /* 0x040fe20000001808 */
[----:B------:R-:W1:Y:S07]  /*6550*/  LDSM.16.M88.4 R176, [R0+0x11900] ;  /* 0x0119000000b0783b */ /* 0x000e6e0000000200 */
[C---:B--2---:R-:W-:Y:S08]  /*6560*/  HMMA.16816.F32 R12, R192.reuse, R180, R12 ;  /* 0x000000b4c00c723c */ /* 0x044ff0000000180c */
[C---:B------:R-:W-:Y:S01]  /*6570*/  HMMA.16816.F32 R16, R192.reuse, R182, R16 ;  /* 0x000000b6c010723c */ /* 0x040fe20000001810 */
[----:B------:R-:W2:Y:S07]  /*6580*/  LDSM.16.M88.4 R180, [R251] ;  /* 0x00000000fbb4783b */ /* 0x000eae0000000200 */
[C---:B---3--:R-:W-:Y:S08]  /*6590*/  HMMA.16816.F32 R20, R192.reuse, R184, R20 ;  /* 0x000000b8c014723c */ /* 0x048ff00000001814 */
        /* <DEDUP_REMOVED lines=22> */
[----:B------:R1:W1:Y:S07]  /*6700*/  LDSM.16.M88.4 R176, [R131] ;  /* 0x0000000083b0783b */ /* 0x00026e0000000200 */
[C---:B--2---:R-:W-:Y:S08]  /*6710*/  HMMA.16816.F32 R20, R200.reuse, R180, R20 ;  /* 0x000000b4c814723c */ /* 0x044ff00000001814 */
[C---:B------:R-:W-:Y:S01]  /*6720*/  HMMA.16816.F32 R24, R200.reuse, R182, R24 ;  /* 0x000000b6c818723c */ /* 0x040fe20000001818 */
[----:B----4-:R2:W4:Y:S07]  /*6730*/  LDSM.16.M88.4 R180, [R130] ;  /* 0x0000000082b4783b */ /* 0x01052e0000000200 */
[C---:B---3--:R-:W-:Y:S01]  /*6740*/  HMMA.16816.F32 R28, R200.reuse, R184, R28 ;  /* 0x000000b8c81c723c */ /* 0x048fe2000000181c */
[----:B-1----:R-:W3:Y:S07]  /*6750*/  LDL R131, [R1+0x28] ;  /* 0x0000280001837983 */ /* 0x002eee0000100800 */
[----:B------:R-:W-:Y:S01]  /*6760*/  HMMA.16816.F32 R32, R200, R186, R32 ;  /* 0x000000bac820723c */ /* 0x000fe20000001820 */
[----:B------:R1:W4:Y:S05]  /*6770*/  LDSM.16.M88.4 R184, [R129] ;  /* 0x0000000081b8783b */ /* 0x00032a0000000200 */
[----:B--2---:R-:W2:Y:S02]  /*6780*/  LDL R130, [R1+0x24] ;  /* 0x0000240001827983 */ /* 0x004ea40000100800 */
[C---:B------:R-:W-:Y:S08]  /*6790*/  HMMA.16816.F32 R4, R204.reuse, R176, R4 ;  /* 0x000000b0cc04723c */ /* 0x040ff00000001804 */
[C---:B------:R-:W-:Y:S01]  /*67a0*/  HMMA.16816.F32 R8, R204.reuse, R178, R8 ;  /* 0x000000b2cc08723c */ /* 0x040fe20000001808 */
[----:B------:R4:W4:Y:S05]  /*67b0*/  LDSM.16.M88.4 R176, [R2] ;  /* 0x0000000002b0783b */ /* 0x00092a0000000200 */
[----:B-1----:R-:W2:Y:S02]  /*67c0*/  LDL R129, [R1+0x20] ;  /* 0x0000200001817983 */ /* 0x002ea40000100800 */
[C---:B----4-:R-:W-:Y:S08]  /*67d0*/  HMMA.16816.F32 R12, R204.reuse, R180, R12 ;  /* 0x000000b4cc0c723c */ /* 0x050ff0000000180c */
[C---:B------:R-:W-:Y:S01]  /*67e0*/  HMMA.16816.F32 R16, R204.reuse, R182, R16 ;  /* 0x000000b6cc10723c */ /* 0x040fe20000001810 */
[----:B------:R-:W1:Y:S07]  /*67f0*/  LDSM.16.M88.4 R180, [R0+0x12100] ;  /* 0x0121000000b4783b */ /* 0x000e6e0000000200 */
[C---:B------:R-:W-:Y:S01]  /*6800*/  HMMA.16816.F32 R20, R204.reuse, R184, R20 ;  /* 0x000000b8cc14723c */ /* 0x040fe20000001814 */
[----:B------:R-:W2:Y:S07]  /*6810*/  LDL R2, [R1+0x1c] ;  /* 0x00001c0001027983 */ /* 0x000eae0000100800 */
        /* <DEDUP_REMOVED lines=51> */
[----:B---3--:R-:W3:Y:S07]  /*6b50*/  LDL R2, [R1+0x18] ;  /* 0x0000180001027983 */ /* 0x008eee0000100800 */
        /* <DEDUP_REMOVED lines=38> */
[----:B----4-:R-:W-:Y:S05]  /*6dc0*/  LDSM.16.M88.4 R176, [R131] ;  /* 0x0000000083b0783b */ /* 0x010fea0000000200 */
[----:B--2---:R1:W-:Y:S05]  /*6dd0*/  LDSM.16.M88.4 R180, [R129] ;  /* 0x0000000081b4783b */ /* 0x0043ea0000000200 */
[----:B---3--:R2:W3:Y:S05]  /*6de0*/  LDSM.16.M88.4 R184, [R2] ;  /* 0x0000000002b8783b */ /* 0x0084ea0000000200 */
[----:B-1----:R-:W4:Y:S05]  /*6df0*/  LDL R129, [R1+0xc8] ;  /* 0x0000c80001817983 */ /* 0x002f2a0000100800 */
[----:B--2---:R-:W2:Y:S01]  /*6e00*/  LDL R2, [R1+0xc0] ;  /* 0x0000c00001027983 */ /* 0x004ea20000100800 */
[C---:B---3--:R-:W-:Y:S08]  /*6e10*/  HMMA.16816.F32 R4, R236.reuse, R184, R4 ;  /* 0x000000b8ec04723c */ /* 0x048ff00000001804 */
[C---:B------:R-:W-:Y:S01]  /*6e20*/  HMMA.16816.F32 R8, R236.reuse, R186, R8 ;  /* 0x000000baec08723c */ /* 0x040fe20000001808 */
[----:B------:R-:W1:Y:S07]  /*6e30*/  LDSM.16.M88.4 R184, [R130] ;  /* 0x0000000082b8783b */ /* 0x000e6e0000000200 */
[C---:B------:R-:W-:Y:S08]  /*6e40*/  HMMA.16816.F32 R12, R236.reuse, R176, R12 ;  /* 0x000000b0ec0c723c */ /* 0x040ff0000000180c */
[C---:B------:R-:W-:Y:S01]  /*6e50*/  HMMA.16816.F32 R16, R236.reuse, R178, R16 ;  /* 0x000000b2ec10723c */ /* 0x040fe20000001810 */
[----:B------:R-:W3:Y:S07]  /*6e60*/  LDSM.16.M88.4 R176, [R0+0x16100] ;  /* 0x0161000000b0783b */ /* 0x000eee0000000200 */
[C---:B------:R-:W-:Y:S08]  /*6e70*/  HMMA.16816.F32 R20, R236.reuse, R180, R20 ;  /* 0x000000b4ec14723c */ /* 0x040ff00000001814 */
[C---:B------:R-:W-:Y:S01]  /*6e80*/  HMMA.16816.F32 R24, R236.reuse, R182, R24 ;  /* 0x000000b6ec18723c */ /* 0x040fe20000001818 */
[----:B------:R-:W3:Y:S07]  /*6e90*/  LDSM.16.M88.4 R180, [R0+0x16900] ;  /* 0x0169000000b4783b */ /* 0x000eee0000000200 */
[C---:B-1----:R-:W-:Y:S08]  /*6ea0*/  HMMA.16816.F32 R28, R236.reuse, R184, R28 ;  /* 0x000000b8ec1c723c */ /* 0x042ff0000000181c */
[----:B------:R-:W-:Y:S01]  /*6eb0*/  HMMA.16816.F32 R32, R236, R186, R32 ;  /* 0x000000baec20723c */ /* 0x000fe20000001820 */
[----:B------:R-:W1:Y:S07]  /*6ec0*/  LDSM.16.M88.4 R184, [R0+0x17100] ;  /* 0x0171000000b8783b */ /* 0x000e6e0000000200 */
[C---:B---3--:R-:W-:Y:S08]  /*6ed0*/  HMMA.16816.F32 R4, R240.reuse, R176, R4 ;  /* 0x000000b0f004723c */ /* 0x048ff00000001804 */
[C---:B------:R-:W-:Y:S01]  /*6ee0*/  HMMA.16816.F32 R8, R240.reuse, R178, R8 ;  /* 0x000000b2f008723c */ /* 0x040fe20000001808 */
[----:B------:R3:W1:Y:S07]  /*6ef0*/  LDSM.16.M88.4 R176, [R0+0x17900] ;  /* 0x0179000000b0783b */ /* 0x00066e0000000200 */
[C---:B------:R-:W-:Y:S08]  /*6f00*/  HMMA.16816.F32 R12, R240.reuse, R180, R12 ;  /* 0x000000b4f00c723c */ /* 0x040ff0000000180c */
[C---:B------:R-:W-:Y:S01]  /*6f10*/  HMMA.16816.F32 R16, R240.reuse, R182, R16 ;  /* 0x000000b6f010723c */ /* 0x040fe20000001810 */
[----:B------:R-:W1:Y:S05]  /*6f20*/  LDSM.16.M88.4 R180, [R251+0x6000] ;  /* 0x00600000fbb4783b */ /* 0x000e6a0000000200 */
[----:B---3--:R3:W2:Y:S02]  /*6f30*/  LDL R0, [R1+0xc4] ;  /* 0x0000c40001007983 */ /* 0x0086a40000100800 */
[C---:B-1----:R-:W-:Y:S08]  /*6f40*/  HMMA.16816.F32 R20, R240.reuse, R184, R20 ;  /* 0x000000b8f014723c */ /* 0x042ff00000001814 */
[C---:B------:R-:W-:Y:S01]  /*6f50*/  HMMA.16816.F32 R24, R240.reuse, R186, R24 ;  /* 0x000000baf018723c */ /* 0x040fe20000001818 */
[----:B------:R-:W1:Y:S07]  /*6f60*/  LDSM.16.M88.4 R184, [R251+0x6800] ;  /* 0x00680000fbb8783b */ /* 0x000e6e0000000200 */
[C---:B------:R-:W-:Y:S08]  /*6f70*/  HMMA.16816.F32 R28, R240.reuse, R176, R28 ;  /* 0x000000b0f01c723c */ /* 0x040ff0000000181c */
[----:B------:R-:W-:Y:S01]  /*6f80*/  HMMA.16816.F32 R32, R240, R178, R32 ;  /* 0x000000b2f020723c */ /* 0x000fe20000001820 */
[----:B------:R-:W3:Y:S07]  /*6f90*/  LDSM.16.M88.4 R176, [R251+0x7000] ;  /* 0x00700000fbb0783b */ /* 0x000eee0000000200 */
[C---:B------:R-:W-:Y:S08]  /*6fa0*/  HMMA.16816.F32 R4, R244.reuse, R180, R4 ;  /* 0x000000b4f404723c */ /* 0x040ff00000001804 */
[C---:B------:R-:W-:Y:S01]  /*6fb0*/  HMMA.16816.F32 R8, R244.reuse, R182, R8 ;  /* 0x000000b6f408723c */ /* 0x040fe20000001808 */
[----:B------:R-:W3:Y:S01]  /*6fc0*/  LDSM.16.M88.4 R180, [R251+0x7800] ;  /* 0x00780000fbb4783b */ /* 0x000ee20000000200 */
[----:B------:R-:W-:Y:S04]  /*6fd0*/  DEPBAR.LE SB0, 0x0 ;  /* 0x000080000000791a */ /* 0x000fe80000000000 */
[----:B------:R-:W-:Y:S02]  /*6fe0*/  BAR.SYNC.DEFER_BLOCKING 0x0 ;  /* 0x0000000000007b1d */ /* 0x000fe40000010000 */
[C---:B-1----:R-:W-:Y:S08]  /*6ff0*/  HMMA.16816.F32 R12, R244.reuse, R184, R12 ;  /* 0x000000b8f40c723c */ /* 0x042ff0000000180c */
[C---:B------:R-:W-:Y:S08]  /*7000*/  HMMA.16816.F32 R16, R244.reuse, R186, R16 ;  /* 0x000000baf410723c */ /* 0x040ff00000001810 */
[C---:B---3--:R-:W-:Y:S08]  /*7010*/  HMMA.16816.F32 R20, R244.reuse, R176, R20 ;  /* 0x000000b0f414723c */ /* 0x048ff00000001814 */
[C---:B------:R-:W-:Y:S08]  /*7020*/  HMMA.16816.F32 R24, R244.reuse, R178, R24 ;  /* 0x000000b2f418723c */ /* 0x040ff00000001818 */
[C---:B------:R-:W-:Y:S08]  /*7030*/  HMMA.16816.F32 R28, R244.reuse, R180, R28 ;  /* 0x000000b4f41c723c */ /* 0x040ff0000000181c */
[----:B------:R-:W-:Y:S04]  /*7040*/  HMMA.16816.F32 R32, R244, R182, R32 ;  /* 0x000000b6f420723c */ /* 0x000fe80000001820 */
[----:B--2---:R-:W-:Y:S05]  /*7050*/  @P0 MOV R0, R2 ;  /* 0x0000000200000202 */ /* 0x004fea0000000f00 */
[----:B------:R-:W-:Y:S05]  /*7060*/  SHFL.IDX PT, R164, R0, 0x1, 0x1c1f ;  /* 0x003c1f0000a47f89 */ /* 0x000fea00000e0000 */
[----:B------:R1:W2:Y:S02]  /*7070*/  SHFL.IDX PT, R2, R0, RZ, 0x1c1f ;  /* 0x001c1fff00027589 */ /* 0x0002a400000e0000 */
[----:B-1----:R-:W-:Y:S05]  /*7080*/  IMAD.U32 R0, RZ, RZ, UR10 ;  /* 0x0000000aff007e24 */ /* 0x002fea000f8e00ff */
[----:B----4-:R-:W-:Y:S01]  /*7090*/  IADD3 R0, R0, UR11, -R129 ;  /* 0x0000000b00007c10 */ /* 0x010fe2000fffe881 */
[----:B------:R-:W-:Y:S03]  /*70a0*/  @UP2 USHF.R.S32.HI UR11, URZ, 0x1f, UR17 ;  /* 0x0000001f3f0b2899 */ /* 0x000fe60008011411 */
[----:B------:R-:W-:Y:S01]  /*70b0*/  IADD3 R0, R0, -UR19, RZ ;  /* 0x8000001300007c10 */ /* 0x000fe2000fffe0ff */
[----:B------:R-:W-:Y:S03]  /*70c0*/  @UP2 UIMAD UR11, UR11, UR4, URZ ;  /* 0x000000040b0b22a4 */ /* 0x000fe6000f8e023f */
[C---:B--2---:R-:W-:Y:S01]  /*70d0*/  IADD3 R2, R0.reuse, R2, RZ ;  /* 0x0000000200027210 */ /* 0x044fe20007ffe0ff */
[----:B------:R-:W-:Y:S01]  /*70e0*/  IMAD.IADD R0, R0, 0x1, R164 ;  /* 0x0000000100007824 */ /* 0x000fe200078e02a4 */
[----:B------:R-:W-:Y:S02]  /*70f0*/  @UP2 UIMAD UR11, UR17, UR5, UR11 ;  /* 0x00000005110b22a4 */ /* 0x000fe4000f8e020b */
[C---:B------:R-:W-:Y:S02]  /*7100*/  ISETP.GT.AND P0, PT, R2.reuse, RZ, PT ;  /* 0x000000ff0200720c */ /* 0x040fe40003f04270 */
[----:B------:R-:W-:Y:S01]  /*7110*/  ISETP.GT.AND P6, PT, R2, 0x1, PT ;  /* 0x000000010200780c */ /* 0x000fe20003fc4270 */
[----:B------:R-:W-:Y:S01]  /*7120*/  @UP2 UIADD3 UR11, UR21, UR11, URZ ;  /* 0x0000000b150b2290 */ /* 0x000fe2000fffe03f */
[----:B------:R-:W-:Y:S02]  /*7130*/  FSEL R188, R4, -INF , P0 ;  /* 0xff80000004bc7808 */ /* 0x000fe40000000000 */
[----:B------:R-:W-:Y:S01]  /*7140*/  ISETP.GT.AND P0, PT, R0, 0x1, PT ;  /* 0x000000010000780c */ /* 0x000fe20003f04270 */
[----:B------:R-:W-:Y:S01]  /*7150*/  @UP2 USHF.L.U64.HI UR11, UR20, 0x6, UR11 ;  /* 0x00000006140b2899 */ /* 0x000fe2000801020b */
[----:B------:R-:W-:Y:S02]  /*7160*/  FSEL R189, R5, -INF , P6 ;  /* 0xff80000005bd7808 */ /* 0x000fe40003000000 */
[----:B------:R-:W-:Y:S02]  /*7170*/  FSEL R190, R7, -INF , P0 ;  /* 0xff80000007be7808 */ /* 0x000fe40000000000 */
[C---:B------:R-:W-:Y:S02]  /*7180*/  ISETP.GT.AND P0, PT, R2.reuse, 0x8, PT ;  /* 0x000000080200780c */ /* 0x040fe40003f04270 */
[----:B------:R-:W-:Y:S02]  /*7190*/  ISETP.GT.AND P6, PT, R2, 0x9, PT ;  /* 0x000000090200780c */ /* 0x000fe40003fc4270 */
[----:B------:R-:W-:Y:S02]  /*71a0*/  FSEL R164, R8, -INF , P0 ;  /* 0xff80000008a47808 */ /* 0x000fe40000000000 */
[----:B------:R-:W-:Y:S02]  /*71b0*/  ISETP.GT.AND P0, PT, R0, 0x9, PT ;  /* 0x000000090000780c */ /* 0x000fe40003f04270 */
        /* <DEDUP_REMOVED lines=8> */
[----:B------:R-:W-:Y:S02]  /*7240*/  ISETP.GT.AND P0, PT, R2, 0x18, PT ;  /* 0x000000180200780c */ /* 0x000fe40003f04270 */
[----:B------:R-:W-:Y:S02]  /*7250*/  ISETP.GT.AND P1, PT, R0, RZ, PT ;  /* 0x000000ff0000720c */ /* 0x000fe40003f24270 */
[----:B------:R-:W-:Y:S02]  /*7260*/  FSEL R187, R16, -INF , P0 ;  /* 0xff80000010bb7808 */ /* 0x000fe40000000000 */
[----:B------:R-:W-:Y:S01]  /*7270*/  ISETP.GT.AND P0, PT, R0, 0x19, PT ;  /* 0x000000190000780c */ /* 0x000fe20003f04270 */
[----:B------:R-:W2:Y:S01]  /*7280*/  LDL R16, [R1+0x78] ;  /* 0x0000780001107983 */ /* 0x000ea20000100800 */
[----:B------:R-:W-:Y:S02]  /*7290*/  ISETP.GT.AND P6, PT, R2, 0x19, PT ;  /* 0x000000190200780c */ /* 0x000fe40003fc4270 */
[----:B------:R-:W-:Y:S02]  /*72a0*/  FSEL R167, R19, -INF , P0 ;  /* 0xff80000013a77808 */ /* 0x000fe40000000000 */
[----:B------:R-:W-:Y:S01]  /*72b0*/  FSEL R200, R17, -INF , P6 ;  /* 0xff80000011c87808 */ /* 0x000fe20003000000 */
[----:B------:R-:W3:Y:S01]  /*72c0*/  LDL R19, [R1+0x84] ;  /* 0x0000840001137983 */ /* 0x000ee20000100800 */
[----:B------:R-:W-:Y:S02]  /*72d0*/  FSEL R191, R6, -INF , P1 ;  /* 0xff80000006bf7808 */ /* 0x000fe40000800000 */
[----:B------:R-:W-:Y:S02]  /*72e0*/  ISETP.GT.AND P0, PT, R2, 0x20, PT ;  /* 0x000000200200780c */ /* 0x000fe40003f04270 */
[----:B------:R-:W-:Y:S01]  /*72f0*/  ISETP.GT.AND P1, PT, R0, 0x8, PT ;  /* 0x000000080000780c */ /* 0x000fe20003f24270 */
[----:B------:R-:W4:Y:S01]  /*7300*/  LDL R17, [R1+0x7c] ;  /* 0x00007c0001117983 */ /* 0x000f220000100800 */
[----:B------:R-:W-:Y:S02]  /*7310*/  ISETP.GT.AND P6, PT, R2, 0x21, PT ;  /* 0x000000210200780c */ /* 0x000fe40003fc4270 */
[----:B------:R-:W-:Y:S02]  /*7320*/  FSEL R201, R20, -INF , P0 ;  /* 0xff80000014c97808 */ /* 0x000fe40000000000 */
[----:B------:R-:W-:Y:S01]  /*7330*/  FSEL R202, R21, -INF , P6 ;  /* 0xff80000015ca7808 */ /* 0x000fe20003000000 */
[----:B------:R-:W2:Y:S01]  /*7340*/  LDL R20, [R1+0x88] ;  /* 0x0000880001147983 */ /* 0x000ea20000100800 */
[----:B------:R-:W-:Y:S02]  /*7350*/  ISETP.GT.AND P6, PT, R2, 0x28, PT ;  /* 0x000000280200780c */ /* 0x000fe40003fc4270 */
[----:B------:R-:W-:Y:S02]  /*7360*/  ISETP.GT.AND P0, PT, R0, 0x21, PT ;  /* 0x000000210000780c */ /* 0x000fe40003f04270 */
[----:B------:R-:W-:Y:S01]  /*7370*/  FSEL R184, R10, -INF , P1 ;  /* 0xff8000000ab87808 */ /* 0x000fe20000800000 */
[----:B------:R-:W2:Y:S01]  /*7380*/  LDL R21, [R1+0x8c] ;  /* 0x00008c0001157983 */ /* 0x000ea20000100800 */
[----:B------:R-:W-:Y:S02]  /*7390*/  ISETP.GT.AND P1, PT, R0, 0x10, PT ;  /* 0x000000100000780c */ /* 0x000fe40003f24270 */
[----:B------:R-:W-:Y:S02]  /*73a0*/  FSEL R196, R23, -INF , P0 ;  /* 0xff80000017c47808 */ /* 0x000fe40000000000 */
[----:B------:R-:W-:Y:S02]  /*73b0*/  FSEL R131, R14, -INF , P1 ;  /* 0xff8000000e837808 */ /* 0x000fe40000800000 */
[----:B------:R-:W-:Y:S02]  /*73c0*/  FSEL R197, R24, -INF , P6 ;  /* 0xff80000018c57808 */ /* 0x000fe40003000000 */
[----:B------:R-:W-:Y:S02]  /*73d0*/  ISETP.GT.AND P1, PT, R0, 0x18, PT ;  /* 0x000000180000780c */ /* 0x000fe40003f24270 */
[C---:B------:R-:W-:Y:S02]  /*73e0*/  ISETP.GT.AND P6, PT, R2.reuse, 0x31, PT ;  /* 0x000000310200780c */ /* 0x040fe40003fc4270 */
[----:B------:R-:W-:Y:S02]  /*73f0*/  ISETP.GT.AND P0, PT, R2, 0x30, PT ;  /* 0x000000300200780c */ /* 0x000fe40003f04270 */
[----:B------:R-:W-:Y:S02]  /*7400*/  FSEL R193, R29, -INF , P6 ;  /* 0xff8000001dc17808 */ /* 0x000fe40003000000 */
[----:B------:R-:W-:Y:S02]  /*7410*/  FSEL R168, R18, -INF , P1 ;  /* 0xff80000012a87808 */ /* 0x000fe40000800000 */
[----:B------:R-:W-:Y:S01]  /*7420*/  FSEL R192, R28, -INF , P0 ;  /* 0xff8000001cc07808 */ /* 0x000fe20000000000 */
[----:B------:R-:W2:Y:S01]  /*7430*/  LDL R18, [R1+0x80] ;  /* 0x0000800001127983 */ /* 0x000ea20000100800 */
[----:B------:R-:W-:Y:S02]  /*7440*/  ISETP.GT.AND P1, PT, R0, 0x20, PT ;  /* 0x000000200000780c */ /* 0x000fe40003f24270 */
[----:B------:R-:W-:Y:S02]  /*7450*/  FMNMX.FTZ R4, R188, R3, !PT ;  /* 0x00000003bc047209 */ /* 0x000fe40007810000 */
[----:B------:R-:W2:Y:S01]  /*7460*/  LDL.64 R28, [R1+0xb0] ;  /* 0x0000b000011c7983 */ /* 0x000ea20000100a00 */
[----:B------:R-:W-:Y:S02]  /*7470*/  FSEL R203, R22, -INF , P1 ;  /* 0xff80000016cb7808 */ /* 0x000fe40000800000 */
[----:B------:R-:W-:Y:S02]  /*7480*/  FMNMX.FTZ R4, R189, R4, !PT ;  /* 0x00000004bd047209 */ /* 0x000fe40007810000 */
[----:B------:R-:W3:Y:S01]  /*7490*/  LDL.64 R22, [R1+0x70] ;  /* 0x0000700001167983 */ /* 0x000ee20000100a00 */
[----:B------:R-:W-:Y:S02]  /*74a0*/  FMNMX.FTZ R5, R191, R166, !PT ;  /* 0x000000a6bf057209 */ /* 0x000fe40007810000 */
[----:B------:R-:W-:Y:S02]  /*74b0*/  FMNMX.FTZ R4, R164, R4, !PT ;  /* 0x00000004a4047209 */ /* 0x000fe40007810000 */
[----:B------:R-:W-:Y:S02]  /*74c0*/  ISETP.GT.AND P1, PT, R2, 0x29, PT ;  /* 0x000000290200780c */ /* 0x000fe40003f24270 */
[----:B------:R-:W-:Y:S02]  /*74d0*/  FMNMX.FTZ R4, R185, R4, !PT ;  /* 0x00000004b9047209 */ /* 0x000fe40007810000 */
[----:B------:R-:W-:Y:S02]  /*74e0*/  MOV R24, R169 ;  /* 0x000000a900187202 */ /* 0x000fe40000000f00 */
[----:B------:R-:W-:Y:S02]  /*74f0*/  FMNMX.FTZ R4, R129, R4, !PT ;  /* 0x0000000481047209 */ /* 0x000fe40007810000 */
[----:B------:R-:W-:Y:S01]  /*7500*/  FSEL R198, R25, -INF , P1 ;  /* 0xff80000019c67808 */ /* 0x000fe20000800000 */
[----:B------:R-:W-:Y:S01]  /*7510*/  IMAD.MOV.U32 R25, RZ, RZ, R168 ;  /* 0x000000ffff197224 */ /* 0x000fe200078e00a8 */
[----:B------:R-:W-:Y:S02]  /*7520*/  FMNMX.FTZ R4, R130, R4, !PT ;  /* 0x0000000482047209 */ /* 0x000fe40007810000 */
[C---:B------:R-:W-:Y:S02]  /*7530*/  ISETP.GT.AND P1, PT, R2.reuse, 0x38, PT ;  /* 0x000000380200780c */ /* 0x040fe40003f24270 */
[----:B------:R-:W-:Y:S02]  /*7540*/  FMNMX.FTZ R4, R187, R4, !PT ;  /* 0x00000004bb047209 */ /* 0x000fe40007810000 */
[----:B------:R-:W-:Y:S02]  /*7550*/  ISETP.GT.AND P0, PT, R2, 0x39, PT ;  /* 0x000000390200780c */ /* 0x000fe40003f04270 */
[----:B------:R-:W-:Y:S02]  /*7560*/  FMNMX.FTZ R165, R200, R4, !PT ;  /* 0x00000004c8a57209 */ /* 0x000fe40007810000 */
[----:B------:R-:W-:Y:S02]  /*7570*/  FMNMX.FTZ R4, R190, R5, !PT ;  /* 0x00000005be047209 */ /* 0x000fe40007810000 */
[----:B------:R-:W-:Y:S02]  /*7580*/  FMNMX.FTZ R165, R201, R165, !PT ;  /* 0x000000a5c9a57209 */ /* 0x000fe40007810000 */
[----:B------:R-:W-:Y:S02]  /*7590*/  FMNMX.FTZ R4, R184, R4, !PT ;  /* 0x00000004b8047209 */ /* 0x000fe40007810000 */
[----:B------:R-:W-:Y:S02]  /*75a0*/  FMNMX.FTZ R165, R202, R165, !PT ;  /* 0x000000a5caa57209 */ /* 0x000fe40007810000 */
[----:B------:R-:W-:Y:S02]  /*75b0*/  FMNMX.FTZ R4, R186, R4, !PT ;  /* 0x00000004ba047209 */ /* 0x000fe40007810000 */
[----:B------:R-:W-:Y:S02]  /*75c0*/  FSEL R194, R32, -INF , P1 ;  /* 0xff80000020c27808 */ /* 0x000fe40000800000 */
[----:B------:R-:W-:Y:S02]  /*75d0*/  FMNMX.FTZ R4, R131, R4, !PT ;  /* 0x0000000483047209 */ /* 0x000fe40007810000 */
[----:B------:R-:W-:Y:S02]  /*75e0*/  FMNMX.FTZ R165, R197, R165, !PT ;  /* 0x000000a5c5a57209 */ /* 0x000fe40007810000 */
[----:B------:R-:W-:Y:S02]  /*75f0*/  FMNMX.FTZ R2, R24, R4, !PT ;  /* 0x0000000418027209 */ /* 0x000fe40007810000 */
[----:B------:R-:W-:Y:S02]  /*7600*/  MOV R32, R167 ;  /* 0x000000a700207202 */ /* 0x000fe40000000f00 */
[----:B------:R-:W-:Y:S02]  /*7610*/  FMNMX.FTZ R2, R25, R2, !PT ;  /* 0x0000000219027209 */ /* 0x000fe40007810000 */
[----:B------:R-:W-:Y:S02]  /*7620*/  FMNMX.FTZ R165, R198, R165, !PT ;  /* 0x000000a5c6a57209 */ /* 0x000fe40007810000 */
[----:B------:R-:W-:Y:S02]  /*7630*/  FMNMX.FTZ R2, R32, R2, !PT ;  /* 0x0000000220027209 */ /* 0x000fe40007810000 */
[----:B------:R-:W-:Y:S02]  /*7640*/  FMNMX.FTZ R165, R192, R165, !PT ;  /* 0x000000a5c0a57209 */ /* 0x000fe40007810000 */
[----:B------:R-:W-:Y:S02]  /*7650*/  FMNMX.FTZ R2, R203, R2, !PT ;  /* 0x00000002cb027209 */ /* 0x000fe40007810000 */
[----:B------:R-:W-:Y:S02]  /*7660*/  ISETP.GT.AND P1, PT, R0, 0x28, PT ;  /* 0x000000280000780c */ /* 0x000fe40003f24270 */
[----:B------:R-:W-:Y:S02]  /*7670*/  FMNMX.FTZ R165, R193, R165, !PT ;  /* 0x000000a5c1a57209 */ /* 0x000fe40007810000 */
[----:B------:R-:W-:Y:S02]  /*7680*/  FSEL R195, R33, -INF , P0 ;  /* 0xff80000021c37808 */ /* 0x000fe40000000000 */
[----:B------:R-:W-:Y:S02]  /*7690*/  FSEL R183, R26, -INF , P1 ;  /* 0xff8000001ab77808 */ /* 0x000fe40000800000 */
[----:B------:R-:W-:Y:S02]  /*76a0*/  FMNMX.FTZ R2, R196, R2, !PT ;  /* 0x00000002c4027209 */ /* 0x000fe40007810000 */
[----:B------:R-:W-:Y:S02]  /*76b0*/  ISETP.GT.AND P0, PT, R0, 0x29, PT ;  /* 0x000000290000780c */ /* 0x000fe40003f04270 */
[----:B------:R-:W-:Y:S02]  /*76c0*/  FMNMX.FTZ R165, R194, R165, !PT ;  /* 0x000000a5c2a57209 */ /* 0x000fe40007810000 */
[----:B------:R-:W-:Y:S02]  /*76d0*/  FSEL R199, R27, -INF , P0 ;  /* 0xff8000001bc77808 */ /* 0x000fe40000000000 */
[----:B------:R-:W-:Y:S02]  /*76e0*/  ISETP.GT.AND P1, PT, R0, 0x30, PT ;  /* 0x000000300000780c */ /* 0x000fe40003f24270 */
[----:B------:R-:W-:Y:S02]  /*76f0*/  FMNMX.FTZ R2, R183, R2, !PT ;  /* 0x00000002b7027209 */ /* 0x000fe40007810000 */
[----:B------:R-:W-:Y:S02]  /*7700*/  FMNMX.FTZ R165, R195, R165, !PT ;  /* 0x000000a5c3a57209 */ /* 0x000fe40007810000 */
[----:B------:R-:W-:Y:S02]  /*7710*/  FMNMX.FTZ R2, R199, R2, !PT ;  /* 0x00000002c7027209 */ /* 0x000fe40007810000 */
[----:B------:R-:W-:Y:S01]  /*7720*/  FSEL R172, R30, -INF , P1 ;  /* 0xff8000001eac7808 */ /* 0x000fe20000800000 */
[----:B------:R-:W1:Y:S01]  /*7730*/  SHFL.BFLY PT, R4, R165, 0x2, 0x1f ;  /* 0x0c401f00a5047f89 */ /* 0x000e6200000e0000 */
[----:B------:R-:W-:Y:S02]  /*7740*/  ISETP.GT.AND P0, PT, R0, 0x31, PT ;  /* 0x000000310000780c */ /* 0x000fe40003f04270 */
[----:B------:R-:W-:Y:S02]  /*7750*/  FMNMX.FTZ R2, R172, R2, !PT ;  /* 0x00000002ac027209 */ /* 0x000fe40007810000 */
[----:B------:R-:W-:Y:S02]  /*7760*/  FSEL R173, R31, -INF , P0 ;  /* 0xff8000001fad7808 */ /* 0x000fe40000000000 */
[C---:B------:R-:W-:Y:S02]  /*7770*/  ISETP.GT.AND P1, PT, R0.reuse, 0x38, PT ;  /* 0x000000380000780c */ /* 0x040fe40003f24270 */
[----:B------:R-:W-:Y:S02]  /*7780*/  ISETP.GT.AND P0, PT, R0, 0x39, PT ;  /* 0x000000390000780c */ /* 0x000fe40003f04270 */
[----:B------:R-:W-:Y:S02]  /*7790*/  FSEL R174, R34, -INF , P1 ;  /* 0xff80000022ae7808 */ /* 0x000fe40000800000 */
[----:B------:R-:W-:Y:S02]  /*77a0*/  FMNMX.FTZ R0, R173, R2, !PT ;  /* 0x00000002ad007209 */ /* 0x000fe40007810000 */
[----:B------:R-:W-:Y:S02]  /*77b0*/  PLOP3.LUT P6, PT, PT, PT, UP2, 0x80, 0x0 ;  /* 0x000000000000781c */ /* 0x000fe40003fcf028 */
[----:B------:R-:W-:Y:S02]  /*77c0*/  FMNMX.FTZ R0, R174, R0, !PT ;  /* 0x00000000ae007209 */ /* 0x000fe40007810000 */
[----:B------:R-:W-:Y:S04]  /*77d0*/  FSEL R167, R35, -INF , P0 ;  /* 0xff80000023a77808 */ /* 0x000fe80000000000 */
[----:B------:R-:W-:Y:S02]  /*77e0*/  FMNMX.FTZ R0, R167, R0, !PT ;  /* 0x00000000a7007209 */ /* 0x000fe40007810000 */
[----:B-1----:R-:W-:Y:S03]  /*77f0*/  FMNMX.FTZ R165, R165, R4, !PT ;  /* 0x00000004a5a57209 */ /* 0x002fe60007810000 */
[----:B------:R-:W1:Y:S05]  /*7800*/  SHFL.BFLY PT, R2, R0, 0x2, 0x1f ;  /* 0x0c401f0000027f89 */ /* 0x000e6a00000e0000 */
[----:B------:R-:W1:Y:S02]  /*7810*/  SHFL.BFLY PT, R11, R165, 0x1, 0x1f ;  /* 0x0c201f00a50b7f89 */ /* 0x000e6400000e0000 */
[----:B-1----:R-:W-:Y:S05]  /*7820*/  FMNMX.FTZ R0, R0, R2, !PT ;  /* 0x0000000200007209 */ /* 0x002fea0007810000 */
[----:B------:R-:W1:Y:S01]  /*7830*/  SHFL.BFLY PT, R2, R0, 0x1, 0x1f ;  /* 0x0c201f0000027f89 */ /* 0x000e6200000e0000 */
[----:B------:R-:W-:Y:S05]  /*7840*/  FMNMX.FTZ R165, R165, R11, !PT ;  /* 0x0000000ba5a57209 */ /* 0x000fea0007810000 */
[----:B------:R-:W-:Y:S01]  /*7850*/  FMUL.FTZ R180, R165, c[0x0][0x2d0] ;  /* 0x0000b400a5b47a20 */ /* 0x000fe20000410000 */
[----:B--2---:R-:W-:Y:S04]  /*7860*/  @P6 IADD3 R5, P1, R28, UR14, RZ ;  /* 0x0000000e1c056c10 */ /* 0x004fe8000ff3e0ff */
[----:B------:R-:W-:Y:S02]  /*7870*/  @P6 LEA R6, P0, R5, c[0x0][0x1c8], 0x1 ;  /* 0x0000720005066a11 */ /* 0x000fe400078008ff */
[----:B---3--:R-:W-:Y:S02]  /*7880*/  @P6 IADD3.X R7, R23, UR11, RZ, P1, !PT ;  /* 0x0000000b17076c10 */ /* 0x008fe40008ffe4ff */
[----:B------:R-:W-:Y:S02]  /*7890*/  @P6 IADD3 R4, P1, R21, UR14, RZ ;  /* 0x0000000e15046c10 */ /* 0x000fe4000ff3e0ff */
[----:B------:R-:W-:Y:S02]  /*78a0*/  @P6 LEA.HI.X R7, R5, c[0x0][0x1cc], R7, 0x1, P0 ;  /* 0x0000730005076a11 */ /* 0x000fe400000f0c07 */
[----:B------:R-:W-:Y:S02]  /*78b0*/  @P6 IADD3.X R9, R20, UR11, RZ, P1, !PT ;  /* 0x0000000b14096c10 */ /* 0x000fe40008ffe4ff */
[C---:B------:R-:W-:Y:S01]  /*78c0*/  @P6 LEA R8, P0, R4.reuse, c[0x0][0x1c8], 0x1 ;  /* 0x0000720004086a11 */ /* 0x040fe200078008ff */
[----:B------:R2:W-:Y:S01]  /*78d0*/  @P6 LDGSTS.E.BYPASS.LTC128B.128 [R128+0x10100], [R6.64], !P5 ;  /* 0x1010000006806fae */ /* 0x0005e2000e901d56 */
[----:B------:R-:W-:Y:S02]  /*78e0*/  @P6 IADD3 R5, P1, R19, UR14, RZ ;  /* 0x0000000e13056c10 */ /* 0x000fe4000ff3e0ff */
[----:B------:R-:W-:Y:S02]  /*78f0*/  @P6 LEA.HI.X R9, R4, c[0x0][0x1cc], R9, 0x1, P0 ;  /* 0x0000730004096a11 */ /* 0x000fe400000f0c09 */
[----:B------:R-:W-:Y:S02]  /*7900*/  @P6 LEA R12, P0, R5, c[0x0][0x1c8], 0x1 ;  /* 0x00007200050c6a11 */ /* 0x000fe400078008ff */
[----:B------:R-:W-:Y:S01]  /*7910*/  @P6 IADD3.X R10, R18, UR11, RZ, P1, !PT ;  /* 0x0000000b120a6c10 */ /* 0x000fe20008ffe4ff */
[----:B------:R3:W-:Y:S01]  /*7920*/  @P6 LDGSTS.E.BYPASS.LTC128B.128 [R128+0x12100], [R8.64], !P4 ;  /* 0x1210000008806fae */ /* 0x0007e2000e101d56 */
[----:B----4-:R-:W-:Y:S01]  /*7930*/  @P6 IADD3 R4, P1, R17, UR14, RZ ;  /* 0x0000000e11046c10 */ /* 0x010fe2000ff3e0ff */
[----:B------:R-:W-:Y:S01]  /*7940*/  @UP2 UIADD3 UR14, UP0, UR16, UR14, URZ ;  /* 0x0000000e100e2290 */ /* 0x000fe2000ff1e03f */
[----:B------:R-:W-:Y:S02]  /*7950*/  @P6 LEA.HI.X R13, R5, c[0x0][0x1cc], R10, 0x1, P0 ;  /* 0x00007300050d6a11 */ /* 0x000fe400000f0c0a */
[----:B------:R-:W-:Y:S02]  /*7960*/  @P6 LEA R14, P0, R4, c[0x0][0x1c8], 0x1 ;  /* 0x00007200040e6a11 */ /* 0x000fe400078008ff */
[----:B------:R-:W-:Y:S01]  /*7970*/  @P6 IADD3.X R5, R16, UR11, RZ, P1, !PT ;  /* 0x0000000b10056c10 */ /* 0x000fe20008ffe4ff */
[----:B------:R4:W-:Y:S01]  /*7980*/  @P6 LDGSTS.E.BYPASS.LTC128B.128 [R128+0x14100], [R12.64], !P3 ;  /* 0x141000000c806fae */ /* 0x0009e2000d901d56 */
[----:B------:R-:W-:Y:S01]  /*7990*/  @UP2 UIADD3.X UR11, UR15, UR11, URZ, UP0, !UPT ;  /* 0x0000000b0f0b2290 */ /* 0x000fe200087fe43f */
[----:B------:R-:W-:Y:S01]  /*79a0*/  FSETP.NEU.FTZ.AND P1, PT, R165, -INF , PT ;  /* 0xff800000a500780b */ /* 0x000fe20003f3d000 */
[----:B------:R-:W-:Y:S01]  /*79b0*/  UISETP.GT.AND UP0, UPT, UR18, UR9, UPT ;  /* 0x000000091200728c */ /* 0x000fe2000bf04270 */
[----:B------:R-:W-:Y:S02]  /*79c0*/  @P6 LEA.HI.X R15, R4, c[0x0][0x1cc], R5, 0x1, P0 ;  /* 0x00007300040f6a11 */ /* 0x000fe400000f0c05 */
[----:B------:R-:W-:Y:S01]  /*79d0*/  @P6 IADD3 R4, P0, R28, UR14, RZ ;  /* 0x0000000e1c046c10 */ /* 0x000fe2000ff1e0ff */
[----:B------:R-:W-:Y:S01]  /*79e0*/  UMOV UR18, UR17 ;  /* 0x0000001100127c82 */ /* 0x000fe20008000000 */
[----:B------:R-:W-:Y:S01]  /*79f0*/  FSEL R180, R180, RZ, P1 ;  /* 0x000000ffb4b47208 */ /* 0x000fe20000800000 */
[----:B------:R3:W-:Y:S01]  /*7a00*/  @P6 LDGSTS.E.BYPASS.LTC128B.128 [R128+0x16100], [R14.64], !P2 ;  /* 0x161000000e806fae */ /* 0x0007e2000d101d56 */
[----:B------:R-:W-:Y:S02]  /*7a10*/  @P6 IADD3.X R5, R23, UR11, RZ, P0, !PT ;  /* 0x0000000b17056c10 */ /* 0x000fe400087fe4ff */
[----:B------:R-:W-:Y:S01]  /*7a20*/  @P6 LEA R10, P0, R4, c[0x0][0x1c8], 0x1 ;  /* 0x00007200040a6a11 */ /* 0x000fe200078008ff */
[--C-:B------:R-:W-:Y:S02]  /*7a30*/  FFMA.FTZ R188, R188, c[0x0][0x2d0], -R180.reuse ;  /* 0x0000b400bcbc7a23 */ /* 0x100fe400000108b4 */
[--C-:B------:R-:W-:Y:S01]  /*7a40*/  FFMA.FTZ R189, R189, c[0x0][0x2d0], -R180.reuse ;  /* 0x0000b400bdbd7a23 */ /* 0x100fe200000108b4 */
[----:B------:R-:W-:Y:S01]  /*7a50*/  @P6 LEA.HI.X R11, R4, c[0x0][0x1cc], R5, 0x1, P0 ;  /* 0x00007300040b6a11 */ /* 0x000fe200000f0c05 */
[--C-:B------:R-:W-:Y:S01]  /*7a60*/  FFMA.FTZ R185, R185, c[0x0][0x2d0], -R180.reuse ;  /* 0x0000b400b9b97a23 */ /* 0x100fe200000108b4 */
[----:B------:R-:W-:Y:S01]  /*7a70*/  @P6 IADD3 R4, P0, R21, UR14, RZ ;  /* 0x0000000e15046c10 */ /* 0x000fe2000ff1e0ff */
[----:B------:R3:W-:Y:S02]  /*7a80*/  MUFU.EX2 R175, R189 ;  /* 0x000000bd00af7308 */ /* 0x0007e40000000800 */
[----:B------:R3:W-:Y:S01]  /*7a90*/  @P6 LDGSTS.E.BYPASS.LTC128B.128 [R128+0x11100], [R10.64], !P5 ;  /* 0x111000000a806fae */ /* 0x0007e2000e901d56 */
[----:B------:R-:W-:Y:S02]  /*7aa0*/  @P6 IADD3.X R5, R20, UR11, RZ, P0, !PT ;  /* 0x0000000b14056c10 */ /* 0x000fe400087fe4ff */
[----:B--2---:R-:W-:Y:S01]  /*7ab0*/  @P6 LEA R6, P0, R4, c[0x0][0x1c8], 0x1 ;  /* 0x0000720004066a11 */ /* 0x004fe200078008ff */
[----:B----4-:R-:W-:Y:S03]  /*7ac0*/  FFMA.FTZ R12, R164, c[0x0][0x2d0], -R180 ;  /* 0x0000b400a40c7a23 */ /* 0x010fe600000108b4 */
[----:B------:R-:W-:Y:S01]  /*7ad0*/  @P6 LEA.HI.X R7, R4, c[0x0][0x1cc], R5, 0x1, P0 ;  /* 0x0000730004076a11 */ /* 0x000fe200000f0c05 */
[----:B------:R2:W-:Y:S01]  /*7ae0*/  MUFU.EX2 R171, R185 ;  /* 0x000000b900ab7308 */ /* 0x0005e20000000800 */
[----:B------:R-:W-:Y:S02]  /*7af0*/  @P6 IADD3 R4, P0, R19, UR14, RZ ;  /* 0x0000000e13046c10 */ /* 0x000fe4000ff1e0ff */
[----:B-1----:R-:W-:Y:S01]  /*7b00*/  FMNMX.FTZ R164, R0, R2, !PT ;  /* 0x0000000200a47209 */ /* 0x002fe20007810000 */
[----:B------:R1:W-:Y:S01]  /*7b10*/  @P6 LDGSTS.E.BYPASS.LTC128B.128 [R128+0x13100], [R6.64], !P4 ;  /* 0x1310000006806fae */ /* 0x0003e2000e101d56 */
[----:B------:R-:W-:Y:S02]  /*7b20*/  @P6 IADD3.X R5, R18, UR11, RZ, P0, !PT ;  /* 0x0000000b12056c10 */ /* 0x000fe400087fe4ff */
[----:B---3--:R-:W-:Y:S01]  /*7b30*/  @P6 LEA R8, P0, R4, c[0x0][0x1c8], 0x1 ;  /* 0x0000720004086a11 */ /* 0x008fe200078008ff */
[----:B------:R-:W-:Y:S01]  /*7b40*/  FMUL.FTZ R181, R164, c[0x0][0x2d0] ;  /* 0x0000b400a4b57a20 */ /* 0x000fe20000410000 */
[----:B------:R-:W-:Y:S01]  /*7b50*/  FSEL R0, R165, RZ, P1 ;  /* 0x000000ffa5007208 */ /* 0x000fe20000800000 */
[----:B------:R-:W3:Y:S01]  /*7b60*/  MUFU.EX2 R169, R12 ;  /* 0x0000000c00a97308 */ /* 0x000ee20000000800 */
[----:B------:R-:W-:Y:S02]  /*7b70*/  @P6 LEA.HI.X R9, R4, c[0x0][0x1cc], R5, 0x1, P0 ;  /* 0x0000730004096a11 */ /* 0x000fe400000f0c05 */
[----:B------:R-:W-:Y:S01]  /*7b80*/  @P6 IADD3 R2, P0, R17, UR14, RZ ;  /* 0x0000000e11026c10 */ /* 0x000fe2000ff1e0ff */
[----:B------:R-:W-:Y:S02]  /*7b90*/  FADD.FTZ R0, -R0, R3 ;  /* 0x0000000300007221 */ /* 0x000fe40000010100 */
[----:B------:R1:W-:Y:S01]  /*7ba0*/  @P6 LDGSTS.E.BYPASS.LTC128B.128 [R128+0x15100], [R8.64], !P3 ;  /* 0x1510000008806fae */ /* 0x0003e2000d901d56 */
[----:B------:R-:W-:Y:S01]  /*7bb0*/  @P6 LEA R4, P1, R2, c[0x0][0x1c8], 0x1 ;  /* 0x0000720002046a11 */ /* 0x000fe200078208ff */
[----:B------:R-:W-:Y:S01]  /*7bc0*/  FMUL.FTZ R0, R0, c[0x0][0x2d0] ;  /* 0x0000b40000007a20 */ /* 0x000fe20000410000 */
[----:B------:R-:W-:Y:S01]  /*7bd0*/  @P6 IADD3.X R5, R16, UR11, RZ, P0, !PT ;  /* 0x0000000b10056c10 */ /* 0x000fe200087fe4ff */
[----:B------:R-:W4:Y:S01]  /*7be0*/  MUFU.EX2 R188, R188 ;  /* 0x000000bc00bc7308 */ /* 0x000f220000000800 */
[----:B------:R-:W-:Y:S01]  /*7bf0*/  FSETP.NEU.FTZ.AND P0, PT, R164, -INF , PT ;  /* 0xff800000a400780b */ /* 0x000fe20003f1d000 */
[----:B------:R-:W-:Y:S01]  /*7c00*/  IMAD.MOV.U32 R189, RZ, RZ, R32 ;  /* 0x000000ffffbd7224 */ /* 0x000fe200078e0020 */
[----:B------:R-:W-:Y:S02]  /*7c10*/  @P6 LEA.HI.X R5, R2, c[0x0][0x1cc], R5, 0x1, P1 ;  /* 0x0000730002056a11 */ /* 0x000fe400008f0c05 */
[----:B------:R-:W-:Y:S02]  /*7c20*/  FSEL R181, R181, RZ, P0 ;  /* 0x000000ffb5b57208 */ /* 0x000fe40000000000 */
[----:B------:R-:W-:Y:S01]  /*7c30*/  FSEL R2, R164, RZ, P0 ;  /* 0x000000ffa4027208 */ /* 0x000fe20000000000 */
[----:B------:R1:W-:Y:S01]  /*7c40*/  @P6 LDGSTS.E.BYPASS.LTC128B.128 [R128+0x17100], [R4.64], !P2 ;  /* 0x1710000004806fae */ /* 0x0003e2000d101d56 */
[----:B--2---:R-:W-:Y:S01]  /*7c50*/  MOV R185, R25 ;  /* 0x0000001900b97202 */ /* 0x004fe20000000f00 */
[--C-:B------:R-:W-:Y:S01]  /*7c60*/  FFMA.FTZ R186, R186, c[0x0][0x2d0], -R181.reuse ;  /* 0x0000b400baba7a23 */ /* 0x100fe200000108b5 */
[----:B------:R2:W1:Y:S01]  /*7c70*/  MUFU.EX2 R3, R0 ;  /* 0x0000000000037308 */ /* 0x0004620000000800 */
[--C-:B------:R-:W-:Y:S01]  /*7c80*/  FFMA.FTZ R190, R190, c[0x0][0x2d0], -R181.reuse ;  /* 0x0000b400bebe7a23 */ /* 0x100fe200000108b5 */
[----:B------:R-:W-:Y:S01]  /*7c90*/  LDSM.16.MT88.4 R20, [R250+0x100] ;  /* 0x00010000fa14783b */ /* 0x000fe20000004200 */
[--C-:B------:R-:W-:Y:S01]  /*7ca0*/  FFMA.FTZ R184, R184, c[0x0][0x2d0], -R181.reuse ;  /* 0x0000b400b8b87a23 */ /* 0x100fe200000108b5 */
[----:B---3--:R-:W-:Y:S01]  /*7cb0*/  F2FP.PACK_AB R178, R171, R169 ;  /* 0x000000a9abb2723e */ /* 0x008fe200000000ff */
[--C-:B------:R-:W-:Y:S01]  /*7cc0*/  FFMA.FTZ R191, R191, c[0x0][0x2d0], -R181.reuse ;  /* 0x0000b400bfbf7a23 */ /* 0x100fe200000108b5 */
[----:B------:R-:W-:Y:S01]  /*7cd0*/  PLOP3.LUT P0, PT, PT, PT, UP0, 0x80, 0x0 ;  /* 0x000000000000781c */ /* 0x000fe20003f0f008 */
[----:B------:R-:W0:Y:S03]  /*7ce0*/  LDGDEPBAR ;  /* 0x00000000000079af */ /* 0x000e260000000000 */
[----:B------:R-:W3:Y:S01]  /*7cf0*/  MUFU.EX2 R12, R186 ;  /* 0x000000ba000c7308 */ /* 0x000ee20000000800 */
[----:B----4-:R-:W-:Y:S09]  /*7d00*/  F2FP.PACK_AB R176, R175, R188 ;  /* 0x000000bcafb0723e */ /* 0x010ff200000000ff */
[----:B------:R-:W-:Y:S01]  /*7d10*/  MUFU.EX2 R168, R190 ;  /* 0x000000be00a87308 */ /* 0x000fe20000000800 */
[----:B-1----:R-:W4:Y:S01]  /*7d20*/  LDL.LU R128, [R1+0x12c] ;  /* 0x00012c0001807983 */ /* 0x002f220000300800 */
[----:B--2---:R-:W-:Y:S02]  /*7d30*/  FADD.FTZ R0, -R2, R166 ;  /* 0x000000a602007221 */ /* 0x004fe40000010100 */
[C---:B------:R-:W-:Y:S02]  /*7d40*/  FMUL.FTZ R4, R3.reuse, R132 ;  /* 0x0000008403047220 */ /* 0x040fe40000410000 */
[----:B------:R-:W2:Y:S01]  /*7d50*/  LDL R26, [R1] ;  /* 0x00000000011a7983 */ /* 0x000ea20000100800 */
[----:B------:R-:W-:Y:S03]  /*7d60*/  FMUL.FTZ R0, R0, c[0x0][0x2d0] ;  /* 0x0000b40000007a20 */ /* 0x000fe60000410000 */
[----:B------:R-:W1:Y:S01]  /*7d70*/  MUFU.EX2 R170, R184 ;  /* 0x000000b800aa7308 */ /* 0x000e620000000800 */
[C---:B------:R-:W-:Y:S02]  /*7d80*/  FMUL.FTZ R5, R3.reuse, R133 ;  /* 0x0000008503057220 */ /* 0x040fe40000410000 */
[----:B---3--:R-:W-:Y:S02]  /*7d90*/  IMAD.MOV.U32 R166, RZ, RZ, R12 ;  /* 0x000000ffffa67224 */ /* 0x008fe400078e000c */
[----:B------:R-:W3:Y:S01]  /*7da0*/  LDSM.16.MT88.4 R12, [R249+0x100] ;  /* 0x00010000f90c783b */ /* 0x000ee20000004200 */
[C---:B------:R-:W-:Y:S02]  /*7db0*/  FMUL.FTZ R8, R3.reuse, R136 ;  /* 0x0000008803087220 */ /* 0x040fe40000410000 */
[C---:B------:R-:W-:Y:S02]  /*7dc0*/  FMUL.FTZ R9, R3.reuse, R137 ;  /* 0x0000008903097220 */ /* 0x040fe40000410000 */
[----:B------:R-:W1:Y:S01]  /*7dd0*/  MUFU.EX2 R182, R191 ;  /* 0x000000bf00b67308 */ /* 0x000e620000000800 */
[C---:B------:R-:W-:Y:S02]  /*7de0*/  FMUL.FTZ R16, R3.reuse, R144 ;  /* 0x0000009003107220 */ /* 0x040fe40000410000 */
[C---:B------:R-:W-:Y:S01]  /*7df0*/  FMUL.FTZ R17, R3.reuse, R145 ;  /* 0x0000009103117220 */ /* 0x040fe20000410000 */
[----:B------:R-:W-:Y:S01]  /*7e00*/  MOV R145, R188 ;  /* 0x000000bc00917202 */ /* 0x000fe20000000f00 */
[C---:B------:R-:W-:Y:S02]  /*7e10*/  FMUL.FTZ R25, R3.reuse, R153 ;  /* 0x0000009903197220 */ /* 0x040fe40000410000 */
[C---:B------:R-:W-:Y:S02]  /*7e20*/  FMUL.FTZ R32, R3.reuse, R160 ;  /* 0x000000a003207220 */ /* 0x040fe40000410000 */
[C---:B------:R-:W-:Y:S01]  /*7e30*/  FMUL.FTZ R33, R3.reuse, R161 ;  /* 0x000000a103217220 */ /* 0x040fe20000410000 */
[----:B------:R-:W3:Y:S01]  /*7e40*/  MUFU.EX2 R0, R0 ;  /* 0x0000000000007308 */ /* 0x000ee20000000800 */
[C---:B------:R-:W-:Y:S02]  /*7e50*/  FMUL.FTZ R36, R3.reuse, R36 ;  /* 0x0000002403247220 */ /* 0x040fe40000410000 */
[C---:B------:R-:W-:Y:S01]  /*7e60*/  FMUL.FTZ R37, R3.reuse, R37 ;  /* 0x0000002503257220 */ /* 0x040fe20000410000 */
[----:B-1----:R-:W-:Y:S01]  /*7e70*/  F2FP.PACK_AB R179, R166, R170 ;  /* 0x000000aaa6b3723e */ /* 0x002fe200000000ff */
[C---:B------:R-:W-:Y:S02]  /*7e80*/  FMUL.FTZ R40, R3.reuse, R40 ;  /* 0x0000002803287220 */ /* 0x040fe40000410000 */
[C---:B------:R-:W-:Y:S02]  /*7e90*/  FMUL.FTZ R41, R3.reuse, R41 ;  /* 0x0000002903297220 */ /* 0x040fe40000410000 */
[C---:B------:R-:W-:Y:S02]  /*7ea0*/  FMUL.FTZ R44, R3.reuse, R44 ;  /* 0x0000002c032c7220 */ /* 0x040fe40000410000 */
[C---:B------:R-:W-:Y:S02]  /*7eb0*/  FMUL.FTZ R45, R3.reuse, R45 ;  /* 0x0000002d032d7220 */ /* 0x040fe40000410000 */
[C---:B------:R-:W-:Y:S01]  /*7ec0*/  FMUL.FTZ R48, R3.reuse, R48 ;  /* 0x0000003003307220 */ /* 0x040fe20000410000 */
[----:B------:R-:W-:Y:S01]  /*7ed0*/  F2FP.PACK_AB R177, R168, R182 ;  /* 0x000000b6a8b1723e */ /* 0x000fe200000000ff */
[----:B------:R-:W-:Y:S02]  /*7ee0*/  IMAD.MOV.U32 R191, RZ, RZ, R24 ;  /* 0x000000ffffbf7224 */ /* 0x000fe400078e0018 */
[C---:B------:R-:W-:Y:S02]  /*7ef0*/  FMUL.FTZ R24, R3.reuse, R152 ;  /* 0x0000009803187220 */ /* 0x040fe40000410000 */
[C---:B------:R-:W-:Y:S02]  /*7f00*/  FMUL.FTZ R49, R3.reuse, R49 ;  /* 0x0000003103317220 */ /* 0x040fe40000410000 */
[C---:B------:R-:W-:Y:S02]  /*7f10*/  FMUL.FTZ R52, R3.reuse, R52 ;  /* 0x0000003403347220 */ /* 0x040fe40000410000 */
[C---:B------:R-:W-:Y:S02]  /*7f20*/  FMUL.FTZ R53, R3.reuse, R53 ;  /* 0x0000003503357220 */ /* 0x040fe40000410000 */
[C---:B---3--:R-:W-:Y:S02]  /*7f30*/  FMUL.FTZ R6, R0.reuse, R134 ;  /* 0x0000008600067220 */ /* 0x048fe40000410000 */
[C---:B------:R-:W-:Y:S02]  /*7f40*/  FMUL.FTZ R7, R0.reuse, R135 ;  /* 0x0000008700077220 */ /* 0x040fe40000410000 */
[----:B------:R-:W-:Y:S01]  /*7f50*/  LDSM.16.MT88.4 R132, [R252+0x100] ;  /* 0x00010000fc84783b */ /* 0x000fe20000004200 */
[C---:B------:R-:W-:Y:S02]  /*7f60*/  FMUL.FTZ R10, R0.reuse, R138 ;  /* 0x0000008a000a7220 */ /* 0x040fe40000410000 */
[C---:B------:R-:W-:Y:S02]  /*7f70*/  FMUL.FTZ R11, R0.reuse, R139 ;  /* 0x0000008b000b7220 */ /* 0x040fe40000410000 */
[C---:B------:R-:W-:Y:S01]  /*7f80*/  HMMA.16816.F32 R4, R176.reuse, R12, R4 ;  /* 0x0000000cb004723c */ /* 0x040fe20000001804 */
[----:B------:R-:W-:Y:S04]  /*7f90*/  LDSM.16.MT88.4 R136, [R249+0x900] ;  /* 0x00090000f988783b */ /* 0x000fe80000004200 */
[C---:B------:R-:W-:Y:S02]  /*7fa0*/  FMUL.FTZ R18, R0.reuse, R146 ;  /* 0x0000009200127220 */ /* 0x040fe40000410000 */
[C---:B------:R-:W-:Y:S01]  /*7fb0*/  FMUL.FTZ R12, R3.reuse, R140 ;  /* 0x0000008c030c7220 */ /* 0x040fe20000410000 */
[C---:B------:R-:W-:Y:S04]  /*7fc0*/  HMMA.16816.F32 R8, R176.reuse, R14, R8 ;  /* 0x0000000eb008723c */ /* 0x040fe80000001808 */
[----:B------:R-:W-:Y:S02]  /*7fd0*/  FMUL.FTZ R13, R3, R141 ;  /* 0x0000008d030d7220 */ /* 0x000fe40000410000 */
[C---:B------:R-:W-:Y:S02]  /*7fe0*/  FMUL.FTZ R19, R0.reuse, R147 ;  /* 0x0000009300137220 */ /* 0x040fe40000410000 */
[C---:B------:R-:W-:Y:S04]  /*7ff0*/  FMUL.FTZ R14, R0.reuse, R142 ;  /* 0x0000008e000e7220 */ /* 0x040fe80000410000 */
[C---:B------:R-:W-:Y:S02]  /*8000*/  FMUL.FTZ R15, R0.reuse, R143 ;  /* 0x0000008f000f7220 */ /* 0x040fe40000410000 */
[----:B------:R-:W-:Y:S01]  /*8010*/  LDSM.16.MT88.4 R140, [R250+0x1100] ;  /* 0x00110000fa8c783b */ /* 0x000fe20000004200 */
[C---:B------:R-:W-:Y:S02]  /*8020*/  FMUL.FTZ R27, R0.reuse, R155 ;  /* 0x0000009b001b7220 */ /* 0x040fe40000410000 */
[C---:B------:R-:W-:Y:S02]  /*8030*/  FMUL.FTZ R35, R0.reuse, R163 ;  /* 0x000000a300237220 */ /* 0x040fe40000410000 */
[C---:B------:R-:W-:Y:S03]  /*8040*/  HMMA.16816.F32 R12, R176.reuse, R20, R12 ;  /* 0x00000014b00c723c */ /* 0x040fe6000000180c */
[--C-:B------:R-:W-:Y:S02]  /*8050*/  FFMA.FTZ R2, R129, c[0x0][0x2d0], -R180.reuse ;  /* 0x0000b40081027a23 */ /* 0x100fe400000108b4 */
[----:B------:R-:W3:Y:S01]  /*8060*/  LDL.LU R129, [R1+0x128] ;  /* 0x0001280001817983 */ /* 0x000ee20000300800 */
[--C-:B------:R-:W-:Y:S02]  /*8070*/  FFMA.FTZ R184, R193, c[0x0][0x2d0], -R180.reuse ;  /* 0x0000b400c1b87a23 */ /* 0x100fe400000108b4 */
[C---:B------:R-:W-:Y:S04]  /*8080*/  HMMA.16816.F32 R16, R176.reuse, R22, R16 ;  /* 0x00000016b010723c */ /* 0x040fe80000001810 */
[C---:B------:R-:W-:Y:S01]  /*8090*/  FMUL.FTZ R20, R3.reuse, R148 ;  /* 0x0000009403147220 */ /* 0x040fe20000410000 */
[----:B------:R-:W-:Y:S01]  /*80a0*/  MUFU.EX2 R184, R184 ;  /* 0x000000b800b87308 */ /* 0x000fe20000000800 */
[C---:B------:R-:W-:Y:S02]  /*80b0*/  FMUL.FTZ R21, R3.reuse, R149 ;  /* 0x0000009503157220 */ /* 0x040fe40000410000 */
[C---:B------:R-:W-:Y:S04]  /*80c0*/  FMUL.FTZ R22, R0.reuse, R150 ;  /* 0x0000009600167220 */ /* 0x040fe80000410000 */
[C---:B------:R-:W-:Y:S02]  /*80d0*/  FMUL.FTZ R23, R0.reuse, R151 ;  /* 0x0000009700177220 */ /* 0x040fe40000410000 */
        /* <DEDUP_REMOVED lines=33> */
[----:B------:R-:W3:Y:S01]  /*82f0*/  LDL.LU R130, [R1+0x124] ;  /* 0x0001240001827983 */ /* 0x000ee20000300800 */
        /* <DEDUP_REMOVED lines=51> */
[----:B------:R-:W-:Y:S02]  /*8630*/  FMUL.FTZ R125, R3, R125 ;  /* 0x0000007d037d7220 */ /* 0x000fe40000410000 */
[--C-:B------:R-:W-:Y:S02]  /*8640*/  FFMA.FTZ R148, R183, c[0x0][0x2d0], -R181.reuse ;  /* 0x0000b400b7947a23 */ /* 0x100fe400000108b5 */
[--C-:B------:R-:W-:Y:S02]  /*8650*/  FFMA.FTZ R183, R194, c[0x0][0x2d0], -R180.reuse ;  /* 0x0000b400c2b77a23 */ /* 0x100fe400000108b4 */
[----:B------:R-:W-:Y:S10]  /*8660*/  MUFU.EX2 R186, R148 ;  /* 0x0000009400ba7308 */ /* 0x000ff40000000800 */
[----:B------:R-:W-:Y:S01]  /*8670*/  MUFU.EX2 R183, R183 ;  /* 0x000000b700b77308 */ /* 0x000fe20000000800 */
[C---:B----4-:R-:W-:Y:S01]  /*8680*/  FMUL.FTZ R128, R3.reuse, R128 ;  /* 0x0000008003807220 */ /* 0x050fe20000410000 */
[----:B--2---:R1:W2:Y:S01]  /*8690*/  LDSM.16.MT88.4 R28, [R26+0x100] ;  /* 0x000100001a1c783b */ /* 0x0042a20000004200 */
[----:B------:R-:W-:Y:S01]  /*86a0*/  MOV R151, R26 ;  /* 0x0000001a00977202 */ /* 0x000fe20000000f00 */
[C---:B-1----:R-:W-:Y:S01]  /*86b0*/  FMUL.FTZ R26, R0.reuse, R154 ;  /* 0x0000009a001a7220 */ /* 0x042fe20000410000 */
[C---:B--2---:R-:W-:Y:S07]  /*86c0*/  HMMA.16816.F32 R20, R176.reuse, R28, R20 ;  /* 0x0000001cb014723c */ /* 0x044fee0000001814 */
[C---:B------:R-:W-:Y:S01]  /*86d0*/  FMUL.FTZ R28, R3.reuse, R156 ;  /* 0x0000009c031c7220 */ /* 0x040fe20000410000 */
[C---:B------:R-:W-:Y:S01]  /*86e0*/  HMMA.16816.F32 R24, R176.reuse, R30, R24 ;  /* 0x0000001eb018723c */ /* 0x040fe20000001818 */
[----:B------:R1:W2:Y:S03]  /*86f0*/  MUFU.EX2 R156, R2 ;  /* 0x00000002009c7308 */ /* 0x0002a60000000800 */
[----:B------:R-:W-:Y:S03]  /*8700*/  FMUL.FTZ R29, R3, R157 ;  /* 0x0000009d031d7220 */ /* 0x000fe60000410000 */
[C---:B------:R-:W-:Y:S02]  /*8710*/  FMUL.FTZ R30, R0.reuse, R158 ;  /* 0x0000009e001e7220 */ /* 0x040fe40000410000 */
[----:B------:R-:W-:Y:S07]  /*8720*/  FMUL.FTZ R31, R0, R159 ;  /* 0x0000009f001f7220 */ /* 0x000fee0000410000 */
[C---:B------:R-:W-:Y:S08]  /*8730*/  HMMA.16816.F32 R28, R176.reuse, R132, R28 ;  /* 0x00000084b01c723c */ /* 0x040ff0000000181c */
[C---:B------:R-:W-:Y:S01]  /*8740*/  HMMA.16816.F32 R32, R176.reuse, R134, R32 ;  /* 0x00000086b020723c */ /* 0x040fe20000001820 */
[----:B------:R-:W4:Y:S03]  /*8750*/  LDSM.16.MT88.4 R132, [R249+0x2100] ;  /* 0x00210000f984783b */ /* 0x000f260000004200 */
[--C-:B-1----:R-:W-:Y:S02]  /*8760*/  FFMA.FTZ R2, R131, c[0x0][0x2d0], -R181.reuse ;  /* 0x0000b40083027a23 */ /* 0x102fe400000108b5 */
[----:B------:R-:W2:Y:S02]  /*8770*/  LDL.LU R131, [R1+0x120] ;  /* 0x0001200001837983 */ /* 0x000ea40000300800 */
[----:B------:R1:W-:Y:S01]  /*8780*/  MUFU.EX2 R150, R2 ;  /* 0x0000000200967308 */ /* 0x0003e20000000800 */
[----:B---3--:R-:W-:Y:S03]  /*8790*/  FMUL.FTZ R129, R3, R129 ;  /* 0x0000008103817220 */ /* 0x008fe60000410000 */
[--C-:B-1----:R-:W-:Y:S06]  /*87a0*/  FFMA.FTZ R2, R191, c[0x0][0x2d0], -R181.reuse ;  /* 0x0000b400bf027a23 */ /* 0x102fec00000108b5 */
[----:B------:R1:W3:Y:S01]  /*87b0*/  MUFU.EX2 R157, R2 ;  /* 0x00000002009d7308 */ /* 0x0002e20000000800 */
[C---:B----4-:R-:W-:Y:S08]  /*87c0*/  HMMA.16816.F32 R36, R176.reuse, R132, R36 ;  /* 0x00000084b024723c */ /* 0x050ff00000001824 */
[C---:B------:R-:W-:Y:S01]  /*87d0*/  HMMA.16816.F32 R40, R176.reuse, R134, R40 ;  /* 0x00000086b028723c */ /* 0x040fe20000001828 */
[----:B------:R-:W4:Y:S03]  /*87e0*/  LDSM.16.MT88.4 R132, [R250+0x2100] ;  /* 0x00210000fa84783b */ /* 0x000f260000004200 */
[--C-:B-1----:R-:W-:Y:S04]  /*87f0*/  FFMA.FTZ R2, R187, c[0x0][0x2d0], -R180.reuse ;  /* 0x0000b400bb027a23 */ /* 0x102fe800000108b4 */
[----:B------:R1:W-:Y:S04]  /*8800*/  MUFU.EX2 R158, R2 ;  /* 0x00000002009e7308 */ /* 0x0003e80000000800 */
[--C-:B-1----:R-:W-:Y:S01]  /*8810*/  FFMA.FTZ R2, R200, c[0x0][0x2d0], -R180.reuse ;  /* 0x0000b400c8027a23 */ /* 0x102fe200000108b4 */
[C---:B----4-:R-:W-:Y:S01]  /*8820*/  HMMA.16816.F32 R44, R176.reuse, R132, R44 ;  /* 0x00000084b02c723c */ /* 0x050fe2000000182c */
[----:B------:R1:W5:Y:S04]  /*8830*/  LDL.LU R200, [R1+0x11c] ;  /* 0x00011c0001c87983 */ /* 0x0003680000300800 */
[----:B------:R4:W1:Y:S01]  /*8840*/  MUFU.EX2 R153, R2 ;  /* 0x0000000200997308 */ /* 0x0008620000000800 */
[----:B------:R-:W-:Y:S02]  /*8850*/  FMUL.FTZ R130, R0, R130 ;  /* 0x0000008200827220 */ /* 0x000fe40000410000 */
[C---:B------:R-:W-:Y:S01]  /*8860*/  HMMA.16816.F32 R48, R176.reuse, R134, R48 ;  /* 0x00000086b030723c */ /* 0x040fe20000001830 */
[----:B------:R-:W1:Y:S03]  /*8870*/  LDSM.16.MT88.4 R132, [R151+0x2100] ;  /* 0x002100009784783b */ /* 0x000e660000004200 */
[--C-:B----4-:R-:W-:Y:S02]  /*8880*/  FFMA.FTZ R2, R185, c[0x0][0x2d0], -R181.reuse ;  /* 0x0000b400b9027a23 */ /* 0x110fe400000108b5 */
[--C-:B------:R-:W-:Y:S02]  /*8890*/  FFMA.FTZ R185, R192, c[0x0][0x2d0], -R180.reuse ;  /* 0x0000b400c0b97a23 */ /* 0x100fe400000108b4 */
[----:B------:R4:W-:Y:S10]  /*88a0*/  MUFU.EX2 R159, R2 ;  /* 0x00000002009f7308 */ /* 0x0009f40000000800 */
[----:B------:R-:W-:Y:S01]  /*88b0*/  MUFU.EX2 R185, R185 ;  /* 0x000000b900b97308 */ /* 0x000fe20000000800 */
[C---:B-1----:R-:W-:Y:S03]  /*88c0*/  HMMA.16816.F32 R52, R176.reuse, R132, R52 ;  /* 0x00000084b034723c */ /* 0x042fe60000001834 */
[--C-:B----4-:R-:W-:Y:S05]  /*88d0*/  FFMA.FTZ R2, R189, c[0x0][0x2d0], -R181.reuse ;  /* 0x0000b400bd027a23 */ /* 0x110fea00000108b5 */
[C---:B------:R-:W-:Y:S01]  /*88e0*/  HMMA.16816.F32 R56, R176.reuse, R134, R56 ;  /* 0x00000086b038723c */ /* 0x040fe20000001838 */
[----:B------:R-:W1:Y:S01]  /*88f0*/  LDSM.16.MT88.4 R132, [R252+0x2100] ;  /* 0x00210000fc84783b */ /* 0x000e620000004200 */
[----:B------:R4:W1:Y:S02]  /*8900*/  MUFU.EX2 R160, R2 ;  /* 0x0000000200a07308 */ /* 0x0008640000000800 */
[--C-:B----4-:R-:W-:Y:S02]  /*8910*/  FFMA.FTZ R2, R201, c[0x0][0x2d0], -R180.reuse ;  /* 0x0000b400c9027a23 */ /* 0x110fe400000108b4 */
[----:B------:R4:W5:Y:S06]  /*8920*/  LDL.LU R201, [R1+0x118] ;  /* 0x0001180001c97983 */ /* 0x00096c0000300800 */
[----:B------:R3:W-:Y:S01]  /*8930*/  MUFU.EX2 R189, R2 ;  /* 0x0000000200bd7308 */ /* 0x0007e20000000800 */
[----:B------:R-:W4:Y:S01]  /*8940*/  LDL.LU R144, [R1+0x64] ;  /* 0x0000640001907983 */ /* 0x000f220000300800 */
[C---:B-1----:R-:W-:Y:S08]  /*8950*/  HMMA.16816.F32 R60, R176.reuse, R132, R60 ;  /* 0x00000084b03c723c */ /* 0x042ff0000000183c */
[C---:B------:R-:W-:Y:S01]  /*8960*/  HMMA.16816.F32 R64, R176.reuse, R134, R64 ;  /* 0x00000086b040723c */ /* 0x040fe20000001840 */
[----:B------:R-:W1:Y:S03]  /*8970*/  LDSM.16.MT88.4 R132, [R249+0x4100] ;  /* 0x00410000f984783b */ /* 0x000e660000004200 */
[--C-:B---3--:R-:W-:Y:S02]  /*8980*/  FFMA.FTZ R2, R202, c[0x0][0x2d0], -R180.reuse ;  /* 0x0000b400ca027a23 */ /* 0x108fe400000108b4 */
[----:B------:R3:W5:Y:S02]  /*8990*/  LDL.LU R202, [R1+0x114] ;  /* 0x0001140001ca7983 */ /* 0x0007640000300800 */
[----:B------:R3:W-:Y:S04]  /*89a0*/  MUFU.EX2 R161, R2 ;  /* 0x0000000200a17308 */ /* 0x0007e80000000800 */
[--C-:B---3--:R-:W-:Y:S02]  /*89b0*/  FFMA.FTZ R2, R203, c[0x0][0x2d0], -R181.reuse ;  /* 0x0000b400cb027a23 */ /* 0x108fe400000108b5 */
[----:B------:R3:W5:Y:S04]  /*89c0*/  LDL.LU R203, [R1+0x110] ;  /* 0x0001100001cb7983 */ /* 0x0007680000300800 */
[----:B------:R3:W-:Y:S01]  /*89d0*/  MUFU.EX2 R188, R2 ;  /* 0x0000000200bc7308 */ /* 0x0007e20000000800 */
[C---:B-1----:R-:W-:Y:S08]  /*89e0*/  HMMA.16816.F32 R68, R176.reuse, R132, R68 ;  /* 0x00000084b044723c */ /* 0x042ff00000001844 */
[C---:B------:R-:W-:Y:S01]  /*89f0*/  HMMA.16816.F32 R72, R176.reuse, R134, R72 ;  /* 0x00000086b048723c */ /* 0x040fe20000001848 */
[----:B------:R-:W1:Y:S03]  /*8a00*/  LDSM.16.MT88.4 R132, [R250+0x4100] ;  /* 0x00410000fa84783b */ /* 0x000e660000004200 */
[--C-:B---3--:R-:W-:Y:S02]  /*8a10*/  FFMA.FTZ R2, R196, c[0x0][0x2d0], -R181.reuse ;  /* 0x0000b400c4027a23 */ /* 0x108fe400000108b5 */
[----:B------:R3:W5:Y:S02]  /*8a20*/  LDL.LU R196, [R1+0x10c] ;  /* 0x00010c0001c47983 */ /* 0x0007640000300800 */
[----:B------:R3:W-:Y:S04]  /*8a30*/  MUFU.EX2 R190, R2 ;  /* 0x0000000200be7308 */ /* 0x0007e80000000800 */
[--C-:B---3--:R-:W-:Y:S01]  /*8a40*/  FFMA.FTZ R2, R197, c[0x0][0x2d0], -R180.reuse ;  /* 0x0000b400c5027a23 */ /* 0x108fe200000108b4 */
[C---:B-1----:R-:W-:Y:S01]  /*8a50*/  HMMA.16816.F32 R76, R176.reuse, R132, R76 ;  /* 0x00000084b04c723c */ /* 0x042fe2000000184c */
[----:B------:R1:W5:Y:S04]  /*8a60*/  LDL.LU R197, [R1+0x108] ;  /* 0x0001080001c57983 */ /* 0x0003680000300800 */
[----:B------:R3:W-:Y:S01]  /*8a70*/  MUFU.EX2 R191, R2 ;  /* 0x0000000200bf7308 */ /* 0x0007e20000000800 */
[----:B------:R-:W4:Y:S02]  /*8a80*/  LDL.LU R152, [R1+0x68] ;  /* 0x0000680001987983 */ /* 0x000f240000300800 */
[C---:B------:R-:W-:Y:S03]  /*8a90*/  HMMA.16816.F32 R80, R176.reuse, R134, R80 ;  /* 0x00000086b050723c */ /* 0x040fe60000001850 */
[----:B------:R-:W1:Y:S01]  /*8aa0*/  LDSM.16.MT88.4 R132, [R151+0x4100] ;  /* 0x004100009784783b */ /* 0x000e620000004200 */
[----:B--2---:R-:W-:Y:S02]  /*8ab0*/  FMUL.FTZ R131, R0, R131 ;  /* 0x0000008300837220 */ /* 0x004fe40000410000 */
[--C-:B---3--:R-:W-:Y:S02]  /*8ac0*/  FFMA.FTZ R2, R198, c[0x0][0x2d0], -R180.reuse ;  /* 0x0000b400c6027a23 */ /* 0x108fe400000108b4 */
[----:B------:R2:W5:Y:S01]  /*8ad0*/  LDL.LU R198, [R1+0x104] ;  /* 0x0001040001c67983 */ /* 0x0005620000300800 */
[----:B------:R-:W-:Y:S01]  /*8ae0*/  FFMA.FTZ R180, R195, c[0x0][0x2d0], -R180 ;  /* 0x0000b400c3b47a23 */ /* 0x000fe200000108b4 */
[----:B------:R3:W-:Y:S10]  /*8af0*/  MUFU.EX2 R162, R2 ;  /* 0x0000000200a27308 */ /* 0x0007f40000000800 */
[----:B------:R-:W2:Y:S01]  /*8b00*/  MUFU.EX2 R180, R180 ;  /* 0x000000b400b47308 */ /* 0x000ea20000000800 */
[C---:B-1----:R-:W-:Y:S03]  /*8b10*/  HMMA.16816.F32 R84, R176.reuse, R132, R84 ;  /* 0x00000084b054723c */ /* 0x042fe60000001854 */
[----:B---3--:R-:W-:Y:S02]  /*8b20*/  FFMA.FTZ R2, R199, c[0x0][0x2d0], -R181 ;  /* 0x0000b400c7027a23 */ /* 0x008fe400000108b5 */
[----:B------:R1:W5:Y:S03]  /*8b30*/  LDL.LU R199, [R1+0x100] ;  /* 0x0001000001c77983 */ /* 0x0003660000300800 */
[C---:B------:R-:W-:Y:S01]  /*8b40*/  HMMA.16816.F32 R88, R176.reuse, R134, R88 ;  /* 0x00000086b058723c */ /* 0x040fe20000001858 */
[----:B------:R4:W-:Y:S01]  /*8b50*/  MUFU.EX2 R187, R2 ;  /* 0x0000000200bb7308 */ /* 0x0009e20000000800 */
[----:B------:R-:W3:Y:S05]  /*8b60*/  LDSM.16.MT88.4 R132, [R252+0x4100] ;  /* 0x00410000fc84783b */ /* 0x000eea0000004200 */
[----:B------:R1:W5:Y:S05]  /*8b70*/  LDL.LU R192, [R1+0xfc] ;  /* 0x0000fc0001c07983 */ /* 0x00036a0000300800 */
[----:B------:R1:W5:Y:S05]  /*8b80*/  LDL.LU R193, [R1+0xf8] ;  /* 0x0000f80001c17983 */ /* 0x00036a0000300800 */
[----:B------:R1:W5:Y:S05]  /*8b90*/  LDL.LU R194, [R1+0xf4] ;  /* 0x0000f40001c27983 */ /* 0x00036a0000300800 */
[----:B------:R1:W5:Y:S01]  /*8ba0*/  LDL.LU R195, [R1+0xf0] ;  /* 0x0000f00001c37983 */ /* 0x0003620000300800 */
[C---:B---3--:R-:W-:Y:S08]  /*8bb0*/  HMMA.16816.F32 R92, R176.reuse, R132, R92 ;  /* 0x00000084b05c723c */ /* 0x048ff0000000185c */
[C---:B------:R-:W-:Y:S01]  /*8bc0*/  HMMA.16816.F32 R96, R176.reuse, R134, R96 ;  /* 0x00000086b060723c */ /* 0x040fe20000001860 */
[----:B------:R-:W3:Y:S07]  /*8bd0*/  LDSM.16.MT88.4 R132, [R249+0x6100] ;  /* 0x00610000f984783b */ /* 0x000eee0000004200 */
[C---:B---3--:R-:W-:Y:S08]  /*8be0*/  HMMA.16816.F32 R100, R176.reuse, R132, R100 ;  /* 0x00000084b064723c */ /* 0x048ff00000001864 */
[C---:B------:R-:W-:Y:S01]  /*8bf0*/  HMMA.16816.F32 R104, R176.reuse, R134, R104 ;  /* 0x00000086b068723c */ /* 0x040fe20000001868 */
[----:B------:R-:W3:Y:S03]  /*8c00*/  LDSM.16.MT88.4 R132, [R250+0x6100] ;  /* 0x00610000fa84783b */ /* 0x000ee60000004200 */
[----:B----4-:R-:W-:Y:S02]  /*8c10*/  FFMA.FTZ R2, R3, R144, R145 ;  /* 0x0000009003027223 */ /* 0x010fe40000010091 */
[----:B------:R-:W-:Y:S02]  /*8c20*/  LDSM.16.MT88.4 R144, [R151+0x1100] ;  /* 0x001100009790783b */ /* 0x000fe40000004200 */
[C---:B---3--:R-:W-:Y:S08]  /*8c30*/  HMMA.16816.F32 R108, R176.reuse, R132, R108 ;  /* 0x00000084b06c723c */ /* 0x048ff0000000186c */
[C---:B------:R-:W-:Y:S01]  /*8c40*/  HMMA.16816.F32 R112, R176.reuse, R134, R112 ;  /* 0x00000086b070723c */ /* 0x040fe20000001870 */
[----:B------:R-:W3:Y:S07]  /*8c50*/  LDSM.16.MT88.4 R132, [R151+0x6100] ;  /* 0x006100009784783b */ /* 0x000eee0000004200 */
[C---:B---3--:R-:W-:Y:S08]  /*8c60*/  HMMA.16816.F32 R116, R176.reuse, R132, R116 ;  /* 0x00000084b074723c */ /* 0x048ff00000001874 */
[C---:B------:R-:W-:Y:S01]  /*8c70*/  HMMA.16816.F32 R120, R176.reuse, R134, R120 ;  /* 0x00000086b078723c */ /* 0x040fe20000001878 */
[----:B------:R-:W3:Y:S07]  /*8c80*/  LDSM.16.MT88.4 R132, [R252+0x6100] ;  /* 0x00610000fc84783b */ /* 0x000eee0000004200 */
[C---:B---3--:R-:W-:Y:S07]  /*8c90*/  HMMA.16816.F32 R124, R176.reuse, R132, R124 ;  /* 0x00000084b07c723c */ /* 0x048fee000000187c */
[----:B------:R-:W-:Y:S01]  /*8ca0*/  F2FP.PACK_AB R132, R156, R149 ;  /* 0x000000959c84723e */ /* 0x000fe200000000ff */
[----:B------:R-:W-:Y:S04]  /*8cb0*/  HMMA.16816.F32 R128, R176, R134, R128 ;  /* 0x00000086b080723c */ /* 0x000fe80000001880 */
[----:B------:R-:W-:Y:S01]  /*8cc0*/  F2FP.PACK_AB R133, R157, R150 ;  /* 0x000000969d85723e */ /* 0x000fe200000000ff */
[----:B------:R-:W-:Y:S02]  /*8cd0*/  FFMA.FTZ R148, R0, R152, R182 ;  /* 0x0000009800947223 */ /* 0x000fe400000100b6 */
[----:B------:R-:W-:Y:S01]  /*8ce0*/  F2FP.PACK_AB R134, R153, R158 ;  /* 0x0000009e9986723e */ /* 0x000fe200000000ff */
[--C-:B------:R-:W-:Y:S01]  /*8cf0*/  FFMA.FTZ R0, R172, c[0x0][0x2d0], -R181.reuse ;  /* 0x0000b400ac007a23 */ /* 0x100fe200000108b5 */
[----:B------:R-:W-:Y:S01]  /*8d00*/  F2FP.PACK_AB R135, R160, R159 ;  /* 0x0000009fa087723e */ /* 0x000fe200000000ff */
[----:B------:R1:W5:Y:S02]  /*8d10*/  LDL.LU R172, [R1+0xec] ;  /* 0x0000ec0001ac7983 */ /* 0x0003640000300800 */
[----:B------:R-:W-:Y:S01]  /*8d20*/  IMAD.MOV.U32 R152, RZ, RZ, R166 ;  /* 0x000000ffff987224 */ /* 0x000fe200078e00a6 */
[----:B------:R3:W-:Y:S01]  /*8d30*/  MUFU.EX2 R3, R0 ;  /* 0x0000000000037308 */ /* 0x0007e20000000800 */
[----:B------:R-:W-:Y:S02]  /*8d40*/  F2FP.PACK_AB R176, R184, R185 ;  /* 0x000000b9b8b0723e */ /* 0x000fe400000000ff */
[C---:B------:R-:W-:Y:S05]  /*8d50*/  HMMA.16816.F32 R4, R132.reuse, R136, R4 ;  /* 0x000000888404723c */ /* 0x040fea0000001804 */
[----:B--2---:R-:W-:Y:S03]  /*8d60*/  F2FP.PACK_AB R178, R180, R183 ;  /* 0x000000b7b4b2723e */ /* 0x004fe600000000ff */
[C---:B------:R-:W-:Y:S01]  /*8d70*/  HMMA.16816.F32 R8, R132.reuse, R138, R8 ;  /* 0x0000008a8408723c */ /* 0x040fe20000001808 */
[----:B------:R-:W2:Y:S03]  /*8d80*/  LDSM.16.MT88.4 R136, [R250+0x900] ;  /* 0x00090000fa88783b */ /* 0x000ea60000004200 */
[--C-:B---3--:R-:W-:Y:S02]  /*8d90*/  FFMA.FTZ R0, R173, c[0x0][0x2d0], -R181.reuse ;  /* 0x0000b400ad007a23 */ /* 0x108fe400000108b5 */
[----:B------:R1:W5:Y:S02]  /*8da0*/  LDL.LU R173, [R1+0xe8] ;  /* 0x0000e80001ad7983 */ /* 0x0003640000300800 */
[----:B------:R3:W4:Y:S01]  /*8db0*/  MUFU.EX2 R182, R0 ;  /* 0x0000000000b67308 */ /* 0x0007220000000800 */
[C---:B--2---:R-:W-:Y:S03]  /*8dc0*/  HMMA.16816.F32 R12, R132.reuse, R136, R12 ;  /* 0x00000088840c723c */ /* 0x044fe6000000180c */
[--C-:B---3--:R-:W-:Y:S01]  /*8dd0*/  FFMA.FTZ R0, R174, c[0x0][0x2d0], -R181.reuse ;  /* 0x0000b400ae007a23 */ /* 0x108fe200000108b5 */
[----:B----4-:R-:W-:Y:S01]  /*8de0*/  F2FP.PACK_AB R177, R182, R3 ;  /* 0x00000003b6b1723e */ /* 0x010fe200000000ff */
[----:B------:R1:W5:Y:S01]  /*8df0*/  LDL.LU R174, [R1+0xe4] ;  /* 0x0000e40001ae7983 */ /* 0x0003620000300800 */
[----:B------:R-:W-:Y:S03]  /*8e00*/  FFMA.FTZ R181, R167, c[0x0][0x2d0], -R181 ;  /* 0x0000b400a7b57a23 */ /* 0x000fe600000108b5 */
[----:B------:R2:W-:Y:S01]  /*8e10*/  MUFU.EX2 R166, R0 ;  /* 0x0000000000a67308 */ /* 0x0005e20000000800 */
[C---:B------:R-:W-:Y:S01]  /*8e20*/  HMMA.16816.F32 R16, R132.reuse, R138, R16 ;  /* 0x0000008a8410723c */ /* 0x040fe20000001810 */
[----:B------:R-:W3:Y:S08]  /*8e30*/  LDSM.16.MT88.4 R136, [R151+0x900] ;  /* 0x000900009788783b */ /* 0x000ef00000004200 */
[----:B------:R-:W4:Y:S03]  /*8e40*/  MUFU.EX2 R181, R181 ;  /* 0x000000b500b57308 */ /* 0x000f260000000800 */
[----:B--2---:R-:W-:Y:S02]  /*8e50*/  FADD.FTZ R0, R175, R2 ;  /* 0x00000002af007221 */ /* 0x004fe40000010000 */
[----:B------:R1:W5:Y:S01]  /*8e60*/  LDL.LU R175, [R1+0xe0] ;  /* 0x0000e00001af7983 */ /* 0x0003620000300800 */
[----:B------:R-:W-:Y:S01]  /*8e70*/  FADD.FTZ R2, R168, R148 ;  /* 0x00000094a8027221 */ /* 0x000fe20000010000 */
[----:B------:R-:W-:Y:S01]  /*8e80*/  MOV R148, R153 ;  /* 0x0000009900947202 */ /* 0x000fe20000000f00 */
[----:B------:R-:W-:Y:S02]  /*8e90*/  FADD.FTZ R0, R169, R0 ;  /* 0x00000000a9007221 */ /* 0x000fe40000010000 */
[----:B------:R1:W5:Y:S01]  /*8ea0*/  LDL.LU R168, [R1+0xdc] ;  /* 0x0000dc0001a87983 */ /* 0x0003620000300800 */
[----:B------:R-:W-:Y:S02]  /*8eb0*/  FADD.FTZ R167, R170, R2 ;  /* 0x00000002aaa77221 */ /* 0x000fe40000010000 */
[----:B------:R-:W-:Y:S01]  /*8ec0*/  FADD.FTZ R2, R171, R0 ;  /* 0x00000000ab027221 */ /* 0x000fe20000010000 */
[----:B----4-:R-:W-:Y:S01]  /*8ed0*/  F2FP.PACK_AB R179, R181, R166 ;  /* 0x000000a6b5b3723e */ /* 0x010fe200000000ff */
[----:B------:R1:W5:Y:S01]  /*8ee0*/  LDL.LU R169, [R1+0xd8] ;  /* 0x0000d80001a97983 */ /* 0x0003620000300800 */
[----:B------:R-:W-:Y:S04]  /*8ef0*/  IMAD.MOV.U32 R0, RZ, RZ, R152 ;  /* 0x000000ffff007224 */ /* 0x000fe800078e0098 */
[----:B------:R-:W-:Y:S01]  /*8f00*/  LDSM.16.MT88.4 R152, [R151+0x1900] ;  /* 0x001900009798783b */ /* 0x000fe20000004200 */
[----:B------:R-:W-:Y:S01]  /*8f10*/  FADD.FTZ R0, R0, R167 ;  /* 0x000000a700007221 */ /* 0x000fe20000010000 */
[C---:B---3--:R-:W-:Y:S03]  /*8f20*/  HMMA.16816.F32 R20, R132.reuse, R136, R20 ;  /* 0x000000888414723c */ /* 0x048fe60000001814 */
[----:B------:R1:W5:Y:S05]  /*8f30*/  LDL.LU R170, [R1+0xd4] ;  /* 0x0000d40001aa7983 */ /* 0x00036a0000300800 */
[C---:B------:R-:W-:Y:S01]  /*8f40*/  HMMA.16816.F32 R24, R132.reuse, R138, R24 ;  /* 0x0000008a8418723c */ /* 0x040fe20000001818 */
[----:B------:R-:W2:Y:S05]  /*8f50*/  LDSM.16.MT88.4 R136, [R252+0x900] ;  /* 0x00090000fc88783b */ /* 0x000eaa0000004200 */
[----:B------:R1:W5:Y:S02]  /*8f60*/  LDL.LU R171, [R1+0xd0] ;  /* 0x0000d00001ab7983 */ /* 0x0003640000300800 */
        /* <DEDUP_REMOVED lines=37> */
[----:B------:R-:W-:Y:S01]  /*91c0*/  HMMA.16816.F32 R128, R132, R138, R128 ;  /* 0x0000008a8480723c */ /* 0x000fe20000001880 */
[----:B------:R-:W2:Y:S06]  /*91d0*/  LDSM.16.MT88.4 R136, [R249+0x1100] ;  /* 0x00110000f988783b */ /* 0x000eac0000004200 */
[----:B------:R-:W-:Y:S02]  /*91e0*/  F2FP.PACK_AB R132, R161, R189 ;  /* 0x000000bda184723e */ /* 0x000fe400000000ff */
[----:B------:R-:W-:Y:S03]  /*91f0*/  F2FP.PACK_AB R134, R162, R191 ;  /* 0x000000bfa286723e */ /* 0x000fe600000000ff */
[----:B------:R-:W-:Y:S02]  /*9200*/  F2FP.PACK_AB R133, R190, R188 ;  /* 0x000000bcbe85723e */ /* 0x000fe400000000ff */
[----:B------:R-:W-:Y:S07]  /*9210*/  F2FP.PACK_AB R135, R187, R186 ;  /* 0x000000babb87723e */ /* 0x000fee00000000ff */
[C---:B--2---:R-:W-:Y:S08]  /*9220*/  HMMA.16816.F32 R4, R132.reuse, R136, R4 ;  /* 0x000000888404723c */ /* 0x044ff00000001804 */
[C---:B------:R-:W-:Y:S01]  /*9230*/  HMMA.16816.F32 R8, R132.reuse, R138, R8 ;  /* 0x0000008a8408723c */ /* 0x040fe20000001808 */
[----:B------:R-:W2:Y:S07]  /*9240*/  LDSM.16.MT88.4 R136, [R252+0x1100] ;  /* 0x00110000fc88783b */ /* 0x000eae0000004200 */
[C---:B------:R-:W-:Y:S08]  /*9250*/  HMMA.16816.F32 R12, R132.reuse, R140, R12 ;  /* 0x0000008c840c723c */ /* 0x040ff0000000180c */
[C---:B------:R-:W-:Y:S01]  /*9260*/  HMMA.16816.F32 R16, R132.reuse, R142, R16 ;  /* 0x0000008e8410723c */ /* 0x040fe20000001810 */
[----:B------:R-:W3:Y:S07]  /*9270*/  LDSM.16.MT88.4 R140, [R249+0x3100] ;  /* 0x00310000f98c783b */ /* 0x000eee0000004200 */
[C---:B------:R-:W-:Y:S08]  /*9280*/  HMMA.16816.F32 R20, R132.reuse, R144, R20 ;  /* 0x000000908414723c */ /* 0x040ff00000001814 */
        /* <DEDUP_REMOVED lines=39> */
[----:B------:R-:W-:Y:S08]  /*9500*/  HMMA.16816.F32 R128, R132, R138, R128 ;  /* 0x0000008a8480723c */ /* 0x000ff00000001880 */
[C---:B---3--:R-:W-:Y:S07]  /*9510*/  HMMA.16816.F32 R132, R176.reuse, R140, R4 ;  /* 0x0000008cb084723c */ /* 0x048fee0000001804 */
[----:B------:R-:W-:Y:S01]  /*9520*/  IMAD.MOV.U32 R6, RZ, RZ, R161 ;  /* 0x000000ffff067224 */ /* 0x000fe200078e00a1 */
[C---:B------:R-:W-:Y:S04]  /*9530*/  HMMA.16816.F32 R136, R176.reuse, R142, R8 ;  /* 0x0000008eb088723c */ /* 0x040fe80000001808 */
[----:B------:R-:W-:Y:S02]  /*9540*/  MOV R5, R162 ;  /* 0x000000a200057202 */ /* 0x000fe40000000f00 */
[----:B------:R-:W-:Y:S02]  /*9550*/  MOV R7, R160 ;  /* 0x000000a000077202 */ /* 0x000fe40000000f00 */
[C---:B----4-:R-:W-:Y:S01]  /*9560*/  HMMA.16816.F32 R140, R176.reuse, R144, R12 ;  /* 0x00000090b08c723c */ /* 0x050fe2000000180c */
[----:B------:R-:W2:Y:S03]  /*9570*/  LDSM.16.MT88.4 R160, [R252+0x1900] ;  /* 0x00190000fca0783b */ /* 0x000ea60000004200 */
[----:B------:R-:W-:Y:S01]  /*9580*/  IMAD.MOV.U32 R9, RZ, RZ, R5 ;  /* 0x000000ffff097224 */ /* 0x000fe200078e0005 */
[----:B------:R-:W-:Y:S01]  /*9590*/  MOV R10, R6 ;  /* 0x00000006000a7202 */ /* 0x000fe20000000f00 */
[----:B------:R-:W-:Y:S02]  /*95a0*/  IMAD.MOV.U32 R11, RZ, RZ, R7 ;  /* 0x000000ffff0b7224 */ /* 0x000fe400078e0007 */
[C---:B------:R-:W-:Y:S01]  /*95b0*/  HMMA.16816.F32 R144, R176.reuse, R146, R16 ;  /* 0x00000092b090723c */ /* 0x040fe20000001810 */
[----:B------:R-:W3:Y:S03]  /*95c0*/  LDSM.16.MT88.4 R4, [R249+0x3900] ;  /* 0x00390000f904783b */ /* 0x000ee60000004200 */
[----:B------:R-:W-:Y:S01]  /*95d0*/  IMAD.MOV.U32 R15, RZ, RZ, R148 ;  /* 0x000000ffff0f7224 */ /* 0x000fe200078e0094 */
[----:B------:R-:W-:Y:S01]  /*95e0*/  MOV R12, R9 ;  /* 0x00000009000c7202 */ /* 0x000fe20000000f00 */
[----:B------:R-:W-:Y:S01]  /*95f0*/  IMAD.MOV.U32 R13, RZ, RZ, R10 ;  /* 0x000000ffff0d7224 */ /* 0x000fe200078e000a */
[----:B------:R-:W-:Y:S01]  /*9600*/  MOV R17, R151 ;  /* 0x0000009700117202 */ /* 0x000fe20000000f00 */
[----:B------:R-:W-:Y:S01]  /*9610*/  IMAD.MOV.U32 R18, RZ, RZ, R150 ;  /* 0x000000ffff127224 */ /* 0x000fe200078e0096 */
[----:B------:R-:W-:Y:S02]  /*9620*/  MOV R19, R149 ;  /* 0x0000009500137202 */ /* 0x000fe40000000f00 */
[C---:B------:R-:W-:Y:S03]  /*9630*/  HMMA.16816.F32 R148, R176.reuse, R152, R20 ;  /* 0x00000098b094723c */ /* 0x040fe60000001814 */
[----:B------:R-:W-:Y:S02]  /*9640*/  MOV R14, R11 ;  /* 0x0000000b000e7202 */ /* 0x000fe40000000f00 */
[----:B------:R-:W4:Y:S02]  /*9650*/  LDSM.16.MT88.4 R8, [R250+0x3900] ;  /* 0x00390000fa08783b */ /* 0x000f240000004200 */
[----:B------:R-:W-:Y:S01]  /*9660*/  MOV R23, R12 ;  /* 0x0000000c00177202 */ /* 0x000fe20000000f00 */
[C---:B------:R-:W-:Y:S04]  /*9670*/  HMMA.16816.F32 R152, R176.reuse, R154, R24 ;  /* 0x0000009ab098723c */ /* 0x040fe80000001818 */
[----:B------:R-:W-:Y:S01]  /*9680*/  IMAD.MOV.U32 R22, RZ, RZ, R13 ;  /* 0x000000ffff167224 */ /* 0x000fe200078e000d */
[----:B------:R-:W-:Y:S02]  /*9690*/  MOV R21, R14 ;  /* 0x0000000e00157202 */ /* 0x000fe40000000f00 */
[----:B------:R-:W-:Y:S01]  /*96a0*/  IMAD.MOV.U32 R27, RZ, RZ, R159 ;  /* 0x000000ffff1b7224 */ /* 0x000fe200078e009f */
[----:B------:R-:W-:Y:S01]  /*96b0*/  MOV R26, R158 ;  /* 0x0000009e001a7202 */ /* 0x000fe20000000f00 */
[----:B------:R-:W-:Y:S03]  /*96c0*/  IMAD.MOV.U32 R24, RZ, RZ, R156 ;  /* 0x000000ffff187224 */ /* 0x000fe600078e009c */
[----:B------:R-:W-:Y:S02]  /*96d0*/  MOV R25, R157 ;  /* 0x0000009d00197202 */ /* 0x000fe40000000f00 */
[C---:B--2---:R-:W-:Y:S03]  /*96e0*/  HMMA.16816.F32 R156, R176.reuse, R160, R28 ;  /* 0x000000a0b09c723c */ /* 0x044fe6000000181c */
[----:B------:R-:W-:Y:S02]  /*96f0*/  MOV R20, R15 ;  /* 0x0000000f00147202 */ /* 0x000fe40000000f00 */
[----:B------:R-:W2:Y:S02]  /*9700*/  LDSM.16.MT88.4 R12, [R17+0x3900] ;  /* 0x00390000110c783b */ /* 0x000ea40000004200 */
[----:B------:R-:W-:Y:S01]  /*9710*/  MOV R29, R17 ;  /* 0x00000011001d7202 */ /* 0x000fe20000000f00 */
[C---:B------:R-:W-:Y:S04]  /*9720*/  HMMA.16816.F32 R160, R176.reuse, R162, R32 ;  /* 0x000000a2b0a0723c */ /* 0x040fe80000001820 */
[----:B------:R-:W-:Y:S01]  /*9730*/  MOV R31, R18 ;  /* 0x00000012001f7202 */ /* 0x000fe20000000f00 */
[----:B------:R-:W-:Y:S02]  /*9740*/  IMAD.MOV.U32 R30, RZ, RZ, R19 ;  /* 0x000000ffff1e7224 */ /* 0x000fe400078e0013 */
[----:B------:R-:W1:Y:S01]  /*9750*/  LDSM.16.MT88.4 R16, [R252+0x3900] ;  /* 0x00390000fc10783b */ /* 0x000e620000004200 */
[C---:B---3--:R-:W-:Y:S04]  /*9760*/  HMMA.16816.F32 R36, R176.reuse, R4, R36 ;  /* 0x00000004b024723c */ /* 0x048fe80000001824 */
[----:B------:R-:W-:Y:S02]  /*9770*/  FADD.FTZ R2, R30, R2 ;  /* 0x000000021e027221 */ /* 0x000fe40000010000 */
[----:B------:R-:W-:Y:S02]  /*9780*/  FADD.FTZ R0, R31, R0 ;  /* 0x000000001f007221 */ /* 0x000fe40000010000 */
[C---:B------:R-:W-:Y:S01]  /*9790*/  HMMA.16816.F32 R40, R176.reuse, R6, R40 ;  /* 0x00000006b028723c */ /* 0x040fe20000001828 */
[----:B------:R-:W3:Y:S03]  /*97a0*/  LDSM.16.MT88.4 R4, [R249+0x5900] ;  /* 0x00590000f904783b */ /* 0x000ee60000004200 */
[----:B------:R-:W-:Y:S02]  /*97b0*/  FADD.FTZ R2, R24, R2 ;  /* 0x0000000218027221 */ /* 0x000fe40000010000 */
[----:B------:R-:W-:Y:S02]  /*97c0*/  FADD.FTZ R0, R25, R0 ;  /* 0x0000000019007221 */ /* 0x000fe40000010000 */
[C---:B----4-:R-:W-:Y:S04]  /*97d0*/  HMMA.16816.F32 R44, R176.reuse, R8, R44 ;  /* 0x00000008b02c723c */ /* 0x050fe8000000182c */
[----:B------:R-:W-:Y:S02]  /*97e0*/  FADD.FTZ R2, R26, R2 ;  /* 0x000000021a027221 */ /* 0x000fe40000010000 */
[----:B------:R-:W-:Y:S02]  /*97f0*/  FADD.FTZ R0, R27, R0 ;  /* 0x000000001b007221 */ /* 0x000fe40000010000 */
[C---:B------:R-:W-:Y:S01]  /*9800*/  HMMA.16816.F32 R48, R176.reuse, R10, R48 ;  /* 0x0000000ab030723c */ /* 0x040fe20000001830 */
[----:B------:R-:W4:Y:S03]  /*9810*/  LDSM.16.MT88.4 R8, [R250+0x5900] ;  /* 0x00590000fa08783b */ /* 0x000f260000004200 */
[----:B------:R-:W-:Y:S02]  /*9820*/  FADD.FTZ R2, R20, R2 ;  /* 0x0000000214027221 */ /* 0x000fe40000010000 */
[----:B------:R-:W-:Y:S02]  /*9830*/  FADD.FTZ R0, R21, R0 ;  /* 0x0000000015007221 */ /* 0x000fe40000010000 */
[C---:B--2---:R-:W-:Y:S04]  /*9840*/  HMMA.16816.F32 R52, R176.reuse, R12, R52 ;  /* 0x0000000cb034723c */ /* 0x044fe80000001834 */
[----:B------:R-:W-:Y:S02]  /*9850*/  FADD.FTZ R2, R189, R2 ;  /* 0x00000002bd027221 */ /* 0x000fe40000010000 */
[----:B------:R-:W-:Y:S02]  /*9860*/  FADD.FTZ R0, R188, R0 ;  /* 0x00000000bc007221 */ /* 0x000fe40000010000 */
[C---:B------:R-:W-:Y:S01]  /*9870*/  HMMA.16816.F32 R56, R176.reuse, R14, R56 ;  /* 0x0000000eb038723c */ /* 0x040fe20000001838 */
[----:B------:R-:W2:Y:S03]  /*9880*/  LDSM.16.MT88.4 R12, [R29+0x5900] ;  /* 0x005900001d0c783b */ /* 0x000ea60000004200 */
[----:B------:R-:W-:Y:S02]  /*9890*/  FADD.FTZ R2, R22, R2 ;  /* 0x0000000216027221 */ /* 0x000fe40000010000 */
[----:B------:R-:W-:Y:S02]  /*98a0*/  FADD.FTZ R0, R190, R0 ;  /* 0x00000000be007221 */ /* 0x000fe40000010000 */
[C---:B-1----:R-:W-:Y:S04]  /*98b0*/  HMMA.16816.F32 R60, R176.reuse, R16, R60 ;  /* 0x00000010b03c723c */ /* 0x042fe8000000183c */
[----:B------:R-:W-:Y:S02]  /*98c0*/  FADD.FTZ R2, R191, R2 ;  /* 0x00000002bf027221 */ /* 0x000fe40000010000 */
[----:B------:R-:W-:Y:S02]  /*98d0*/  FADD.FTZ R0, R186, R0 ;  /* 0x00000000ba007221 */ /* 0x000fe40000010000 */
[C---:B------:R-:W-:Y:S01]  /*98e0*/  HMMA.16816.F32 R64, R176.reuse, R18, R64 ;  /* 0x00000012b040723c */ /* 0x040fe20000001840 */
[----:B------:R-:W1:Y:S03]  /*98f0*/  LDSM.16.MT88.4 R16, [R252+0x5900] ;  /* 0x00590000fc10783b */ /* 0x000e660000004200 */
[----:B------:R-:W-:Y:S02]  /*9900*/  FADD.FTZ R2, R23, R2 ;  /* 0x0000000217027221 */ /* 0x000fe40000010000 */
[----:B------:R-:W-:Y:S02]  /*9910*/  FADD.FTZ R0, R187, R0 ;  /* 0x00000000bb007221 */ /* 0x000fe40000010000 */
        /* <DEDUP_REMOVED lines=9> */
[----:B------:R-:W-:Y:S01]  /*99b0*/  FADD.FTZ R0, R166, R3 ;  /* 0x00000003a6007221 */ /* 0x000fe20000010000 */
[----:B------:R-:W-:Y:S01]  /*99c0*/  MOV R166, R164 ;  /* 0x000000a400a67202 */ /* 0x000fe20000000f00 */
[C---:B------:R-:W-:Y:S01]  /*99d0*/  HMMA.16816.F32 R80, R176.reuse, R10, R80 ;  /* 0x0000000ab050723c */ /* 0x040fe20000001850 */
[----:B------:R-:W4:Y:S03]  /*99e0*/  LDSM.16.MT88.4 R8, [R250+0x7900] ;  /* 0x00790000fa08783b */ /* 0x000f260000004200 */
[----:B------:R-:W-:Y:S01]  /*99f0*/  FADD.FTZ R2, R180, R2 ;  /* 0x00000002b4027221 */ /* 0x000fe20000010000 */
[----:B------:R-:W-:Y:S01]  /*9a00*/  MOV R3, R165 ;  /* 0x000000a500037202 */ /* 0x000fe20000000f00 */
[----:B------:R-:W-:Y:S02]  /*9a10*/  FADD.FTZ R0, R181, R0 ;  /* 0x00000000b5007221 */ /* 0x000fe40000010000 */
[C---:B--2---:R-:W-:Y:S01]  /*9a20*/  HMMA.16816.F32 R84, R176.reuse, R12, R84 ;  /* 0x0000000cb054723c */ /* 0x044fe20000001854 */
[----:B------:R-:W-:Y:S05]  /*9a30*/  STL [R1+0x64], R2 ;  /* 0x0000640201007387 */ /* 0x000fea0000100800 */
[----:B------:R-:W-:Y:S02]  /*9a40*/  STL [R1+0x68], R0 ;  /* 0x0000680001007387 */ /* 0x000fe40000100800 */
[C---:B------:R-:W-:Y:S03]  /*9a50*/  HMMA.16816.F32 R88, R176.reuse, R14, R88 ;  /* 0x0000000eb058723c */ /* 0x040fe60000001858 */
[----:B------:R-:W2:Y:S05]  /*9a60*/  LDSM.16.MT88.4 R12, [R29+0x7900] ;  /* 0x007900001d0c783b */ /* 0x000eaa0000004200 */
[C---:B-1----:R-:W-:Y:S08]  /*9a70*/  HMMA.16816.F32 R92, R176.reuse, R16, R92 ;  /* 0x00000010b05c723c */ /* 0x042ff0000000185c */
[C---:B------:R-:W-:Y:S01]  /*9a80*/  HMMA.16816.F32 R96, R176.reuse, R18, R96 ;  /* 0x00000012b060723c */ /* 0x040fe20000001860 */
[----:B------:R-:W1:Y:S07]  /*9a90*/  LDSM.16.MT88.4 R16, [R252+0x7900] ;  /* 0x00790000fc10783b */ /* 0x000e6e0000004200 */
[C---:B---3--:R-:W-:Y:S08]  /*9aa0*/  HMMA.16816.F32 R100, R176.reuse, R4, R100 ;  /* 0x00000004b064723c */ /* 0x048ff00000001864 */
[C---:B------:R-:W-:Y:S08]  /*9ab0*/  HMMA.16816.F32 R104, R176.reuse, R6, R104 ;  /* 0x00000006b068723c */ /* 0x040ff00000001868 */
[C---:B----4-:R-:W-:Y:S08]  /*9ac0*/  HMMA.16816.F32 R108, R176.reuse, R8, R108 ;  /* 0x00000008b06c723c */ /* 0x050ff0000000186c */
[C---:B------:R-:W-:Y:S08]  /*9ad0*/  HMMA.16816.F32 R112, R176.reuse, R10, R112 ;  /* 0x0000000ab070723c */ /* 0x040ff00000001870 */
[C---:B--2---:R-:W-:Y:S08]  /*9ae0*/  HMMA.16816.F32 R116, R176.reuse, R12, R116 ;  /* 0x0000000cb074723c */ /* 0x044ff00000001874 */
[C---:B------:R-:W-:Y:S08]  /*9af0*/  HMMA.16816.F32 R120, R176.reuse, R14, R120 ;  /* 0x0000000eb078723c */ /* 0x040ff00000001878 */
[C---:B-1----:R-:W-:Y:S08]  /*9b00*/  HMMA.16816.F32 R124, R176.reuse, R16, R124 ;  /* 0x00000010b07c723c */ /* 0x042ff0000000187c */
[----:B------:R-:W-:Y:S01]  /*9b10*/  HMMA.16816.F32 R128, R176, R18, R128 ;  /* 0x00000012b080723c */ /* 0x000fe20000001880 */
[----:B------:R-:W-:-:S07]  /*9b20*/  @P0 BRA `(.L_x_535) ;  /* 0xffffc1c000000947 */ /* 0x000fce000383ffff */
.L_x_534:
[----:B------:R-:W-:-:S13]  /*9b30*/  ISETP.LE.AND P0, PT, RZ, UR17, PT ;  /* 0x00000011ff007c0c */ /* 0x000fda000bf03270 */
[----:B------:R-:W-:Y:S05]  /*9b40*/  @!P0 BRA `(.L_x_536) ;  /* 0x000035b000008947 */ /* 0x000fea0003800000 */
[----:B------:R-:W2:Y:S01]  /*9b50*/  LDL.64 R6, [R1+0xb8] ;  /* 0x0000b80001067983 */ /* 0x000ea20000100a00 */
[----:B------:R-:W-:-:S03]  /*9b60*/  ULDC.64 UR4, c[0x0][0x208] ;  /* 0x0000820000047ab9 */ /* 0x000fc60000000a00 */
[----:B------:R-:W4:Y:S04]  /*9b70*/  LDL.64 R4, [R1+0x90] ;  /* 0x0000900001047983 */ /* 0x000f280000100a00 */
[----:B---3--:R-:W3:Y:S04]  /*9b80*/  LDL.64 R10, [R1+0xb0] ;  /* 0x0000b000010a7983 */ /* 0x008ee80000100a00 */
[----:B------:R-:W3:Y:S01]  /*9b90*/  LDL.64 R8, [R1+0x70] ;  /* 0x0000700001087983 */ /* 0x000ee20000100a00 */
[----:B------:R-:W-:Y:S01]  /*9ba0*/  MOV R3, R164 ;  /* 0x000000a400037202 */ /* 0x000fe20000000f00 */
[----:B------:R-:W-:-:S02]  /*9bb0*/  USHF.L.U64.HI UR9, UR4, 0x5, UR5 ;  /* 0x0000000504097899 */ /* 0x000fc40008010205 */
[----:B------:R-:W-:-:S03]  /*9bc0*/  USHF.L.U32 UR8, UR4, 0x5, URZ ;  /* 0x0000000504087899 */ /* 0x000fc6000800063f */
[----:B------:R-:W-:Y:S01]  /*9bd0*/  ULDC.64 UR4, c[0x0][0x1e0] ;  /* 0x0000780000047ab9 */ /* 0x000fe20000000a00 */
[C---:B--2---:R-:W-:Y:S02]  /*9be0*/  IADD3 R188, P6, R6.reuse, 0x40, RZ ;  /* 0x0000004006bc7810 */ /* 0x044fe40007fde0ff */
[C---:B------:R-:W-:Y:S02]  /*9bf0*/  IADD3 R186, P1, R6.reuse, 0x80, RZ ;  /* 0x0000008006ba7810 */ /* 0x040fe40007f3e0ff */
[----:B------:R-:W-:Y:S01]  /*9c00*/  IADD3 R184, P0, R6, 0xc0, RZ ;  /* 0x000000c006b87810 */ /* 0x000fe20007f1e0ff */
[--C-:B----4-:R-:W-:Y:S01]  /*9c10*/  IMAD.X R189, RZ, RZ, R5.reuse, P6 ;  /* 0x000000ffffbd7224 */ /* 0x110fe200030e0605 */
[C---:B---3--:R-:W-:Y:S01]  /*9c20*/  IADD3 R2, P6, R10.reuse, 0x40, RZ ;  /* 0x000000400a027810 */ /* 0x048fe20007fde0ff */
[--C-:B------:R-:W-:Y:S01]  /*9c30*/  IMAD.X R187, RZ, RZ, R5.reuse, P1 ;  /* 0x000000ffffbb7224 */ /* 0x100fe200008e0605 */
[----:B------:R-:W-:Y:S01]  /*9c40*/  IADD3 R0, P1, R10, 0x80, RZ ;  /* 0x000000800a007810 */ /* 0x000fe20007f3e0ff */
[----:B------:R-:W-:-:S02]  /*9c50*/  IMAD.X R185, RZ, RZ, R5, P0 ;  /* 0x000000ffffb97224 */ /* 0x000fc400000e0605 */
[----:B------:R1:W-:Y:S01]  /*9c60*/  STL [R1+0x60], R2 ;  /* 0x0000600201007387 */ /* 0x0003e20000100800 */
[----:B------:R-:W-:-:S03]  /*9c70*/  IMAD.X R11, RZ, RZ, R9, P6 ;  /* 0x000000ffff0b7224 */ /* 0x000fc600030e0609 */
[----:B------:R-:W-:Y:S01]  /*9c80*/  STL [R1+0x58], R0 ;  /* 0x0000580001007387 */ /* 0x000fe20000100800 */
[----:B------:R-:W-:Y:S02]  /*9c90*/  MOV R4, R6 ;  /* 0x0000000600047202 */ /* 0x000fe40000000f00 */
[----:B-1----:R-:W-:Y:S02]  /*9ca0*/  IADD3 R2, P0, R10, 0xc0, RZ ;  /* 0x000000c00a027810 */ /* 0x002fe40007f1e0ff */
[----:B------:R-:W-:-:S03]  /*9cb0*/  IADD3.X R10, RZ, R9, RZ, P1, !PT ;  /* 0x00000009ff0a7210 */ /* 0x000fc60000ffe4ff */
[----:B------:R1:W-:Y:S04]  /*9cc0*/  STL [R1+0x50], R2 ;  /* 0x0000500201007387 */ /* 0x0003e80000100800 */
[----:B------:R2:W-:Y:S04]  /*9cd0*/  STL [R1+0x5c], R11 ;  /* 0x00005c0b01007387 */ /* 0x0005e80000100800 */
[----:B------:R2:W-:Y:S01]  /*9ce0*/  STL [R1+0x54], R10 ;  /* 0x0000540a01007387 */ /* 0x0005e20000100800 */
[----:B-1----:R-:W-:-:S05]  /*9cf0*/  IMAD.X R2, RZ, RZ, R9, P0 ;  /* 0x000000ffff027224 */ /* 0x002fca00000e0609 */
[----:B------:R2:W-:Y:S04]  /*9d00*/  STL [R1+0x4c], R2 ;  /* 0x00004c0201007387 */ /* 0x0005e80000100800 */
[----:B------:R2:W-:Y:S01]  /*9d10*/  STL.64 [R1+0x90], R4 ;  /* 0x0000900401007387 */ /* 0x0005e20000100a00 */
[----:B------:R-:W-:-:S03]  /*9d20*/  IMAD.MOV.U32 R0, RZ, RZ, R165 ;  /* 0x000000ffff007224 */ /* 0x000fc600078e00a5 */
.L_x_537:
[----:B--2---:R-:W2:Y:S01]  /*9d30*/  LDL R4, [R1+0x8] ;  /* 0x0000080001047983 */ /* 0x004ea20000100800 */
[----:B------:R-:W-:Y:S04]  /*9d40*/  DEPBAR.LE SB0, 0x0 ;  /* 0x000080000000791a */ /* 0x000fe80000000000 */
[----:B------:R-:W-:Y:S01]  /*9d50*/  USHF.R.S32.HI UR7, URZ, 0x1f, UR17 ;  /* 0x0000001f3f077899 */ /* 0x000fe20008011411 */
[----:B------:R-:W3:Y:S01]  /*9d60*/  LDL R177, [R1+0x44] ;  /* 0x0000440001b17983 */ /* 0x000ee20000100800 */
[----:B------:R-:W-:Y:S02]  /*9d70*/  UIMAD UR6, UR12, UR17, URZ ;  /* 0x000000110c0672a4 */ /* 0x000fe4000f8e023f */
[----:B------:R-:W-:Y:S02]  /*9d80*/  UIMAD.WIDE.U32 UR10, UR17, UR13, UR8 ;  /* 0x0000000d110a72a5 */ /* 0x000fe4000f8e0008 */
[----:B------:R-:W-:Y:S01]  /*9d90*/  UIMAD UR6, UR7, UR13, UR6 ;  /* 0x0000000d070672a4 */ /* 0x000fe2000f8e0206 */
[----:B------:R-:W-:Y:S01]  /*9da0*/  BAR.SYNC.DEFER_BLOCKING 0x0 ;  /* 0x0000000000007b1d */ /* 0x000fe20000010000 */
[----:B------:R-:W-:Y:S05]  /*9db0*/  UISETP.GT.AND UP0, UPT, UR17, URZ, UPT ;  /* 0x0000003f1100728c */ /* 0x000fea000bf04270 */
[----:B------:R-:W1:Y:S06]  /*9dc0*/  LDSM.16.M88.4 R8, [R248+0x10100] ;  /* 0x01010000f808783b */ /* 0x000e6c0000000200 */
[----:B------:R-:W4:Y:S06]  /*9dd0*/  LDSM.16.M88.4 R16, [R248+0x10900] ;  /* 0x01090000f810783b */ /* 0x000f2c0000000200 */
[----:B------:R-:W3:Y:S06]  /*9de0*/  LDL R176, [R1+0x40] ;  /* 0x0000400001b07983 */ /* 0x000eec0000100800 */
[----:B------:R-:W1:Y:S06]  /*9df0*/  LDSM.16.M88.4 R24, [R248+0x11100] ;  /* 0x01110000f818783b */ /* 0x000e6c0000000200 */
[----:B------:R-:W1:Y:S06]  /*9e00*/  LDSM.16.M88.4 R32, [R248+0x11900] ;  /* 0x01190000f820783b */ /* 0x000e6c0000000200 */
[----:B------:R-:W3:Y:S06]  /*9e10*/  LDL R2, [R1+0x3c] ;  /* 0x00003c0001027983 */ /* 0x000eec0000100800 */
[----:B------:R-:W3:Y:S06]  /*9e20*/  LDL.64 R178, [R1+0x90] ;  /* 0x0000900001b27983 */ /* 0x000eec0000100a00 */
[----:B-----5:R-:W-:Y:S06]  /*9e30*/  STL [R1+0xdc], R168 ;  /* 0x0000dca801007387 */ /* 0x020fec0000100800 */
[----:B------:R-:W-:Y:S06]  /*9e40*/  STL [R1+0xd8], R169 ;  /* 0x0000d8a901007387 */ /* 0x000fec0000100800 */
[----:B------:R-:W-:Y:S06]  /*9e50*/  STL [R1+0xd4], R170 ;  /* 0x0000d4aa01007387 */ /* 0x000fec0000100800 */
[----:B------:R-:W-:Y:S06]  /*9e60*/  STL [R1+0xd0], R171 ;  /* 0x0000d0ab01007387 */ /* 0x000fec0000100800 */
[----:B--2---:R1:W2:Y:S02]  /*9e70*/  LDSM.16.M88.4 R164, [R4] ;  /* 0x0000000004a4783b */ /* 0x0042a40000000200 */
[C---:B-1----:R-:W-:Y:S08]  /*9e80*/  HMMA.16816.F32 R4, R168.reuse, R8, RZ ;  /* 0x00000008a804723c */ /* 0x042ff000000018ff */
[C---:B------:R-:W-:Y:S08]  /*9e90*/  HMMA.16816.F32 R8, R168.reuse, R10, RZ ;  /* 0x0000000aa808723c */ /* 0x040ff000000018ff */
[C---:B----4-:R-:W-:Y:S08]  /*9ea0*/  HMMA.16816.F32 R12, R168.reuse, R16, RZ ;  /* 0x00000010a80c723c */ /* 0x050ff000000018ff */
[C---:B------:R-:W-:Y:S08]  /*9eb0*/  HMMA.16816.F32 R16, R168.reuse, R18, RZ ;  /* 0x00000012a810723c */ /* 0x040ff000000018ff */
[C---:B------:R-:W-:Y:S08]  /*9ec0*/  HMMA.16816.F32 R20, R168.reuse, R24, RZ ;  /* 0x00000018a814723c */ /* 0x040ff000000018ff */
[C---:B------:R-:W-:Y:S08]  /*9ed0*/  HMMA.16816.F32 R24, R168.reuse, R26, RZ ;  /* 0x0000001aa818723c */ /* 0x040ff000000018ff */
[C---:B------:R-:W-:Y:S08]  /*9ee0*/  HMMA.16816.F32 R28, R168.reuse, R32, RZ ;  /* 0x00000020a81c723c */ /* 0x040ff000000018ff */
[----:B------:R-:W-:Y:S01]  /*9ef0*/  HMMA.16816.F32 R32, R168, R34, RZ ;  /* 0x00000022a820723c */ /* 0x000fe200000018ff */
[----:B------:R-:W4:Y:S07]  /*9f00*/  LDL.64 R168, [R1+0xb8] ;  /* 0x0000b80001a87983 */ /* 0x000f2e0000100a00 */
[C---:B--2---:R-:W-:Y:S08]  /*9f10*/  HMMA.16816.F32 R4, R172.reuse, R164, R4 ;  /* 0x000000a4ac04723c */ /* 0x044ff00000001804 */
[C---:B------:R-:W-:Y:S01]  /*9f20*/  HMMA.16816.F32 R8, R172.reuse, R166, R8 ;  /* 0x000000a6ac08723c */ /* 0x040fe20000001808 */
[----:B---3--:R1:W2:Y:S06]  /*9f30*/  LDSM.16.M88.4 R164, [R177] ;  /* 0x00000000b1a4783b */ /* 0x0082ac0000000200 */
[----:B-1----:R-:W3:Y:S06]  /*9f40*/  LDL R177, [R1+0x48] ;  /* 0x0000480001b17983 */ /* 0x002eec0000100800 */
[----:B------:R-:W-:Y:S06]  /*9f50*/  STL [R1+0xe0], R175 ;  /* 0x0000e0af01007387 */ /* 0x000fec0000100800 */
[----:B------:R-:W3:Y:S01]  /*9f60*/  LDL R171, [R1+0x34] ;  /* 0x0000340001ab7983 */ /* 0x000ee20000100800 */
[C---:B--2---:R-:W-:Y:S05]  /*9f70*/  HMMA.16816.F32 R12, R172.reuse, R164, R12 ;  /* 0x000000a4ac0c723c */ /* 0x044fea000000180c */
[----:B------:R-:W2:Y:S03]  /*9f80*/  LDL R170, [R1+0x30] ;  /* 0x0000300001aa7983 */ /* 0x000ea60000100800 */
[C---:B------:R-:W-:Y:S03]  /*9f90*/  HMMA.16816.F32 R16, R172.reuse, R166, R16 ;  /* 0x000000a6ac10723c */ /* 0x040fe60000001810 */
[----:B------:R-:W1:Y:S05]  /*9fa0*/  LDSM.16.M88.4 R164, [R176] ;  /* 0x00000000b0a4783b */ /* 0x000e6a0000000200 */
[C---:B-1----:R-:W-:Y:S08]  /*9fb0*/  HMMA.16816.F32 R20, R172.reuse, R164, R20 ;  /* 0x000000a4ac14723c */ /* 0x042ff00000001814 */
[C---:B------:R-:W-:Y:S01]  /*9fc0*/  HMMA.16816.F32 R24, R172.reuse, R166, R24 ;  /* 0x000000a6ac18723c */ /* 0x040fe20000001818 */
[----:B------:R-:W1:Y:S07]  /*9fd0*/  LDSM.16.M88.4 R164, [R2] ;  /* 0x0000000002a4783b */ /* 0x000e6e0000000200 */
[C---:B-1----:R-:W-:Y:S07]  /*9fe0*/  HMMA.16816.F32 R28, R172.reuse, R164, R28 ;  /* 0x000000a4ac1c723c */ /* 0x042fee000000181c */
[----:B------:R-:W-:Y:S01]  /*9ff0*/  MOV R164, UR17 ;  /* 0x0000001100a47c02 */ /* 0x000fe20008000f00 */
[----:B------:R-:W-:Y:S01]  /*a000*/  HMMA.16816.F32 R32, R172, R166, R32 ;  /* 0x000000a6ac20723c */ /* 0x000fe20000001820 */
[----:B------:R-:W2:Y:S03]  /*a010*/  LDL R175, [R1+0x38] ;  /* 0x0000380001af7983 */ /* 0x000ea60000100800 */
[----:B------:R-:W-:Y:S05]  /*a020*/  IMAD.WIDE.U32 R164, R164, UR13, R178 ;  /* 0x0000000da4a47c25 */ /* 0x000fea000f8e00b2 */
[C---:B------:R-:W-:Y:S03]  /*a030*/  LEA R166, P0, R164.reuse, c[0x0][0x1f8], 0x1 ;  /* 0x00007e00a4a67a11 */ /* 0x040fe600078008ff */
[----:B------:R-:W-:Y:S04]  /*a040*/  IADD3 R2, R165, UR6, RZ ;  /* 0x00000006a5027c10 */ /* 0x000fe8000fffe0ff */
[----:B------:R-:W-:Y:S02]  /*a050*/  LEA.HI.X R167, R164, c[0x0][0x1fc], R2, 0x1, P0 ;  /* 0x00007f00a4a77a11 */ /* 0x000fe400000f0c02 */
[----:B------:R-:W-:Y:S05]  /*a060*/  MOV R164, UR17 ;  /* 0x0000001100a47c02 */ /* 0x000fea0008000f00 */
[----:B------:R-:W-:Y:S05]  /*a070*/  IMAD.WIDE.U32 R164, R164, UR13, R188 ;  /* 0x0000000da4a47c25 */ /* 0x000fea000f8e00bc */
[----:B------:R-:W-:Y:S01]  /*a080*/  IADD3 R2, R165, UR6, RZ ;  /* 0x00000006a5027c10 */ /* 0x000fe2000fffe0ff */
[----:B----4-:R-:W4:Y:S06]  /*a090*/  LDL R169, [R1+0x2c] ;  /* 0x00002c0001a97983 */ /* 0x010f2c0000100800 */
[----:B------:R-:W-:Y:S01]  /*a0a0*/  @!PT LDS RZ, [RZ] ;  /* 0x00000000fffff984 */ /* 0x000fe20000000800 */
[----:B------:R-:W-:Y:S01]  /*a0b0*/  @!PT LDS RZ, [RZ] ;  /* 0x00000000fffff984 */ /* 0x000fe20000000800 */
[----:B------:R-:W-:Y:S01]  /*a0c0*/  @!PT LDS RZ, [RZ] ;  /* 0x00000000fffff984 */ /* 0x000fe20000000800 */
[----:B---3--:R1:W-:Y:S02]  /*a0d0*/  LDGSTS.E.BYPASS.LTC128B.128 [R177+0x100], [R166.64], !P5 ;  /* 0x00100000a6b17fae */ /* 0x0083e4000e901d56 */
[C---:B-1----:R-:W-:Y:S04]  /*a0e0*/  LEA R166, P0, R164.reuse, c[0x0][0x1f8], 0x1 ;  /* 0x00007e00a4a67a11 */ /* 0x042fe800078008ff */
[----:B------:R-:W-:Y:S02]  /*a0f0*/  LEA.HI.X R167, R164, c[0x0][0x1fc], R2, 0x1, P0 ;  /* 0x00007f00a4a77a11 */ /* 0x000fe400000f0c02 */
[----:B------:R-:W-:Y:S03]  /*a100*/  MOV R164, UR17 ;  /* 0x0000001100a47c02 */ /* 0x000fe60008000f00 */
[----:B------:R1:W-:Y:S02]  /*a110*/  LDGSTS.E.BYPASS.LTC128B.128 [R177+0x2100], [R166.64], !P4 ;  /* 0x02100000a6b17fae */ /* 0x0003e4000e101d56 */
[----:B------:R-:W-:Y:S05]  /*a120*/  IMAD.WIDE.U32 R164, R164, UR13, R186 ;  /* 0x0000000da4a47c25 */ /* 0x000fea000f8e00ba */
[----:B------:R-:W-:Y:S02]  /*a130*/  IADD3 R2, R165, UR6, RZ ;  /* 0x00000006a5027c10 */ /* 0x000fe4000fffe0ff */
[C---:B-1----:R-:W-:Y:S04]  /*a140*/  LEA R166, P0, R164.reuse, c[0x0][0x1f8], 0x1 ;  /* 0x00007e00a4a67a11 */ /* 0x042fe800078008ff */
[----:B------:R-:W-:Y:S02]  /*a150*/  LEA.HI.X R167, R164, c[0x0][0x1fc], R2, 0x1, P0 ;  /* 0x00007f00a4a77a11 */ /* 0x000fe400000f0c02 */
[----:B------:R-:W-:Y:S01]  /*a160*/  MOV R164, UR17 ;  /* 0x0000001100a47c02 */ /* 0x000fe20008000f00 */
[----:B------:R-:W-:Y:S02]  /*a170*/  UIADD3 UR17, UR17, -0x1, URZ ;  /* 0xffffffff11117890 */ /* 0x000fe4000fffe03f */
[----:B------:R1:W-:Y:S02]  /*a180*/  LDGSTS.E.BYPASS.LTC128B.128 [R177+0x4100], [R166.64], !P3 ;  /* 0x04100000a6b17fae */ /* 0x0003e4000d901d56 */
[----:B------:R-:W-:Y:S05]  /*a190*/  IMAD.WIDE.U32 R164, R164, UR13, R184 ;  /* 0x0000000da4a47c25 */ /* 0x000fea000f8e00b8 */
[----:B------:R-:W-:Y:S01]  /*a1a0*/  IADD3 R2, R165, UR6, RZ ;  /* 0x00000006a5027c10 */ /* 0x000fe2000fffe0ff */
[----:B------:R-:W-:Y:S01]  /*a1b0*/  UIADD3 UR6, UR6, UR11, URZ ;  /* 0x0000000b06067290 */ /* 0x000fe2000fffe03f */
[C---:B-1----:R-:W-:Y:S04]  /*a1c0*/  LEA R166, P0, R164.reuse, c[0x0][0x1f8], 0x1 ;  /* 0x00007e00a4a67a11 */ /* 0x042fe800078008ff */
[----:B------:R-:W-:Y:S02]  /*a1d0*/  LEA.HI.X R167, R164, c[0x0][0x1fc], R2, 0x1, P0 ;  /* 0x00007f00a4a77a11 */ /* 0x000fe400000f0c02 */
[----:B------:R-:W-:Y:S02]  /*a1e0*/  IADD3 R2, P1, R168, UR10, RZ ;  /* 0x0000000aa8027c10 */ /* 0x000fe4000ff3e0ff */
[----:B------:R-:W3:Y:S02]  /*a1f0*/  LDL R168, [R1+0x4] ;  /* 0x0000040001a87983 */ /* 0x000ee40000100800 */
[----:B------:R-:W-:Y:S02]  /*a200*/  IADD3.X R165, R179, UR6, RZ, P1, !PT ;  /* 0x00000006b3a57c10 */ /* 0x000fe40008ffe4ff */
[C---:B------:R-:W-:Y:S02]  /*a210*/  LEA R164, P0, R2.reuse, c[0x0][0x1f8], 0x1 ;  /* 0x00007e0002a47a11 */ /* 0x040fe400078008ff */
[----:B------:R3:W-:Y:S02]  /*a220*/  LDGSTS.E.BYPASS.LTC128B.128 [R177+0x6100], [R166.64], !P2 ;  /* 0x06100000a6b17fae */ /* 0x0007e4000d101d56 */
[----:B------:R-:W-:Y:S02]  /*a230*/  LEA.HI.X R165, R2, c[0x0][0x1fc], R165, 0x1, P0 ;  /* 0x00007f0002a57a11 */ /* 0x000fe400000f0ca5 */
[----:B------:R-:W-:Y:S03]  /*a240*/  IADD3 R2, P1, R188, UR10, RZ ;  /* 0x0000000abc027c10 */ /* 0x000fe6000ff3e0ff */
[----:B------:R1:W-:Y:S02]  /*a250*/  LDGSTS.E.BYPASS.LTC128B.128 [R177+0x1100], [R164.64], !P5 ;  /* 0x01100000a4b17fae */ /* 0x0003e4000e901d56 */
[C---:B-1----:R-:W-:Y:S02]  /*a260*/  LEA R164, P0, R2.reuse, c[0x0][0x1f8], 0x1 ;  /* 0x00007e0002a47a11 */ /* 0x042fe400078008ff */
[----:B------:R-:W-:Y:S04]  /*a270*/  IADD3.X R165, R189, UR6, RZ, P1, !PT ;  /* 0x00000006bda57c10 */ /* 0x000fe80008ffe4ff */
[----:B------:R-:W-:Y:S02]  /*a280*/  LEA.HI.X R165, R2, c[0x0][0x1fc], R165, 0x1, P0 ;  /* 0x00007f0002a57a11 */ /* 0x000fe400000f0ca5 */
[----:B------:R-:W-:Y:S03]  /*a290*/  IADD3 R2, P1, R186, UR10, RZ ;  /* 0x0000000aba027c10 */ /* 0x000fe6000ff3e0ff */
[----:B------:R1:W-:Y:S02]  /*a2a0*/  LDGSTS.E.BYPASS.LTC128B.128 [R177+0x3100], [R164.64], !P4 ;  /* 0x03100000a4b17fae */ /* 0x0003e4000e101d56 */
[C---:B-1----:R-:W-:Y:S02]  /*a2b0*/  LEA R164, P0, R2.reuse, c[0x0][0x1f8], 0x1 ;  /* 0x00007e0002a47a11 */ /* 0x042fe400078008ff */
[----:B------:R-:W-:Y:S04]  /*a2c0*/  IADD3.X R165, R187, UR6, RZ, P1, !PT ;  /* 0x00000006bba57c10 */ /* 0x000fe80008ffe4ff */
[----:B------:R-:W-:Y:S02]  /*a2d0*/  LEA.HI.X R165, R2, c[0x0][0x1fc], R165, 0x1, P0 ;  /* 0x00007f0002a57a11 */ /* 0x000fe400000f0ca5 */
[----:B------:R-:W-:Y:S01]  /*a2e0*/  IADD3 R2, P1, R184, UR10, RZ ;  /* 0x0000000ab8027c10 */ /* 0x000fe2000ff3e0ff */
[----:B------:R-:W-:Y:S02]  /*a2f0*/  @UP0 UIMAD.WIDE.U32 UR10, UR17, UR4, URZ ;  /* 0x00000004110a02a5 */ /* 0x000fe4000f8e003f */
[----:B------:R1:W-:Y:S02]  /*a300*/  LDGSTS.E.BYPASS.LTC128B.128 [R177+0x5100], [R164.64], !P3 ;  /* 0x05100000a4b17fae */ /* 0x0003e4000d901d56 */
[----:B------:R-:W-:Y:S01]  /*a310*/  @UP0 USHF.L.U32 UR7, UR10, 0x6, URZ ;  /* 0x000000060a070899 */ /* 0x000fe2000800063f */
[C---:B-1----:R-:W-:Y:S02]  /*a320*/  LEA R164, P0, R2.reuse, c[0x0][0x1f8], 0x1 ;  /* 0x00007e0002a47a11 */ /* 0x042fe400078008ff */
[----:B------:R-:W-:Y:S01]  /*a330*/  IADD3.X R165, R185, UR6, RZ, P1, !PT ;  /* 0x00000006b9a57c10 */ /* 0x000fe20008ffe4ff */
[----:B------:R-:W-:Y:S03]  /*a340*/  @UP0 USHF.R.S32.HI UR6, URZ, 0x1f, UR17 ;  /* 0x0000001f3f060899 */ /* 0x000fe60008011411 */
[----:B------:R-:W-:Y:S01]  /*a350*/  LEA.HI.X R165, R2, c[0x0][0x1fc], R165, 0x1, P0 ;  /* 0x00007f0002a57a11 */ /* 0x000fe200000f0ca5 */
[----:B------:R-:W-:Y:S01]  /*a360*/  @UP0 UIMAD UR6, UR6, UR4, URZ ;  /* 0x00000004060602a4 */ /* 0x000fe2000f8e023f */
[----:B------:R-:W2:Y:S01]  /*a370*/  LDL R2, [R1+0x1c] ;  /* 0x00001c0001027983 */ /* 0x000ea20000100800 */
[----:B------:R-:W-:Y:S02]  /*a380*/  PLOP3.LUT P0, PT, PT, PT, UP0, 0x80, 0x0 ;  /* 0x000000000000781c */ /* 0x000fe40003f0f008 */
[----:B------:R-:W-:Y:S03]  /*a390*/  @UP0 UIMAD UR6, UR17, UR5, UR6 ;  /* 0x00000005110602a4 */ /* 0x000fe6000f8e0206 */
[----:B------:R3:W-:Y:S01]  /*a3a0*/  LDGSTS.E.BYPASS.LTC128B.128 [R177+0x7100], [R164.64], !P2 ;  /* 0x07100000a4b17fae */ /* 0x0007e2000d101d56 */
[----:B------:R-:W-:Y:S04]  /*a3b0*/  @UP0 UIADD3 UR6, UR11, UR6, URZ ;  /* 0x000000060b060290 */ /* 0x000fe8000fffe03f */
[----:B------:R-:W-:Y:S01]  /*a3c0*/  @UP0 USHF.L.U64.HI UR6, UR10, 0x6, UR6 ;  /* 0x000000060a060899 */ /* 0x000fe20008010206 */
[----:B------:R-:W0:Y:S06]  /*a3d0*/  LDGDEPBAR ;  /* 0x00000000000079af */ /* 0x000e2c0000000000 */
[----:B---3--:R-:W1:Y:S02]  /*a3e0*/  LDSM.16.M88.4 R164, [R168+0x10100] ;  /* 0x01010000a8a4783b */ /* 0x008e640000000200 */
[C---:B-1----:R-:W-:Y:S08]  /*a3f0*/  HMMA.16816.F32 R4, R192.reuse, R164, R4 ;  /* 0x000000a4c004723c */ /* 0x042ff00000001804 */
[C---:B------:R-:W-:Y:S01]  /*a400*/  HMMA.16816.F32 R8, R192.reuse, R166, R8 ;  /* 0x000000a6c008723c */ /* 0x040fe20000001808 */
[----:B------:R-:W1:Y:S07]  /*a410*/  LDSM.16.M88.4 R164, [R168+0x10900] ;  /* 0x01090000a8a4783b */ /* 0x000e6e0000000200 */
[C---:B-1----:R-:W-:Y:S08]  /*a420*/  HMMA.16816.F32 R12, R192.reuse, R164, R12 ;  /* 0x000000a4c00c723c */ /* 0x042ff0000000180c */
[C---:B------:R-:W-:Y:S01]  /*a430*/  HMMA.16816.F32 R16, R192.reuse, R166, R16 ;  /* 0x000000a6c010723c */ /* 0x040fe20000001810 */
[----:B------:R-:W1:Y:S07]  /*a440*/  LDSM.16.M88.4 R164, [R168+0x11100] ;  /* 0x01110000a8a4783b */ /* 0x000e6e0000000200 */
[C---:B-1----:R-:W-:Y:S08]  /*a450*/  HMMA.16816.F32 R20, R192.reuse, R164, R20 ;  /* 0x000000a4c014723c */ /* 0x042ff00000001814 */
[C---:B------:R-:W-:Y:S01]  /*a460*/  HMMA.16816.F32 R24, R192.reuse, R166, R24 ;  /* 0x000000a6c018723c */ /* 0x040fe20000001818 */
[----:B------:R-:W1:Y:S07]  /*a470*/  LDSM.16.M88.4 R164, [R168+0x11900] ;  /* 0x01190000a8a4783b */ /* 0x000e6e0000000200 */
[C---:B-1----:R-:W-:Y:S08]  /*a480*/  HMMA.16816.F32 R28, R192.reuse, R164, R28 ;  /* 0x000000a4c01c723c */ /* 0x042ff0000000181c */
[----:B------:R-:W-:Y:S01]  /*a490*/  HMMA.16816.F32 R32, R192, R166, R32 ;  /* 0x000000a6c020723c */ /* 0x000fe20000001820 */
[----:B------:R-:W1:Y:S07]  /*a4a0*/  LDSM.16.M88.4 R164, [R251] ;  /* 0x00000000fba4783b */ /* 0x000e6e0000000200 */
        /* <DEDUP_REMOVED lines=23> */
[----:B--2---:R-:W1:Y:S07]  /*a620*/  LDSM.16.M88.4 R164, [R175] ;  /* 0x00000000afa4783b */ /* 0x004e6e0000000200 */
[C---:B-1----:R-:W-:Y:S08]  /*a630*/  HMMA.16816.F32 R4, R204.reuse, R164, R4 ;  /* 0x000000a4cc04723c */ /* 0x042ff00000001804 */
[C---:B------:R-:W-:Y:S01]  /*a640*/  HMMA.16816.F32 R8, R204.reuse, R166, R8 ;  /* 0x000000a6cc08723c */ /* 0x040fe20000001808 */
[----:B------:R1:W2:Y:S06]  /*a650*/  LDSM.16.M88.4 R164, [R171] ;  /* 0x00000000aba4783b */ /* 0x0002ac0000000200 */
[----:B-1----:R-:W3:Y:S01]  /*a660*/  LDL R171, [R1+0x28] ;  /* 0x0000280001ab7983 */ /* 0x002ee20000100800 */
[C---:B--2---:R-:W-:Y:S08]  /*a670*/  HMMA.16816.F32 R12, R204.reuse, R164, R12 ;  /* 0x000000a4cc0c723c */ /* 0x044ff0000000180c */
[C---:B------:R-:W-:Y:S01]  /*a680*/  HMMA.16816.F32 R16, R204.reuse, R166, R16 ;  /* 0x000000a6cc10723c */ /* 0x040fe20000001810 */
[----:B------:R1:W2:Y:S06]  /*a690*/  LDSM.16.M88.4 R164, [R170] ;  /* 0x00000000aaa4783b */ /* 0x0002ac0000000200 */
[----:B-1----:R-:W3:Y:S01]  /*a6a0*/  LDL R170, [R1+0x24] ;  /* 0x0000240001aa7983 */ /* 0x002ee20000100800 */
[C---:B--2---:R-:W-:Y:S08]  /*a6b0*/  HMMA.16816.F32 R20, R204.reuse, R164, R20 ;  /* 0x000000a4cc14723c */ /* 0x044ff00000001814 */
[C---:B------:R-:W-:Y:S01]  /*a6c0*/  HMMA.16816.F32 R24, R204.reuse, R166, R24 ;  /* 0x000000a6cc18723c */ /* 0x040fe20000001818 */
[----:B----4-:R1:W2:Y:S06]  /*a6d0*/  LDSM.16.M88.4 R164, [R169] ;  /* 0x00000000a9a4783b */ /* 0x0102ac0000000200 */
[----:B-1----:R-:W4:Y:S01]  /*a6e0*/  LDL R169, [R1+0x20] ;  /* 0x0000200001a97983 */ /* 0x002f220000100800 */
[C---:B--2---:R-:W-:Y:S08]  /*a6f0*/  HMMA.16816.F32 R28, R204.reuse, R164, R28 ;  /* 0x000000a4cc1c723c */ /* 0x044ff0000000181c */
        /* <DEDUP_REMOVED lines=37> */
[----:B---3--:R1:W2:Y:S06]  /*a950*/  LDSM.16.M88.4 R164, [R171] ;  /* 0x00000000aba4783b */ /* 0x0082ac0000000200 */
        /* <DEDUP_REMOVED lines=10> */
[C---:B------:R-:W-:Y:S01]  /*aa00*/  HMMA.16816.F32 R24, R220.reuse, R166, R24 ;  /* 0x000000a6dc18723c */ /* 0x040fe20000001818 */
[----:B------:R1:W2:Y:S06]  /*aa10*/  LDSM.16.M88.4 R164, [R2] ;  /* 0x0000000002a4783b */ /* 0x0002ac0000000200 */
[----:B-1----:R-:W3:Y:S06]  /*aa20*/  LDL R2, [R1+0xc] ;  /* 0x00000c0001027983 */ /* 0x002eec0000100800 */
[----:B------:R-:W3:Y:S01]  /*aa30*/  LDL.LU R178, [R1+0x64] ;  /* 0x0000640001b27983 */ /* 0x000ee20000300800 */
        /* <DEDUP_REMOVED lines=38> */
[----:B---3--:R-:W1:Y:S07]  /*aca0*/  LDSM.16.M88.4 R164, [R171] ;  /* 0x00000000aba4783b */ /* 0x008e6e0000000200 */
[C---:B-1----:R-:W-:Y:S08]  /*acb0*/  HMMA.16816.F32 R4, R236.reuse, R164, R4 ;  /* 0x000000a4ec04723c */ /* 0x042ff00000001804 */
[C---:B------:R-:W-:Y:S01]  /*acc0*/  HMMA.16816.F32 R8, R236.reuse, R166, R8 ;  /* 0x000000a6ec08723c */ /* 0x040fe20000001808 */
[----:B------:R-:W1:Y:S07]  /*acd0*/  LDSM.16.M88.4 R164, [R170] ;  /* 0x00000000aaa4783b */ /* 0x000e6e0000000200 */
[C---:B-1----:R-:W-:Y:S08]  /*ace0*/  HMMA.16816.F32 R12, R236.reuse, R164, R12 ;  /* 0x000000a4ec0c723c */ /* 0x042ff0000000180c */
[C---:B------:R-:W-:Y:S01]  /*acf0*/  HMMA.16816.F32 R16, R236.reuse, R166, R16 ;  /* 0x000000a6ec10723c */ /* 0x040fe20000001810 */
[----:B----4-:R-:W1:Y:S07]  /*ad00*/  LDSM.16.M88.4 R164, [R169] ;  /* 0x00000000a9a4783b */ /* 0x010e6e0000000200 */
[C---:B-1----:R-:W-:Y:S08]  /*ad10*/  HMMA.16816.F32 R20, R236.reuse, R164, R20 ;  /* 0x000000a4ec14723c */ /* 0x042ff00000001814 */
[C---:B------:R-:W-:Y:S01]  /*ad20*/  HMMA.16816.F32 R24, R236.reuse, R166, R24 ;  /* 0x000000a6ec18723c */ /* 0x040fe20000001818 */
[----:B------:R-:W1:Y:S07]  /*ad30*/  LDSM.16.M88.4 R164, [R2] ;  /* 0x0000000002a4783b */ /* 0x000e6e0000000200 */
        /* <DEDUP_REMOVED lines=23> */
[----:B------:R-:W1:Y:S01]  /*aeb0*/  LDSM.16.M88.4 R164, [R251+0x7800] ;  /* 0x00780000fba4783b */ /* 0x000e620000000200 */
[----:B------:R-:W-:Y:S05]  /*aec0*/  DEPBAR.LE SB0, 0x0 ;  /* 0x000080000000791a */ /* 0x000fea0000000000 */
[----:B------:R-:W-:Y:S01]  /*aed0*/  BAR.SYNC.DEFER_BLOCKING 0x0 ;  /* 0x0000000000007b1d */ /* 0x000fe20000010000 */
[C---:B-1----:R-:W-:Y:S07]  /*aee0*/  HMMA.16816.F32 R28, R244.reuse, R164, R28 ;  /* 0x000000a4f41c723c */ /* 0x042fee000000181c */
[----:B------:R-:W-:Y:S01]  /*aef0*/  FMNMX.FTZ R165, R4, R0, !PT ;  /* 0x0000000004a57209 */ /* 0x000fe20007810000 */
[----:B------:R-:W-:Y:S04]  /*af00*/  HMMA.16816.F32 R32, R244, R166, R32 ;  /* 0x000000a6f420723c */ /* 0x000fe80000001820 */
        /* <DEDUP_REMOVED lines=16> */
[----:B-1----:R-:W-:Y:S05]  /*b010*/  FMNMX.FTZ R165, R165, R2, !PT ;  /* 0x00000002a5a57209 */ /* 0x002fea0007810000 */
[----:B------:R-:W1:Y:S02]  /*b020*/  SHFL.BFLY PT, R2, R165, 0x1, 0x1f ;  /* 0x0c201f00a5027f89 */ /* 0x000e6400000e0000 */
[----:B-1----:R-:W-:Y:S05]  /*b030*/  FMNMX.FTZ R165, R165, R2, !PT ;  /* 0x00000002a5a57209 */ /* 0x002fea0007810000 */
[C---:B------:R-:W-:Y:S02]  /*b040*/  FMUL.FTZ R2, R165.reuse, c[0x0][0x2d0] ;  /* 0x0000b400a5027a20 */ /* 0x040fe40000410000 */
[----:B------:R-:W-:Y:S02]  /*b050*/  FADD.FTZ R0, -R165, R0 ;  /* 0x00000000a5007221 */ /* 0x000fe40000010100 */
[--C-:B------:R-:W-:Y:S02]  /*b060*/  FFMA.FTZ R4, R4, c[0x0][0x2d0], -R2.reuse ;  /* 0x0000b40004047a23 */ /* 0x100fe40000010802 */
[--C-:B------:R-:W-:Y:S02]  /*b070*/  FFMA.FTZ R180, R13, c[0x0][0x2d0], -R2.reuse ;  /* 0x0000b4000db47a23 */ /* 0x100fe40000010802 */
[----:B------:R1:W-:Y:S01]  /*b080*/  MUFU.EX2 R13, R4 ;  /* 0x00000004000d7308 */ /* 0x0003e20000000800 */
[--C-:B------:R-:W-:Y:S02]  /*b090*/  FFMA.FTZ R170, R32, c[0x0][0x2d0], -R2.reuse ;  /* 0x0000b40020aa7a23 */ /* 0x100fe40000010802 */
[--C-:B------:R-:W-:Y:S02]  /*b0a0*/  FFMA.FTZ R171, R33, c[0x0][0x2d0], -R2.reuse ;  /* 0x0000b40021ab7a23 */ /* 0x100fe40000010802 */
[--C-:B------:R-:W-:Y:S02]  /*b0b0*/  FFMA.FTZ R168, R28, c[0x0][0x2d0], -R2.reuse ;  /* 0x0000b4001ca87a23 */ /* 0x100fe40000010802 */
[--C-:B------:R-:W-:Y:S02]  /*b0c0*/  FFMA.FTZ R169, R29, c[0x0][0x2d0], -R2.reuse ;  /* 0x0000b4001da97a23 */ /* 0x100fe40000010802 */
[--C-:B------:R-:W-:Y:S02]  /*b0d0*/  FFMA.FTZ R183, R25, c[0x0][0x2d0], -R2.reuse ;  /* 0x0000b40019b77a23 */ /* 0x100fe40000010802 */
[--C-:B------:R-:W-:Y:S02]  /*b0e0*/  FFMA.FTZ R181, R17, c[0x0][0x2d0], -R2.reuse ;  /* 0x0000b40011b57a23 */ /* 0x100fe40000010802 */
[--C-:B------:R-:W-:Y:S02]  /*b0f0*/  FFMA.FTZ R176, R9, c[0x0][0x2d0], -R2.reuse ;  /* 0x0000b40009b07a23 */ /* 0x100fe40000010802 */
[--C-:B------:R-:W-:Y:S02]  /*b100*/  FFMA.FTZ R190, R24, c[0x0][0x2d0], -R2.reuse ;  /* 0x0000b40018be7a23 */ /* 0x100fe40000010802 */
[--C-:B------:R-:W-:Y:S01]  /*b110*/  FFMA.FTZ R191, R21, c[0x0][0x2d0], -R2.reuse ;  /* 0x0000b40015bf7a23 */ /* 0x100fe20000010802 */
[----:B------:R-:W-:Y:S01]  /*b120*/  MUFU.EX2 R181, R181 ;  /* 0x000000b500b57308 */ /* 0x000fe20000000800 */
[--C-:B------:R-:W-:Y:S02]  /*b130*/  FFMA.FTZ R175, R20, c[0x0][0x2d0], -R2.reuse ;  /* 0x0000b40014af7a23 */ /* 0x100fe40000010802 */
[----:B------:R-:W-:Y:S02]  /*b140*/  FMUL.FTZ R0, R0, c[0x0][0x2d0] ;  /* 0x0000b40000007a20 */ /* 0x000fe40000410000 */
[--C-:B------:R-:W-:Y:S01]  /*b150*/  FFMA.FTZ R182, R12, c[0x0][0x2d0], -R2.reuse ;  /* 0x0000b4000cb67a23 */ /* 0x100fe20000010802 */
[----:B-1----:R-:W2:Y:S01]  /*b160*/  LDL.LU R4, [R1+0x68] ;  /* 0x0000680001047983 */ /* 0x002ea20000300800 */
[--C-:B------:R-:W-:Y:S02]  /*b170*/  FFMA.FTZ R166, R5, c[0x0][0x2d0], -R2.reuse ;  /* 0x0000b40005a67a23 */ /* 0x100fe40000010802 */
[--C-:B------:R-:W-:Y:S01]  /*b180*/  FFMA.FTZ R167, R8, c[0x0][0x2d0], -R2.reuse ;  /* 0x0000b40008a77a23 */ /* 0x100fe20000010802 */
[----:B------:R-:W1:Y:S01]  /*b190*/  MUFU.EX2 R0, R0 ;  /* 0x0000000000007308 */ /* 0x000e620000000800 */
[----:B------:R-:W-:Y:S01]  /*b1a0*/  FFMA.FTZ R16, R16, c[0x0][0x2d0], -R2 ;  /* 0x0000b40010107a23 */ /* 0x000fe20000010802 */
[----:B------:R-:W3:Y:S06]  /*b1b0*/  LDL.64 R32, [R1+0xb0] ;  /* 0x0000b00001207983 */ /* 0x000eec0000100a00 */
[----:B------:R-:W4:Y:S06]  /*b1c0*/  LDL.64 R28, [R1+0x70] ;  /* 0x00007000011c7983 */ /* 0x000f2c0000100a00 */
[----:B------:R-:W2:Y:S06]  /*b1d0*/  LDL R25, [R1+0x60] ;  /* 0x0000600001197983 */ /* 0x000eac0000100800 */
[----:B------:R-:W2:Y:S01]  /*b1e0*/  LDL R17, [R1+0x5c] ;  /* 0x00005c0001117983 */ /* 0x000ea20000100800 */
[C---:B-1----:R-:W-:Y:S05]  /*b1f0*/  FFMA.FTZ R12, R0.reuse, R178, R13 ;  /* 0x000000b2000c7223 */ /* 0x042fea000001000d */
[----:B------:R-:W3:Y:S01]  /*b200*/  LDL R9, [R1+0x58] ;  /* 0x0000580001097983 */ /* 0x000ee20000100800 */
[C---:B------:R-:W-:Y:S02]  /*b210*/  FMUL.FTZ R140, R0.reuse, R140 ;  /* 0x0000008c008c7220 */ /* 0x040fe40000410000 */
[C---:B------:R-:W-:Y:S02]  /*b220*/  FMUL.FTZ R141, R0.reuse, R141 ;  /* 0x0000008d008d7220 */ /* 0x040fe40000410000 */
[C---:B------:R-:W-:Y:S01]  /*b230*/  FMUL.FTZ R144, R0.reuse, R144 ;  /* 0x0000009000907220 */ /* 0x040fe20000410000 */
        /* <DEDUP_REMOVED lines=63> */
[----:B------:R-:W-:Y:S01]  /*b630*/  FMUL.FTZ R137, R0, R137 ;  /* 0x0000008900897220 */ /* 0x000fe20000410000 */
        /* <DEDUP_REMOVED lines=28> */
[--C-:B------:R-:W-:Y:S02]  /*b800*/  FFMA.FTZ R14, R14, c[0x0][0x2d0], -R2.reuse ;  /* 0x0000b4000e0e7a23 */ /* 0x100fe40000010802 */
[--C-:B------:R-:W-:Y:S02]  /*b810*/  FFMA.FTZ R15, R15, c[0x0][0x2d0], -R2.reuse ;  /* 0x0000b4000f0f7a23 */ /* 0x100fe40000010802 */
[--C-:B------:R-:W-:Y:S01]  /*b820*/  FFMA.FTZ R19, R19, c[0x0][0x2d0], -R2.reuse ;  /* 0x0000b40013137a23 */ /* 0x100fe20000010802 */
[----:B------:R-:W2:Y:S01]  /*b830*/  MUFU.EX2 R0, R0 ;  /* 0x0000000000007308 */ /* 0x000ea20000000800 */
[--C-:B------:R-:W-:Y:S02]  /*b840*/  FFMA.FTZ R22, R22, c[0x0][0x2d0], -R2.reuse ;  /* 0x0000b40016167a23 */ /* 0x100fe40000010802 */
[--C-:B------:R-:W-:Y:S02]  /*b850*/  FFMA.FTZ R23, R23, c[0x0][0x2d0], -R2.reuse ;  /* 0x0000b40017177a23 */ /* 0x100fe40000010802 */
[--C-:B------:R-:W-:Y:S02]  /*b860*/  FFMA.FTZ R26, R26, c[0x0][0x2d0], -R2.reuse ;  /* 0x0000b4001a1a7a23 */ /* 0x100fe40000010802 */
[----:B------:R-:W-:Y:S03]  /*b870*/  FFMA.FTZ R27, R27, c[0x0][0x2d0], -R2 ;  /* 0x0000b4001b1b7a23 */ /* 0x000fe60000010802 */
[----:B------:R-:W-:Y:S10]  /*b880*/  MUFU.EX2 R18, R18 ;  /* 0x0000001200127308 */ /* 0x000ff40000000800 */
[----:B----4-:R-:W-:Y:S01]  /*b890*/  MUFU.EX2 R28, R176 ;  /* 0x000000b0001c7308 */ /* 0x010fe20000000800 */
[C---:B--2---:R-:W-:Y:S02]  /*b8a0*/  FFMA.FTZ R8, R0.reuse, R4, R6 ;  /* 0x0000000400087223 */ /* 0x044fe40000010006 */
[C---:B------:R-:W-:Y:S02]  /*b8b0*/  FMUL.FTZ R142, R0.reuse, R142 ;  /* 0x0000008e008e7220 */ /* 0x040fe40000410000 */
[C---:B------:R-:W-:Y:S02]  /*b8c0*/  FMUL.FTZ R143, R0.reuse, R143 ;  /* 0x0000008f008f7220 */ /* 0x040fe40000410000 */
[C---:B------:R-:W-:Y:S03]  /*b8d0*/  FMUL.FTZ R146, R0.reuse, R146 ;  /* 0x0000009200927220 */ /* 0x040fe60000410000 */
[----:B---3--:R1:W-:Y:S01]  /*b8e0*/  MUFU.EX2 R33, R26 ;  /* 0x0000001a00217308 */ /* 0x0083e20000000800 */
        /* <DEDUP_REMOVED lines=61> */
[----:B------:R-:W-:Y:S01]  /*bcc0*/  @P0 IADD3 R0, P6, R32, UR7, RZ ;  /* 0x0000000720000c10 */ /* 0x000fe2000ffde0ff */
[--C-:B-1----:R-:W-:Y:S02]  /*bcd0*/  FFMA.FTZ R26, R34, c[0x0][0x2d0], -R2.reuse ;  /* 0x0000b400221a7a23 */ /* 0x102fe40000010802 */
[----:B------:R-:W-:Y:S01]  /*bce0*/  MUFU.EX2 R34, R170 ;  /* 0x000000aa00227308 */ /* 0x000fe20000000800 */
[C---:B------:R-:W-:Y:S02]  /*bcf0*/  @P0 LEA R4, P1, R0.reuse, c[0x0][0x1c8], 0x1 ;  /* 0x0000720000040a11 */ /* 0x040fe400078208ff */
[----:B------:R-:W-:Y:S04]  /*bd00*/  @P0 IADD3.X R3, R29, UR6, RZ, P6, !PT ;  /* 0x000000061d030c10 */ /* 0x000fe8000b7fe4ff */
[----:B------:R-:W-:Y:S02]  /*bd10*/  @P0 LEA.HI.X R5, R0, c[0x0][0x1cc], R3, 0x1, P1 ;  /* 0x0000730000050a11 */ /* 0x000fe400008f0c03 */
[----:B------:R-:W-:Y:S01]  /*bd20*/  @P0 IADD3 R0, P6, R25, UR7, RZ ;  /* 0x0000000719000c10 */ /* 0x000fe2000ffde0ff */
[----:B------:R-:W-:Y:S02]  /*bd30*/  MUFU.EX2 R26, R26 ;  /* 0x0000001a001a7308 */ /* 0x000fe40000000800 */
        /* <DEDUP_REMOVED lines=16> */
[----:B------:R-:W-:Y:S02]  /*be40*/  @P0 IADD3 R0, P6, R32, UR7, RZ ;  /* 0x0000000720000c10 */ /* 0x000fe4000ffde0ff */
[----:B------:R1:W-:Y:S01]  /*be50*/  MUFU.EX2 R32, R27 ;  /* 0x0000001b00207308 */ /* 0x0003e20000000800 */
[----:B------:R2:W-:Y:S01]  /*be60*/  @P0 LDGSTS.E.BYPASS.LTC128B.128 [R177+0x16100], [R4.64], !P2 ;  /* 0x1610000004b10fae */ /* 0x0005e2000d101d56 */
[----:B------:R-:W-:Y:S08]  /*be70*/  @P0 IADD3.X R3, R29, UR6, RZ, P6, !PT ;  /* 0x000000061d030c10 */ /* 0x000ff0000b7fe4ff */
[----:B------:R-:W-:Y:S01]  /*be80*/  MUFU.EX2 R29, R22 ;  /* 0x00000016001d7308 */ /* 0x000fe20000000800 */
[--C-:B-1----:R-:W-:Y:S09]  /*be90*/  FFMA.FTZ R27, R31, c[0x0][0x2d0], -R2.reuse ;  /* 0x0000b4001f1b7a23 */ /* 0x102ff20000010802 */
[----:B------:R-:W-:Y:S01]  /*bea0*/  MUFU.EX2 R31, R169 ;  /* 0x000000a9001f7308 */ /* 0x000fe20000000800 */
[C---:B--2---:R-:W-:Y:S04]  /*beb0*/  @P0 LEA R4, P1, R0.reuse, c[0x0][0x1c8], 0x1 ;  /* 0x0000720000040a11 */ /* 0x044fe800078208ff */
[----:B------:R-:W-:Y:S02]  /*bec0*/  @P0 LEA.HI.X R5, R0, c[0x0][0x1cc], R3, 0x1, P1 ;  /* 0x0000730000050a11 */ /* 0x000fe400008f0c03 */
[----:B------:R-:W-:Y:S03]  /*bed0*/  @P0 IADD3 R0, P6, R25, UR7, RZ ;  /* 0x0000000719000c10 */ /* 0x000fe6000ffde0ff */
[----:B------:R-:W-:Y:S01]  /*bee0*/  MUFU.EX2 R25, R180 ;  /* 0x000000b400197308 */ /* 0x000fe20000000800 */
[----:B------:R1:W-:Y:S01]  /*bef0*/  @P0 LDGSTS.E.BYPASS.LTC128B.128 [R177+0x11100], [R4.64], !P5 ;  /* 0x1110000004b10fae */ /* 0x0003e2000e901d56 */
[----:B------:R-:W-:Y:S05]  /*bf00*/  @P0 IADD3.X R3, R17, UR6, RZ, P6, !PT ;  /* 0x0000000611030c10 */ /* 0x000fea000b7fe4ff */
[----:B------:R-:W2:Y:S03]  /*bf10*/  LDL R17, [R1] ;  /* 0x0000000001117983 */ /* 0x000ea60000100800 */
[----:B------:R-:W-:Y:S10]  /*bf20*/  MUFU.EX2 R180, R183 ;  /* 0x000000b700b47308 */ /* 0x000ff40000000800 */
[----:B------:R-:W-:Y:S01]  /*bf30*/  MUFU.EX2 R27, R27 ;  /* 0x0000001b001b7308 */ /* 0x000fe20000000800 */
[C---:B-1----:R-:W-:Y:S04]  /*bf40*/  @P0 LEA R4, P1, R0.reuse, c[0x0][0x1c8], 0x1 ;  /* 0x0000720000040a11 */ /* 0x042fe800078208ff */
[----:B------:R-:W-:Y:S01]  /*bf50*/  @P0 LEA.HI.X R5, R0, c[0x0][0x1cc], R3, 0x1, P1 ;  /* 0x0000730000050a11 */ /* 0x000fe200008f0c03 */
[----:B------:R-:W-:Y:S01]  /*bf60*/  FFMA.FTZ R3, R7, c[0x0][0x2d0], -R2 ;  /* 0x0000b40007037a23 */ /* 0x000fe20000010802 */
[----:B------:R-:W-:Y:S03]  /*bf70*/  @P0 IADD3 R0, P6, R9, UR7, RZ ;  /* 0x0000000709000c10 */ /* 0x000fe6000ffde0ff */
[----:B------:R-:W1:Y:S01]  /*bf80*/  MUFU.EX2 R9, R166 ;  /* 0x000000a600097308 */ /* 0x000e620000000800 */
[----:B------:R3:W-:Y:S09]  /*bf90*/  @P0 LDGSTS.E.BYPASS.LTC128B.128 [R177+0x13100], [R4.64], !P4 ;  /* 0x1310000004b10fae */ /* 0x0007f2000e101d56 */
[----:B------:R-:W4:Y:S10]  /*bfa0*/  MUFU.EX2 R3, R3 ;  /* 0x0000000300037308 */ /* 0x000f340000000800 */
[----:B------:R-:W-:Y:S01]  /*bfb0*/  MUFU.EX2 R166, R23 ;  /* 0x0000001700a67308 */ /* 0x000fe20000000800 */
[----:B---3--:R-:W-:Y:S02]  /*bfc0*/  @P0 LEA R4, P1, R0, c[0x0][0x1c8], 0x1 ;  /* 0x0000720000040a11 */ /* 0x008fe400078208ff */
[----:B------:R-:W-:Y:S07]  /*bfd0*/  @P0 IADD3.X R5, R24, UR6, RZ, P6, !PT ;  /* 0x0000000618050c10 */ /* 0x000fee000b7fe4ff */
[----:B------:R-:W-:Y:S01]  /*bfe0*/  MUFU.EX2 R24, R182 ;  /* 0x000000b600187308 */ /* 0x000fe20000000800 */
[----:B------:R-:W-:Y:S02]  /*bff0*/  @P0 LEA.HI.X R5, R0, c[0x0][0x1cc], R5, 0x1, P1 ;  /* 0x0000730000050a11 */ /* 0x000fe400008f0c05 */
[----:B------:R-:W-:Y:S03]  /*c000*/  @P0 IADD3 R0, P6, R21, UR7, RZ ;  /* 0x0000000715000c10 */ /* 0x000fe6000ffde0ff */
[----:B------:R3:W-:Y:S04]  /*c010*/  @P0 LDGSTS.E.BYPASS.LTC128B.128 [R177+0x15100], [R4.64], !P3 ;  /* 0x1510000004b10fae */ /* 0x0007e8000d901d56 */
[----:B------:R-:W-:Y:S10]  /*c020*/  MUFU.EX2 R21, R167 ;  /* 0x000000a700157308 */ /* 0x000ff40000000800 */
[----:B------:R-:W-:Y:S01]  /*c030*/  MUFU.EX2 R167, R19 ;  /* 0x0000001300a77308 */ /* 0x000fe20000000800 */
[----:B---3--:R-:W-:Y:S02]  /*c040*/  @P0 LEA R4, P1, R0, c[0x0][0x1c8], 0x1 ;  /* 0x0000720000040a11 */ /* 0x008fe400078208ff */
[----:B------:R-:W-:Y:S01]  /*c050*/  @P0 IADD3.X R5, R20, UR6, RZ, P6, !PT ;  /* 0x0000000614050c10 */ /* 0x000fe2000b7fe4ff */
[C---:B-1----:R-:W-:Y:S06]  /*c060*/  FADD.FTZ R20, R9.reuse, R12 ;  /* 0x0000000c09147221 */ /* 0x042fec0000010000 */
[----:B------:R-:W-:Y:S01]  /*c070*/  MUFU.EX2 R12, R11 ;  /* 0x0000000b000c7308 */ /* 0x000fe20000000800 */
[----:B------:R-:W-:Y:S05]  /*c080*/  @P0 LEA.HI.X R5, R0, c[0x0][0x1cc], R5, 0x1, P1 ;  /* 0x0000730000050a11 */ /* 0x000fea00008f0c05 */
[----:B------:R1:W-:Y:S04]  /*c090*/  @P0 LDGSTS.E.BYPASS.LTC128B.128 [R177+0x17100], [R4.64], !P2 ;  /* 0x1710000004b10fae */ /* 0x0003e8000d101d56 */
[----:B------:R-:W3:Y:S02]  /*c0a0*/  MUFU.EX2 R0, R10 ;  /* 0x0000000a00007308 */ /* 0x000ee40000000800 */
[----:B------:R-:W0:Y:S06]  /*c0b0*/  LDGDEPBAR ;  /* 0x00000000000079af */ /* 0x000e2c0000000000 */
[----:B-1----:R-:W1:Y:S01]  /*c0c0*/  LDSM.16.MT88.4 R176, [R249+0x100] ;  /* 0x00010000f9b0783b */ /* 0x002e620000004200 */
[----:B------:R-:W-:Y:S01]  /*c0d0*/  F2FP.PACK_AB R4, R9, R13 ;  /* 0x0000000d0904723e */ /* 0x000fe200000000ff */
[C---:B----4-:R-:W-:Y:S01]  /*c0e0*/  FADD.FTZ R13, R3.reuse, R8 ;  /* 0x00000008030d7221 */ /* 0x050fe20000010000 */
[----:B---3--:R-:W-:Y:S02]  /*c0f0*/  F2FP.PACK_AB R7, R12, R0 ;  /* 0x000000000c07723e */ /* 0x008fe400000000ff */
[----:B------:R-:W-:Y:S01]  /*c100*/  F2FP.PACK_AB R5, R3, R6 ;  /* 0x000000060305723e */ /* 0x000fe200000000ff */
[----:B------:R-:W3:Y:S01]  /*c110*/  LDSM.16.MT88.4 R8, [R250+0x100] ;  /* 0x00010000fa08783b */ /* 0x000ee20000004200 */
[----:B------:R-:W-:Y:S01]  /*c120*/  F2FP.PACK_AB R6, R28, R21 ;  /* 0x000000151c06723e */ /* 0x000fe200000000ff */
[----:B------:R-:W-:Y:S02]  /*c130*/  FADD.FTZ R3, R21, R20 ;  /* 0x0000001415037221 */ /* 0x000fe40000010000 */
[----:B------:R-:W-:Y:S02]  /*c140*/  FADD.FTZ R13, R0, R13 ;  /* 0x0000000d000d7221 */ /* 0x000fe40000010000 */
[----:B------:R-:W-:Y:S01]  /*c150*/  LDSM.16.MT88.4 R20, [R252+0x1900] ;  /* 0x00190000fc14783b */ /* 0x000fe20000004200 */
[----:B------:R-:W-:Y:S02]  /*c160*/  FADD.FTZ R0, R28, R3 ;  /* 0x000000031c007221 */ /* 0x000fe40000010000 */
[----:B------:R-:W-:Y:S02]  /*c170*/  FADD.FTZ R3, R12, R13 ;  /* 0x0000000d0c037221 */ /* 0x000fe40000010000 */
[--C-:B------:R-:W-:Y:S02]  /*c180*/  FFMA.FTZ R28, R30, c[0x0][0x2d0], -R2.reuse ;  /* 0x0000b4001e1c7a23 */ /* 0x100fe40000010802 */
[----:B------:R-:W-:Y:S01]  /*c190*/  MUFU.EX2 R30, R168 ;  /* 0x000000a8001e7308 */ /* 0x000fe20000000800 */
[----:B------:R-:W-:Y:S02]  /*c1a0*/  FFMA.FTZ R2, R35, c[0x0][0x2d0], -R2 ;  /* 0x0000b40023027a23 */ /* 0x000fe40000010802 */
[----:B------:R-:W-:Y:S07]  /*c1b0*/  FADD.FTZ R0, R24, R0 ;  /* 0x0000000018007221 */ /* 0x000fee0000010000 */
[----:B------:R-:W-:Y:S10]  /*c1c0*/  MUFU.EX2 R35, R171 ;  /* 0x000000ab00237308 */ /* 0x000ff40000000800 */
[----:B------:R-:W-:Y:S01]  /*c1d0*/  MUFU.EX2 R28, R28 ;  /* 0x0000001c001c7308 */ /* 0x000fe20000000800 */
[C---:B-1----:R-:W-:Y:S08]  /*c1e0*/  HMMA.16816.F32 R132, R4.reuse, R176, R132 ;  /* 0x000000b00484723c */ /* 0x042ff00000001884 */
[C---:B------:R-:W-:Y:S01]  /*c1f0*/  HMMA.16816.F32 R136, R4.reuse, R178, R136 ;  /* 0x000000b20488723c */ /* 0x040fe20000001888 */
[----:B------:R1:W-:Y:S07]  /*c200*/  MUFU.EX2 R176, R175 ;  /* 0x000000af00b07308 */ /* 0x0003ee0000000800 */
[C---:B---3--:R-:W-:Y:S03]  /*c210*/  HMMA.16816.F32 R140, R4.reuse, R8, R140 ;  /* 0x00000008048c723c */ /* 0x048fe6000000188c */
[----:B------:R-:W-:Y:S05]  /*c220*/  MUFU.EX2 R178, R16 ;  /* 0x0000001000b27308 */ /* 0x000fea0000000800 */
[C---:B------:R-:W-:Y:S05]  /*c230*/  HMMA.16816.F32 R144, R4.reuse, R10, R144 ;  /* 0x0000000a0490723c */ /* 0x040fea0000001890 */
[----:B------:R-:W-:Y:S01]  /*c240*/  MUFU.EX2 R16, R14 ;  /* 0x0000000e00107308 */ /* 0x000fe20000000800 */
[----:B-1----:R1:W5:Y:S06]  /*c250*/  LDL.LU R175, [R1+0xe0] ;  /* 0x0000e00001af7983 */ /* 0x00236c0000300800 */
[----:B------:R1:W5:Y:S03]  /*c260*/  LDL.LU R168, [R1+0xdc] ;  /* 0x0000dc0001a87983 */ /* 0x0003660000300800 */
[----:B------:R-:W-:Y:S03]  /*c270*/  MUFU.EX2 R177, R191 ;  /* 0x000000bf00b17308 */ /* 0x000fe60000000800 */
[----:B------:R1:W5:Y:S07]  /*c280*/  LDL.LU R169, [R1+0xd8] ;  /* 0x0000d80001a97983 */ /* 0x00036e0000300800 */
[----:B------:R-:W-:Y:S01]  /*c290*/  MUFU.EX2 R179, R190 ;  /* 0x000000be00b37308 */ /* 0x000fe20000000800 */
[----:B------:R1:W5:Y:S06]  /*c2a0*/  LDL.LU R170, [R1+0xd4] ;  /* 0x0000d40001aa7983 */ /* 0x00036c0000300800 */
[----:B------:R1:W5:Y:S06]  /*c2b0*/  LDL.LU R171, [R1+0xd0] ;  /* 0x0000d00001ab7983 */ /* 0x00036c0000300800 */
[----:B--2---:R-:W2:Y:S01]  /*c2c0*/  LDSM.16.MT88.4 R8, [R17+0x100] ;  /* 0x000100001108783b */ /* 0x004ea20000004200 */
[----:B------:R-:W-:Y:S01]  /*c2d0*/  MOV R182, R17 ;  /* 0x0000001100b67202 */ /* 0x000fe20000000f00 */
        /* <DEDUP_REMOVED lines=35> */
[----:B------:R2:W3:Y:S02]  /*c510*/  LDSM.16.MT88.4 R8, [R17+0x6100] ;  /* 0x006100001108783b */ /* 0x0004e40000004200 */
[----:B--2---:R2:W4:Y:S05]  /*c520*/  MUFU.EX2 R17, R15 ;  /* 0x0000000f00117308 */ /* 0x00452a0000000800 */
[C---:B---3--:R-:W-:Y:S01]  /*c530*/  HMMA.16816.F32 R116, R4.reuse, R8, R116 ;  /* 0x000000080474723c */ /* 0x048fe20000001874 */
[----:B--2---:R-:W-:Y:S07]  /*c540*/  LDSM.16.MT88.4 R12, [R250+0x1100] ;  /* 0x00110000fa0c783b */ /* 0x004fee0000004200 */
[C---:B------:R-:W-:Y:S01]  /*c550*/  HMMA.16816.F32 R120, R4.reuse, R10, R120 ;  /* 0x0000000a0478723c */ /* 0x040fe20000001878 */
[----:B------:R-:W2:Y:S07]  /*c560*/  LDSM.16.MT88.4 R8, [R252+0x6100] ;  /* 0x00610000fc08783b */ /* 0x000eae0000004200 */
[C---:B--2---:R-:W-:Y:S08]  /*c570*/  HMMA.16816.F32 R124, R4.reuse, R8, R124 ;  /* 0x00000008047c723c */ /* 0x044ff0000000187c */
[----:B------:R-:W-:Y:S01]  /*c580*/  HMMA.16816.F32 R128, R4, R10, R128 ;  /* 0x0000000a0480723c */ /* 0x000fe20000001880 */
[----:B------:R-:W2:Y:S06]  /*c590*/  LDSM.16.MT88.4 R8, [R249+0x900] ;  /* 0x00090000f908783b */ /* 0x000eac0000004200 */
[----:B----4-:R-:W-:Y:S01]  /*c5a0*/  F2FP.PACK_AB R5, R17, R16 ;  /* 0x000000101105723e */ /* 0x010fe200000000ff */
[----:B------:R-:W-:Y:S01]  /*c5b0*/  FADD.FTZ R16, R16, R3 ;  /* 0x0000000310107221 */ /* 0x000fe20000010000 */
[----:B------:R-:W-:Y:S03]  /*c5c0*/  F2FP.PACK_AB R7, R167, R18 ;  /* 0x00000012a707723e */ /* 0x000fe600000000ff */
[C---:B------:R-:W-:Y:S01]  /*c5d0*/  F2FP.PACK_AB R4, R25.reuse, R24 ;  /* 0x000000181904723e */ /* 0x040fe200000000ff */
[----:B------:R-:W-:Y:S01]  /*c5e0*/  FADD.FTZ R3, R25, R0 ;  /* 0x0000000019037221 */ /* 0x000fe20000010000 */
[----:B------:R-:W-:Y:S01]  /*c5f0*/  F2FP.PACK_AB R6, R181, R178 ;  /* 0x000000b2b506723e */ /* 0x000fe200000000ff */
[----:B------:R-:W-:Y:S01]  /*c600*/  FADD.FTZ R0, R17, R16 ;  /* 0x0000001011007221 */ /* 0x000fe20000010000 */
[----:B------:R3:W4:Y:S01]  /*c610*/  MUFU.EX2 R25, R2 ;  /* 0x0000000200197308 */ /* 0x0007220000000800 */
[----:B------:R-:W-:Y:S02]  /*c620*/  FADD.FTZ R3, R178, R3 ;  /* 0x00000003b2037221 */ /* 0x000fe40000010000 */
[----:B------:R-:W-:Y:S02]  /*c630*/  FADD.FTZ R24, R18, R0 ;  /* 0x0000000012187221 */ /* 0x000fe40000010000 */
[----:B------:R-:W-:Y:S01]  /*c640*/  LDSM.16.MT88.4 R16, [R250+0x1900] ;  /* 0x00190000fa10783b */ /* 0x000fe20000004200 */
[----:B------:R-:W-:Y:S04]  /*c650*/  FADD.FTZ R0, R181, R3 ;  /* 0x00000003b5007221 */ /* 0x000fe80000010000 */
[----:B------:R-:W-:Y:S04]  /*c660*/  FADD.FTZ R0, R176, R0 ;  /* 0x00000000b0007221 */ /* 0x000fe80000010000 */
[----:B------:R-:W-:Y:S02]  /*c670*/  FADD.FTZ R3, R177, R0 ;  /* 0x00000000b1037221 */ /* 0x000fe40000010000 */
[----:B---3--:R-:W-:Y:S01]  /*c680*/  FADD.FTZ R2, R167, R24 ;  /* 0x00000018a7027221 */ /* 0x008fe20000010000 */
[C---:B--2---:R-:W-:Y:S03]  /*c690*/  HMMA.16816.F32 R132, R4.reuse, R8, R132 ;  /* 0x000000080484723c */ /* 0x044fe60000001884 */
[----:B------:R-:W-:Y:S04]  /*c6a0*/  FADD.FTZ R2, R29, R2 ;  /* 0x000000021d027221 */ /* 0x000fe80000010000 */
[----:B------:R-:W-:Y:S01]  /*c6b0*/  FADD.FTZ R0, R166, R2 ;  /* 0x00000002a6007221 */ /* 0x000fe20000010000 */
[C---:B------:R-:W-:Y:S01]  /*c6c0*/  HMMA.16816.F32 R136, R4.reuse, R10, R136 ;  /* 0x0000000a0488723c */ /* 0x040fe20000001888 */
[----:B------:R-:W2:Y:S03]  /*c6d0*/  LDSM.16.MT88.4 R8, [R250+0x900] ;  /* 0x00090000fa08783b */ /* 0x000ea60000004200 */
[----:B------:R-:W-:Y:S02]  /*c6e0*/  FADD.FTZ R2, R179, R3 ;  /* 0x00000003b3027221 */ /* 0x000fe40000010000 */
[----:B------:R-:W-:Y:S02]  /*c6f0*/  FADD.FTZ R0, R33, R0 ;  /* 0x0000000021007221 */ /* 0x000fe40000010000 */
[----:B------:R-:W-:Y:S04]  /*c700*/  FADD.FTZ R2, R180, R2 ;  /* 0x00000002b4027221 */ /* 0x000fe80000010000 */
[----:B------:R-:W-:Y:S02]  /*c710*/  FADD.FTZ R3, R32, R0 ;  /* 0x0000000020037221 */ /* 0x000fe40000010000 */
[----:B------:R-:W-:Y:S02]  /*c720*/  FADD.FTZ R0, R30, R2 ;  /* 0x000000021e007221 */ /* 0x000fe40000010000 */
[----:B------:R-:W-:Y:S02]  /*c730*/  FADD.FTZ R3, R28, R3 ;  /* 0x000000031c037221 */ /* 0x000fe40000010000 */
[----:B------:R-:W-:Y:S02]  /*c740*/  FADD.FTZ R0, R31, R0 ;  /* 0x000000001f007221 */ /* 0x000fe40000010000 */
[----:B------:R-:W-:Y:S02]  /*c750*/  FADD.FTZ R3, R27, R3 ;  /* 0x000000031b037221 */ /* 0x000fe40000010000 */
[----:B------:R-:W-:Y:S02]  /*c760*/  FADD.FTZ R2, R34, R0 ;  /* 0x0000000022027221 */ /* 0x000fe40000010000 */
[----:B------:R-:W-:Y:S01]  /*c770*/  FADD.FTZ R0, R26, R3 ;  /* 0x000000031a007221 */ /* 0x000fe20000010000 */
[----:B------:R-:W-:Y:S01]  /*c780*/  MOV R3, R164 ;  /* 0x000000a400037202 */ /* 0x000fe20000000f00 */
[----:B------:R-:W-:Y:S02]  /*c790*/  FADD.FTZ R2, R35, R2 ;  /* 0x0000000223027221 */ /* 0x000fe40000010000 */
[----:B----4-:R-:W-:Y:S03]  /*c7a0*/  FADD.FTZ R0, R25, R0 ;  /* 0x0000000019007221 */ /* 0x010fe60000010000 */
[----:B------:R-:W-:Y:S06]  /*c7b0*/  STL [R1+0x64], R2 ;  /* 0x0000640201007387 */ /* 0x000fec0000100800 */
[----:B------:R3:W-:Y:S01]  /*c7c0*/  STL [R1+0x68], R0 ;  /* 0x0000680001007387 */ /* 0x0007e20000100800 */
[C---:B--2---:R-:W-:Y:S08]  /*c7d0*/  HMMA.16816.F32 R140, R4.reuse, R8, R140 ;  /* 0x00000008048c723c */ /* 0x044ff0000000188c */
[C---:B------:R-:W-:Y:S01]  /*c7e0*/  HMMA.16816.F32 R144, R4.reuse, R10, R144 ;  /* 0x0000000a0490723c */ /* 0x040fe20000001890 */
[----:B------:R-:W2:Y:S03]  /*c7f0*/  LDSM.16.MT88.4 R8, [R182+0x900] ;  /* 0x00090000b608783b */ /* 0x000ea60000004200 */
[----:B---3--:R-:W-:Y:S04]  /*c800*/  MOV R0, R165 ;  /* 0x000000a500007202 */ /* 0x008fe80000000f00 */
        /* <DEDUP_REMOVED lines=92> */
[----:B------:R-:W-:Y:S01]  /*cdd0*/  HMMA.16816.F32 R128, R4, R14, R128 ;  /* 0x0000000e0480723c */ /* 0x000fe20000001880 */
[----:B------:R-:W3:Y:S06]  /*cde0*/  LDSM.16.MT88.4 R12, [R182+0x1900] ;  /* 0x00190000b60c783b */ /* 0x000eec0000004200 */
        /* <DEDUP_REMOVED lines=22> */
[C---:B------:R-:W-:Y:S08]  /*cf50*/  HMMA.16816.F32 R52, R4.reuse, R16, R52 ;  /* 0x000000100434723c */ /* 0x040ff00000001834 */
        /* <DEDUP_REMOVED lines=18> */
[C---:B------:R-:W-:Y:S08]  /*d080*/  HMMA.16816.F32 R104, R4.reuse, R10, R104 ;  /* 0x0000000a0468723c */ /* 0x040ff00000001868 */
[C---:B---3--:R-:W-:Y:S08]  /*d090*/  HMMA.16816.F32 R108, R4.reuse, R12, R108 ;  /* 0x0000000c046c723c */ /* 0x048ff0000000186c */
[C---:B------:R-:W-:Y:S08]  /*d0a0*/  HMMA.16816.F32 R112, R4.reuse, R14, R112 ;  /* 0x0000000e0470723c */ /* 0x040ff00000001870 */
[C---:B-1----:R-:W-:Y:S08]  /*d0b0*/  HMMA.16816.F32 R116, R4.reuse, R16, R116 ;  /* 0x000000100474723c */ /* 0x042ff00000001874 */
[C---:B------:R-:W-:Y:S08]  /*d0c0*/  HMMA.16816.F32 R120, R4.reuse, R18, R120 ;  /* 0x000000120478723c */ /* 0x040ff00000001878 */
[C---:B----4-:R-:W-:Y:S08]  /*d0d0*/  HMMA.16816.F32 R124, R4.reuse, R20, R124 ;  /* 0x00000014047c723c */ /* 0x050ff0000000187c */
[----:B------:R-:W-:Y:S01]  /*d0e0*/  HMMA.16816.F32 R128, R4, R22, R128 ;  /* 0x000000160480723c */ /* 0x000fe20000001880 */
[----:B------:R-:W-:-:S07]  /*d0f0*/  @P0 BRA `(.L_x_537) ;  /* 0xffffcc3000000947 */ /* 0x000fce000383ffff */
.L_x_536:
[----:B------:R-:W2:Y:S04]  /*d100*/  LDL.LU R4, [R1+0x64] ;  /* 0x0000640001047983 */ /* 0x000ea80000300800 */
[----:B---3--:R-:W3:Y:S01]  /*d110*/  LDL.LU R2, [R1+0x68] ;  /* 0x0000680001027983 */ /* 0x008ee20000300800 */
        /* <DEDUP_REMOVED lines=85> */
[----:B------:R-:W-:Y:S02]  /*d670*/  @P2 FMUL.FTZ R4, R3, c[0x0][0x2d0] ;  /* 0x0000b40003042a20 */ /* 0x000fe40000410000 */
[----:B--2---:R-:W-:Y:S02]  /*d680*/  @P2 FMUL.FTZ R5, R5, 0.69314718246459960938 ;  /* 0x3f31721805052820 */ /* 0x004fe40000410000 */
[----:B---3--:R-:W-:Y:S02]  /*d690*/  @P0 FMUL.FTZ R3, R6, 0.69314718246459960938 ;  /* 0x3f31721806030820 */ /* 0x008fe40000410000 */
[----:B------:R-:W-:-:S02]  /*d6a0*/  @P0 FMUL.FTZ R2, R2, c[0x0][0x2d0] ;  /* 0x0000b40002020a20 */ /* 0x000fc40000410000 */
[C---:B----4-:R-:W-:Y:S02]  /*d6b0*/  FMUL.FTZ R134, R0.reuse, R134 ;  /* 0x0000008600867220 */ /* 0x050fe40000410000 */
        /* <DEDUP_REMOVED lines=62> */
[----:B------:R-:W-:Y:S02]  /*daa0*/  FMUL.FTZ R10, R0, R131 ;  /* 0x00000083000a7220 */ /* 0x000fe40000410000 */
[----:B------:R-:W-:Y:S02]  /*dab0*/  @P2 FFMA.FTZ R49, R4, R165, R5 ;  /* 0x000000a504312223 */ /* 0x000fe40000010005 */
[----:B------:R-:W-:-:S02]  /*dac0*/  @P0 FFMA.FTZ R52, R2, R164, R3 ;  /* 0x000000a402340223 */ /* 0x000fc40000010003 */
.L_x_533:
[----:B------:R-:W-:Y:S05]  /*dad0*/  @P1 BRA `(.L_x_538) ;  /* 0x00001ab000001947 */ /* 0x000fea0003800000 */
[----:B------:R-:W2:Y:S01]  /*dae0*/  LDL R57, [R1+0xcc] ;  /* 0x0000cc0001397983 */ /* 0x000ea20000100800 */
[----:B------:R-:W-:-:S02]  /*daf0*/  F2FP.PACK_AB R50, R51, R50 ;  /* 0x000000323332723e */ /* 0x000fc400000000ff */
[----:B------:R-:W-:Y:S01]  /*db00*/  F2FP.PACK_AB R46, R47, R46 ;  /* 0x0000002e2f2e723e */ /* 0x000fe200000000ff */
[----:B------:R-:W1:Y:S01]  /*db10*/  S2R R53, SR_TID.X ;  /* 0x0000000000357919 */ /* 0x000e620000002100 */
        /* <DEDUP_REMOVED lines=14> */
[CC--:B------:R-:W-:Y:S02]  /*dc00*/  LEA.HI R2, R51.reuse, R53.reuse, RZ, 0x2 ;  /* 0x0000003533027211 */ /* 0x0c0fe400078f10ff */
[----:B------:R-:W-:Y:S02]  /*dc10*/  LEA.HI R47, R51, R53, RZ, 0x5 ;  /* 0x00000035332f7211 */ /* 0x000fe400078f28ff */
[----:B------:R-:W-:-:S02]  /*dc20*/  SHF.R.S32.HI R4, RZ, 0x2, R2 ;  /* 0x00000002ff047819 */ /* 0x000fc40000011402 */
[----:B------:R-:W-:Y:S02]  /*dc30*/  SHF.R.S32.HI R0, RZ, 0x1f, R2 ;  /* 0x0000001fff007819 */ /* 0x000fe40000011402 */
[----:B------:R-:W-:Y:S02]  /*dc40*/  SHF.R.S32.HI R43, RZ, 0x5, R47 ;  /* 0x00000005ff2b7819 */ /* 0x000fe4000001142f */
[----:B------:R-:W-:Y:S02]  /*dc50*/  LEA.HI R0, R0, R4, RZ, 0x3 ;  /* 0x0000000400007211 */ /* 0x000fe400078f18ff */
[----:B------:R-:W-:Y:S02]  /*dc60*/  F2FP.PACK_AB R44, R157, R156 ;  /* 0x0000009c9d2c723e */ /* 0x000fe400000000ff */
[----:B------:R-:W-:Y:S02]  /*dc70*/  LOP3.LUT R0, R0, 0xfffffff8, RZ, 0xc0, !PT ;  /* 0xfffffff800007812 */ /* 0x000fe400078ec0ff */
[----:B------:R-:W-:-:S02]  /*dc80*/  F2FP.PACK_AB R158, R159, R158 ;  /* 0x0000009e9f9e723e */ /* 0x000fc400000000ff */
[----:B------:R-:W-:Y:S01]  /*dc90*/  F2FP.PACK_AB R41, R161, R160 ;  /* 0x000000a0a129723e */ /* 0x000fe200000000ff */
[----:B------:R-:W-:Y:S01]  /*dca0*/  IMAD.IADD R4, R4, 0x1, -R0 ;  /* 0x0000000104047824 */ /* 0x000fe200078e0a00 */
[----:B------:R-:W-:Y:S02]  /*dcb0*/  LOP3.LUT R0, R2, 0xfffffffc, RZ, 0xc0, !PT ;  /* 0xfffffffc02007812 */ /* 0x000fe400078ec0ff */
[----:B------:R-:W-:Y:S01]  /*dcc0*/  F2FP.PACK_AB R162, R163, R162 ;  /* 0x000000a2a3a2723e */ /* 0x000fe200000000ff */
[C---:B------:R-:W-:Y:S01]  /*dcd0*/  IMAD.SHL.U32 R2, R4.reuse, 0x40, RZ ;  /* 0x0000004004027824 */ /* 0x040fe200078e00ff */
[----:B------:R-:W-:Y:S01]  /*dce0*/  LOP3.LUT R3, R4, 0x1, RZ, 0xc0, !PT ;  /* 0x0000000104037812 */ /* 0x000fe200078ec0ff */
[----:B------:R-:W-:Y:S01]  /*dcf0*/  IMAD.IADD R23, R53, 0x1, -R0 ;  /* 0x0000000135177824 */ /* 0x000fe200078e0a00 */
[----:B------:R-:W-:Y:S02]  /*dd00*/  F2FP.PACK_AB R40, R37, R14 ;  /* 0x0000000e2528723e */ /* 0x000fe400000000ff */
        /* <DEDUP_REMOVED lines=13> */
[----:B------:R-:W-:Y:S02]  /*dde0*/  F2FP.PACK_AB R36, R36, R20 ;  /* 0x000000142424723e */ /* 0x000fe400000000ff */
[C---:B------:R-:W-:Y:S02]  /*ddf0*/  IADD3 R3, R0.reuse, 0x80, RZ ;  /* 0x0000008000037810 */ /* 0x040fe40007ffe0ff */
[C---:B------:R-:W-:Y:S02]  /*de00*/  IADD3 R2, R0.reuse, 0x70, RZ ;  /* 0x0000007000027810 */ /* 0x040fe40007ffe0ff */
[----:B------:R-:W-:Y:S01]  /*de10*/  @P0 IADD3 R2, R3, 0x10, RZ ;  /* 0x0000001003020810 */ /* 0x000fe20007ffe0ff */
[----:B------:R-:W-:Y:S01]  /*de20*/  IMAD.IADD R3, R0, 0x1, R4 ;  /* 0x0000000100037824 */ /* 0x000fe200078e0204 */
[----:B------:R-:W-:Y:S02]  /*de30*/  F2FP.PACK_AB R35, R35, R21 ;  /* 0x000000152323723e */ /* 0x000fe400000000ff */
[----:B------:R-:W-:-:S02]  /*de40*/  F2FP.PACK_AB R54, R55, R54 ;  /* 0x000000363736723e */ /* 0x000fc400000000ff */
        /* <DEDUP_REMOVED lines=33> */
[----:B------:R1:W-:Y:S01]  /*e060*/  STS [R8], R7 ;  /* 0x0000000708007388 */ /* 0x0003e20000000800 */
[----:B----4-:R-:W-:Y:S01]  /*e070*/  IMAD.IADD R5, R0, 0x1, R6 ;  /* 0x0000000100057824 */ /* 0x010fe200078e0206 */
        /* <DEDUP_REMOVED lines=93> */
.L_x_539:
[----:B-1----:R-:W-:Y:S01]  /*e650*/  LOP3.LUT R0, R47, 0xffffffe0, RZ, 0xc0, !PT ;  /* 0xffffffe02f007812 */ /* 0x002fe200078ec0ff */
[----:B------:R-:W1:Y:S01]  /*e660*/  S2R R28, SR_CTAID.X ;  /* 0x00000000001c7919 */ /* 0x000e620000002500 */
[----:B------:R-:W-:Y:S01]  /*e670*/  SHF.R.S32.HI R4, RZ, 0x1f, R43 ;  /* 0x0000001fff047819 */ /* 0x000fe2000001142b */
[----:B------:R-:W-:Y:S01]  /*e680*/  IMAD.MOV.U32 R7, RZ, RZ, c[0x0][0x4e8] ;  /* 0x00013a00ff077624 */ /* 0x000fe200078e00ff */
[----:B------:R-:W-:Y:S01]  /*e690*/  LEA.HI R15, R51, R53, RZ, 0x3 ;  /* 0x00000035330f7211 */ /* 0x000fe200078f18ff */
[----:B------:R-:W-:Y:S01]  /*e6a0*/  IMAD.IADD R0, R53, 0x1, -R0 ;  /* 0x0000000135007824 */ /* 0x000fe200078e0a00 */
[----:B------:R-:W2:Y:S01]  /*e6b0*/  S2R R11, SR_CTAID.Y ;  /* 0x00000000000b7919 */ /* 0x000ea20000002600 */
        /* <DEDUP_REMOVED lines=16> */
[----:B------:R-:W-:Y:S01]  /*e7c0*/  SEL R12, R57, RZ, !P0 ;  /* 0x000000ff390c7207 */ /* 0x000fe20004000000 */
[----:B------:R-:W-:Y:S01]  /*e7d0*/  IMAD R6, R2, c[0x0][0x3a4], R6 ;  /* 0x0000e90002067a24 */ /* 0x000fe200078e0206 */
[----:B------:R-:W-:Y:S01]  /*e7e0*/  IADD3 R13, -R4, R53, RZ ;  /* 0x00000035040d7210 */ /* 0x000fe20007ffe1ff */
[----:B------:R-:W-:Y:S01]  /*e7f0*/  IMAD R0, R0, 0x8, R17 ;  /* 0x0000000800007824 */ /* 0x000fe200078e0211 */
[----:B--2---:R-:W-:Y:S01]  /*e800*/  SHF.R.S32.HI R10, RZ, 0x1f, R11 ;  /* 0x0000001fff0a7819 */ /* 0x004fe2000001140b */
[----:B------:R-:W-:Y:S01]  /*e810*/  IMAD.WIDE.U32 R4, R2, c[0x0][0x3a0], RZ ;  /* 0x0000e80002047a25 */ /* 0x000fe200078e00ff */
[----:B------:R-:W-:-:S02]  /*e820*/  SHF.R.S32.HI R15, RZ, 0x3, R15 ;  /* 0x00000003ff0f7819 */ /* 0x000fc4000001140f */
[----:B------:R-:W-:Y:S01]  /*e830*/  LEA.HI R18, R51, R53, RZ, 0x6 ;  /* 0x0000003533127211 */ /* 0x000fe200078f30ff */
[----:B-1----:R-:W-:Y:S01]  /*e840*/  IMAD R7, R28, 0x80, R0 ;  /* 0x000000801c077824 */ /* 0x002fe200078e0200 */
[----:B------:R-:W-:Y:S01]  /*e850*/  LEA R14, R13, R15, 0x5 ;  /* 0x0000000f0d0e7211 */ /* 0x000fe200078e28ff */
[----:B------:R-:W-:Y:S01]  /*e860*/  IMAD.WIDE.U32 R8, R11, c[0x0][0x490], R2 ;  /* 0x000124000b087a25 */ /* 0x000fe200078e0002 */
[----:B------:R-:W-:-:S03]  /*e870*/  IADD3 R3, R5, R6, RZ ;  /* 0x0000000605037210 */ /* 0x000fc60007ffe0ff */
[----:B------:R-:W-:-:S04]  /*e880*/  @P1 IMAD.HI.U32 R0, R7, c[0x0][0x4ec], RZ ;  /* 0x00013b0007001a27 */ /* 0x000fc800078e00ff */
[C---:B------:R-:W-:Y:S02]  /*e890*/  IMAD R5, R10.reuse, c[0x0][0x490], RZ ;  /* 0x000124000a057a24 */ /* 0x040fe400078e02ff */
        /* <DEDUP_REMOVED lines=9> */
[----:B------:R-:W-:-:S03]  /*e930*/  SEL R11, R4, RZ, !P0 ;  /* 0x000000ff040b7207 */ /* 0x000fc60004000000 */
[----:B------:R-:W-:Y:S01]  /*e940*/  IMAD.MOV R0, RZ, RZ, -R6 ;  /* 0x000000ffff007224 */ /* 0x000fe200078e0a06 */
[----:B------:R-:W-:Y:S01]  /*e950*/  IADD3 R3, R3, R10, RZ ;  /* 0x0000000a03037210 */ /* 0x000fe20007ffe0ff */
[----:B------:R-:W-:Y:S02]  /*e960*/  IMAD.MOV.U32 R4, RZ, RZ, R8 ;  /* 0x000000ffff047224 */ /* 0x000fe400078e0008 */
[----:B------:R-:W-:Y:S01]  /*e970*/  IMAD R9, R0, c[0x0][0x4e8], R7 ;  /* 0x00013a0000097a24 */ /* 0x000fe200078e0207 */
[----:B------:R-:W-:Y:S01]  /*e980*/  SHF.R.S32.HI R7, RZ, 0x1f, R6 ;  /* 0x0000001fff077819 */ /* 0x000fe20000011406 */
[----:B------:R-:W-:Y:S02]  /*e990*/  IMAD R0, R11, c[0x0][0x498], RZ ;  /* 0x000126000b007a24 */ /* 0x000fe400078e02ff */
[----:B------:R-:W-:-:S04]  /*e9a0*/  IMAD.WIDE.U32 R4, R12, c[0x0][0x498], R4 ;  /* 0x000126000c047a25 */ /* 0x000fc800078e0004 */
[----:B------:R-:W-:Y:S01]  /*e9b0*/  IMAD R0, R12, c[0x0][0x49c], R0 ;  /* 0x000127000c007a24 */ /* 0x000fe200078e0200 */
[----:B------:R-:W-:Y:S01]  /*e9c0*/  IADD3 R6, P0, R6, R4, RZ ;  /* 0x0000000406067210 */ /* 0x000fe20007f1e0ff */
[----:B------:R-:W-:Y:S01]  /*e9d0*/  IMAD R14, R28, 0x80, R14 ;  /* 0x000000801c0e7824 */ /* 0x000fe200078e020e */
[----:B------:R-:W-:Y:S01]  /*e9e0*/  SHF.R.S32.HI R4, RZ, 0x1f, R9 ;  /* 0x0000001fff047819 */ /* 0x000fe20000011409 */
[----:B------:R-:W-:Y:S01]  /*e9f0*/  IMAD.SHL.U32 R16, R15, 0x40, RZ ;  /* 0x000000400f107824 */ /* 0x000fe200078e00ff */
[----:B------:R-:W-:Y:S01]  /*ea00*/  IADD3.X R7, R7, R5, R0, P0, !PT ;  /* 0x0000000507077210 */ /* 0x000fe200007fe400 */
[----:B------:R-:W-:-:S03]  /*ea10*/  @P1 IMAD.HI.U32 R10, R14, c[0x0][0x4ec], RZ ;  /* 0x00013b000e0a1a27 */ /* 0x000fc600078e00ff */
[----:B------:R-:W-:Y:S01]  /*ea20*/  LOP3.LUT R0, R16, 0x1c0, RZ, 0xc0, !PT ;  /* 0x000001c010007812 */ /* 0x000fe200078ec0ff */
[----:B------:R-:W-:Y:S02]  /*ea30*/  IMAD R5, R4, c[0x0][0x488], RZ ;  /* 0x0001220004057a24 */ /* 0x000fe400078e02ff */
        /* <DEDUP_REMOVED lines=9> */
[----:B------:R-:W-:Y:S02]  /*ead0*/  LEA R0, P0, R6, c[0x0][0x450], 0x2 ;  /* 0x0001140006007a11 */ /* 0x000fe400078010ff */
[----:B------:R-:W-:Y:S01]  /*eae0*/  IADD3 R9, R7, R9, RZ ;  /* 0x0000000907097210 */ /* 0x000fe20007ffe0ff */
[----:B------:R-:W-:Y:S01]  /*eaf0*/  IMAD R7, R12, c[0x0][0x3f4], R5 ;  /* 0x0000fd000c077a24 */ /* 0x000fe200078e0205 */
[----:B------:R-:W-:Y:S01]  /*eb00*/  LOP3.LUT R16, R10, R11, RZ, 0x3c, !PT ;  /* 0x0000000b0a107212 */ /* 0x000fe200078e3cff */
[----:B------:R-:W-:Y:S01]  /*eb10*/  SHFL.IDX PT, R12, R0, RZ, 0x1c1f ;  /* 0x001c1fff000c7589 */ /* 0x000fe200000e0000 */
[----:B------:R-:W-:Y:S01]  /*eb20*/  LEA.HI.X R6, R6, c[0x0][0x454], R9, 0x2, P0 ;  /* 0x0001150006067a11 */ /* 0x000fe200000f1409 */
[--C-:B------:R-:W-:Y:S01]  /*eb30*/  IMAD.MOV R5, RZ, RZ, -R8.reuse ;  /* 0x000000ffff057224 */ /* 0x100fe200078e0a08 */
[----:B------:R-:W-:Y:S01]  /*eb40*/  SHF.R.S32.HI R9, RZ, 0x1f, R8 ;  /* 0x0000001fff097819 */ /* 0x000fe20000011408 */
[----:B------:R1:W-:Y:S01]  /*eb50*/  SHFL.IDX PT, R10, R0, 0x1, 0x1c1f ;  /* 0x003c1f00000a7f89 */ /* 0x0003e200000e0000 */
[----:B------:R-:W-:-:S02]  /*eb60*/  IMAD.IADD R3, R3, 0x1, R7 ;  /* 0x0000000103037824 */ /* 0x000fc400078e0207 */
[----:B------:R-:W-:Y:S01]  /*eb70*/  IMAD R5, R5, c[0x0][0x4e8], R14 ;  /* 0x00013a0005057a24 */ /* 0x000fe200078e020e */
[----:B------:R-:W2:Y:S01]  /*eb80*/  SHFL.IDX PT, R13, R6, RZ, 0x1c1f ;  /* 0x001c1fff060d7589 */ /* 0x000ea200000e0000 */
[----:B------:R-:W-:-:S03]  /*eb90*/  IMAD.WIDE.U32 R2, R8, c[0x0][0x3e0], R2 ;  /* 0x0000f80008027a25 */ /* 0x000fc600078e0002 */
[----:B------:R3:W4:Y:S01]  /*eba0*/  SHFL.IDX PT, R11, R6, 0x1, 0x1c1f ;  /* 0x003c1f00060b7f89 */ /* 0x00072200000e0000 */
[C---:B-1----:R-:W-:Y:S02]  /*ebb0*/  LEA R0, R28.reuse, R17, 0x7 ;  /* 0x000000111c007211 */ /* 0x042fe400078e38ff */
[----:B------:R-:W-:Y:S02]  /*ebc0*/  LEA R28, R28, R15, 0x7 ;  /* 0x0000000f1c1c7211 */ /* 0x000fe400078e38ff */
[CC--:B------:R-:W-:Y:S01]  /*ebd0*/  ISETP.GE.OR P0, PT, R0.reuse, R29.reuse, P2 ;  /* 0x0000001d0000720c */ /* 0x0c0fe20001706670 */
[----:B---3--:R-:W-:Y:S01]  /*ebe0*/  IMAD R6, R9, c[0x0][0x3e0], RZ ;  /* 0x0000f80009067a24 */ /* 0x008fe200078e02ff */
[----:B------:R-:W-:Y:S02]  /*ebf0*/  IADD3 R9, R0, 0x8, RZ ;  /* 0x0000000800097810 */ /* 0x000fe40007ffe0ff */
[----:B------:R-:W-:Y:S01]  /*ec00*/  SHF.R.S32.HI R0, RZ, 0x1f, R5 ;  /* 0x0000001fff007819 */ /* 0x000fe20000011405 */
[----:B------:R-:W-:Y:S01]  /*ec10*/  IMAD R7, R8, c[0x0][0x3e4], R6 ;  /* 0x0000f90008077a24 */ /* 0x000fe200078e0206 */
[----:B------:R-:W-:Y:S01]  /*ec20*/  ISETP.GE.OR P2, PT, R9, R29, P2 ;  /* 0x0000001d0900720c */ /* 0x000fe20001746670 */
[----:B------:R-:W-:-:S02]  /*ec30*/  IMAD.SHL.U32 R6, R18, 0x8, RZ ;  /* 0x0000000812067824 */ /* 0x000fc400078e00ff */
[----:B------:R-:W-:-:S04]  /*ec40*/  IMAD.IADD R3, R3, 0x1, R7 ;  /* 0x0000000103037824 */ /* 0x000fc800078e0207 */
[----:B--2---:R1:W-:Y:S01]  /*ec50*/  @!P0 ST.E [R12.64], R49 ;  /* 0x000000310c008985 */ /* 0x0043e2000c101916 */
[----:B------:R-:W-:Y:S01]  /*ec60*/  IMAD R0, R0, c[0x0][0x3d8], RZ ;  /* 0x0000f60000007a24 */ /* 0x000fe200078e02ff */
[----:B------:R-:W-:Y:S01]  /*ec70*/  LOP3.LUT R7, R16, 0x7ffffe00, R6, 0xf8, !PT ;  /* 0x7ffffe0010077812 */ /* 0x000fe200078ef806 */
[----:B------:R-:W-:-:S04]  /*ec80*/  IMAD.WIDE.U32 R2, R5, c[0x0][0x3d8], R2 ;  /* 0x0000f60005027a25 */ /* 0x000fc800078e0002 */
[----:B------:R-:W-:Y:S01]  /*ec90*/  IMAD R6, R5, c[0x0][0x3dc], R0 ;  /* 0x0000f70005067a24 */ /* 0x000fe200078e0200 */
[----:B------:R-:W-:Y:S01]  /*eca0*/  SHF.L.U32 R0, R7, 0x1, RZ ;  /* 0x0000000107007819 */ /* 0x000fe200000006ff */
[----:B----4-:R1:W-:Y:S01]  /*ecb0*/  @!P2 ST.E [R10.64], R52 ;  /* 0x000000340a00a985 */ /* 0x0103e2000c101916 */
[C---:B------:R-:W-:Y:S01]  /*ecc0*/  LEA R31, P0, R2.reuse, c[0x0][0x380], 0x1 ;  /* 0x0000e000021f7a11 */ /* 0x040fe200078008ff */
[----:B------:R-:W-:Y:S02]  /*ecd0*/  IMAD.IADD R3, R3, 0x1, R6 ;  /* 0x0000000103037824 */ /* 0x000fe400078e0206 */
        /* <DEDUP_REMOVED lines=45> */
.L_x_541:
[----:B--234-:R-:W-:Y:S05]  /*efb0*/  BSYNC B0 ;  /* 0x0000000000007941 */ /* 0x01cfea0003800000 */
.L_x_540:
        /* <DEDUP_REMOVED lines=30> */
.L_x_543:
[----:B------:R-:W-:Y:S05]  /*f1a0*/  BSYNC B0 ;  /* 0x0000000000007941 */ /* 0x000fea0003800000 */
.L_x_542:
[----:B------:R-:W-:Y:S01]  /*f1b0*/  IADD3 R0, R28, 0x40, RZ ;  /* 0x000000401c007810 */ /* 0x000fe20007ffe0ff */
[----:B--2---:R2:W4:Y:S01]  /*f1c0*/  SHFL.IDX PT, R3, R30, 0x2, 0x181f ;  /* 0x00581f001e037f89 */ /* 0x00452200000e0000 */
        /* <DEDUP_REMOVED lines=28> */
.L_x_545:
[----:B------:R-:W-:Y:S05]  /*f390*/  BSYNC B0 ;  /* 0x0000000000007941 */ /* 0x000fea0003800000 */
.L_x_544:
[----:B------:R-:W-:Y:S01]  /*f3a0*/  IADD3 R0, R28, 0x60, RZ ;  /* 0x000000601c007810 */ /* 0x000fe20007ffe0ff */
[----:B---34-:R3:W4:Y:S03]  /*f3b0*/  SHFL.IDX PT, R3, R30, 0x3, 0x181f ;  /* 0x00781f001e037f89 */ /* 0x01872600000e0000 */
        /* <DEDUP_REMOVED lines=18> */
[----:B------:R-:W-:Y:S01]  /*f4e0*/  IADD3 R0, R4, 0xc0, RZ ;  /* 0x000000c004007810 */ /* 0x000fe20007ffe0ff */
        /* <DEDUP_REMOVED lines=10> */
.L_x_538:
        /* <DEDUP_REMOVED lines=19> */
.L_x_546:
[----:B-1----:R-:W1:Y:S01]  /*f6c0*/  S2R R12, SR_TID.X ;  /* 0x00000000000c7919 */ /* 0x002e620000002100 */
[----:B------:R-:W-:Y:S01]  /*f6d0*/  SHF.R.S32.HI R0, RZ, 0x1f, R8 ;  /* 0x0000001fff007819 */ /* 0x000fe20000011408 */
[----:B------:R-:W-:Y:S01]  /*f6e0*/  BSSY B0, `(.L_x_547) ;  /* 0x0000028000007945 */ /* 0x000fe20003800000 */
[----:B------:R-:W-:-:S02]  /*f6f0*/  SEL R10, R8, RZ, !P1 ;  /* 0x000000ff080a7207 */ /* 0x000fc40004800000 */
[----:B------:R-:W-:Y:S02]  /*f700*/  SEL R11, R0, RZ, !P1 ;  /* 0x000000ff000b7207 */ /* 0x000fe40004800000 */
[----:B-1----:R-:W-:-:S13]  /*f710*/  ISETP.GT.AND P0, PT, R12, 0x7f, PT ;  /* 0x0000007f0c00780c */ /* 0x002fda0003f04270 */
        /* <DEDUP_REMOVED lines=36> */
.L_x_548:
[----:B------:R-:W-:Y:S05]  /*f960*/  BSYNC B0 ;  /* 0x0000000000007941 */ /* 0x000fea0003800000 */
.L_x_547:
        /* <DEDUP_REMOVED lines=73> */
.L_x_550:
[----:B------:R-:W-:Y:S05]  /*fe00*/  BSYNC B0 ;  /* 0x0000000000007941 */ /* 0x000fea0003800000 */
.L_x_549:
        /* <DEDUP_REMOVED lines=27> */
.L_x_552:
[----:B------:R-:W-:Y:S05]  /*ffc0*/  BSYNC B0 ;  /* 0x0000000000007941 */ /* 0x000fea0003800000 */
.L_x_551:
        /* <DEDUP_REMOVED lines=27> */
.L_x_554:
[----:B------:R-:W-:Y:S05]  /*10180*/  BSYNC B0 ;  /* 0x0000000000007941 */ /* 0x000fea0003800000 */
.L_x_553:
        /* <DEDUP_REMOVED lines=28> */
.L_x_555:
        /* <DEDUP_REMOVED lines=11> */
.L_x_1470:


//--------------------- .text._ZN7cutlass13device_kernelIN5flash19enable_sm80_to_sm89INS1_16FlashAttnFwdSm80INS1_25CollectiveMainloopFwdSm80ILi8ELi1ELb0EN4cute5tupleIJNS5_1CILi128EEENS7_ILi32EEENS7_ILi256EEEEEELi256ENS_6half_tEfNS_4arch4Sm80ELb1ELb0ELb0ELb1ELb0ELb1ELb1ELb0EEENS1_21CollectiveEpilogueFwdINS6_IJS8_SA_S9_EEENS6_IJNS7_ILi1EEESI_SI_EEESC_SE_Li256ELb1ELb1ELb0ELb0EEENS1_19SingleTileSchedulerILb1ELb0ELb1ELi128EEEEEEEEEvNT_6ParamsE --------------------------
	.section	.text._ZN7cutlass13device_kernelIN5flash19enable_sm80_to_sm89INS1_16FlashAttnFwdSm80INS1_25CollectiveMainloopFwdSm80ILi8ELi1ELb0EN4cute5tupleIJNS5_1CILi128EEENS7_ILi32EEENS7_ILi256EEEEEELi256ENS_6half_tEfNS_4arch4Sm80ELb1ELb0ELb0ELb1ELb0ELb1ELb1ELb0EEENS1_21CollectiveEpilogueFwdINS6_IJS8_SA_S9_EEENS6_IJNS7_ILi1EEESI_SI_EEESC_SE_Li256ELb1ELb1ELb0ELb0EEENS1_19SingleTileSchedulerILb1ELb0ELb1ELi128EEEEEEEEEvNT_6ParamsE,"ax",@progbits
	.sectioninfo	@"SHI_REGISTERS=251"
	.align	128
.text._ZN7cutlass13device_kernelIN5flash19enable_sm80_to_sm89INS1_16FlashAttnFwdSm80INS1_25CollectiveMainloopFwdSm80ILi8ELi1ELb0EN4cute5tupleIJNS5_1CILi128EEENS7_ILi32EEENS7_ILi256EEEEEELi256ENS_6half_tEfNS_4arch4Sm80ELb1ELb0ELb0ELb1ELb0ELb1ELb1ELb0EEENS1_21CollectiveEpilogueFwdINS6_IJS8_SA_S9_EEENS6_IJNS7_ILi1EEESI_SI_EEESC_SE_Li256ELb1ELb1ELb0ELb0EEENS1_19SingleTileSchedulerILb1ELb0ELb1ELi128EEEEEEEEEvNT_6ParamsE:
        .type           _ZN7cutlass13device_kernelIN5flash19enable_sm80_to_sm89INS1_16FlashAttnFwdSm80INS1_25CollectiveMainloopFwdSm80ILi8ELi1ELb0EN4cute5tupleIJNS5_1CILi128EEENS7_ILi32EEENS7_ILi256EEEEEELi256ENS_6half_tEfNS_4arch4Sm80ELb1ELb0ELb0ELb1ELb0ELb1ELb1ELb0EEENS1_21CollectiveEpilogueFwdINS6_IJS8_SA_S9_EEENS6_IJNS7_ILi1EEESI_SI_EEESC_SE_Li256ELb1ELb1ELb0ELb0EEENS1_19SingleTileSchedulerILb1ELb0ELb1ELi128EEEEEEEEEvNT_6ParamsE,@function
        .size           _ZN7cutlass13device_kernelIN5flash19enable_sm80_to_sm89INS1_16FlashAttnFwdSm80INS1_25CollectiveMainloopFwdSm80ILi8ELi1ELb0EN4cute5tupleIJNS5_1CILi128EEENS7_ILi32EEENS7_ILi256EEEEEELi256ENS_6half_tEfNS_4arch4Sm80ELb1ELb0ELb0ELb1ELb0ELb1ELb1ELb0EEENS1_21CollectiveEpilogueFwdINS6_IJS8_SA_S9_EEENS6_IJNS7_ILi1EEESI_SI_EEESC_SE_Li256ELb1ELb1ELb0ELb0EEENS1_19SingleTileSchedulerILb1ELb0ELb1ELi128EEEEEEEEEvNT_6ParamsE,(.L_x_1471 - _ZN7cutlass13device_kernelIN5flash19enable_sm80_to_sm89INS1_16FlashAttnFwdSm80INS1_25CollectiveMainloopFwdSm80ILi8ELi1ELb0EN4cute5tupleIJNS5_1CILi128EEENS7_ILi32EEENS7_ILi256EEEEEELi256ENS_6half_tEfNS_4arch4Sm80ELb1ELb0ELb0ELb1ELb0ELb1ELb1ELb0EEENS1_21CollectiveEpilogueFwdINS6_IJS8_SA_S9_EEENS6_IJNS7_ILi1EEESI_SI_EEESC_SE_Li256ELb1ELb1ELb0ELb0EEENS1_19SingleTileSchedulerILb1ELb0ELb1ELi128EEEEEEEEEvNT_6ParamsE)
        .other          _ZN7cutlass13device_kernelIN5flash19enable_sm80_to_sm89INS1_16FlashAttnFwdSm80INS1_25CollectiveMainloopFwdSm80ILi8ELi1ELb0EN4cute5tupleIJNS5_1CILi128EEENS7_ILi32EEENS7_ILi256EEEEEELi256ENS_6half_tEfNS_4arch4Sm80ELb1ELb0ELb0ELb1ELb0ELb1ELb1ELb0EEENS1_21CollectiveEpilogueFwdINS6_IJS8_SA_S9_EEENS6_IJNS7_ILi1EEESI_SI_EEESC_SE_Li256ELb1ELb1ELb0ELb0EEENS1_19SingleTileSchedulerILb1ELb0ELb1ELi128EEEEEEEEEvNT_6ParamsE,@"STO_CUDA_ENTRY STV_DEFAULT"
_ZN7cutlass13device_kernelIN5flash19enable_sm80_to_sm89INS1_16FlashAttnFwdSm80INS1_25CollectiveMainloopFwdSm80ILi8ELi1ELb0EN4cute5tupleIJNS5_1CILi128EEENS7_ILi32EEENS7_ILi256EEEEEELi256ENS_6half_tEfNS_4arch4Sm80ELb1ELb0ELb0ELb1ELb0ELb1ELb1ELb0EEENS1_21CollectiveEpilogueFwdINS6_IJS8_SA_S9_EEENS6_IJNS7_ILi1EEESI_SI_EEESC_SE_Li256ELb1ELb1ELb0ELb0EEENS1_19SingleTileSchedulerILb1ELb0ELb1ELi128EEEEEEEEEvNT_6ParamsE:
[----:B------:R-:W-:Y:S02]  /*0000*/  MOV R1, c[0x0][0x28] ;  /* 0x00000a0000017a02 */ /* 0x000fe40000000f00 */
[----:B------:R-:W1:Y:S01]  /*0010*/  S2R R54, SR_TID.X ;  /* 0x0000000000367919 */ /* 0x000e620000002100 */
[----:B------:R-:W2:Y:S01]  /*0020*/  S2UR UR4, SR_CTAID.X ;  /* 0x00000000000479c3 */ /* 0x000ea20000002500 */
[----:B------:R-:W-:Y:S02]  /*0030*/  ULDC.64 UR8, c[0x0][0x118] ;  /* 0x0000460000087ab9 */ /* 0x000fe40000000a00 */
[----:B------:R-:W3:Y:S01]  /*0040*/  S2R R216, SR_CTAID.Z ;  /* 0x0000000000d87919 */ /* 0x000ee20000002700 */
[----:B-1----:R-:W-:-:S06]  /*0050*/  SHF.R.U32.HI R0, RZ, 0x5, R54 ;  /* 0x00000005ff007819 */ /* 0x002fcc0000011636 */
[----:B------:R-:W1:Y:S02]  /*0060*/  SHFL.IDX PT, R0, R0, RZ, 0x1f ;  /* 0x00001fff00007589 */ /* 0x000e6400000e0000 */
[----:B-1----:R-:W-:Y:S02]  /*0070*/  ISETP.NE.AND P0, PT, R0, RZ, PT ;  /* 0x000000ff0000720c */ /* 0x002fe40003f05270 */
[----:B------:R-:W-:-:S05]  /*0080*/  MOV R0, 0x4 ;  /* 0x0000000400007802 */ /* 0x000fca0000000f00 */
[----:B---3--:R-:W-:-:S06]  /*0090*/  IMAD.WIDE R2, R216, R0, c[0x0][0x568] ;  /* 0x00015a00d8027625 */ /* 0x008fcc00078e0200 */
[----:B--2---:R-:W-:Y:S05]  /*00a0*/  @!P0 BRA `(.L_x_556) ;  /* 0x0000014000008947 */ /* 0x004fea0003800000 */
[----:B------:R-:W-:-:S04]  /*00b0*/  ISETP.NE.U32.AND P0, PT, RZ, c[0x0][0x568], PT ;  /* 0x00015a00ff007a0c */ /* 0x000fc80003f05070 */
[----:B------:R-:W-:-:S13]  /*00c0*/  ISETP.NE.AND.EX P0, PT, RZ, c[0x0][0x56c], PT, P0 ;  /* 0x00015b00ff007a0c */ /* 0x000fda0003f05300 */
[----:B------:R-:W-:Y:S05]  /*00d0*/  @!P0 BRA `(.L_x_557) ;  /* 0x0000002000008947 */ /* 0x000fea0003800000 */
[----:B------:R1:W5:Y:S01]  /*00e0*/  LDG.E R2, [R2.64] ;  /* 0x0000000802027981 */ /* 0x000362000c1e1900 */
[----:B------:R-:W-:Y:S05]  /*00f0*/  BRA `(.L_x_558) ;  /* 0x0000009000007947 */ /* 0x000fea0003800000 */
.L_x_557:
        /* <DEDUP_REMOVED lines=8> */
.L_x_559:
[----:B------:R-:W-:-:S04]  /*0180*/  MOV R2, c[0x0][0x54c] ;  /* 0x0001530000027a02 */ /* 0x000fc80000000f00 */
.L_x_558:
[----:B------:R-:W-:Y:S01]  /*0190*/  USHF.L.U32 UR4, UR4, 0x7, URZ ;  /* 0x0000000704047899 */ /* 0x000fe2000800063f */
[----:B-----5:R-:W-:-:S05]  /*01a0*/  IMAD R2, R2, c[0x0][0x548], RZ ;  /* 0x0001520002027a24 */ /* 0x020fca00078e02ff */
[----:B------:R-:W-:-:S04]  /*01b0*/  MOV R5, UR4 ;  /* 0x0000000400057c02 */ /* 0x000fc80008000f00 */
[----:B------:R-:W-:-:S04]  /*01c0*/  ISETP.GE.AND P0, PT, R5, R2, PT ;  /* 0x000000020500720c */ /* 0x000fc80003f06270 */
[----:B------:R-:W-:Y:S01]  /*01d0*/  SEL R216, R216, 0xffffffff, !P0 ;  /* 0xffffffffd8d87807 */ /* 0x000fe20004000000 */
[----:B------:R-:W-:Y:S05]  /*01e0*/  BRA `(.L_x_560) ;  /* 0x0000013000007947 */ /* 0x000fea0003800000 */
.L_x_556:
[----:B------:R-:W-:-:S04]  /*01f0*/  ISETP.NE.U32.AND P0, PT, RZ, c[0x0][0x568], PT ;  /* 0x00015a00ff007a0c */ /* 0x000fc80003f05070 */
[----:B------:R-:W-:-:S13]  /*0200*/  ISETP.NE.AND.EX P0, PT, RZ, c[0x0][0x56c], PT, P0 ;  /* 0x00015b00ff007a0c */ /* 0x000fda0003f05300 */
[----:B------:R-:W-:Y:S05]  /*0210*/  @!P0 BRA `(.L_x_561) ;  /* 0x0000002000008947 */ /* 0x000fea0003800000 */
[----:B------:R1:W5:Y:S01]  /*0220*/  LDG.E R2, [R2.64] ;  /* 0x0000000802027981 */ /* 0x000362000c1e1900 */
[----:B------:R-:W-:Y:S05]  /*0230*/  BRA `(.L_x_562) ;  /* 0x0000009000007947 */ /* 0x000fea0003800000 */
.L_x_561:
        /* <DEDUP_REMOVED lines=8> */
.L_x_563:
[----:B------:R-:W-:-:S04]  /*02c0*/  MOV R2, c[0x0][0x54c] ;  /* 0x0001530000027a02 */ /* 0x000fc80000000f00 */
.L_x_562:
[----:B------:R-:W-:Y:S01]  /*02d0*/  USHF.L.U32 UR4, UR4, 0x7, URZ ;  /* 0x0000000704047899 */ /* 0x000fe2000800063f */
[----:B-----5:R-:W-:-:S05]  /*02e0*/  IMAD R2, R2, c[0x0][0x548], RZ ;  /* 0x0001520002027a24 */ /* 0x020fca00078e02ff */
[----:B------:R-:W-:-:S04]  /*02f0*/  MOV R5, UR4 ;  /* 0x0000000400057c02 */ /* 0x000fc80008000f00 */
[----:B------:R-:W-:-:S04]  /*0300*/  ISETP.GE.AND P0, PT, R5, R2, PT ;  /* 0x000000020500720c */ /* 0x000fc80003f06270 */
[----:B------:R-:W-:-:S04]  /*0310*/  SEL R216, R216, 0xffffffff, !P0 ;  /* 0xffffffffd8d87807 */ /* 0x000fc80004000000 */
.L_x_560:
        /* <DEDUP_REMOVED lines=11> */
[----:B-1----:R-:W-:Y:S01]  /*03d0*/  IMAD.WIDE R2, R216, R0, c[0x0][0x348] ;  /* 0x0000d200d8027625 */ /* 0x002fe200078e0200 */
        /* <DEDUP_REMOVED lines=14> */
[----:B------:R-:W2:Y:S01]  /*04c0*/  S2R R215, SR_CTAID.Y ;  /* 0x0000000000d77919 */ /* 0x000ea20000002600 */
[----:B------:R-:W-:-:S02]  /*04d0*/  IMAD.MOV.U32 R4, RZ, RZ, c[0x0][0x1d0] ;  /* 0x00007400ff047624 */ /* 0x000fc400078e00ff */
[----:B------:R-:W-:Y:S01]  /*04e0*/  IMAD.MOV.U32 R108, RZ, RZ, c[0x0][0x228] ;  /* 0x00008a00ff6c7624 */ /* 0x000fe200078e00ff */
[----:B--2---:R-:W-:Y:S01]  /*04f0*/  SHF.R.S32.HI R87, RZ, 0x1f, R215 ;  /* 0x0000001fff577819 */ /* 0x004fe200000114d7 */
[----:B------:R-:W-:Y:S05]  /*0500*/  @P0 BRA `(.L_x_564) ;  /* 0x0000004000000947 */ /* 0x000fea0003800000 */
[----:B-1----:R-:W-:Y:S05]  /*0510*/  @!P1 BRA `(.L_x_564) ;  /* 0x0000003000009947 */ /* 0x002fea0003800000 */
[----:B-----5:R1:W2:Y:S04]  /*0520*/  LDG.E R227, [R2.64] ;  /* 0x0000000802e37981 */ /* 0x0202a8000c1e1900 */
[----:B-1----:R-:W2:Y:S02]  /*0530*/  LDG.E R2, [R2.64+0x4] ;  /* 0x0000040802027981 */ /* 0x002ea4000c1e1900 */
[----:B--2---:R-:W-:Y:S02]  /*0540*/  IADD3 R227, -R227, R2, RZ ;  /* 0x00000002e3e37210 */ /* 0x004fe40007ffe1ff */
.L_x_564:
[----:B-1----:R-:W-:-:S04]  /*0550*/  ISETP.NE.U32.AND P0, PT, RZ, c[0x0][0x368], PT ;  /* 0x0000da00ff007a0c */ /* 0x002fc80003f05070 */
[----:B------:R-:W-:-:S13]  /*0560*/  ISETP.NE.AND.EX P0, PT, RZ, c[0x0][0x36c], PT, P0 ;  /* 0x0000db00ff007a0c */ /* 0x000fda0003f05300 */
[----:B------:R-:W-:Y:S05]  /*0570*/  @!P0 BRA `(.L_x_565) ;  /* 0x0000003000008947 */ /* 0x000fea0003800000 */
[----:B------:R-:W-:-:S05]  /*0580*/  IMAD.WIDE R2, R216, R0, c[0x0][0x368] ;  /* 0x0000da00d8027625 */ /* 0x000fca00078e0200 */
[----:B------:R1:W5:Y:S01]  /*0590*/  LDG.E R4, [R2.64] ;  /* 0x0000000802047981 */ /* 0x000362000c1e1900 */
[----:B------:R-:W-:Y:S05]  /*05a0*/  BRA `(.L_x_566) ;  /* 0x0000004000007947 */ /* 0x000fea0003800000 */
.L_x_565:
[----:B------:R-:W-:Y:S05]  /*05b0*/  @!P5 BRA `(.L_x_566) ;  /* 0x000000300000d947 */ /* 0x000fea0003800000 */
[----:B------:R1:W2:Y:S04]  /*05c0*/  LDG.E R4, [R8.64] ;  /* 0x0000000808047981 */ /* 0x0002a8000c1e1900 */
[----:B-1----:R-:W2:Y:S02]  /*05d0*/  LDG.E R8, [R8.64+0x4] ;  /* 0x0000040808087981 */ /* 0x002ea4000c1e1900 */
[----:B--2---:R-:W-:Y:S02]  /*05e0*/  IADD3 R4, -R4, R8, RZ ;  /* 0x0000000804047210 */ /* 0x004fe40007ffe1ff */
.L_x_566:
[----:B-1----:R1:W2:Y:S04]  /*05f0*/  @P4 LDG.E R2, [R6.64] ;  /* 0x0000000806024981 */ /* 0x0022a8000c1e1900 */
[----:B------:R1:W2:Y:S01]  /*0600*/  @P4 LDG.E R3, [R6.64+0x4] ;  /* 0x0000040806034981 */ /* 0x0002a2000c1e1900 */
[----:B------:R-:W-:Y:S01]  /*0610*/  ISETP.NE.U32.AND P0, PT, RZ, c[0x0][0x378], PT ;  /* 0x0000de00ff007a0c */ /* 0x000fe20003f05070 */
[----:B-----5:R-:W-:-:S03]  /*0620*/  IMAD.MOV.U32 R55, RZ, RZ, R4 ;  /* 0x000000ffff377224 */ /* 0x020fc600078e0004 */
[----:B------:R-:W-:Y:S01]  /*0630*/  ISETP.NE.AND.EX P0, PT, RZ, c[0x0][0x37c], PT, P0 ;  /* 0x0000df00ff007a0c */ /* 0x000fe20003f05300 */
[----:B------:R-:W-:Y:S02]  /*0640*/  IMAD.MOV.U32 R226, RZ, RZ, c[0x0][0x2c4] ;  /* 0x0000b100ffe27624 */ /* 0x000fe400078e00ff */
[----:B------:R-:W-:-:S10]  /*0650*/  IMAD.MOV.U32 R149, RZ, RZ, R5 ;  /* 0x000000ffff957224 */ /* 0x000fd400078e0005 */
[----:B-1----:R-:W-:-:S05]  /*0660*/  @P0 IMAD.WIDE R6, R216, R0, c[0x0][0x378] ;  /* 0x0000de00d8060625 */ /* 0x002fca00078e0200 */
[----:B------:R1:W5:Y:S01]  /*0670*/  @P0 LDG.E R55, [R6.64] ;  /* 0x0000000806370981 */ /* 0x000362000c1e1900 */
[----:B------:R-:W-:Y:S02]  /*0680*/  ISETP.NE.AND P0, PT, R226, 0x1, PT ;  /* 0x00000001e200780c */ /* 0x000fe40003f05270 */
[----:B------:R-:W-:Y:S01]  /*0690*/  IADD3 R5, R5, 0x7f, RZ ;  /* 0x0000007f05057810 */ /* 0x000fe20007ffe0ff */
[----:B--2---:R-:W-:-:S10]  /*06a0*/  @P4 IMAD.IADD R108, R3, 0x1, -R2 ;  /* 0x00000001036c4824 */ /* 0x004fd400078e0a02 */
[----:B------:R-:W-:Y:S01]  /*06b0*/  @P0 IADD3 R3, R149, 0x7f, RZ ;  /* 0x0000007f95030810 */ /* 0x000fe20007ffe0ff */
[----:B------:R-:W-:-:S04]  /*06c0*/  IMAD.IADD R2, R4, 0x1, -R106 ;  /* 0x0000000104027824 */ /* 0x000fc800078e0a6a */
[----:B------:R-:W-:Y:S02]  /*06d0*/  IMAD.IADD R220, R2, 0x1, R108 ;  /* 0x0000000102dc7824 */ /* 0x000fe400078e026c */
[----:B------:R-:W-:-:S03]  /*06e0*/  @P0 IMAD.HI.U32 R3, R3, c[0x0][0x2c8], RZ ;  /* 0x0000b20003030a27 */ /* 0x000fc600078e00ff */
[C---:B------:R-:W-:Y:S02]  /*06f0*/  IADD3 R72, R220.reuse, 0x20, -R227 ;  /* 0x00000020dc487810 */ /* 0x040fe40007ffe8e3 */
[----:B------:R-:W-:Y:S02]  /*0700*/  @P0 SHF.R.U32.HI R5, RZ, c[0x0][0x2cc], R3 ;  /* 0x0000b300ff050a19 */ /* 0x000fe40000011603 */
[----:B-1----:R-:W-:-:S03]  /*0710*/  IADD3 R7, R220, 0x1f, RZ ;  /* 0x0000001fdc077810 */ /* 0x002fc60007ffe0ff */
[----:B------:R-:W-:Y:S01]  /*0720*/  IMAD.IADD R5, R72, 0x1, R5 ;  /* 0x0000000148057824 */ /* 0x000fe200078e0205 */
[----:B------:R-:W-:-:S04]  /*0730*/  SHF.R.S32.HI R6, RZ, 0x1f, R7 ;  /* 0x0000001fff067819 */ /* 0x000fc80000011407 */
[----:B------:R-:W-:Y:S02]  /*0740*/  SHF.R.S32.HI R3, RZ, 0x1f, R5 ;  /* 0x0000001fff037819 */ /* 0x000fe40000011405 */
[----:B------:R-:W-:Y:S02]  /*0750*/  LEA.HI R6, R6, R7, RZ, 0x5 ;  /* 0x0000000706067211 */ /* 0x000fe400078f28ff */
[----:B------:R-:W-:Y:S02]  /*0760*/  LEA.HI R3, R3, R5, RZ, 0x5 ;  /* 0x0000000503037211 */ /* 0x000fe400078f28ff */
[----:B------:R-:W-:Y:S02]  /*0770*/  SHF.R.S32.HI R73, RZ, 0x5, R6 ;  /* 0x00000005ff497819 */ /* 0x000fe40000011406 */
[----:B------:R-:W-:-:S04]  /*0780*/  SHF.R.S32.HI R3, RZ, 0x5, R3 ;  /* 0x00000005ff037819 */ /* 0x000fc80000011403 */
[----:B------:R-:W-:Y:S01]  /*0790*/  IMNMX R5, R73, R3, PT ;  /* 0x0000000349057217 */ /* 0x000fe20003800200 */
[----:B------:R-:W-:-:S04]  /*07a0*/  IMAD.MOV R3, RZ, RZ, -R2 ;  /* 0x000000ffff037224 */ /* 0x000fc800078e0a02 */
[----:B------:R-:W-:Y:S01]  /*07b0*/  IMAD R2, R5, 0x20, -R2 ;  /* 0x0000002005027824 */ /* 0x000fe200078e0a02 */
[----:B------:R-:W-:-:S04]  /*07c0*/  IMNMX R3, RZ, R3, !PT ;  /* 0x00000003ff037217 */ /* 0x000fc80007800200 */
[----:B------:R-:W-:Y:S02]  /*07d0*/  IMNMX R2, R2, R108, PT ;  /* 0x0000006c02027217 */ /* 0x000fe40003800200 */
[----:B------:R-:W-:Y:S02]  /*07e0*/  SHF.R.U32.HI R71, RZ, 0x5, R3 ;  /* 0x00000005ff477819 */ /* 0x000fe40000011603 */
[----:B------:R-:W-:-:S03]  /*07f0*/  ISETP.GT.AND P0, PT, R2, R3, PT ;  /* 0x000000030200720c */ /* 0x000fc60003f04270 */
[----:B------:R-:W-:-:S10]  /*0800*/  IMAD.MOV.U32 R3, RZ, RZ, R71 ;  /* 0x000000ffff037224 */ /* 0x000fd400078e0047 */
[----:B------:R-:W-:-:S04]  /*0810*/  @P0 IADD3 R5, R2, 0x1f, RZ ;  /* 0x0000001f02050810 */ /* 0x000fc80007ffe0ff */
[----:B------:R-:W-:-:S04]  /*0820*/  @P0 SHF.R.S32.HI R2, RZ, 0x1f, R5 ;  /* 0x0000001fff020819 */ /* 0x000fc80000011405 */
[----:B------:R-:W-:-:S04]  /*0830*/  @P0 LEA.HI R2, R2, R5, RZ, 0x5 ;  /* 0x0000000502020211 */ /* 0x000fc800078f28ff */
[----:B------:R-:W-:-:S04]  /*0840*/  @P0 SHF.R.S32.HI R3, RZ, 0x5, R2 ;  /* 0x00000005ff030819 */ /* 0x000fc80000011402 */
[----:B------:R-:W-:-:S13]  /*0850*/  ISETP.GT.AND P0, PT, R3, R71, PT ;  /* 0x000000470300720c */ /* 0x000fda0003f04270 */
[----:B------:R-:W-:Y:S05]  /*0860*/  @!P0 BRA `(.L_x_567) ;  /* 0x00003b1000008947 */ /* 0x000fea0003800000 */
[----:B------:R-:W-:-:S04]  /*0870*/  ISETP.NE.U32.AND P2, PT, RZ, c[0x0][0x340], PT ;  /* 0x0000d000ff007a0c */ /* 0x000fc80003f45070 */
[----:B------:R-:W-:-:S13]  /*0880*/  ISETP.NE.AND.EX P2, PT, RZ, c[0x0][0x344], PT, P2 ;  /* 0x0000d100ff007a0c */ /* 0x000fda0003f45320 */
[----:B------:R-:W-:-:S05]  /*0890*/  @P2 IMAD.WIDE R6, R216, R0, c[0x0][0x340] ;  /* 0x0000d000d8062625 */ /* 0x000fca00078e0200 */
[----:B------:R1:W2:Y:S01]  /*08a0*/  @P2 LDG.E R0, [R6.64] ;  /* 0x0000000806002981 */ /* 0x0002a2000c1e1900 */
[----:B------:R-:W-:Y:S01]  /*08b0*/  SHF.R.S32.HI R2, RZ, 0x1f, R54 ;  /* 0x0000001fff027819 */ /* 0x000fe20000011436 */
[----:B------:R-:W-:Y:S01]  /*08c0*/  IMAD.IADD R65, R105, 0x1, R4 ;  /* 0x0000000169417824 */ /* 0x000fe200078e0204 */
[----:B------:R-:W-:Y:S01]  /*08d0*/  IADD3 R100, R3, -0x1, RZ ;  /* 0xffffffff03647810 */ /* 0x000fe20007ffe0ff */
[----:B------:R-:W-:Y:S01]  /*08e0*/  IMAD R124, R87, c[0x0][0x1e8], RZ ;  /* 0x00007a00577c7a24 */ /* 0x000fe200078e02ff */
[----:B------:R-:W-:Y:S01]  /*08f0*/  LEA.HI R14, R2, R54, RZ, 0x3 ;  /* 0x00000036020e7211 */ /* 0x000fe200078f18ff */
[----:B------:R-:W-:Y:S01]  /*0900*/  IMAD.WIDE.U32 R10, R65, c[0x0][0x1e0], RZ ;  /* 0x00007800410a7a25 */ /* 0x000fe200078e00ff */
[----:B------:R-:W-:Y:S01]  /*0910*/  SHF.R.S32.HI R64, RZ, 0x1f, R65 ;  /* 0x0000001fff407819 */ /* 0x000fe20000011441 */
[----:B------:R-:W-:Y:S01]  /*0920*/  BSSY B0, `(.L_x_568) ;  /* 0x0000069000007945 */ /* 0x000fe20003800000 */
[----:B------:R-:W-:Y:S01]  /*0930*/  SHF.R.S32.HI R104, RZ, 0x3, R14 ;  /* 0x00000003ff687819 */ /* 0x000fe2000001140e */
[----:B------:R-:W-:Y:S01]  /*0940*/  IMAD R122, R87, c[0x0][0x240], RZ ;  /* 0x00009000577a7a24 */ /* 0x000fe200078e02ff */
[----:B------:R-:W-:Y:S01]  /*0950*/  LOP3.LUT R14, R14, 0xfffffff8, RZ, 0xc0, !PT ;  /* 0xfffffff80e0e7812 */ /* 0x000fe200078ec0ff */
[----:B------:R-:W-:Y:S01]  /*0960*/  IMAD R8, R64, c[0x0][0x1e0], RZ ;  /* 0x0000780040087a24 */ /* 0x000fe200078e02ff */
[----:B------:R-:W-:Y:S01]  /*0970*/  SHF.R.S32.HI R110, RZ, 0x1f, R104 ;  /* 0x0000001fff6e7819 */ /* 0x000fe20000011468 */
[C---:B------:R-:W-:Y:S01]  /*0980*/  IMAD.SHL.U32 R88, R104.reuse, 0x40, RZ ;  /* 0x0000004068587824 */ /* 0x040fe200078e00ff */
[----:B------:R-:W-:Y:S01]  /*0990*/  IADD3 R69, P0, R104, R68, RZ ;  /* 0x0000004468457210 */ /* 0x000fe20007f1e0ff */
[----:B------:R-:W-:Y:S01]  /*09a0*/  IMAD.IADD R14, R54, 0x1, -R14 ;  /* 0x00000001360e7824 */ /* 0x000fe200078e0a0e */
[----:B------:R-:W-:Y:S01]  /*09b0*/  IADD3 R67, -R104, R108, RZ ;  /* 0x0000006c68437210 */ /* 0x000fe20007ffe1ff */
[----:B------:R-:W-:Y:S01]  /*09c0*/  IMAD R8, R65, c[0x0][0x1e4], R8 ;  /* 0x0000790041087a24 */ /* 0x000fe200078e0208 */
[----:B------:R-:W-:Y:S01]  /*09d0*/  LEA.HI.X.SX32 R68, R68, R110, 0x1, P0 ;  /* 0x0000006e44447211 */ /* 0x000fe200000f0eff */
[C---:B------:R-:W-:Y:S01]  /*09e0*/  IMAD.SHL.U32 R16, R14.reuse, 0x8, RZ ;  /* 0x000000080e107824 */ /* 0x040fe200078e00ff */
[----:B------:R-:W-:Y:S01]  /*09f0*/  SHF.R.S32.HI R66, RZ, 0x1f, R216 ;  /* 0x0000001fff427819 */ /* 0x000fe200000114d8 */
[----:B------:R-:W-:Y:S01]  /*0a00*/  IMAD.SHL.U32 R14, R14, 0x4, RZ ;  /* 0x000000040e0e7824 */ /* 0x000fe200078e00ff */
[----:B------:R-:W-:Y:S01]  /*0a10*/  LEA.HI R2, R2, R54, RZ, 0x6 ;  /* 0x0000003602027211 */ /* 0x000fe200078f30ff */
[----:B------:R-:W-:Y:S01]  /*0a20*/  IMAD.IADD R9, R11, 0x1, R8 ;  /* 0x000000010b097824 */ /* 0x000fe200078e0208 */
[----:B------:R-:W-:Y:S01]  /*0a30*/  SHF.R.S32.HI R17, RZ, 0x1f, R16 ;  /* 0x0000001fff117819 */ /* 0x000fe20000011410 */
[----:B-1----:R-:W-:Y:S01]  /*0a40*/  IMAD R6, R68, c[0x0][0x238], RZ ;  /* 0x00008e0044067a24 */ /* 0x002fe200078e02ff */
[----:B------:R-:W-:Y:S01]  /*0a50*/  IADD3 R12, R14, 0x40, RZ ;  /* 0x000000400e0c7810 */ /* 0x000fe20007ffe0ff */
[----:B------:R-:W-:Y:S01]  /*0a60*/  IMAD R3, R100, -0x20, R67 ;  /* 0xffffffe064037824 */ /* 0x000fe200078e0243 */
[C---:B------:R-:W-:Y:S01]  /*0a70*/  ISETP.GE.AND P1, PT, R16.reuse, c[0x0][0x1d4], PT ;  /* 0x0000750010007a0c */ /* 0x040fe20003f26270 */
[C---:B------:R-:W-:Y:S01]  /*0a80*/  IMAD R6, R69.reuse, c[0x0][0x23c], R6 ;  /* 0x00008f0045067a24 */ /* 0x040fe200078e0206 */
[----:B------:R-:W-:Y:S01]  /*0a90*/  IADD3 R103, R16, 0x80, RZ ;  /* 0x0000008010677810 */ /* 0x000fe20007ffe0ff */
[----:B------:R-:W-:Y:S01]  /*0aa0*/  IMAD.IADD R11, R14, 0x1, R12 ;  /* 0x000000010e0b7824 */ /* 0x000fe200078e020c */
[----:B------:R-:W-:Y:S01]  /*0ab0*/  IADD3 R102, R16, 0xc0, RZ ;  /* 0x000000c010667810 */ /* 0x000fe20007ffe0ff */
[----:B------:R-:W-:Y:S01]  /*0ac0*/  IMAD.WIDE.U32 R4, R69, c[0x0][0x238], R16 ;  /* 0x00008e0045047a25 */ /* 0x000fe200078e0010 */
[----:B------:R-:W-:-:S02]  /*0ad0*/  ISETP.GT.AND P3, PT, R3, RZ, PT ;  /* 0x000000ff0300720c */ /* 0x000fc40003f64270 */
[----:B------:R-:W-:Y:S01]  /*0ae0*/  ISETP.GE.AND P0, PT, R11, c[0x0][0x1d4], PT ;  /* 0x000075000b007a0c */ /* 0x000fe20003f06270 */
[----:B------:R-:W-:Y:S01]  /*0af0*/  IMAD.MOV.U32 R8, RZ, RZ, R10 ;  /* 0x000000ffff087224 */ /* 0x000fe200078e000a */
[----:B------:R-:W-:Y:S01]  /*0b00*/  IADD3 R7, R5, R6, RZ ;  /* 0x0000000605077210 */ /* 0x000fe20007ffe0ff */
[----:B------:R-:W-:Y:S01]  /*0b10*/  IMAD.MOV.U32 R6, RZ, RZ, R4 ;  /* 0x000000ffff067224 */ /* 0x000fe200078e0004 */
[----:B------:R-:W-:Y:S01]  /*0b20*/  SEL R4, RZ, 0xffffffff, P0 ;  /* 0xffffffffff047807 */ /* 0x000fe20000000000 */
[C---:B------:R-:W-:Y:S01]  /*0b30*/  IMAD R124, R215.reuse, c[0x0][0x1ec], R124 ;  /* 0x00007b00d77c7a24 */ /* 0x040fe200078e027c */
[----:B------:R-:W-:Y:S01]  /*0b40*/  SEL R3, RZ, 0x1, P1 ;  /* 0x00000001ff037807 */ /* 0x000fe20000800000 */
[----:B------:R-:W-:Y:S01]  /*0b50*/  IMAD R122, R215, c[0x0][0x244], R122 ;  /* 0x00009100d77a7a24 */ /* 0x000fe200078e027a */
[----:B------:R-:W-:Y:S01]  /*0b60*/  ISETP.GE.AND P1, PT, R103, c[0x0][0x1d4], PT ;  /* 0x0000750067007a0c */ /* 0x000fe20003f26270 */
[----:B------:R-:W-:Y:S01]  /*0b70*/  IMAD.SHL.U32 R4, R4, 0x2, RZ ;  /* 0x0000000204047824 */ /* 0x000fe200078e00ff */
[----:B------:R-:W-:Y:S01]  /*0b80*/  ISETP.GE.AND P0, PT, R102, c[0x0][0x1d4], PT ;  /* 0x0000750066007a0c */ /* 0x000fe20003f06270 */
[----:B------:R-:W-:Y:S01]  /*0b90*/  IMAD.WIDE.U32 R8, R215, c[0x0][0x1e8], R8 ;  /* 0x00007a00d7087a25 */ /* 0x000fe200078e0008 */
[----:B------:R-:W-:-:S02]  /*0ba0*/  LOP3.LUT R88, R88, 0x1c0, RZ, 0xc0, !PT ;  /* 0x000001c058587812 */ /* 0x000fc400078ec0ff */
[----:B------:R-:W-:Y:S01]  /*0bb0*/  LOP3.LUT R4, R4, 0x2, R3, 0xe2, !PT ;  /* 0x0000000204047812 */ /* 0x000fe200078ee203 */
[----:B------:R-:W-:Y:S01]  /*0bc0*/  IMAD.WIDE.U32 R6, R215, c[0x0][0x240], R6 ;  /* 0x00009000d7067a25 */ /* 0x000fe200078e0006 */
[----:B------:R-:W-:Y:S02]  /*0bd0*/  SEL R3, RZ, 0x4, P1 ;  /* 0x00000004ff037807 */ /* 0x000fe40000800000 */
[----:B------:R-:W-:Y:S01]  /*0be0*/  SEL R96, RZ, 0x8, P0 ;  /* 0x00000008ff607807 */ /* 0x000fe20000000000 */
[----:B------:R-:W-:Y:S01]  /*0bf0*/  IMAD.SHL.U32 R2, R2, 0x8, RZ ;  /* 0x0000000802027824 */ /* 0x000fe200078e00ff */
[----:B------:R-:W-:Y:S01]  /*0c00*/  IADD3 R125, R9, R124, RZ ;  /* 0x0000007c097d7210 */ /* 0x000fe20007ffe0ff */
[----:B------:R-:W-:Y:S01]  /*0c10*/  IMAD.IADD R123, R7, 0x1, R122 ;  /* 0x00000001077b7824 */ /* 0x000fe200078e027a */
[----:B------:R-:W-:Y:S01]  /*0c20*/  LOP3.LUT R96, R96, R4, R3, 0xfe, !PT ;  /* 0x0000000460607212 */ /* 0x000fe200078efe03 */
[----:B------:R-:W-:Y:S01]  /*0c30*/  IMAD.MOV.U32 R122, RZ, RZ, R6 ;  /* 0x000000ffff7a7224 */ /* 0x000fe200078e0006 */
[----:B------:R-:W-:Y:S01]  /*0c40*/  SEL R120, R216, RZ, !P4 ;  /* 0x000000ffd8787207 */ /* 0x000fe20006000000 */
[----:B------:R-:W-:Y:S01]  /*0c50*/  IMAD.MOV.U32 R124, RZ, RZ, R8 ;  /* 0x000000ffff7c7224 */ /* 0x000fe200078e0008 */
[----:B------:R-:W-:Y:S01]  /*0c60*/  LOP3.LUT R2, R2, 0xfffffe00, RZ, 0xc0, !PT ;  /* 0xfffffe0002027812 */ /* 0x000fe200078ec0ff */
[----:B------:R-:W-:Y:S01]  /*0c70*/  IMAD R76, R110, c[0x0][0x1e0], RZ ;  /* 0x000078006e4c7a24 */ /* 0x000fe200078e02ff */
[----:B------:R-:W-:Y:S01]  /*0c80*/  LOP3.LUT R101, R88, 0x38, R16, 0xf8, !PT ;  /* 0x0000003858657812 */ /* 0x000fe200078ef810 */
[----:B------:R-:W-:Y:S01]  /*0c90*/  IMAD.MOV.U32 R74, RZ, RZ, c[0x0][0x238] ;  /* 0x00008e00ff4a7624 */ /* 0x000fe200078e00ff */
[----:B------:R-:W-:Y:S01]  /*0ca0*/  SHF.R.U32.HI R6, RZ, 0x3, R88 ;  /* 0x00000003ff067819 */ /* 0x000fe20000011658 */
[----:B------:R-:W-:Y:S01]  /*0cb0*/  IMAD.WIDE.U32 R128, R104, c[0x0][0x1e0], RZ ;  /* 0x0000780068807a25 */ /* 0x000fe200078e00ff */
[----:B------:R-:W-:-:S02]  /*0cc0*/  MOV R81, 0x5 ;  /* 0x0000000500517802 */ /* 0x000fc40000000f00 */
[----:B------:R-:W-:Y:S01]  /*0cd0*/  LOP3.LUT R101, R2, R101, R6, 0xf6, !PT ;  /* 0x0000006502657212 */ /* 0x000fe200078ef606 */
[----:B------:R-:W-:Y:S01]  /*0ce0*/  IMAD R76, R104, c[0x0][0x1e4], R76 ;  /* 0x00007900684c7a24 */ /* 0x000fe200078e024c */
[----:B------:R-:W-:Y:S01]  /*0cf0*/  SHF.L.U32 R75, R74, 0x5, RZ ;  /* 0x000000054a4b7819 */ /* 0x000fe200000006ff */
[----:B------:R-:W-:Y:S01]  /*0d00*/  IMAD.WIDE.U32 R122, R120, c[0x0][0x248], R122 ;  /* 0x00009200787a7a25 */ /* 0x000fe200078e007a */
[----:B------:R-:W-:-:S03]  /*0d10*/  SHF.L.U64.HI R74, R74, R81, c[0x0][0x23c] ;  /* 0x00008f004a4a7619 */ /* 0x000fc60000010251 */
[----:B------:R-:W-:Y:S02]  /*0d20*/  IMAD.IADD R76, R129, 0x1, R76 ;  /* 0x00000001814c7824 */ /* 0x000fe400078e024c */
[----:B------:R-:W-:Y:S01]  /*0d30*/  IMAD.SHL.U32 R101, R101, 0x2, RZ ;  /* 0x0000000265657824 */ /* 0x000fe200078e00ff */
[----:B--2---:R-:W-:Y:S01]  /*0d40*/  @P2 SHF.R.S32.HI R5, RZ, 0x1f, R0 ;  /* 0x0000001fff052819 */ /* 0x004fe20000011400 */
[----:B------:R-:W-:Y:S01]  /*0d50*/  @!P2 IMAD.MOV.U32 R5, RZ, RZ, R66 ;  /* 0x000000ffff05a224 */ /* 0x000fe200078e0042 */
[----:B------:R-:W-:Y:S01]  /*0d60*/  @P2 MOV R4, R0 ;  /* 0x0000000000042202 */ /* 0x000fe20000000f00 */
[----:B------:R-:W-:Y:S01]  /*0d70*/  @!P2 IMAD.MOV.U32 R4, RZ, RZ, R216 ;  /* 0x000000ffff04a224 */ /* 0x000fe200078e00d8 */
[----:B------:R-:W-:Y:S02]  /*0d80*/  SEL R66, R66, RZ, !P4 ;  /* 0x000000ff42427207 */ /* 0x000fe40006000000 */
[----:B------:R-:W-:Y:S02]  /*0d90*/  SEL R0, R5, RZ, !P5 ;  /* 0x000000ff05007207 */ /* 0x000fe40006800000 */
[----:B------:R-:W-:Y:S01]  /*0da0*/  SEL R118, R4, RZ, !P5 ;  /* 0x000000ff04767207 */ /* 0x000fe20006800000 */
[----:B------:R-:W-:-:S02]  /*0db0*/  IMAD R126, R66, c[0x0][0x248], RZ ;  /* 0x00009200427e7a24 */ /* 0x000fc400078e02ff */
[----:B------:R-:W-:Y:S02]  /*0dc0*/  IMAD R70, R0, c[0x0][0x1f0], RZ ;  /* 0x00007c0000467a24 */ /* 0x000fe400078e02ff */
[----:B------:R-:W-:-:S04]  /*0dd0*/  IMAD.WIDE.U32 R124, R118, c[0x0][0x1f0], R124 ;  /* 0x00007c00767c7a25 */ /* 0x000fc800078e007c */
[----:B------:R-:W-:Y:S02]  /*0de0*/  IMAD R70, R118, c[0x0][0x1f4], R70 ;  /* 0x00007d0076467a24 */ /* 0x000fe400078e0246 */
[----:B------:R-:W-:-:S03]  /*0df0*/  IMAD R126, R120, c[0x0][0x24c], R126 ;  /* 0x00009300787e7a24 */ /* 0x000fc600078e027e */
[----:B------:R-:W-:Y:S01]  /*0e00*/  IADD3 R70, R125, R70, RZ ;  /* 0x000000467d467210 */ /* 0x000fe20007ffe0ff */
[----:B------:R-:W-:Y:S01]  /*0e10*/  IMAD.IADD R127, R123, 0x1, R126 ;  /* 0x000000017b7f7824 */ /* 0x000fe200078e027e */
[----:B------:R-:W-:Y:S05]  /*0e20*/  @!P3 BRA `(.L_x_569) ;  /* 0x000001800000b947 */ /* 0x000fea0003800000 */
[----:B------:R-:W-:Y:S01]  /*0e30*/  SHF.R.S32.HI R5, RZ, 0x1f, R100 ;  /* 0x0000001fff057819 */ /* 0x000fe20000011464 */
[----:B------:R-:W-:Y:S01]  /*0e40*/  IMAD R3, R74, R100, RZ ;  /* 0x000000644a037224 */ /* 0x000fe200078e02ff */
[C---:B------:R-:W-:Y:S01]  /*0e50*/  LOP3.LUT R4, R96.reuse, 0xff, RZ, 0xc0, !PT ;  /* 0x000000ff60047812 */ /* 0x040fe200078ec0ff */
[----:B------:R-:W-:Y:S02]  /*0e60*/  IMAD.SHL.U32 R8, R96, 0x10, RZ ;  /* 0x0000001060087824 */ /* 0x000fe400078e00ff */
[----:B------:R-:W-:Y:S02]  /*0e70*/  IMAD.MOV.U32 R126, RZ, RZ, R122 ;  /* 0x000000ffff7e7224 */ /* 0x000fe400078e007a */
[-C--:B------:R-:W-:Y:S01]  /*0e80*/  IMAD R3, R5, R75.reuse, R3 ;  /* 0x0000004b05037224 */ /* 0x080fe200078e0203 */
[C---:B------:R-:W-:Y:S01]  /*0e90*/  SHF.L.U32 R5, R4.reuse, 0x2, RZ ;  /* 0x0000000204057819 */ /* 0x040fe200000006ff */
[----:B------:R-:W-:Y:S01]  /*0ea0*/  IMAD.SHL.U32 R7, R4, 0x8, RZ ;  /* 0x0000000804077824 */ /* 0x000fe200078e00ff */
[----:B------:R-:W-:Y:S01]  /*0eb0*/  LOP3.LUT P4, RZ, R8, 0x10, RZ, 0xc0, !PT ;  /* 0x0000001008ff7812 */ /* 0x000fe2000788c0ff */
[----:B------:R-:W-:Y:S01]  /*0ec0*/  IMAD.SHL.U32 R4, R4, 0x2, RZ ;  /* 0x0000000204047824 */ /* 0x000fe200078e00ff */
[----:B------:R-:W-:Y:S01]  /*0ed0*/  LOP3.LUT P2, RZ, R5, 0x10, RZ, 0xc0, !PT ;  /* 0x0000001005ff7812 */ /* 0x000fe2000784c0ff */
[----:B------:R-:W-:Y:S01]  /*0ee0*/  IMAD.WIDE.U32 R18, R100, R75, R126 ;  /* 0x0000004b64127225 */ /* 0x000fe200078e007e */
[----:B------:R-:W-:-:S02]  /*0ef0*/  LOP3.LUT P3, RZ, R7, 0x10, RZ, 0xc0, !PT ;  /* 0x0000001007ff7812 */ /* 0x000fc4000786c0ff */
[----:B------:R-:W-:Y:S02]  /*0f00*/  LOP3.LUT P1, RZ, R4, 0x10, RZ, 0xc0, !PT ;  /* 0x0000001004ff7812 */ /* 0x000fe4000782c0ff */
[----:B------:R-:W-:Y:S02]  /*0f10*/  IADD3 R3, R19, R3, RZ ;  /* 0x0000000313037210 */ /* 0x000fe40007ffe0ff */
        /* <DEDUP_REMOVED lines=9> */
.L_x_569:
[----:B------:R-:W-:Y:S05]  /*0fb0*/  BSYNC B0 ;  /* 0x0000000000007941 */ /* 0x000fea0003800000 */
.L_x_568:
[----:B-1----:R-:W-:Y:S01]  /*0fc0*/  IMAD.MOV.U32 R5, RZ, RZ, c[0x0][0x27c] ;  /* 0x00009f00ff057624 */ /* 0x002fe200078e00ff */
[----:B------:R-:W-:Y:S01]  /*0fd0*/  ISETP.GE.AND P1, PT, R16, c[0x0][0x27c], PT ;  /* 0x00009f0010007a0c */ /* 0x000fe20003f26270 */
[----:B------:R-:W-:Y:S01]  /*0fe0*/  IMAD R18, R87, c[0x0][0x260], RZ ;  /* 0x0000980057127a24 */ /* 0x000fe200078e02ff */
[----:B------:R-:W-:Y:S01]  /*0ff0*/  ISETP.GE.AND P0, PT, R11, c[0x0][0x27c], PT ;  /* 0x00009f000b007a0c */ /* 0x000fe20003f06270 */
[----:B------:R-:W-:Y:S01]  /*1000*/  IMAD.SHL.U32 R4, R5, 0x2, RZ ;  /* 0x0000000205047824 */ /* 0x000fe200078e00ff */
[----:B------:R-:W-:Y:S01]  /*1010*/  SEL R13, RZ, c[0x0][0x27c], !P1 ;  /* 0x00009f00ff0d7a07 */ /* 0x000fe20004800000 */
[C---:B------:R-:W-:Y:S01]  /*1020*/  IMAD.WIDE.U32 R8, R215.reuse, c[0x0][0x260], R16 ;  /* 0x00009800d7087a25 */ /* 0x040fe200078e0010 */
[----:B------:R-:W-:Y:S01]  /*1030*/  SEL R10, RZ, c[0x0][0x27c], !P0 ;  /* 0x00009f00ff0a7a07 */ /* 0x000fe20004000000 */
[----:B------:R-:W0:Y:S01]  /*1040*/  LDGDEPBAR ;  /* 0x00000000000079af */ /* 0x000e220000000000 */
[----:B------:R-:W-:Y:S01]  /*1050*/  IADD3 R3, -R4, c[0x0][0x1d4], RZ ;  /* 0x0000750004037a10 */ /* 0x000fe20007ffe1ff */
[----:B------:R-:W-:Y:S01]  /*1060*/  IMAD R18, R215, c[0x0][0x264], R18 ;  /* 0x00009900d7127a24 */ /* 0x000fe200078e0212 */
[----:B------:R-:W-:Y:S01]  /*1070*/  ISETP.GE.AND P6, PT, R5, 0x1, PT ;  /* 0x000000010500780c */ /* 0x000fe20003fc6270 */
[----:B------:R-:W-:Y:S01]  /*1080*/  IMAD.IADD R13, R16, 0x1, R13 ;  /* 0x00000001100d7824 */ /* 0x000fe200078e020d */
[CC--:B------:R-:W-:Y:S01]  /*1090*/  SEL R7, R4.reuse, R3.reuse, !P1 ;  /* 0x0000000304077207 */ /* 0x0c0fe20004800000 */
[----:B------:R-:W-:Y:S01]  /*10a0*/  IMAD.IADD R19, R9, 0x1, R18 ;  /* 0x0000000109137824 */ /* 0x000fe200078e0212 */
[----:B------:R-:W-:Y:S01]  /*10b0*/  SEL R3, R4, R3, !P0 ;  /* 0x0000000304037207 */ /* 0x000fe20004000000 */
[----:B------:R-:W-:Y:S01]  /*10c0*/  IMAD.MOV.U32 R18, RZ, RZ, R8 ;  /* 0x000000ffff127224 */ /* 0x000fe200078e0008 */
[----:B------:R-:W-:Y:S01]  /*10d0*/  SHF.R.S32.HI R93, RZ, 0x1f, R7 ;  /* 0x0000001fff5d7819 */ /* 0x000fe20000011407 */
[----:B------:R-:W-:Y:S01]  /*10e0*/  IMAD R8, R87, c[0x0][0x210], RZ ;  /* 0x0000840057087a24 */ /* 0x000fe200078e02ff */
[----:B------:R-:W-:Y:S01]  /*10f0*/  SHF.R.S32.HI R92, RZ, 0x1f, R3 ;  /* 0x0000001fff5c7819 */ /* 0x000fe20000011403 */
[----:B------:R-:W-:Y:S01]  /*1100*/  IMAD.WIDE.U32 R4, R215, c[0x0][0x210], R16 ;  /* 0x00008400d7047a25 */ /* 0x000fe200078e0010 */
[----:B------:R-:W-:Y:S01]  /*1110*/  LEA.HI R93, R93, R7, RZ, 0x4 ;  /* 0x000000075d5d7211 */ /* 0x000fe200078f20ff */
[----:B------:R-:W-:Y:S01]  /*1120*/  ULDC.U8 UR4, c[0x0][0x298] ;  /* 0x0000a60000047ab9 */ /* 0x000fe20000000000 */
[----:B------:R-:W-:Y:S01]  /*1130*/  LEA.HI R92, R92, R3, RZ, 0x4 ;  /* 0x000000035c5c7211 */ /* 0x000fe200078f20ff */
[----:B------:R-:W-:Y:S01]  /*1140*/  IMAD R8, R215, c[0x0][0x214], R8 ;  /* 0x00008500d7087a24 */ /* 0x000fe200078e0208 */
[----:B------:R-:W-:Y:S01]  /*1150*/  SHF.R.S32.HI R93, RZ, 0x4, R93 ;  /* 0x00000004ff5d7819 */ /* 0x000fe2000001145d */
[----:B------:R-:W-:Y:S01]  /*1160*/  IMAD.IADD R10, R11, 0x1, R10 ;  /* 0x000000010b0a7824 */ /* 0x000fe200078e020a */
[----:B------:R-:W-:Y:S01]  /*1170*/  SHF.R.S32.HI R92, RZ, 0x4, R92 ;  /* 0x00000004ff5c7819 */ /* 0x000fe2000001145c */
[----:B------:R-:W-:Y:S01]  /*1180*/  IMAD.IADD R9, R5, 0x1, R8 ;  /* 0x0000000105097824 */ /* 0x000fe200078e0208 */
[----:B------:R-:W-:Y:S01]  /*1190*/  MOV R8, R4 ;  /* 0x0000000400087202 */ /* 0x000fe20000000f00 */
[----:B------:R-:W-:Y:S01]  /*11a0*/  IMAD R63, R0, c[0x0][0x218], RZ ;  /* 0x00008600003f7a24 */ /* 0x000fe200078e02ff */
[----:B------:R-:W-:Y:S01]  /*11b0*/  SHF.R.S32.HI R5, RZ, 0x1f, R13 ;  /* 0x0000001fff057819 */ /* 0x000fe2000001140d */
[----:B------:R-:W-:Y:S01]  /*11c0*/  IMAD R112, R110, c[0x0][0x290], RZ ;  /* 0x0000a4006e707a24 */ /* 0x000fe200078e02ff */
[----:B------:R-:W-:Y:S01]  /*11d0*/  SHF.R.S32.HI R4, RZ, 0x1f, R10 ;  /* 0x0000001fff047819 */ /* 0x000fe2000001140a */
[----:B------:R-:W-:Y:S01]  /*11e0*/  IMAD R66, R66, c[0x0][0x268], RZ ;  /* 0x00009a0042427a24 */ /* 0x000fe200078e02ff */
[----:B------:R-:W-:Y:S01]  /*11f0*/  LEA.HI R95, R5, R13, RZ, 0x3 ;  /* 0x0000000d055f7211 */ /* 0x000fe200078f18ff */
[----:B------:R-:W-:Y:S01]  /*1200*/  IMAD.WIDE.U32 R114, R104, c[0x0][0x280], R16 ;  /* 0x0000a00068727a25 */ /* 0x000fe200078e0010 */
[----:B------:R-:W-:-:S02]  /*1210*/  LEA.HI R94, R4, R10, RZ, 0x3 ;  /* 0x0000000a045e7211 */ /* 0x000fc400078f18ff */
[----:B------:R-:W-:Y:S01]  /*1220*/  LEA.HI.SX32 R93, R95, R93, 0x1d ;  /* 0x0000005d5f5d7211 */ /* 0x000fe200078feaff */
[----:B------:R-:W-:Y:S01]  /*1230*/  IMAD R66, R120, c[0x0][0x26c], R66 ;  /* 0x00009b0078427a24 */ /* 0x000fe200078e0242 */
[----:B------:R-:W-:Y:S01]  /*1240*/  LEA.HI.SX32 R92, R94, R92, 0x1d ;  /* 0x0000005c5e5c7211 */ /* 0x000fe200078feaff */
[----:B------:R-:W-:Y:S01]  /*1250*/  IMAD.WIDE.U32 R120, R120, c[0x0][0x268], R18 ;  /* 0x00009a0078787a25 */ /* 0x000fe200078e0012 */
[----:B------:R-:W-:Y:S02]  /*1260*/  IADD3 R65, P2, R65, R104, RZ ;  /* 0x0000006841417210 */ /* 0x000fe40007f5e0ff */
[----:B------:R-:W-:Y:S01]  /*1270*/  SHF.R.S32.HI R3, RZ, 0x1f, R93 ;  /* 0x0000001fff037819 */ /* 0x000fe2000001145d */
[----:B------:R-:W-:Y:S01]  /*1280*/  IMAD.WIDE.U32 R116, R104, c[0x0][0x290], R16 ;  /* 0x0000a40068747a25 */ /* 0x000fe200078e0010 */
[----:B------:R-:W-:Y:S02]  /*1290*/  SHF.R.S32.HI R0, RZ, 0x1f, R92 ;  /* 0x0000001fff007819 */ /* 0x000fe4000001145c */
[----:B------:R-:W-:Y:S01]  /*12a0*/  LEA.HI R3, R3, R93, RZ, 0x3 ;  /* 0x0000005d03037211 */ /* 0x000fe200078f18ff */
[----:B------:R-:W-:Y:S01]  /*12b0*/  IMAD.X R64, R64, 0x1, R110, P2 ;  /* 0x0000000140407824 */ /* 0x000fe200010e066e */
[----:B------:R-:W-:Y:S01]  /*12c0*/  LEA.HI R5, R5, R13, RZ, 0x6 ;  /* 0x0000000d05057211 */ /* 0x000fe200078f30ff */
[----:B------:R-:W-:Y:S01]  /*12d0*/  IMAD.SHL.U32 R93, R93, 0x8, RZ ;  /* 0x000000085d5d7824 */ /* 0x000fe200078e00ff */
[----:B------:R-:W-:Y:S01]  /*12e0*/  LEA.HI R0, R0, R92, RZ, 0x3 ;  /* 0x0000005c00007211 */ /* 0x000fe200078f18ff */
[----:B------:R-:W-:Y:S01]  /*12f0*/  IMAD R110, R110, c[0x0][0x280], RZ ;  /* 0x0000a0006e6e7a24 */ /* 0x000fe200078e02ff */
[----:B------:R-:W-:Y:S01]  /*1300*/  SHF.R.S32.HI R15, RZ, 0x1f, R14 ;  /* 0x0000001fff0f7819 */ /* 0x000fe2000001140e */
[----:B------:R-:W-:Y:S01]  /*1310*/  IMAD.SHL.U32 R92, R92, 0x8, RZ ;  /* 0x000000085c5c7824 */ /* 0x000fe200078e00ff */
[----:B------:R-:W-:Y:S01]  /*1320*/  LEA.HI R4, R4, R10, RZ, 0x6 ;  /* 0x0000000a04047211 */ /* 0x000fe200078f30ff */
[----:B------:R-:W-:Y:S01]  /*1330*/  IMAD R110, R104, c[0x0][0x284], R110 ;  /* 0x0000a100686e7a24 */ /* 0x000fe200078e026e */
[----:B-----5:R-:W-:Y:S01]  /*1340*/  SHF.R.S32.HI R57, RZ, 0x1f, R55 ;  /* 0x0000001fff397819 */ /* 0x020fe20000011437 */
[----:B------:R-:W-:Y:S01]  /*1350*/  IMAD.SHL.U32 R5, R5, 0x20, RZ ;  /* 0x0000002005057824 */ /* 0x000fe200078e00ff */
[C---:B------:R-:W-:Y:S01]  /*1360*/  LOP3.LUT R91, R88.reuse, 0x38, R95, 0xf8, !PT ;  /* 0x00000038585b7812 */ /* 0x040fe200078ef85f */
[----:B------:R-:W-:Y:S01]  /*1370*/  IMAD.SHL.U32 R3, R3, 0x100, RZ ;  /* 0x0000010003037824 */ /* 0x000fe200078e00ff */
[----:B------:R-:W-:Y:S01]  /*1380*/  LOP3.LUT R89, R88, 0x38, R94, 0xf8, !PT ;  /* 0x0000003858597812 */ /* 0x000fe200078ef85e */
[----:B------:R-:W-:Y:S01]  /*1390*/  IMAD.SHL.U32 R0, R0, 0x100, RZ ;  /* 0x0000010000007824 */ /* 0x000fe200078e00ff */
[----:B------:R-:W-:Y:S01]  /*13a0*/  LOP3.LUT R90, R88, 0x38, R93, 0xf8, !PT ;  /* 0x00000038585a7812 */ /* 0x000fe200078ef85d */
[----:B------:R-:W-:Y:S01]  /*13b0*/  IMAD R112, R104, c[0x0][0x294], R112 ;  /* 0x0000a50068707a24 */ /* 0x000fe200078e0270 */
[----:B------:R-:W-:Y:S01]  /*13c0*/  LOP3.LUT R88, R88, 0x38, R92, 0xf8, !PT ;  /* 0x0000003858587812 */ /* 0x000fe200078ef85c */
[----:B------:R-:W-:Y:S01]  /*13d0*/  IMAD.WIDE.U32 R20, R104, c[0x0][0x290], R14 ;  /* 0x0000a40068147a25 */ /* 0x000fe200078e000e */
[----:B------:R-:W-:-:S02]  /*13e0*/  SHF.L.U32 R4, R4, 0x5, RZ ;  /* 0x0000000504047819 */ /* 0x000fc400000006ff */
[-C--:B------:R-:W-:Y:S01]  /*13f0*/  LOP3.LUT R91, R91, R6.reuse, RZ, 0x3c, !PT ;  /* 0x000000065b5b7212 */ /* 0x080fe200078e3cff */
[----:B------:R-:W-:Y:S01]  /*1400*/  IMAD.WIDE.U32 R18, R104, c[0x0][0x280], R14 ;  /* 0x0000a00068127a25 */ /* 0x000fe200078e000e */
[-C--:B------:R-:W-:Y:S02]  /*1410*/  LOP3.LUT R89, R89, R6.reuse, RZ, 0x3c, !PT ;  /* 0x0000000659597212 */ /* 0x080fe400078e3cff */
[-C--:B------:R-:W-:Y:S01]  /*1420*/  LOP3.LUT R90, R90, R6.reuse, RZ, 0x3c, !PT ;  /* 0x000000065a5a7212 */ /* 0x080fe200078e3cff */
[C---:B------:R-:W-:Y:S01]  /*1430*/  IMAD.SHL.U32 R99, R96.reuse, 0x10, RZ ;  /* 0x0000001060637824 */ /* 0x040fe200078e00ff */
[----:B------:R-:W-:Y:S01]  /*1440*/  LOP3.LUT R96, R96, 0xff, RZ, 0xc0, !PT ;  /* 0x000000ff60607812 */ /* 0x000fe200078ec0ff */
[----:B------:R-:W-:Y:S01]  /*1450*/  IMAD R58, R57, c[0x0][0x290], RZ ;  /* 0x0000a400393a7a24 */ /* 0x000fe200078e02ff */
[----:B------:R-:W-:Y:S01]  /*1460*/  LOP3.LUT R88, R88, R6, RZ, 0x3c, !PT ;  /* 0x0000000658587212 */ /* 0x000fe200078e3cff */
[----:B------:R-:W-:Y:S01]  /*1470*/  IMAD.IADD R115, R115, 0x1, R110 ;  /* 0x0000000173737824 */ /* 0x000fe200078e026e */
[----:B------:R-:W-:Y:S01]  /*1480*/  LOP3.LUT R5, R5, 0x7ffff800, RZ, 0xc0, !PT ;  /* 0x7ffff80005057812 */ /* 0x000fe200078ec0ff */
[----:B------:R-:W-:Y:S01]  /*1490*/  IMAD R57, R57, c[0x0][0x280], RZ ;  /* 0x0000a00039397a24 */ /* 0x000fe200078e02ff */
[----:B------:R-:W-:Y:S01]  /*14a0*/  LOP3.LUT R4, R4, 0x7ffff800, RZ, 0xc0, !PT ;  /* 0x7ffff80004047812 */ /* 0x000fe200078ec0ff */
[----:B------:R-:W-:Y:S01]  /*14b0*/  IMAD.IADD R117, R117, 0x1, R112 ;  /* 0x0000000175757824 */ /* 0x000fe200078e0270 */
[----:B------:R-:W-:Y:S01]  /*14c0*/  LOP3.LUT R3, R3, 0x7ffff800, RZ, 0xc0, !PT ;  /* 0x7ffff80003037812 */ /* 0x000fe200078ec0ff */
[----:B------:R-:W-:Y:S01]  /*14d0*/  IMAD.IADD R113, R112, 0x1, R21 ;  /* 0x0000000170717824 */ /* 0x000fe200078e0215 */
[----:B------:R-:W-:Y:S01]  /*14e0*/  LOP3.LUT R0, R0, 0x7ffff800, RZ, 0xc0, !PT ;  /* 0x7ffff80000007812 */ /* 0x000fe200078ec0ff */
[----:B------:R-:W-:Y:S01]  /*14f0*/  IMAD.IADD R111, R110, 0x1, R19 ;  /* 0x000000016e6f7824 */ /* 0x000fe200078e0213 */
[----:B------:R-:W-:Y:S01]  /*1500*/  SHF.L.U32 R97, R96, 0x2, RZ ;  /* 0x0000000260617819 */ /* 0x000fe200000006ff */
[----:B------:R-:W-:Y:S01]  /*1510*/  IMAD.MOV.U32 R112, RZ, RZ, R20 ;  /* 0x000000ffff707224 */ /* 0x000fe200078e0014 */
[----:B------:R-:W-:Y:S01]  /*1520*/  IADD3 R91, R91, R5, R2 ;  /* 0x000000055b5b7210 */ /* 0x000fe20007ffe002 */
[----:B------:R-:W-:Y:S01]  /*1530*/  IMAD.MOV.U32 R110, RZ, RZ, R18 ;  /* 0x000000ffff6e7224 */ /* 0x000fe200078e0012 */
[--C-:B------:R-:W-:Y:S01]  /*1540*/  IADD3 R89, R89, R4, R2.reuse ;  /* 0x0000000459597210 */ /* 0x100fe20007ffe002 */
[----:B------:R-:W-:Y:S01]  /*1550*/  IMAD.MOV.U32 R78, RZ, RZ, c[0x0][0x290] ;  /* 0x0000a400ff4e7624 */ /* 0x000fe200078e00ff */
[--C-:B------:R-:W-:Y:S01]  /*1560*/  IADD3 R90, R90, R3, R2.reuse ;  /* 0x000000035a5a7210 */ /* 0x100fe20007ffe002 */
[----:B------:R-:W-:Y:S01]  /*1570*/  IMAD.MOV.U32 R80, RZ, RZ, c[0x0][0x280] ;  /* 0x0000a000ff507624 */ /* 0x000fe200078e00ff */
[----:B------:R-:W-:Y:S01]  /*1580*/  IADD3 R88, R88, R0, R2 ;  /* 0x0000000058587210 */ /* 0x000fe20007ffe002 */
[----:B------:R-:W-:Y:S01]  /*1590*/  IMAD.MOV.U32 R82, RZ, RZ, c[0x0][0x1e0] ;  /* 0x00007800ff527624 */ /* 0x000fe200078e00ff */
[----:B------:R-:W-:Y:S01]  /*15a0*/  IADD3 R62, P1, P0, R124, R128, R16 ;  /* 0x000000807c3e7210 */ /* 0x000fe2000783e010 */
[----:B------:R-:W-:Y:S01]  /*15b0*/  IMAD.SHL.U32 R98, R96, 0x8, RZ ;  /* 0x0000000860627824 */ /* 0x000fe200078e00ff */
[----:B------:R-:W-:Y:S01]  /*15c0*/  LOP3.LUT R95, R95, 0xfffffff8, RZ, 0xc0, !PT ;  /* 0xfffffff85f5f7812 */ /* 0x000fe200078ec0ff */
[C---:B------:R-:W-:Y:S01]  /*15d0*/  IMAD R57, R55.reuse, c[0x0][0x284], R57 ;  /* 0x0000a10037397a24 */ /* 0x040fe200078e0239 */
[----:B------:R-:W-:Y:S01]  /*15e0*/  LOP3.LUT R94, R94, 0xfffffff8, RZ, 0xc0, !PT ;  /* 0xfffffff85e5e7812 */ /* 0x000fe200078ec0ff */
[----:B------:R-:W-:Y:S01]  /*15f0*/  IMAD.WIDE.U32 R114, R55, c[0x0][0x280], R114 ;  /* 0x0000a00037727a25 */ /* 0x000fe200078e0072 */
[----:B------:R-:W-:-:S02]  /*1600*/  SHF.L.U64.HI R77, R78, R81, c[0x0][0x294] ;  /* 0x0000a5004e4d7619 */ /* 0x000fc40000010251 */
[-C--:B------:R-:W-:Y:S01]  /*1610*/  SHF.L.U64.HI R79, R80, R81.reuse, c[0x0][0x284] ;  /* 0x0000a100504f7619 */ /* 0x080fe20000010251 */
[----:B------:R-:W-:Y:S01]  /*1620*/  IMAD R63, R118, c[0x0][0x21c], R63 ;  /* 0x00008700763f7a24 */ /* 0x000fe200078e023f */
[----:B------:R-:W-:Y:S01]  /*1630*/  SHF.L.U64.HI R81, R82, R81, c[0x0][0x1e4] ;  /* 0x0000790052517619 */ /* 0x000fe20000010251 */
[----:B------:R-:W-:Y:S01]  /*1640*/  IMAD.SHL.U32 R96, R96, 0x2, RZ ;  /* 0x0000000260607824 */ /* 0x000fe200078e00ff */
[----:B------:R-:W-:Y:S01]  /*1650*/  IADD3 R59, R115, R57, RZ ;  /* 0x00000039733b7210 */ /* 0x000fe20007ffe0ff */
[C---:B------:R-:W-:Y:S01]  /*1660*/  IMAD R58, R55.reuse, c[0x0][0x294], R58 ;  /* 0x0000a500373a7a24 */ /* 0x040fe200078e023a */
[----:B------:R-:W-:Y:S01]  /*1670*/  IADD3 R10, R14, 0x20, RZ ;  /* 0x000000200e0a7810 */ /* 0x000fe20007ffe0ff */
[----:B------:R-:W-:Y:S01]  /*1680*/  IMAD.WIDE.U32 R116, R55, c[0x0][0x290], R116 ;  /* 0x0000a40037747a25 */ /* 0x000fe200078e0074 */
[----:B------:R-:W-:Y:S02]  /*1690*/  ISETP.NE.AND P5, PT, RZ, UR4, PT ;  /* 0x00000004ff007c0c */ /* 0x000fe4000bfa5270 */
[----:B------:R-:W-:Y:S01]  /*16a0*/  LOP3.LUT R99, R99, 0x10, RZ, 0xc0, !PT ;  /* 0x0000001063637812 */ /* 0x000fe200078ec0ff */
[----:B------:R-:W-:Y:S01]  /*16b0*/  IMAD.WIDE.U32 R118, R118, c[0x0][0x218], R8 ;  /* 0x0000860076767a25 */ /* 0x000fe200078e0008 */
[----:B------:R-:W-:-:S02]  /*16c0*/  IADD3 R9, R14, 0x60, RZ ;  /* 0x000000600e097810 */ /* 0x000fc40007ffe0ff */
[----:B------:R-:W-:Y:S01]  /*16d0*/  IADD3.X R61, R70, R76, R17, P1, P0 ;  /* 0x0000004c463d7210 */ /* 0x000fe20000fe0411 */
[----:B------:R-:W-:Y:S01]  /*16e0*/  IMAD.WIDE.U32 R112, R55, c[0x0][0x290], R112 ;  /* 0x0000a40037707a25 */ /* 0x000fe200078e0070 */
[----:B------:R-:W-:Y:S02]  /*16f0*/  LOP3.LUT R98, R98, 0x10, RZ, 0xc0, !PT ;  /* 0x0000001062627812 */ /* 0x000fe400078ec0ff */
[----:B------:R-:W-:Y:S01]  /*1700*/  LOP3.LUT R97, R97, 0x10, RZ, 0xc0, !PT ;  /* 0x0000001061617812 */ /* 0x000fe200078ec0ff */
[----:B------:R-:W-:Y:S01]  /*1710*/  IMAD.WIDE.U32 R110, R55, c[0x0][0x280], R110 ;  /* 0x0000a000376e7a25 */ /* 0x000fe200078e006e */
[----:B------:R-:W-:Y:S02]  /*1720*/  LOP3.LUT R96, R96, 0x10, RZ, 0xc0, !PT ;  /* 0x0000001060607812 */ /* 0x000fe400078ec0ff */
[----:B------:R-:W-:Y:S01]  /*1730*/  SHF.R.S32.HI R86, RZ, 0x1f, R95 ;  /* 0x0000001fff567819 */ /* 0x000fe2000001145f */
[----:B------:R-:W-:Y:S01]  /*1740*/  IMAD.IADD R60, R117, 0x1, R58 ;  /* 0x00000001753c7824 */ /* 0x000fe200078e023a */
[----:B------:R-:W-:Y:S01]  /*1750*/  SHF.R.S32.HI R85, RZ, 0x1f, R94 ;  /* 0x0000001fff557819 */ /* 0x000fe2000001145e */
[----:B------:R-:W-:Y:S01]  /*1760*/  IMAD.SHL.U32 R78, R78, 0x20, RZ ;  /* 0x000000204e4e7824 */ /* 0x000fe200078e00ff */
[----:B------:R-:W-:Y:S01]  /*1770*/  SHF.R.S32.HI R84, RZ, 0x1f, R93 ;  /* 0x0000001fff547819 */ /* 0x000fe2000001145d */
[----:B------:R-:W-:Y:S01]  /*1780*/  IMAD.SHL.U32 R80, R80, 0x20, RZ ;  /* 0x0000002050507824 */ /* 0x000fe200078e00ff */
[----:B------:R-:W-:Y:S01]  /*1790*/  SHF.R.S32.HI R83, RZ, 0x1f, R92 ;  /* 0x0000001fff537819 */ /* 0x000fe2000001145c */
[----:B------:R-:W-:-:S02]  /*17a0*/  IMAD.SHL.U32 R82, R82, 0x20, RZ ;  /* 0x0000002052527824 */ /* 0x000fc400078e00ff */
[----:B------:R-:W-:Y:S02]  /*17b0*/  IMAD.IADD R66, R121, 0x1, R66 ;  /* 0x0000000179427824 */ /* 0x000fe400078e0242 */
[----:B------:R-:W-:Y:S02]  /*17c0*/  IMAD.IADD R63, R119, 0x1, R63 ;  /* 0x00000001773f7824 */ /* 0x000fe400078e023f */
[----:B------:R-:W-:Y:S02]  /*17d0*/  IMAD.IADD R58, R58, 0x1, R113 ;  /* 0x000000013a3a7824 */ /* 0x000fe400078e0271 */
[----:B------:R-:W-:Y:S02]  /*17e0*/  IMAD.IADD R57, R57, 0x1, R111 ;  /* 0x0000000139397824 */ /* 0x000fe400078e026f */
[----:B------:R-:W-:Y:S02]  /*17f0*/  IMAD.SHL.U32 R91, R91, 0x2, RZ ;  /* 0x000000025b5b7824 */ /* 0x000fe400078e00ff */
[----:B------:R-:W-:-:S02]  /*1800*/  IMAD.SHL.U32 R89, R89, 0x2, RZ ;  /* 0x0000000259597824 */ /* 0x000fc400078e00ff */
[----:B------:R-:W-:Y:S02]  /*1810*/  IMAD.SHL.U32 R90, R90, 0x2, RZ ;  /* 0x000000025a5a7824 */ /* 0x000fe400078e00ff */
[----:B------:R-:W-:Y:S01]  /*1820*/  IMAD.SHL.U32 R88, R88, 0x2, RZ ;  /* 0x0000000258587824 */ /* 0x000fe200078e00ff */
[----:B------:R-:W-:Y:S06]  /*1830*/  BAR.SYNC.DEFER_BLOCKING 0x0 ;  /* 0x0000000000007b1d */ /* 0x000fec0000010000 */
.L_x_588:
[-C--:B------:R-:W-:Y:S01]  /*1840*/  IMAD R109, R81, R100.reuse, RZ ;  /* 0x00000064516d7224 */ /* 0x080fe200078e02ff */
[----:B------:R-:W-:Y:S01]  /*1850*/  SHF.R.S32.HI R56, RZ, 0x1f, R100 ;  /* 0x0000001fff387819 */ /* 0x000fe20000011464 */
[----:B------:R-:W-:Y:S04]  /*1860*/  DEPBAR.LE SB0, 0x0 ;  /* 0x000080000000791a */ /* 0x000fe80000000000 */
[----:B------:R-:W-:Y:S01]  /*1870*/  BAR.SYNC.DEFER_BLOCKING 0x0 ;  /* 0x0000000000007b1d */ /* 0x000fe20000010000 */
[----:B------:R-:W-:Y:S04]  /*1880*/  IMAD.WIDE.U32 R130, R82, R100, RZ ;  /* 0x0000006452827225 */ /* 0x000fe800078e00ff */
[----:B------:R-:W-:Y:S01]  /*1890*/  IMAD R109, R56, R82, R109 ;  /* 0x00000052386d7224 */ /* 0x000fe200078e026d */
[----:B-1----:R-:W-:Y:S03]  /*18a0*/  IADD3 R2, P1, R62, R130, RZ ;  /* 0x000000823e027210 */ /* 0x002fe60007f3e0ff */
[----:B------:R-:W-:Y:S01]  /*18b0*/  IMAD.IADD R109, R131, 0x1, R109 ;  /* 0x00000001836d7824 */ /* 0x000fe200078e026d */
[C---:B------:R-:W-:Y:S04]  /*18c0*/  LEA R46, P0, R2.reuse, c[0x0][0x1c8], 0x1 ;  /* 0x00007200022e7a11 */ /* 0x040fe800078008ff */
[----:B------:R-:W-:Y:S04]  /*18d0*/  IADD3.X R0, R109, R61, RZ, P1, !PT ;  /* 0x0000003d6d007210 */ /* 0x000fe80000ffe4ff */
[----:B------:R-:W-:Y:S01]  /*18e0*/  LEA.HI.X R47, R2, c[0x0][0x1cc], R0, 0x1, P0 ;  /* 0x00007300022f7a11 */ /* 0x000fe200000f0c00 */
[----:B------:R-:W-:Y:S01]  /*18f0*/  BSSY B1, `(.L_x_570) ;  /* 0x0000258000017945 */ /* 0x000fe20003800000 */
[----:B------:R-:W-:-:S05]  /*1900*/  @!P6 BRA `(.L_x_571) ;  /* 0x000024500000e947 */ /* 0x000fca0003800000 */
[-C--:B------:R-:W-:Y:S02]  /*1910*/  IMAD R2, R79, R100.reuse, RZ ;  /* 0x000000644f027224 */ /* 0x080fe400078e02ff */
[-C--:B------:R-:W-:Y:S02]  /*1920*/  IMAD R0, R77, R100.reuse, RZ ;  /* 0x000000644d007224 */ /* 0x080fe400078e02ff */
[----:B------:R-:W-:Y:S02]  /*1930*/  IMAD R3, R100, -0x20, R108 ;  /* 0xffffffe064037824 */ /* 0x000fe400078e026c */
[-C--:B------:R-:W-:Y:S03]  /*1940*/  IMAD.WIDE.U32 R22, R80, R100.reuse, RZ ;  /* 0x0000006450167225 */ /* 0x080fe600078e00ff */
[----:B------:R-:W-:Y:S01]  /*1950*/  IMNMX R3, R3, 0x20, PT ;  /* 0x0000002003037817 */ /* 0x000fe20003800200 */
[----:B------:R-:W-:Y:S04]  /*1960*/  IMAD.WIDE.U32 R20, R78, R100, RZ ;  /* 0x000000644e147225 */ /* 0x000fe800078e00ff */
[C---:B------:R-:W-:Y:S02]  /*1970*/  IMAD R2, R56.reuse, R80, R2 ;  /* 0x0000005038027224 */ /* 0x040fe400078e0202 */
[----:B------:R-:W-:Y:S03]  /*1980*/  IMAD R0, R56, R78, R0 ;  /* 0x0000004e38007224 */ /* 0x000fe600078e0200 */
        /* <DEDUP_REMOVED lines=42> */
.L_x_574:
[----:B------:R-:W-:Y:S05]  /*1c30*/  BSYNC B0 ;  /* 0x0000000000007941 */ /* 0x000fea0003800000 */
.L_x_573:
[----:B------:R-:W-:-:S05]  /*1c40*/  @P4 BRA `(.L_x_575) ;  /* 0x0000222000004947 */ /* 0x000fca0003800000 */
[----:B------:R-:W-:Y:S01]  /*1c50*/  ISETP.GE.AND P0, PT, R16, c[0x0][0x1d4], PT ;  /* 0x0000750010007a0c */ /* 0x000fe20003f06270 */
[----:B-1---5:R-:W-:Y:S01]  /*1c60*/  IMAD.MOV.U32 R4, RZ, RZ, R36 ;  /* 0x000000ffff047224 */ /* 0x022fe200078e0024 */
[----:B------:R-:W-:Y:S01]  /*1c70*/  MOV R0, R39 ;  /* 0x0000002700007202 */ /* 0x000fe20000000f00 */
[----:B------:R-:W-:Y:S01]  /*1c80*/  IMAD.MOV.U32 R3, RZ, RZ, R37 ;  /* 0x000000ffff037224 */ /* 0x000fe200078e0025 */
[----:B------:R-:W-:Y:S01]  /*1c90*/  BSSY B0, `(.L_x_576) ;  /* 0x0000048000007945 */ /* 0x000fe20003800000 */
[----:B------:R-:W-:Y:S03]  /*1ca0*/  IMAD.MOV.U32 R2, RZ, RZ, R38 ;  /* 0x000000ffff027224 */ /* 0x000fe600078e0026 */
[----:B------:R-:W-:Y:S01]  /*1cb0*/  PRMT R34, R3, 0x5410, R4 ;  /* 0x0000541003227816 */ /* 0x000fe20000000004 */
[----:B------:R-:W-:Y:S01]  /*1cc0*/  IMAD.MOV.U32 R4, RZ, RZ, R42 ;  /* 0x000000ffff047224 */ /* 0x000fe200078e002a */
[----:B------:R-:W-:Y:S01]  /*1cd0*/  PRMT R35, R0, 0x5410, R2 ;  /* 0x0000541000237816 */ /* 0x000fe20000000002 */
[----:B------:R-:W-:Y:S01]  /*1ce0*/  IMAD.MOV.U32 R3, RZ, RZ, R43 ;  /* 0x000000ffff037224 */ /* 0x000fe200078e002b */
[----:B------:R-:W-:Y:S01]  /*1cf0*/  MOV R2, R18 ;  /* 0x0000001200027202 */ /* 0x000fe20000000f00 */
[----:B------:R-:W-:Y:S03]  /*1d00*/  IMAD.MOV.U32 R0, RZ, RZ, R19 ;  /* 0x000000ffff007224 */ /* 0x000fe600078e0013 */
[----:B------:R-:W-:Y:S01]  /*1d10*/  PRMT R40, R3, 0x5410, R4 ;  /* 0x0000541003287816 */ /* 0x000fe20000000004 */
[----:B------:R-:W-:Y:S01]  /*1d20*/  IMAD.MOV.U32 R4, RZ, RZ, R24 ;  /* 0x000000ffff047224 */ /* 0x000fe200078e0018 */
[----:B------:R-:W-:Y:S01]  /*1d30*/  PRMT R5, R0, 0x5410, R2 ;  /* 0x0000541000057816 */ /* 0x000fe20000000002 */
[----:B------:R-:W-:Y:S01]  /*1d40*/  IMAD.MOV.U32 R2, RZ, RZ, R26 ;  /* 0x000000ffff027224 */ /* 0x000fe200078e001a */
[----:B------:R-:W-:Y:S02]  /*1d50*/  MOV R3, R25 ;  /* 0x0000001900037202 */ /* 0x000fe40000000f00 */
[----:B------:R-:W-:Y:S02]  /*1d60*/  MOV R0, R27 ;  /* 0x0000001b00007202 */ /* 0x000fe40000000f00 */
[----:B------:R-:W-:Y:S02]  /*1d70*/  PRMT R6, R3, 0x5410, R4 ;  /* 0x0000541003067816 */ /* 0x000fe40000000004 */
[----:B------:R-:W-:Y:S01]  /*1d80*/  PRMT R7, R0, 0x5410, R2 ;  /* 0x0000541000077816 */ /* 0x000fe20000000002 */
[----:B------:R-:W-:-:S05]  /*1d90*/  @P0 BRA `(.L_x_577) ;  /* 0x0000037000000947 */ /* 0x000fca0003800000 */
[----:B------:R-:W-:Y:S01]  /*1da0*/  ISETP.GE.AND P0, PT, R14, c[0x0][0x27c], PT ;  /* 0x00009f000e007a0c */ /* 0x000fe20003f06270 */
[----:B------:R-:W1:Y:S01]  /*1db0*/  LDS.128 R20, [R101+0xc080] ;  /* 0x00c0800065147984 */ /* 0x000e620000000c00 */
[----:B------:R-:W-:Y:S02]  /*1dc0*/  MOV R0, R28 ;  /* 0x0000001c00007202 */ /* 0x000fe40000000f00 */
[----:B------:R-:W-:Y:S02]  /*1dd0*/  MOV R3, R29 ;  /* 0x0000001d00037202 */ /* 0x000fe40000000f00 */
[----:B------:R-:W-:Y:S07]  /*1de0*/  MOV R32, R45 ;  /* 0x0000002d00207202 */ /* 0x000fee0000000f00 */
[--C-:B------:R-:W-:Y:S01]  /*1df0*/  @!P0 SHF.R.U64 R2, R28, 0x10, R29.reuse ;  /* 0x000000101c028819 */ /* 0x100fe2000000121d */
[----:B------:R-:W-:Y:S01]  /*1e00*/  @!P0 HADD2.F32 R0, -RZ, R0.H0_H0 ;  /* 0x20000000ff008230 */ /* 0x000fe20000004100 */
[----:B------:R-:W-:Y:S01]  /*1e10*/  @!P0 SHF.R.U32.HI R4, RZ, 0x10, R29 ;  /* 0x00000010ff048819 */ /* 0x000fe2000001161d */
[----:B------:R-:W-:Y:S01]  /*1e20*/  @!P0 HADD2.F32 R3, -RZ, R3.H0_H0 ;  /* 0x20000003ff038230 */ /* 0x000fe20000004100 */
[----:B------:R-:W-:Y:S01]  /*1e30*/  MOV R29, R44 ;  /* 0x0000002c001d7202 */ /* 0x000fe20000000f00 */
[----:B------:R-:W-:Y:S01]  /*1e40*/  @!P0 HADD2.F32 R2, -RZ, R2.H0_H0 ;  /* 0x20000002ff028230 */ /* 0x000fe20000004100 */
[--C-:B------:R-:W-:Y:S01]  /*1e50*/  @!P0 SHF.R.U64 R31, R44, 0x10, R45.reuse ;  /* 0x000000102c1f8819 */ /* 0x100fe2000000122d */
[----:B------:R-:W-:Y:S01]  /*1e60*/  @!P0 HADD2.F32 R4, -RZ, R4.H0_H0 ;  /* 0x20000004ff048230 */ /* 0x000fe20000004100 */
[----:B------:R-:W-:Y:S01]  /*1e70*/  @!P0 SHF.R.U32.HI R33, RZ, 0x10, R45 ;  /* 0x00000010ff218819 */ /* 0x000fe2000001162d */
[----:B------:R-:W-:Y:S02]  /*1e80*/  @!P0 HADD2.F32 R29, -RZ, R29.H0_H0 ;  /* 0x2000001dff1d8230 */ /* 0x000fe40000004100 */
[----:B------:R-:W-:Y:S02]  /*1e90*/  @!P0 HADD2.F32 R31, -RZ, R31.H0_H0 ;  /* 0x2000001fff1f8230 */ /* 0x000fe40000004100 */
[----:B------:R-:W-:Y:S01]  /*1ea0*/  @!P0 HADD2.F32 R33, -RZ, R33.H0_H0 ;  /* 0x20000021ff218230 */ /* 0x000fe20000004100 */
[----:B-1----:R-:W-:Y:S01]  /*1eb0*/  @!P0 IMAD.MOV.U32 R13, RZ, RZ, R21 ;  /* 0x000000ffff0d8224 */ /* 0x002fe200078e0015 */
[----:B------:R-:W-:Y:S04]  /*1ec0*/  @!P0 MOV R8, R20 ;  /* 0x0000001400088202 */ /* 0x000fe80000000f00 */
[--C-:B------:R-:W-:Y:S02]  /*1ed0*/  @!P0 HADD2.F32 R30, -RZ, R13.reuse.H1_H1 ;  /* 0x3000000dff1e8230 */ /* 0x100fe40000004100 */
        /* <DEDUP_REMOVED lines=21> */
[C---:B------:R-:W-:Y:S01]  /*2030*/  @!P0 FMUL.FTZ R3, R13.reuse, R3 ;  /* 0x000000030d038220 */ /* 0x040fe20000410000 */
        /* <DEDUP_REMOVED lines=13> */
.L_x_577:
[----:B------:R-:W-:Y:S05]  /*2110*/  BSYNC B0 ;  /* 0x0000000000007941 */ /* 0x000fea0003800000 */
.L_x_576:
        /* <DEDUP_REMOVED lines=8> */
[----:B------:R-:W-:Y:S01]  /*21a0*/  @!P0 SHF.R.U64 R0, R26, 0x10, R27 ;  /* 0x000000101a008819 */ /* 0x000fe2000000121b */
[----:B------:R-:W-:Y:S01]  /*21b0*/  @!P0 HADD2.F32 R7, -RZ, R7.H0_H0 ;  /* 0x20000007ff078230 */ /* 0x000fe20000004100 */
[----:B------:R-:W-:Y:S01]  /*21c0*/  @!P0 SHF.R.U64 R29, R42, 0x10, R43 ;  /* 0x000000102a1d8819 */ /* 0x000fe2000000122b */
[----:B------:R-:W-:Y:S01]  /*21d0*/  @!P0 HADD2.F32 R30, -RZ, R40.H0_H0 ;  /* 0x20000028ff1e8230 */ /* 0x000fe20000004100 */
[----:B------:R-:W-:Y:S01]  /*21e0*/  @!P0 SHF.R.U32.HI R26, RZ, 0x10, R27 ;  /* 0x00000010ff1a8819 */ /* 0x000fe2000001161b */
[----:B------:R-:W-:Y:S01]  /*21f0*/  @!P0 HADD2.F32 R8, -RZ, R0.H0_H0 ;  /* 0x20000000ff088230 */ /* 0x000fe20000004100 */
[----:B------:R-:W-:Y:S01]  /*2200*/  @!P0 SHF.R.U32.HI R32, RZ, 0x10, R43 ;  /* 0x00000010ff208819 */ /* 0x000fe2000001162b */
[----:B------:R-:W-:Y:S02]  /*2210*/  @!P0 HADD2.F32 R27, -RZ, R40.H1_H1 ;  /* 0x30000028ff1b8230 */ /* 0x000fe40000004100 */
        /* <DEDUP_REMOVED lines=8> */
[CC--:B------:R-:W-:Y:S02]  /*22a0*/  @!P0 FMUL.FTZ R33, R13.reuse, R4.reuse ;  /* 0x000000040d218220 */ /* 0x0c0fe40000410000 */
[----:B------:R-:W-:Y:S01]  /*22b0*/  @!P0 FMUL.FTZ R0, R2, R4 ;  /* 0x0000000402008220 */ /* 0x000fe20000410000 */
[----:B------:R-:W-:Y:S01]  /*22c0*/  @!P0 HADD2.F32 R4, -RZ, R3.H0_H0 ;  /* 0x20000003ff048230 */ /* 0x000fe20000004100 */
[----:B------:R-:W-:Y:S01]  /*22d0*/  @!P0 FMUL.FTZ R41, R28, R8 ;  /* 0x000000081c298220 */ /* 0x000fe20000410000 */
[----:B------:R-:W-:Y:S01]  /*22e0*/  @!P0 MOV R3, R22 ;  /* 0x0000001600038202 */ /* 0x000fe20000000f00 */
[----:B------:R-:W-:Y:S02]  /*22f0*/  @!P0 FFMA.FTZ R33, R2, R27, -R33 ;  /* 0x0000001b02218223 */ /* 0x000fe40000010821 */
[C---:B------:R-:W-:Y:S02]  /*2300*/  @!P0 FMUL.FTZ R2, R4.reuse, R8 ;  /* 0x0000000804028220 */ /* 0x040fe40000410000 */
[----:B------:R-:W-:Y:S01]  /*2310*/  @!P0 FFMA.FTZ R41, R4, R29, -R41 ;  /* 0x0000001d04298223 */ /* 0x000fe20000010829 */
[----:B------:R-:W-:Y:S01]  /*2320*/  @!P0 MOV R4, R23 ;  /* 0x0000001700048202 */ /* 0x000fe20000000f00 */
[----:B------:R-:W-:Y:S01]  /*2330*/  @!P0 FFMA.FTZ R0, R13, R27, R0 ;  /* 0x0000001b0d008223 */ /* 0x000fe20000010000 */
[--C-:B------:R-:W-:Y:S01]  /*2340*/  @!P0 HADD2.F32 R27, -RZ, R3.reuse.H1_H1 ;  /* 0x30000003ff1b8230 */ /* 0x100fe20000004100 */
[----:B------:R-:W-:Y:S01]  /*2350*/  @!P0 FFMA.FTZ R2, R28, R29, R2 ;  /* 0x0000001d1c028223 */ /* 0x000fe20000010002 */
[----:B------:R-:W-:Y:S02]  /*2360*/  @!P0 HADD2.F32 R13, -RZ, R3.H0_H0 ;  /* 0x20000003ff0d8230 */ /* 0x000fe40000004100 */
[----:B------:R-:W-:Y:S01]  /*2370*/  @!P0 F2FP.PACK_AB R0, R0, R33 ;  /* 0x000000210000823e */ /* 0x000fe200000000ff */
[--C-:B------:R-:W-:Y:S01]  /*2380*/  @!P0 HADD2.F32 R31, -RZ, R4.reuse.H1_H1 ;  /* 0x30000004ff1f8230 */ /* 0x100fe20000004100 */
[----:B------:R-:W-:Y:S01]  /*2390*/  @!P0 F2FP.PACK_AB R2, R2, R41 ;  /* 0x000000290202823e */ /* 0x000fe200000000ff */
[-C--:B------:R-:W-:Y:S01]  /*23a0*/  @!P0 FMUL.FTZ R3, R13, R7.reuse ;  /* 0x000000070d038220 */ /* 0x080fe20000410000 */
[----:B------:R-:W-:Y:S01]  /*23b0*/  @!P0 HADD2.F32 R8, -RZ, R4.H0_H0 ;  /* 0x20000004ff088230 */ /* 0x000fe20000004100 */
[----:B------:R-:W-:Y:S01]  /*23c0*/  @!P0 FMUL.FTZ R4, R27, R7 ;  /* 0x000000071b048220 */ /* 0x000fe20000410000 */
[----:B------:R-:W-:Y:S01]  /*23d0*/  @!P0 MOV R20, R0 ;  /* 0x0000000000148202 */ /* 0x000fe20000000f00 */
[----:B------:R-:W-:Y:S01]  /*23e0*/  @!P0 FMUL.FTZ R40, R31, R26 ;  /* 0x0000001a1f288220 */ /* 0x000fe20000410000 */
[----:B------:R-:W-:Y:S01]  /*23f0*/  @!P0 MOV R21, R2 ;  /* 0x0000000200158202 */ /* 0x000fe20000000f00 */
[----:B------:R-:W-:Y:S02]  /*2400*/  @!P0 FFMA.FTZ R13, R13, R30, -R4 ;  /* 0x0000001e0d0d8223 */ /* 0x000fe40000010804 */
[C---:B------:R-:W-:Y:S02]  /*2410*/  @!P0 FMUL.FTZ R4, R8.reuse, R26 ;  /* 0x0000001a08048220 */ /* 0x040fe40000410000 */
[----:B------:R-:W-:Y:S02]  /*2420*/  @!P0 FFMA.FTZ R3, R27, R30, R3 ;  /* 0x0000001e1b038223 */ /* 0x000fe40000010003 */
[-C--:B------:R-:W-:Y:S02]  /*2430*/  @!P0 FFMA.FTZ R40, R8, R32.reuse, -R40 ;  /* 0x0000002008288223 */ /* 0x080fe40000010828 */
[----:B------:R-:W-:Y:S01]  /*2440*/  @!P0 FFMA.FTZ R4, R31, R32, R4 ;  /* 0x000000201f048223 */ /* 0x000fe20000010004 */
[----:B------:R-:W-:Y:S04]  /*2450*/  @!P0 F2FP.PACK_AB R3, R3, R13 ;  /* 0x0000000d0303823e */ /* 0x000fe800000000ff */
[----:B------:R-:W-:Y:S02]  /*2460*/  @!P0 F2FP.PACK_AB R4, R4, R40 ;  /* 0x000000280404823e */ /* 0x000fe400000000ff */
[----:B------:R-:W-:Y:S02]  /*2470*/  @!P0 MOV R22, R3 ;  /* 0x0000000300168202 */ /* 0x000fe40000000f00 */
[----:B------:R-:W-:Y:S05]  /*2480*/  @!P0 MOV R23, R4 ;  /* 0x0000000400178202 */ /* 0x000fea0000000f00 */
[----:B------:R1:W-:Y:S02]  /*2490*/  STG.E.128 [R46.64+0x80], R20 ;  /* 0x000080142e007986 */ /* 0x0003e4000c101d08 */
.L_x_579:
[----:B------:R-:W-:Y:S05]  /*24a0*/  BSYNC B0 ;  /* 0x0000000000007941 */ /* 0x000fea0003800000 */
.L_x_578:
        /* <DEDUP_REMOVED lines=9> */
[--C-:B------:R-:W-:Y:S01]  /*2540*/  @!P0 HADD2.F32 R13, -RZ, R35.reuse.H1_H1 ;  /* 0x30000023ff0d8230 */ /* 0x100fe20000004100 */
[----:B------:R-:W-:Y:S01]  /*2550*/  @!P0 SHF.R.U64 R26, R38, 0x10, R39 ;  /* 0x00000010261a8819 */ /* 0x000fe20000001227 */
[----:B------:R-:W-:Y:S01]  /*2560*/  @!P0 HADD2.F32 R6, -RZ, R6.H0_H0 ;  /* 0x20000006ff068230 */ /* 0x000fe20000004100 */
[----:B------:R-:W-:Y:S01]  /*2570*/  @!P0 SHF.R.U32.HI R24, RZ, 0x10, R25 ;  /* 0x00000010ff188819 */ /* 0x000fe20000011619 */
        /* <DEDUP_REMOVED lines=11> */
[-C--:B------:R-:W-:Y:S02]  /*2630*/  @!P0 FMUL.FTZ R30, R8, R4.reuse ;  /* 0x00000004081e8220 */ /* 0x080fe40000410000 */
[C---:B------:R-:W-:Y:S01]  /*2640*/  @!P0 FMUL.FTZ R0, R2.reuse, R4 ;  /* 0x0000000402008220 */ /* 0x040fe20000410000 */
[----:B------:R-:W-:Y:S01]  /*2650*/  @!P0 HADD2.F32 R4, -RZ, R3.H0_H0 ;  /* 0x20000003ff048230 */ /* 0x000fe20000004100 */
[C---:B------:R-:W-:Y:S01]  /*2660*/  @!P0 FMUL.FTZ R31, R25.reuse, R7 ;  /* 0x00000007191f8220 */ /* 0x040fe20000410000 */
[----:B------:R-:W-:Y:S01]  /*2670*/  @!P0 MOV R3, R22 ;  /* 0x0000001600038202 */ /* 0x000fe20000000f00 */
[----:B------:R-:W-:Y:S02]  /*2680*/  @!P0 FFMA.FTZ R30, R2, R13, -R30 ;  /* 0x0000000d021e8223 */ /* 0x000fe4000001081e */
[C---:B------:R-:W-:Y:S02]  /*2690*/  @!P0 FMUL.FTZ R2, R4.reuse, R7 ;  /* 0x0000000704028220 */ /* 0x040fe40000410000 */
[-C--:B------:R-:W-:Y:S01]  /*26a0*/  @!P0 FFMA.FTZ R31, R4, R26.reuse, -R31 ;  /* 0x0000001a041f8223 */ /* 0x080fe2000001081f */
        /* <DEDUP_REMOVED lines=14> */
[-C--:B------:R-:W-:Y:S02]  /*2790*/  @!P0 FFMA.FTZ R8, R8, R27.reuse, -R4 ;  /* 0x0000001b08088223 */ /* 0x080fe40000010804 */
[----:B------:R-:W-:Y:S02]  /*27a0*/  @!P0 FMUL.FTZ R4, R7, R24 ;  /* 0x0000001807048220 */ /* 0x000fe40000410000 */
        /* <DEDUP_REMOVED lines=8> */
.L_x_581:
[----:B------:R-:W-:Y:S05]  /*2830*/  BSYNC B0 ;  /* 0x0000000000007941 */ /* 0x000fea0003800000 */
.L_x_580:
[----:B------:R-:W-:Y:S11]  /*2840*/  ISETP.GE.AND P0, PT, R102, c[0x0][0x1d4], PT ;  /* 0x0000750066007a0c */ /* 0x000ff60003f06270 */
[----:B------:R-:W-:Y:S02]  /*2850*/  @!UPT UIADD3 URZ, URZ, URZ, URZ ;  /* 0x0000003f3f3ff290 */ /* 0x000fe4000fffe03f */
[----:B------:R-:W-:-:S05]  /*2860*/  @P0 BRA `(.L_x_575) ;  /* 0x0000160000000947 */ /* 0x000fca0003800000 */
[----:B------:R-:W-:Y:S01]  /*2870*/  ISETP.GE.AND P0, PT, R9, c[0x0][0x27c], PT ;  /* 0x00009f0009007a0c */ /* 0x000fe20003f06270 */
[----:B-1----:R-:W1:Y:S11]  /*2880*/  LDS.128 R20, [R101+0xf080] ;  /* 0x00f0800065147984 */ /* 0x002e760000000c00 */
[----:B------:R-:W-:Y:S01]  /*2890*/  @!UPT UIADD3 URZ, URZ, URZ, URZ ;  /* 0x0000003f3f3ff290 */ /* 0x000fe2000fffe03f */
[--C-:B------:R-:W-:Y:S01]  /*28a0*/  @!P0 HADD2.F32 R4, -RZ, R5.reuse.H1_H1 ;  /* 0x30000005ff048230 */ /* 0x100fe20000004100 */
[--C-:B------:R-:W-:Y:S01]  /*28b0*/  @!P0 SHF.R.U64 R0, R18, 0x10, R19.reuse ;  /* 0x0000001012008819 */ /* 0x100fe20000001213 */
[----:B------:R-:W-:Y:S01]  /*28c0*/  @!P0 HADD2.F32 R8, -RZ, R34.H1_H1 ;  /* 0x30000022ff088230 */ /* 0x000fe20000004100 */
        /* <DEDUP_REMOVED lines=45> */
[----:B------:R1:W-:Y:S01]  /*2ba0*/  STG.E.128 [R46.64+0x180], R20 ;  /* 0x000180142e007986 */ /* 0x0003e2000c101d08 */
[----:B------:R-:W-:-:S05]  /*2bb0*/  BRA `(.L_x_575) ;  /* 0x000012b000007947 */ /* 0x000fca0003800000 */
.L_x_572:
        /* <DEDUP_REMOVED lines=19> */
[C---:B------:R-:W-:Y:S01]  /*2cf0*/  LEA R20, P1, R3.reuse, c[0x0][0x270], 0x1 ;  /* 0x00009c0003147a11 */ /* 0x040fe200078208ff */
[----:B------:R-:W-:Y:S01]  /*2d00*/  CS2R R26, SRZ ;  /* 0x00000000001a7805 */ /* 0x000fe2000001ff00 */
[C---:B------:R-:W-:Y:S01]  /*2d10*/  LEA R18, P0, R8.reuse, c[0x0][0x288], 0x1 ;  /* 0x0000a20008127a11 */ /* 0x040fe200078008ff */
[----:B------:R-:W-:Y:S01]  /*2d20*/  CS2R R24, SRZ ;  /* 0x0000000000187805 */ /* 0x000fe2000001ff00 */
[----:B------:R-:W-:Y:S02]  /*2d30*/  LEA.HI.X R21, R3, c[0x0][0x274], R2, 0x1, P1 ;  /* 0x00009d0003157a11 */ /* 0x000fe400008f0c02 */
[----:B------:R-:W-:Y:S03]  /*2d40*/  LEA.HI.X R19, R8, c[0x0][0x28c], R0, 0x1, P0 ;  /* 0x0000a30008137a11 */ /* 0x000fe600000f0c00 */
[----:B------:R1:W5:Y:S04]  /*2d50*/  @!P3 LDG.E.128 R28, [R20.64] ;  /* 0x00000008141cb981 */ /* 0x000368000c1e1d00 */
[----:B------:R1:W5:Y:S04]  /*2d60*/  @!P2 LDG.E.128 R44, [R20.64+0x80] ;  /* 0x00008008142ca981 */ /* 0x000368000c1e1d00 */
[----:B------:R1:W5:Y:S04]  /*2d70*/  @!P3 LDG.E.128 R4, [R18.64] ;  /* 0x000000081204b981 */ /* 0x000368000c1e1d00 */
[----:B------:R1:W5:Y:S02]  /*2d80*/  @!P2 LDG.E.128 R24, [R18.64+0x80] ;  /* 0x000080081218a981 */ /* 0x000364000c1e1d00 */
.L_x_583:
[----:B------:R-:W-:Y:S05]  /*2d90*/  BSYNC B0 ;  /* 0x0000000000007941 */ /* 0x000fea0003800000 */
.L_x_582:
[----:B------:R-:W-:Y:S04]  /*2da0*/  IADD3 R130, P0, R128, R130, RZ ;  /* 0x0000008280827210 */ /* 0x000fe80007f1e0ff */
[----:B------:R-:W-:Y:S01]  /*2db0*/  IADD3.X R109, R109, R76, RZ, P0, !PT ;  /* 0x0000004c6d6d7210 */ /* 0x000fe200007fe4ff */
[----:B------:R-:W-:-:S05]  /*2dc0*/  @P4 BRA `(.L_x_575) ;  /* 0x000010a000004947 */ /* 0x000fca0003800000 */
[----:B------:R-:W-:Y:S01]  /*2dd0*/  ISETP.GE.AND P0, PT, R16, c[0x0][0x1d4], PT ;  /* 0x0000750010007a0c */ /* 0x000fe20003f06270 */
[----:B-----5:R-:W-:Y:S01]  /*2de0*/  IMAD.MOV.U32 R8, RZ, RZ, R46 ;  /* 0x000000ffff087224 */ /* 0x020fe200078e002e */
        /* <DEDUP_REMOVED lines=11> */
[----:B-1----:R-:W-:Y:S01]  /*2ea0*/  PRMT R18, R2, 0x5410, R0 ;  /* 0x0000541002127816 */ /* 0x002fe20000000000 */
[----:B------:R-:W-:-:S05]  /*2eb0*/  @P0 BRA `(.L_x_585) ;  /* 0x0000076000000947 */ /* 0x000fca0003800000 */
[----:B------:R-:W-:Y:S01]  /*2ec0*/  IMAD.MOV.U32 R0, RZ, RZ, R5 ;  /* 0x000000ffff007224 */ /* 0x000fe200078e0005 */
[----:B------:R-:W-:Y:S01]  /*2ed0*/  ISETP.GE.AND P0, PT, R16, c[0x0][0x27c], PT ;  /* 0x00009f0010007a0c */ /* 0x000fe20003f06270 */
[----:B------:R-:W1:Y:S01]  /*2ee0*/  LDS.128 R20, [R91+0xc080] ;  /* 0x00c080005b147984 */ /* 0x000e620000000c00 */
[----:B------:R-:W-:Y:S01]  /*2ef0*/  ISETP.GE.AND P1, PT, R93, c[0x0][0x1d4], PT ;  /* 0x000075005d007a0c */ /* 0x000fe20003f26270 */
[----:B------:R-:W-:Y:S01]  /*2f00*/  IMAD.MOV.U32 R35, RZ, RZ, R29 ;  /* 0x000000ffff237224 */ /* 0x000fe200078e001d */
[----:B------:R-:W-:Y:S01]  /*2f10*/  IADD3 R19, P3, P2, R124, R130, R95 ;  /* 0x000000827c137210 */ /* 0x000fe20007a7e05f */
[----:B------:R-:W-:Y:S01]  /*2f20*/  IMAD.MOV.U32 R41, RZ, RZ, R31 ;  /* 0x000000ffff297224 */ /* 0x000fe200078e001f */
[----:B------:R-:W-:Y:S01]  /*2f30*/  MOV R33, R28 ;  /* 0x0000001c00217202 */ /* 0x000fe20000000f00 */
[----:B------:R-:W-:Y:S01]  /*2f40*/  IMAD.MOV.U32 R8, RZ, RZ, R7 ;  /* 0x000000ffff087224 */ /* 0x000fe200078e0007 */
[C---:B------:R-:W-:Y:S01]  /*2f50*/  LEA R136, P4, R19.reuse, c[0x0][0x1c8], 0x1 ;  /* 0x0000720013887a11 */ /* 0x040fe200078808ff */
[----:B------:R-:W2:Y:S01]  /*2f60*/  LDS.128 R48, [R90+0xc080] ;  /* 0x00c080005a307984 */ /* 0x000ea20000000c00 */
[----:B------:R-:W-:Y:S02]  /*2f70*/  MOV R3, R4 ;  /* 0x0000000400037202 */ /* 0x000fe40000000f00 */
[----:B------:R-:W-:Y:S01]  /*2f80*/  MOV R37, R30 ;  /* 0x0000001e00257202 */ /* 0x000fe20000000f00 */
[----:B------:R-:W-:Y:S01]  /*2f90*/  @!P0 HADD2.F32 R33, -RZ, R33.H0_H0 ;  /* 0x20000021ff218230 */ /* 0x000fe20000004100 */
[----:B------:R-:W-:Y:S01]  /*2fa0*/  @!P0 SHF.R.U64 R36, R28, 0x10, R29 ;  /* 0x000000101c248819 */ /* 0x000fe2000000121d */
[----:B------:R-:W-:Y:S01]  /*2fb0*/  @!P0 HADD2.F32 R35, -RZ, R35.H0_H0 ;  /* 0x20000023ff238230 */ /* 0x000fe20000004100 */
[-C--:B------:R-:W-:Y:S01]  /*2fc0*/  IADD3.X R28, R70, R109.reuse, R86, P3, P2 ;  /* 0x0000006d461c7210 */ /* 0x080fe20001fe4456 */
[----:B------:R-:W-:Y:S01]  /*2fd0*/  @!P0 HADD2.F32 R37, -RZ, R37.H0_H0 ;  /* 0x20000025ff258230 */ /* 0x000fe20000004100 */
[----:B------:R-:W-:Y:S01]  /*2fe0*/  @!P1 IADD3 R32, P3, P2, R124, R130, R93 ;  /* 0x000000827c209210 */ /* 0x000fe20007a7e05d */
[----:B------:R-:W-:Y:S01]  /*2ff0*/  @!P0 HADD2.F32 R41, -RZ, R41.H0_H0 ;  /* 0x20000029ff298230 */ /* 0x000fe20000004100 */
[----:B------:R-:W-:Y:S02]  /*3000*/  LEA.HI.X R137, R19, c[0x0][0x1cc], R28, 0x1, P4 ;  /* 0x0000730013897a11 */ /* 0x000fe400020f0c1c */
[----:B------:R-:W-:Y:S02]  /*3010*/  @!P0 SHF.R.U32.HI R38, RZ, 0x10, R29 ;  /* 0x00000010ff268819 */ /* 0x000fe4000001161d */
[----:B------:R-:W-:Y:S02]  /*3020*/  @!P1 IADD3.X R29, R70, R109, R84, P3, P2 ;  /* 0x0000006d461d9210 */ /* 0x000fe40001fe4454 */
[----:B------:R-:W-:Y:S02]  /*3030*/  @!P1 LEA R134, P2, R32, c[0x0][0x1c8], 0x1 ;  /* 0x0000720020869a11 */ /* 0x000fe400078408ff */
[----:B------:R-:W-:Y:S02]  /*3040*/  @!P0 SHF.R.U64 R4, R4, 0x10, R5 ;  /* 0x0000001004048819 */ /* 0x000fe40000001205 */
[----:B------:R-:W-:Y:S02]  /*3050*/  @!P1 LEA.HI.X R135, R32, c[0x0][0x1cc], R29, 0x1, P2 ;  /* 0x0000730020879a11 */ /* 0x000fe400010f0c1d */
[--C-:B------:R-:W-:Y:S01]  /*3060*/  @!P0 SHF.R.U64 R39, R30, 0x10, R31.reuse ;  /* 0x000000101e278819 */ /* 0x100fe2000000121f */
[----:B------:R-:W-:Y:S01]  /*3070*/  @!P0 HADD2.F32 R30, -RZ, R3.H0_H0 ;  /* 0x20000003ff1e8230 */ /* 0x000fe20000004100 */
[----:B------:R-:W-:Y:S01]  /*3080*/  @!P0 SHF.R.U32.HI R43, RZ, 0x10, R31 ;  /* 0x00000010ff2b8819 */ /* 0x000fe2000001161f */
[----:B------:R-:W-:Y:S01]  /*3090*/  @!P0 HADD2.F32 R3, -RZ, R0.H0_H0 ;  /* 0x20000000ff038230 */ /* 0x000fe20000004100 */
[----:B------:R-:W-:Y:S01]  /*30a0*/  @!P0 SHF.R.U32.HI R2, RZ, 0x10, R5 ;  /* 0x00000010ff028819 */ /* 0x000fe20000011605 */
[----:B------:R-:W-:Y:S01]  /*30b0*/  @!P0 HADD2.F32 R39, -RZ, R39.H0_H0 ;  /* 0x20000027ff278230 */ /* 0x000fe20000004100 */
[----:B------:R-:W-:Y:S01]  /*30c0*/  MOV R5, R6 ;  /* 0x0000000600057202 */ /* 0x000fe20000000f00 */
[----:B------:R-:W-:Y:S01]  /*30d0*/  @!P0 HADD2.F32 R43, -RZ, R43.H0_H0 ;  /* 0x2000002bff2b8230 */ /* 0x000fe20000004100 */
[--C-:B------:R-:W-:Y:S01]  /*30e0*/  @!P0 SHF.R.U64 R6, R6, 0x10, R7.reuse ;  /* 0x0000001006068819 */ /* 0x100fe20000001207 */
[----:B-1----:R-:W-:Y:S01]  /*30f0*/  @!P0 IMAD.MOV.U32 R19, RZ, RZ, R20 ;  /* 0x000000ffff138224 */ /* 0x002fe200078e0014 */
[----:B------:R-:W-:Y:S01]  /*3100*/  @!P0 MOV R29, R21 ;  /* 0x00000015001d8202 */ /* 0x000fe20000000f00 */
[----:B------:R-:W-:Y:S01]  /*3110*/  @!P0 HADD2.F32 R2, -RZ, R2.H0_H0 ;  /* 0x20000002ff028230 */ /* 0x000fe20000004100 */
[----:B------:R-:W-:Y:S01]  /*3120*/  @!P0 SHF.R.U32.HI R7, RZ, 0x10, R7 ;  /* 0x00000010ff078819 */ /* 0x000fe20000011607 */
[----:B------:R-:W-:Y:S02]  /*3130*/  @!P0 HADD2.F32 R6, -RZ, R6.H0_H0 ;  /* 0x20000006ff068230 */ /* 0x000fe40000004100 */
[--C-:B------:R-:W-:Y:S01]  /*3140*/  @!P0 HADD2.F32 R31, -RZ, R19.reuse.H0_H0 ;  /* 0x20000013ff1f8230 */ /* 0x100fe20000004100 */
[----:B--2---:R-:W-:Y:S01]  /*3150*/  @!P0 MOV R40, R48 ;  /* 0x0000003000288202 */ /* 0x004fe20000000f00 */
[----:B------:R-:W-:Y:S01]  /*3160*/  @!P0 HADD2.F32 R19, -RZ, R19.H1_H1 ;  /* 0x30000013ff138230 */ /* 0x000fe20000004100 */
[----:B------:R-:W-:Y:S02]  /*3170*/  @!P0 MOV R42, R49 ;  /* 0x00000031002a8202 */ /* 0x000fe40000000f00 */
[CC--:B------:R-:W-:Y:S01]  /*3180*/  @!P0 FMUL.FTZ R0, R31.reuse, R30.reuse ;  /* 0x0000001e1f008220 */ /* 0x0c0fe20000410000 */
[--C-:B------:R-:W-:Y:S02]  /*3190*/  @!P0 HADD2.F32 R28, -RZ, R29.reuse.H0_H0 ;  /* 0x2000001dff1c8230 */ /* 0x100fe40000004100 */
[----:B------:R-:W-:Y:S02]  /*31a0*/  @!P0 HADD2.F32 R32, -RZ, R40.H0_H0 ;  /* 0x20000028ff208230 */ /* 0x000fe40000004100 */
[----:B------:R-:W-:Y:S02]  /*31b0*/  @!P0 HADD2.F32 R34, -RZ, R42.H0_H0 ;  /* 0x2000002aff228230 */ /* 0x000fe40000004100 */
[----:B------:R-:W-:Y:S01]  /*31c0*/  @!P0 HADD2.F32 R29, -RZ, R29.H1_H1 ;  /* 0x3000001dff1d8230 */ /* 0x000fe20000004100 */
[----:B------:R-:W-:Y:S01]  /*31d0*/  @!P0 FMUL.FTZ R131, R32, R30 ;  /* 0x0000001e20838220 */ /* 0x000fe20000410000 */
[----:B------:R-:W-:Y:S01]  /*31e0*/  @!P0 HADD2.F32 R30, -RZ, R40.H1_H1 ;  /* 0x30000028ff1e8230 */ /* 0x000fe20000004100 */
[----:B------:R-:W-:Y:S01]  /*31f0*/  @!P0 FMUL.FTZ R132, R34, R3 ;  /* 0x0000000322848220 */ /* 0x000fe20000410000 */
[----:B------:R-:W-:Y:S01]  /*3200*/  @!P0 HADD2.F32 R5, -RZ, R5.H0_H0 ;  /* 0x20000005ff058230 */ /* 0x000fe20000004100 */
[-C--:B------:R-:W-:Y:S01]  /*3210*/  @!P0 FFMA.FTZ R0, R32, R33.reuse, R0 ;  /* 0x0000002120008223 */ /* 0x080fe20000010000 */
[----:B------:R-:W-:Y:S01]  /*3220*/  @!P0 HADD2.F32 R32, -RZ, R42.H1_H1 ;  /* 0x3000002aff208230 */ /* 0x000fe20000004100 */
[----:B------:R-:W-:Y:S01]  /*3230*/  @!P0 FFMA.FTZ R131, R31, R33, -R131 ;  /* 0x000000211f838223 */ /* 0x000fe20000010883 */
[----:B------:R-:W-:Y:S01]  /*3240*/  @!P0 HADD2.F32 R33, -RZ, R38.H0_H0 ;  /* 0x20000026ff218230 */ /* 0x000fe20000004100 */
[C---:B------:R-:W-:Y:S01]  /*3250*/  @!P0 FMUL.FTZ R3, R28.reuse, R3 ;  /* 0x000000031c038220 */ /* 0x040fe20000410000 */
[----:B------:R-:W-:Y:S01]  /*3260*/  @!P0 HADD2.F32 R31, -RZ, R36.H0_H0 ;  /* 0x20000024ff1f8230 */ /* 0x000fe20000004100 */
[----:B------:R-:W-:Y:S01]  /*3270*/  @!P0 FFMA.FTZ R132, R28, R35, -R132 ;  /* 0x000000231c848223 */ /* 0x000fe20000010884 */
[----:B------:R-:W-:Y:S01]  /*3280*/  @!P0 HADD2.F32 R28, -RZ, R4.H0_H0 ;  /* 0x20000004ff1c8230 */ /* 0x000fe20000004100 */
[-C--:B------:R-:W-:Y:S02]  /*3290*/  @!P0 FMUL.FTZ R133, R32, R2.reuse ;  /* 0x0000000220858220 */ /* 0x080fe40000410000 */
[C---:B------:R-:W-:Y:S02]  /*32a0*/  @!P0 FMUL.FTZ R4, R29.reuse, R2 ;  /* 0x000000021d048220 */ /* 0x040fe40000410000 */
[CC--:B------:R-:W-:Y:S02]  /*32b0*/  @!P0 FMUL.FTZ R138, R30.reuse, R28.reuse ;  /* 0x0000001c1e8a8220 */ /* 0x0c0fe40000410000 */
[----:B------:R-:W-:Y:S02]  /*32c0*/  @!P0 FFMA.FTZ R133, R29, R33, -R133 ;  /* 0x000000211d858223 */ /* 0x000fe40000010885 */
[----:B------:R-:W-:Y:S02]  /*32d0*/  @!P0 IMAD.MOV.U32 R29, RZ, RZ, R50 ;  /* 0x000000ffff1d8224 */ /* 0x000fe400078e0032 */
[----:B------:R-:W-:Y:S01]  /*32e0*/  @!P0 FMUL.FTZ R2, R19, R28 ;  /* 0x0000001c13028220 */ /* 0x000fe20000410000 */
[----:B------:R-:W-:Y:S01]  /*32f0*/  @!P0 F2FP.PACK_AB R132, R133, R132 ;  /* 0x000000848584823e */ /* 0x000fe200000000ff */
[-C--:B------:R-:W-:Y:S01]  /*3300*/  @!P0 FFMA.FTZ R138, R19, R31.reuse, -R138 ;  /* 0x0000001f138a8223 */ /* 0x080fe2000001088a */
[----:B------:R-:W-:Y:S01]  /*3310*/  @!P0 MOV R19, R22 ;  /* 0x0000001600138202 */ /* 0x000fe20000000f00 */
[----:B------:R-:W-:Y:S01]  /*3320*/  @!P0 FFMA.FTZ R2, R30, R31, R2 ;  /* 0x0000001f1e028223 */ /* 0x000fe20000010002 */
[--C-:B------:R-:W-:Y:S01]  /*3330*/  @!P0 HADD2.F32 R38, -RZ, R29.reuse.H1_H1 ;  /* 0x3000001dff268230 */ /* 0x100fe20000004100 */
[----:B------:R-:W-:Y:S01]  /*3340*/  @!P0 FFMA.FTZ R3, R34, R35, R3 ;  /* 0x0000002322038223 */ /* 0x000fe20000010003 */
[----:B------:R-:W-:Y:S01]  /*3350*/  @!P0 HADD2.F32 R36, -RZ, R29.H0_H0 ;  /* 0x2000001dff248230 */ /* 0x000fe20000004100 */
[----:B------:R-:W-:Y:S01]  /*3360*/  @!P0 FFMA.FTZ R4, R32, R33, R4 ;  /* 0x0000002120048223 */ /* 0x000fe20000010004 */
[--C-:B------:R-:W-:Y:S01]  /*3370*/  @!P0 HADD2.F32 R28, -RZ, R19.reuse.H0_H0 ;  /* 0x20000013ff1c8230 */ /* 0x100fe20000004100 */
[----:B------:R-:W-:Y:S01]  /*3380*/  @!P0 FMUL.FTZ R140, R38, R6 ;  /* 0x00000006268c8220 */ /* 0x000fe20000410000 */
[----:B------:R-:W-:Y:S01]  /*3390*/  @!P0 HADD2.F32 R19, -RZ, R19.H1_H1 ;  /* 0x30000013ff138230 */ /* 0x000fe20000004100 */
[----:B------:R-:W-:Y:S01]  /*33a0*/  @!P0 FMUL.FTZ R139, R36, R5 ;  /* 0x00000005248b8220 */ /* 0x000fe20000410000 */
[----:B------:R-:W-:Y:S01]  /*33b0*/  @!P0 MOV R29, R51 ;  /* 0x00000033001d8202 */ /* 0x000fe20000000f00 */
[----:B------:R-:W-:Y:S01]  /*33c0*/  @!P0 FMUL.FTZ R5, R28, R5 ;  /* 0x000000051c058220 */ /* 0x000fe20000410000 */
[----:B------:R-:W-:Y:S01]  /*33d0*/  @!P0 MOV R21, R132 ;  /* 0x0000008400158202 */ /* 0x000fe20000000f00 */
[C---:B------:R-:W-:Y:S01]  /*33e0*/  @!P0 FMUL.FTZ R6, R19.reuse, R6 ;  /* 0x0000000613068220 */ /* 0x040fe20000410000 */
[----:B------:R-:W-:Y:S01]  /*33f0*/  @!P0 F2FP.PACK_AB R131, R138, R131 ;  /* 0x000000838a83823e */ /* 0x000fe200000000ff */
[----:B------:R-:W-:Y:S01]  /*3400*/  @!P0 FFMA.FTZ R140, R19, R39, -R140 ;  /* 0x00000027138c8223 */ /* 0x000fe2000001088c */
[----:B------:R-:W-:Y:S01]  /*3410*/  @!P0 F2FP.PACK_AB R3, R4, R3 ;  /* 0x000000030403823e */ /* 0x000fe200000000ff */
[----:B------:R-:W-:Y:S01]  /*3420*/  @!P0 IMAD.MOV.U32 R19, RZ, RZ, R23 ;  /* 0x000000ffff138224 */ /* 0x000fe200078e0017 */
[----:B------:R-:W-:Y:S01]  /*3430*/  @!P0 MOV R20, R131 ;  /* 0x0000008300148202 */ /* 0x000fe20000000f00 */
[-C--:B------:R-:W-:Y:S01]  /*3440*/  @!P0 FFMA.FTZ R139, R28, R37.reuse, -R139 ;  /* 0x000000251c8b8223 */ /* 0x080fe2000001088b */
[--C-:B------:R-:W-:Y:S01]  /*3450*/  @!P0 HADD2.F32 R40, -RZ, R29.reuse.H0_H0 ;  /* 0x2000001dff288230 */ /* 0x100fe20000004100 */
[----:B------:R-:W-:Y:S01]  /*3460*/  @!P0 FFMA.FTZ R5, R36, R37, R5 ;  /* 0x0000002524058223 */ /* 0x000fe20000010005 */
[----:B------:R-:W-:Y:S01]  /*3470*/  @!P0 HADD2.F32 R42, -RZ, R29.H1_H1 ;  /* 0x3000001dff2a8230 */ /* 0x000fe20000004100 */
[----:B------:R-:W-:Y:S01]  /*3480*/  @!P0 FFMA.FTZ R6, R38, R39, R6 ;  /* 0x0000002726068223 */ /* 0x000fe20000010006 */
[----:B------:R-:W-:Y:S01]  /*3490*/  @!P0 HADD2.F32 R28, -RZ, R8.H0_H0 ;  /* 0x20000008ff1c8230 */ /* 0x000fe20000004100 */
[----:B------:R-:W-:Y:S01]  /*34a0*/  @!P0 IMAD.MOV.U32 R49, RZ, RZ, R3 ;  /* 0x000000ffff318224 */ /* 0x000fe200078e0003 */
[----:B------:R-:W-:Y:S01]  /*34b0*/  @!P0 F2FP.PACK_AB R139, R140, R139 ;  /* 0x0000008b8c8b823e */ /* 0x000fe200000000ff */
[----:B------:R-:W-:Y:S01]  /*34c0*/  @!P0 HADD2.F32 R8, -RZ, R7.H0_H0 ;  /* 0x20000007ff088230 */ /* 0x000fe20000004100 */
[----:B------:R-:W-:Y:S01]  /*34d0*/  @!P0 F2FP.PACK_AB R0, R2, R0 ;  /* 0x000000000200823e */ /* 0x000fe200000000ff */
[----:B------:R-:W-:Y:S01]  /*34e0*/  @!P0 FMUL.FTZ R142, R40, R28 ;  /* 0x0000001c288e8220 */ /* 0x000fe20000410000 */
[--C-:B------:R-:W-:Y:S01]  /*34f0*/  @!P0 HADD2.F32 R29, -RZ, R19.reuse.H0_H0 ;  /* 0x20000013ff1d8230 */ /* 0x100fe20000004100 */
[----:B------:R-:W-:Y:S01]  /*3500*/  @!P0 IMAD.MOV.U32 R22, RZ, RZ, R139 ;  /* 0x000000ffff168224 */ /* 0x000fe200078e008b */
[----:B------:R-:W-:Y:S01]  /*3510*/  @!P0 HADD2.F32 R19, -RZ, R19.H1_H1 ;  /* 0x30000013ff138230 */ /* 0x000fe20000004100 */
[----:B------:R-:W-:Y:S01]  /*3520*/  @!P0 FMUL.FTZ R141, R42, R8 ;  /* 0x000000082a8d8220 */ /* 0x000fe20000410000 */
[----:B------:R-:W-:Y:S01]  /*3530*/  @!P0 F2FP.PACK_AB R5, R6, R5 ;  /* 0x000000050605823e */ /* 0x000fe200000000ff */
[----:B------:R-:W-:Y:S01]  /*3540*/  @!P0 FFMA.FTZ R142, R29, R41, -R142 ;  /* 0x000000291d8e8223 */ /* 0x000fe2000001088e */
[----:B------:R-:W-:Y:S01]  /*3550*/  @!P0 MOV R48, R0 ;  /* 0x0000000000308202 */ /* 0x000fe20000000f00 */
[----:B------:R-:W-:Y:S01]  /*3560*/  @!P0 FFMA.FTZ R141, R19, R43, -R141 ;  /* 0x0000002b138d8223 */ /* 0x000fe2000001088d */
[----:B------:R-:W-:Y:S01]  /*3570*/  @!P0 MOV R50, R5 ;  /* 0x0000000500328202 */ /* 0x000fe20000000f00 */
[----:B------:R-:W-:Y:S02]  /*3580*/  @!P0 FMUL.FTZ R7, R29, R28 ;  /* 0x0000001c1d078220 */ /* 0x000fe40000410000 */
[----:B------:R-:W-:Y:S01]  /*3590*/  @!P0 FMUL.FTZ R8, R19, R8 ;  /* 0x0000000813088220 */ /* 0x000fe20000410000 */
[----:B------:R-:W-:Y:S01]  /*35a0*/  @!P0 F2FP.PACK_AB R141, R141, R142 ;  /* 0x0000008e8d8d823e */ /* 0x000fe200000000ff */
[----:B------:R-:W-:Y:S02]  /*35b0*/  @!P0 FFMA.FTZ R7, R40, R41, R7 ;  /* 0x0000002928078223 */ /* 0x000fe40000010007 */
[----:B------:R-:W-:Y:S01]  /*35c0*/  @!P0 FFMA.FTZ R8, R42, R43, R8 ;  /* 0x0000002b2a088223 */ /* 0x000fe20000010008 */
[----:B------:R-:W-:Y:S04]  /*35d0*/  @!P0 MOV R23, R141 ;  /* 0x0000008d00178202 */ /* 0x000fe80000000f00 */
[----:B------:R-:W-:Y:S01]  /*35e0*/  @!P0 F2FP.PACK_AB R7, R8, R7 ;  /* 0x000000070807823e */ /* 0x000fe200000000ff */
[----:B------:R1:W-:Y:S03]  /*35f0*/  STG.E.128 [R136.64], R20 ;  /* 0x0000001488007986 */ /* 0x0003e6000c101d08 */
[----:B------:R-:W-:Y:S05]  /*3600*/  @!P0 MOV R51, R7 ;  /* 0x0000000700338202 */ /* 0x000fea0000000f00 */
[----:B------:R1:W-:Y:S02]  /*3610*/  @!P1 STG.E.128 [R134.64], R48 ;  /* 0x0000003086009986 */ /* 0x0003e4000c101d08 */
.L_x_585:
[----:B------:R-:W-:Y:S05]  /*3620*/  BSYNC B0 ;  /* 0x0000000000007941 */ /* 0x000fea0003800000 */
.L_x_584:
[----:B------:R-:W-:Y:S11]  /*3630*/  ISETP.GE.AND P0, PT, R11, c[0x0][0x1d4], PT ;  /* 0x000075000b007a0c */ /* 0x000ff60003f06270 */
[----:B------:R-:W-:Y:S02]  /*3640*/  @!UPT UIADD3 URZ, URZ, URZ, URZ ;  /* 0x0000003f3f3ff290 */ /* 0x000fe4000fffe03f */
[----:B------:R-:W-:-:S05]  /*3650*/  @P0 BRA `(.L_x_575) ;  /* 0x0000081000000947 */ /* 0x000fca0003800000 */
[----:B-1----:R-:W-:Y:S01]  /*3660*/  LDS.128 R48, [R88+0xc080] ;  /* 0x00c0800058307984 */ /* 0x002fe20000000c00 */
[----:B------:R-:W-:Y:S02]  /*3670*/  ISETP.GE.AND P0, PT, R11, c[0x0][0x27c], PT ;  /* 0x00009f000b007a0c */ /* 0x000fe40003f06270 */
[----:B------:R-:W-:Y:S04]  /*3680*/  IADD3 R7, P2, P1, R124, R130, R94 ;  /* 0x000000827c077210 */ /* 0x000fe8000795e05e */
[----:B------:R-:W-:Y:S01]  /*3690*/  IADD3.X R19, R70, R109, R85, P2, P1 ;  /* 0x0000006d46137210 */ /* 0x000fe200017e2455 */
[----:B------:R-:W1:Y:S06]  /*36a0*/  LDS.128 R20, [R89+0xc080] ;  /* 0x00c0800059147984 */ /* 0x000e6c0000000c00 */
[--C-:B------:R-:W-:Y:S01]  /*36b0*/  @!P0 SHF.R.U64 R37, R46, 0x10, R47.reuse ;  /* 0x000000102e258819 */ /* 0x100fe2000000122f */
[--C-:B------:R-:W-:Y:S01]  /*36c0*/  @!P0 HADD2.F32 R32, -RZ, R53.reuse.H1_H1 ;  /* 0x30000035ff208230 */ /* 0x100fe20000004100 */
[C---:B------:R-:W-:Y:S01]  /*36d0*/  LEA R46, P1, R7.reuse, c[0x0][0x1c8], 0x1 ;  /* 0x00007200072e7a11 */ /* 0x040fe200078208ff */
[----:B------:R-:W-:Y:S01]  /*36e0*/  @!P0 HADD2.F32 R28, -RZ, R53.H0_H0 ;  /* 0x20000035ff1c8230 */ /* 0x000fe20000004100 */
[----:B------:R-:W-:Y:S01]  /*36f0*/  @!P0 SHF.R.U32.HI R41, RZ, 0x10, R47 ;  /* 0x00000010ff298819 */ /* 0x000fe2000001162f */
[--C-:B------:R-:W-:Y:S01]  /*3700*/  @!P0 HADD2.F32 R39, -RZ, R52.reuse.H1_H1 ;  /* 0x30000034ff278230 */ /* 0x100fe20000004100 */
[----:B------:R-:W-:Y:S01]  /*3710*/  LEA.HI.X R47, R7, c[0x0][0x1cc], R19, 0x1, P1 ;  /* 0x00007300072f7a11 */ /* 0x000fe200008f0c13 */
[----:B------:R-:W-:Y:S01]  /*3720*/  @!P0 HADD2.F32 R35, -RZ, R52.H0_H0 ;  /* 0x20000034ff238230 */ /* 0x000fe20000004100 */
[--C-:B------:R-:W-:Y:S01]  /*3730*/  @!P0 SHF.R.U64 R0, R24, 0x10, R25.reuse ;  /* 0x0000001018008819 */ /* 0x100fe20000001219 */
[----:B------:R-:W-:Y:S01]  /*3740*/  @!P0 HADD2.F32 R41, -RZ, R41.H0_H0 ;  /* 0x20000029ff298230 */ /* 0x000fe20000004100 */
[----:B------:R-:W-:Y:S01]  /*3750*/  @!P0 SHF.R.U32.HI R4, RZ, 0x10, R25 ;  /* 0x00000010ff048819 */ /* 0x000fe20000011619 */
[----:B------:R-:W-:Y:S01]  /*3760*/  @!P0 HADD2.F32 R37, -RZ, R37.H0_H0 ;  /* 0x20000025ff258230 */ /* 0x000fe20000004100 */
[--C-:B------:R-:W-:Y:S01]  /*3770*/  @!P0 SHF.R.U32.HI R5, RZ, 0x10, R27.reuse ;  /* 0x00000010ff058819 */ /* 0x100fe2000001161b */
[--C-:B------:R-:W-:Y:S01]  /*3780*/  @!P0 HADD2.F32 R3, -RZ, R18.reuse.H1_H1 ;  /* 0x30000012ff038230 */ /* 0x100fe20000004100 */
[----:B------:R-:W-:Y:S01]  /*3790*/  @!P0 SHF.R.U64 R6, R26, 0x10, R27 ;  /* 0x000000101a068819 */ /* 0x000fe2000000121b */
[----:B------:R-:W-:Y:S01]  /*37a0*/  @!P0 HADD2.F32 R18, -RZ, R18.H0_H0 ;  /* 0x20000012ff128230 */ /* 0x000fe20000004100 */
[--C-:B------:R-:W-:Y:S01]  /*37b0*/  @!P0 SHF.R.U64 R30, R44, 0x10, R45.reuse ;  /* 0x000000102c1e8819 */ /* 0x100fe2000000122d */
[----:B------:R-:W-:Y:S01]  /*37c0*/  @!P0 HADD2.F32 R4, -RZ, R4.H0_H0 ;  /* 0x20000004ff048230 */ /* 0x000fe20000004100 */
[----:B------:R-:W-:Y:S01]  /*37d0*/  @!P0 SHF.R.U32.HI R33, RZ, 0x10, R45 ;  /* 0x00000010ff218819 */ /* 0x000fe2000001162d */
[----:B------:R-:W-:Y:S01]  /*37e0*/  @!P0 HADD2.F32 R6, -RZ, R6.H0_H0 ;  /* 0x20000006ff068230 */ /* 0x000fe20000004100 */
[----:B------:R-:W-:Y:S01]  /*37f0*/  ISETP.GE.AND P1, PT, R92, c[0x0][0x1d4], PT ;  /* 0x000075005c007a0c */ /* 0x000fe20003f26270 */
[----:B------:R-:W-:Y:S02]  /*3800*/  @!P0 HADD2.F32 R30, -RZ, R30.H0_H0 ;  /* 0x2000001eff1e8230 */ /* 0x000fe40000004100 */
[----:B------:R-:W-:Y:S01]  /*3810*/  @!P0 HADD2.F32 R33, -RZ, R33.H0_H0 ;  /* 0x20000021ff218230 */ /* 0x000fe20000004100 */
[----:B-1----:R-:W-:Y:S01]  /*3820*/  @!P0 IMAD.MOV.U32 R25, RZ, RZ, R23 ;  /* 0x000000ffff198224 */ /* 0x002fe200078e0017 */
[----:B------:R-:W-:Y:S02]  /*3830*/  @!P0 MOV R34, R49 ;  /* 0x0000003100228202 */ /* 0x000fe40000000f00 */
[----:B------:R-:W-:Y:S02]  /*3840*/  @!P0 MOV R8, R21 ;  /* 0x0000001500088202 */ /* 0x000fe40000000f00 */
[----:B------:R-:W-:Y:S01]  /*3850*/  @!P0 MOV R7, R20 ;  /* 0x0000001400078202 */ /* 0x000fe20000000f00 */
[----:B------:R-:W-:Y:S01]  /*3860*/  @!P0 HADD2.F32 R24, -RZ, R25.H0_H0 ;  /* 0x20000019ff188230 */ /* 0x000fe20000004100 */
[----:B------:R-:W-:Y:S01]  /*3870*/  @!P0 MOV R19, R48 ;  /* 0x0000003000138202 */ /* 0x000fe20000000f00 */
[--C-:B------:R-:W-:Y:S01]  /*3880*/  @!P0 HADD2.F32 R2, -RZ, R8.reuse.H0_H0 ;  /* 0x20000008ff028230 */ /* 0x100fe20000004100 */
[----:B------:R-:W-:Y:S01]  /*3890*/  @!P0 MOV R40, R51 ;  /* 0x0000003300288202 */ /* 0x000fe20000000f00 */
[----:B------:R-:W-:Y:S01]  /*38a0*/  @!P0 HADD2.F32 R26, -RZ, R8.H1_H1 ;  /* 0x30000008ff1a8230 */ /* 0x000fe20000004100 */
[----:B------:R-:W-:Y:S01]  /*38b0*/  @!P0 MOV R36, R50 ;  /* 0x0000003200248202 */ /* 0x000fe20000000f00 */
[--C-:B------:R-:W-:Y:S02]  /*38c0*/  @!P0 HADD2.F32 R27, -RZ, R19.reuse.H0_H0 ;  /* 0x20000013ff1b8230 */ /* 0x100fe40000004100 */
[----:B------:R-:W-:Y:S02]  /*38d0*/  @!P0 HADD2.F32 R29, -RZ, R19.H1_H1 ;  /* 0x30000013ff1d8230 */ /* 0x000fe40000004100 */
[--C-:B------:R-:W-:Y:S01]  /*38e0*/  @!P0 HADD2.F32 R19, -RZ, R7.reuse.H0_H0 ;  /* 0x20000007ff138230 */ /* 0x100fe20000004100 */
[----:B------:R-:W-:Y:S01]  /*38f0*/  @!P0 FMUL.FTZ R43, R27, R18 ;  /* 0x000000121b2b8220 */ /* 0x000fe20000410000 */
[----:B------:R-:W-:Y:S02]  /*3900*/  @!P0 HADD2.F32 R7, -RZ, R7.H1_H1 ;  /* 0x30000007ff078230 */ /* 0x000fe40000004100 */
[----:B------:R-:W-:Y:S01]  /*3910*/  @!P0 HADD2.F32 R8, -RZ, R25.H1_H1 ;  /* 0x30000019ff088230 */ /* 0x000fe20000004100 */
[----:B------:R-:W-:Y:S01]  /*3920*/  @!P0 FFMA.FTZ R43, R19, R28, -R43 ;  /* 0x0000001c132b8223 */ /* 0x000fe2000001082b */
[--C-:B------:R-:W-:Y:S02]  /*3930*/  @!P0 HADD2.F32 R31, -RZ, R34.reuse.H0_H0 ;  /* 0x20000022ff1f8230 */ /* 0x100fe40000004100 */
[----:B------:R-:W-:Y:S02]  /*3940*/  @!P0 HADD2.F32 R25, -RZ, R34.H1_H1 ;  /* 0x30000022ff198230 */ /* 0x000fe40000004100 */
[--C-:B------:R-:W-:Y:S01]  /*3950*/  @!P0 HADD2.F32 R38, -RZ, R40.reuse.H0_H0 ;  /* 0x20000028ff268230 */ /* 0x100fe20000004100 */
[-C--:B------:R-:W-:Y:S01]  /*3960*/  @!P0 FMUL.FTZ R42, R31, R3.reuse ;  /* 0x000000031f2a8220 */ /* 0x080fe20000410000 */
[----:B------:R-:W-:Y:S01]  /*3970*/  @!P0 HADD2.F32 R40, -RZ, R40.H1_H1 ;  /* 0x30000028ff288230 */ /* 0x000fe20000004100 */
[C---:B------:R-:W-:Y:S01]  /*3980*/  @!P0 FMUL.FTZ R3, R2.reuse, R3 ;  /* 0x0000000302038220 */ /* 0x040fe20000410000 */
[----:B------:R-:W-:Y:S01]  /*3990*/  @!P0 HADD2.F32 R34, -RZ, R36.H0_H0 ;  /* 0x20000024ff228230 */ /* 0x000fe20000004100 */
[----:B------:R-:W-:Y:S01]  /*39a0*/  @!P0 FFMA.FTZ R42, R2, R32, -R42 ;  /* 0x00000020022a8223 */ /* 0x000fe2000001082a */
[----:B------:R-:W-:Y:S01]  /*39b0*/  @!P0 HADD2.F32 R2, -RZ, R0.H0_H0 ;  /* 0x20000000ff028230 */ /* 0x000fe20000004100 */
[----:B------:R-:W-:Y:S01]  /*39c0*/  @!P0 FMUL.FTZ R0, R19, R18 ;  /* 0x0000001213008220 */ /* 0x000fe20000410000 */
[----:B------:R-:W-:Y:S01]  /*39d0*/  @!P0 MOV R19, R22 ;  /* 0x0000001600138202 */ /* 0x000fe20000000f00 */
[----:B------:R-:W-:Y:S01]  /*39e0*/  @!P0 FMUL.FTZ R132, R25, R4 ;  /* 0x0000000419848220 */ /* 0x000fe20000410000 */
[--C-:B------:R-:W-:Y:S01]  /*39f0*/  @!P0 HADD2.F32 R18, -RZ, R13.reuse.H1_H1 ;  /* 0x3000000dff128230 */ /* 0x100fe20000004100 */
[-C--:B------:R-:W-:Y:S01]  /*3a00*/  @!P0 FMUL.FTZ R44, R29, R2.reuse ;  /* 0x000000021d2c8220 */ /* 0x080fe20000410000 */
[----:B------:R-:W-:Y:S01]  /*3a10*/  @!P0 HADD2.F32 R36, -RZ, R36.H1_H1 ;  /* 0x30000024ff248230 */ /* 0x000fe20000004100 */
[C---:B------:R-:W-:Y:S02]  /*3a20*/  @!P0 FMUL.FTZ R2, R7.reuse, R2 ;  /* 0x0000000207028220 */ /* 0x040fe40000410000 */
[----:B------:R-:W-:Y:S01]  /*3a30*/  @!P0 FFMA.FTZ R44, R7, R30, -R44 ;  /* 0x0000001e072c8223 */ /* 0x000fe2000001082c */
[----:B------:R-:W-:Y:S01]  /*3a40*/  @!P0 HADD2.F32 R7, -RZ, R13.H0_H0 ;  /* 0x2000000dff078230 */ /* 0x000fe20000004100 */
[----:B------:R-:W-:Y:S01]  /*3a50*/  @!P0 FMUL.FTZ R131, R34, R18 ;  /* 0x0000001222838220 */ /* 0x000fe20000410000 */
[----:B------:R-:W-:Y:S01]  /*3a60*/  @!P0 HADD2.F32 R13, -RZ, R5.H0_H0 ;  /* 0x20000005ff0d8230 */ /* 0x000fe20000004100 */
[----:B------:R-:W-:Y:S01]  /*3a70*/  @!P0 FMUL.FTZ R53, R36, R6 ;  /* 0x0000000624358220 */ /* 0x000fe20000410000 */
[----:B------:R-:W-:Y:S01]  /*3a80*/  @!P0 F2FP.PACK_AB R43, R44, R43 ;  /* 0x0000002b2c2b823e */ /* 0x000fe200000000ff */
[----:B------:R-:W-:Y:S01]  /*3a90*/  @!P0 FMUL.FTZ R52, R38, R7 ;  /* 0x0000000726348220 */ /* 0x000fe20000410000 */
[--C-:B------:R-:W-:Y:S01]  /*3aa0*/  @!P0 HADD2.F32 R5, -RZ, R19.reuse.H0_H0 ;  /* 0x20000013ff058230 */ /* 0x100fe20000004100 */
[----:B------:R-:W-:Y:S01]  /*3ab0*/  @!P0 FMUL.FTZ R45, R40, R13 ;  /* 0x0000000d282d8220 */ /* 0x000fe20000410000 */
[----:B------:R-:W-:Y:S01]  /*3ac0*/  @!P0 HADD2.F32 R19, -RZ, R19.H1_H1 ;  /* 0x30000013ff138230 */ /* 0x000fe20000004100 */
[----:B------:R-:W-:Y:S02]  /*3ad0*/  @!P0 FFMA.FTZ R132, R26, R33, -R132 ;  /* 0x000000211a848223 */ /* 0x000fe40000010884 */
[----:B------:R-:W-:Y:S02]  /*3ae0*/  @!P0 FFMA.FTZ R52, R24, R39, -R52 ;  /* 0x0000002718348223 */ /* 0x000fe40000010834 */
[----:B------:R-:W-:Y:S01]  /*3af0*/  @!P0 FFMA.FTZ R45, R8, R41, -R45 ;  /* 0x00000029082d8223 */ /* 0x000fe2000001082d */
[----:B------:R-:W-:Y:S01]  /*3b00*/  @!P0 F2FP.PACK_AB R42, R132, R42 ;  /* 0x0000002a842a823e */ /* 0x000fe200000000ff */
[----:B------:R-:W-:Y:S02]  /*3b10*/  @!P0 FFMA.FTZ R131, R5, R35, -R131 ;  /* 0x0000002305838223 */ /* 0x000fe40000010883 */
[----:B------:R-:W-:Y:S01]  /*3b20*/  @!P0 FFMA.FTZ R53, R19, R37, -R53 ;  /* 0x0000002513358223 */ /* 0x000fe20000010835 */
[----:B------:R-:W-:Y:S01]  /*3b30*/  @!P0 F2FP.PACK_AB R45, R45, R52 ;  /* 0x000000342d2d823e */ /* 0x000fe200000000ff */
[----:B------:R-:W-:Y:S01]  /*3b40*/  @!P0 IMAD.MOV.U32 R20, RZ, RZ, R43 ;  /* 0x000000ffff148224 */ /* 0x000fe200078e002b */
[----:B------:R-:W-:Y:S01]  /*3b50*/  @!P0 MOV R21, R42 ;  /* 0x0000002a00158202 */ /* 0x000fe20000000f00 */
[----:B------:R-:W-:Y:S01]  /*3b60*/  @!P0 FFMA.FTZ R0, R27, R28, R0 ;  /* 0x0000001c1b008223 */ /* 0x000fe20000010000 */
[----:B------:R-:W-:Y:S01]  /*3b70*/  @!P0 F2FP.PACK_AB R53, R53, R131 ;  /* 0x000000833535823e */ /* 0x000fe200000000ff */
[----:B------:R-:W-:Y:S01]  /*3b80*/  @!P0 FMUL.FTZ R4, R26, R4 ;  /* 0x000000041a048220 */ /* 0x000fe20000410000 */
[----:B------:R-:W-:Y:S01]  /*3b90*/  @!P0 MOV R23, R45 ;  /* 0x0000002d00178202 */ /* 0x000fe20000000f00 */
[----:B------:R-:W-:Y:S01]  /*3ba0*/  @!P0 FFMA.FTZ R2, R29, R30, R2 ;  /* 0x0000001e1d028223 */ /* 0x000fe20000010002 */
[----:B------:R-:W-:Y:S01]  /*3bb0*/  @!P0 MOV R22, R53 ;  /* 0x0000003500168202 */ /* 0x000fe20000000f00 */
[----:B------:R-:W-:Y:S02]  /*3bc0*/  @!P0 FMUL.FTZ R5, R5, R18 ;  /* 0x0000001205058220 */ /* 0x000fe40000410000 */
[----:B------:R-:W-:Y:S01]  /*3bd0*/  @!P0 FFMA.FTZ R3, R31, R32, R3 ;  /* 0x000000201f038223 */ /* 0x000fe20000010003 */
[----:B------:R-:W-:Y:S01]  /*3be0*/  @!P0 F2FP.PACK_AB R0, R2, R0 ;  /* 0x000000000200823e */ /* 0x000fe200000000ff */
[----:B------:R-:W-:Y:S01]  /*3bf0*/  @!P0 FMUL.FTZ R6, R19, R6 ;  /* 0x0000000613068220 */ /* 0x000fe20000410000 */
[----:B------:R1:W-:Y:S01]  /*3c00*/  STG.E.128 [R46.64], R20 ;  /* 0x000000142e007986 */ /* 0x0003e2000c101d08 */
[----:B------:R-:W-:Y:S02]  /*3c10*/  @!P0 FFMA.FTZ R4, R25, R33, R4 ;  /* 0x0000002119048223 */ /* 0x000fe40000010004 */
[----:B------:R-:W-:Y:S02]  /*3c20*/  @!P0 FMUL.FTZ R7, R24, R7 ;  /* 0x0000000718078220 */ /* 0x000fe40000410000 */
[----:B------:R-:W-:Y:S01]  /*3c30*/  @!P0 FFMA.FTZ R5, R34, R35, R5 ;  /* 0x0000002322058223 */ /* 0x000fe20000010005 */
[----:B------:R-:W-:Y:S01]  /*3c40*/  @!P0 F2FP.PACK_AB R3, R4, R3 ;  /* 0x000000030403823e */ /* 0x000fe200000000ff */
[----:B------:R-:W-:Y:S02]  /*3c50*/  @!P0 FMUL.FTZ R8, R8, R13 ;  /* 0x0000000d08088220 */ /* 0x000fe40000410000 */
[----:B------:R-:W-:Y:S01]  /*3c60*/  @!P0 FFMA.FTZ R6, R36, R37, R6 ;  /* 0x0000002524068223 */ /* 0x000fe20000010006 */
[----:B------:R-:W-:Y:S01]  /*3c70*/  @!P0 MOV R49, R3 ;  /* 0x0000000300318202 */ /* 0x000fe20000000f00 */
[----:B------:R-:W-:Y:S02]  /*3c80*/  @!P0 FFMA.FTZ R7, R38, R39, R7 ;  /* 0x0000002726078223 */ /* 0x000fe40000010007 */
[----:B------:R-:W-:Y:S01]  /*3c90*/  @!P0 FFMA.FTZ R8, R40, R41, R8 ;  /* 0x0000002928088223 */ /* 0x000fe20000010008 */
[----:B------:R-:W-:Y:S01]  /*3ca0*/  @!P0 F2FP.PACK_AB R5, R6, R5 ;  /* 0x000000050605823e */ /* 0x000fe200000000ff */
[----:B------:R-:W-:Y:S03]  /*3cb0*/  @!P0 IMAD.MOV.U32 R48, RZ, RZ, R0 ;  /* 0x000000ffff308224 */ /* 0x000fe600078e0000 */
[----:B------:R-:W-:Y:S02]  /*3cc0*/  @!P0 F2FP.PACK_AB R7, R8, R7 ;  /* 0x000000070807823e */ /* 0x000fe400000000ff */
[----:B------:R-:W-:Y:S02]  /*3cd0*/  @!P0 MOV R50, R5 ;  /* 0x0000000500328202 */ /* 0x000fe40000000f00 */
        /* <DEDUP_REMOVED lines=8> */
.L_x_571:
[----:B------:R-:W-:Y:S05]  /*3d60*/  IMAD R0, R100, -0x20, R108 ;  /* 0xffffffe064007824 */ /* 0x000fea00078e026c */
        /* <DEDUP_REMOVED lines=16> */
.L_x_575:
[----:B------:R-:W-:Y:S05]  /*3e70*/  BSYNC B1 ;  /* 0x0000000000017941 */ /* 0x000fea0003800000 */
.L_x_570:
[----:B------:R-:W-:Y:S01]  /*3e80*/  IMAD.SHL.U32 R0, R100, 0x20, RZ ;  /* 0x0000002064007824 */ /* 0x000fe200078e00ff */
[----:B------:R-:W-:Y:S03]  /*3e90*/  BSSY B0, `(.L_x_586) ;  /* 0x0000035000007945 */ /* 0x000fe60003800000 */
[--C-:B--2---:R-:W-:Y:S02]  /*3ea0*/  IMAD.IADD R2, R67, 0x1, -R0.reuse ;  /* 0x0000000143027824 */ /* 0x104fe400078e0a00 */
[----:B------:R-:W-:Y:S03]  /*3eb0*/  IMAD.IADD R0, R108, 0x1, -R0 ;  /* 0x000000016c007824 */ /* 0x000fe600078e0a00 */
[----:B------:R-:W-:Y:S02]  /*3ec0*/  ISETP.GE.AND P0, PT, R2, 0x1, PT ;  /* 0x000000010200780c */ /* 0x000fe40003f06270 */
[----:B------:R-:W-:Y:S11]  /*3ed0*/  IMNMX R0, R0, 0x20, PT ;  /* 0x0000002000007817 */ /* 0x000ff60003800200 */
[C---:B------:R-:W-:Y:S01]  /*3ee0*/  @P0 LEA R3, P1, R100.reuse, R69, 0x5 ;  /* 0x0000004564030211 */ /* 0x040fe200078228ff */
[----:B-1---5:R-:W-:Y:S01]  /*3ef0*/  @P0 IMAD.MOV.U32 R4, RZ, RZ, R120 ;  /* 0x000000ffff040224 */ /* 0x022fe200078e0078 */
[----:B------:R-:W-:Y:S01]  /*3f00*/  @P0 ISETP.NE.U32.AND P4, PT, R99, RZ, PT ;  /* 0x000000ff6300020c */ /* 0x000fe20003f85070 */
[----:B------:R-:W-:Y:S01]  /*3f10*/  @P0 IMAD.MOV.U32 R5, RZ, RZ, R66 ;  /* 0x000000ffff050224 */ /* 0x000fe200078e0042 */
[----:B------:R-:W-:Y:S02]  /*3f20*/  @P0 LEA.HI.X R2, R100, R68, R56, 0x5, P1 ;  /* 0x0000004464020211 */ /* 0x000fe400008f2c38 */
[----:B------:R-:W-:Y:S01]  /*3f30*/  @P0 ISETP.NE.U32.AND P3, PT, R98, RZ, PT ;  /* 0x000000ff6200020c */ /* 0x000fe20003f65070 */
[----:B------:R-:W-:Y:S01]  /*3f40*/  @P0 IMAD.WIDE.U32 R4, R3, c[0x0][0x258], R4 ;  /* 0x0000960003040a25 */ /* 0x000fe200078e0004 */
[----:B------:R-:W-:Y:S03]  /*3f50*/  @P0 ISETP.NE.U32.AND P2, PT, R97, RZ, PT ;  /* 0x000000ff6100020c */ /* 0x000fe60003f45070 */
        /* <DEDUP_REMOVED lines=21> */
[----:B------:R-:W-:Y:S01]  /*40b0*/  IMAD.MOV.U32 R19, RZ, RZ, R63 ;  /* 0x000000ffff137224 */ /* 0x000fe200078e003f */
[----:B------:R-:W-:Y:S02]  /*40c0*/  ISETP.GE.AND P1, PT, R103, c[0x0][0x1d4], PT ;  /* 0x0000750067007a0c */ /* 0x000fe40003f26270 */
        /* <DEDUP_REMOVED lines=17> */
.L_x_587:
[----:B-1----:R-:W-:Y:S05]  /*41e0*/  BSYNC B0 ;  /* 0x0000000000007941 */ /* 0x002fea0003800000 */
.L_x_586:
[C---:B------:R-:W-:Y:S02]  /*41f0*/  ISETP.GT.AND P0, PT, R100.reuse, R71, PT ;  /* 0x000000476400720c */ /* 0x040fe40003f04270 */
[----:B------:R-:W-:Y:S11]  /*4200*/  IADD3 R100, R100, -0x1, RZ ;  /* 0xffffffff64647810 */ /* 0x000ff60007ffe0ff */
[----:B------:R-:W-:Y:S01]  /*4210*/  @P0 SHF.R.S32.HI R2, RZ, 0x1f, R100 ;  /* 0x0000001fff020819 */ /* 0x000fe20000011464 */
[----:B------:R-:W-:Y:S01]  /*4220*/  @P0 IMAD R0, R74, R100, RZ ;  /* 0x000000644a000224 */ /* 0x000fe200078e02ff */
[----:B------:R-:W-:Y:S01]  /*4230*/  @P0 ISETP.NE.U32.AND P4, PT, R99, RZ, PT ;  /* 0x000000ff6300020c */ /* 0x000fe20003f85070 */
[----:B------:R-:W-:Y:S01]  /*4240*/  @P0 IMAD.MOV.U32 R4, RZ, RZ, R122 ;  /* 0x000000ffff040224 */ /* 0x000fe200078e007a */
[----:B------:R-:W-:Y:S01]  /*4250*/  @P0 ISETP.NE.U32.AND P3, PT, R98, RZ, PT ;  /* 0x000000ff6200020c */ /* 0x000fe20003f65070 */
[----:B------:R-:W-:Y:S01]  /*4260*/  @P0 IMAD.MOV.U32 R5, RZ, RZ, R127 ;  /* 0x000000ffff050224 */ /* 0x000fe200078e007f */
[----:B------:R-:W-:Y:S01]  /*4270*/  @P0 ISETP.NE.U32.AND P2, PT, R97, RZ, PT ;  /* 0x000000ff6100020c */ /* 0x000fe20003f45070 */
[-C--:B------:R-:W-:Y:S02]  /*4280*/  @P0 IMAD R0, R2, R75.reuse, R0 ;  /* 0x0000004b02000224 */ /* 0x080fe400078e0200 */
[----:B------:R-:W-:Y:S04]  /*4290*/  @P0 IMAD.WIDE.U32 R4, R100, R75, R4 ;  /* 0x0000004b64040225 */ /* 0x000fe800078e0004 */
[----:B------:R-:W-:Y:S01]  /*42a0*/  @P0 IMAD.IADD R0, R5, 0x1, R0 ;  /* 0x0000000105000824 */ /* 0x000fe200078e0200 */
[C---:B------:R-:W-:Y:S04]  /*42b0*/  @P0 LEA R2, P1, R4.reuse, c[0x0][0x220], 0x1 ;  /* 0x0000880004020a11 */ /* 0x040fe800078208ff */
        /* <DEDUP_REMOVED lines=12> */
.L_x_567:
[----:B------:R-:W-:Y:S01]  /*4380*/  ISETP.NE.AND P1, PT, R226, 0x1, PT ;  /* 0x00000001e200780c */ /* 0x000fe20003f25270 */
[----:B-1----:R-:W-:Y:S01]  /*4390*/  IMAD.MOV.U32 R3, RZ, RZ, RZ ;  /* 0x000000ffff037224 */ /* 0x002fe200078e00ff */
[----:B------:R-:W-:Y:S01]  /*43a0*/  LOP3.LUT R0, R0, 0xffffffbf, RZ, 0xc0, !PT ;  /* 0xffffffbf00007812 */ /* 0x000fe200078ec0ff */
[----:B------:R-:W-:Y:S01]  /*43b0*/  IMAD.MOV.U32 R130, RZ, RZ, RZ ;  /* 0x000000ffff827224 */ /* 0x000fe200078e00ff */
[----:B------:R-:W-:Y:S01]  /*43c0*/  IADD3 R2, R149, 0x7f, RZ ;  /* 0x0000007f95027810 */ /* 0x000fe20007ffe0ff */
[----:B------:R-:W-:Y:S01]  /*43d0*/  CS2R R4, SRZ ;  /* 0x0000000000047805 */ /* 0x000fe2000001ff00 */
[----:B------:R-:W-:Y:S01]  /*43e0*/  PLOP3.LUT P2, PT, PT, PT, PT, 0x80, 0x0 ;  /* 0x000000000000781c */ /* 0x000fe20003f4f070 */
[----:B------:R-:W-:Y:S01]  /*43f0*/  IMAD.MOV.U32 R128, RZ, RZ, RZ ;  /* 0x000000ffff807224 */ /* 0x000fe200078e00ff */
[----:B------:R-:W-:Y:S01]  /*4400*/  CS2R R126, SRZ ;  /* 0x00000000007e7805 */ /* 0x000fe2000001ff00 */
[----:B------:R-:W-:Y:S01]  /*4410*/  CS2R R124, SRZ ;  /* 0x00000000007c7805 */ /* 0x000fe2000001ff00 */
[----:B------:R-:W-:Y:S01]  /*4420*/  CS2R R122, SRZ ;  /* 0x00000000007a7805 */ /* 0x000fe2000001ff00 */
[----:B------:R-:W-:Y:S01]  /*4430*/  CS2R R120, SRZ ;  /* 0x0000000000787805 */ /* 0x000fe2000001ff00 */
[----:B------:R-:W-:Y:S01]  /*4440*/  CS2R R118, SRZ ;  /* 0x0000000000767805 */ /* 0x000fe2000001ff00 */
[----:B------:R-:W-:Y:S01]  /*4450*/  @P1 LOP3.LUT R0, R0, 0x40, RZ, 0xfc, !PT ;  /* 0x0000004000001812 */ /* 0x000fe200078efcff */
[----:B------:R-:W-:Y:S01]  /*4460*/  CS2R R116, SRZ ;  /* 0x0000000000747805 */ /* 0x000fe2000001ff00 */
[----:B------:R-:W-:Y:S01]  /*4470*/  CS2R R114, SRZ ;  /* 0x0000000000727805 */ /* 0x000fe2000001ff00 */
[----:B------:R-:W-:Y:S01]  /*4480*/  @P1 IMAD.HI.U32 R0, R2, c[0x0][0x2c8], RZ ;  /* 0x0000b20002001a27 */ /* 0x000fe200078e00ff */
[----:B------:R-:W-:Y:S01]  /*4490*/  CS2R R112, SRZ ;  /* 0x0000000000707805 */ /* 0x000fe2000001ff00 */
[----:B------:R-:W-:Y:S01]  /*44a0*/  CS2R R110, SRZ ;  /* 0x00000000006e7805 */ /* 0x000fe2000001ff00 */
[----:B------:R-:W-:Y:S01]  /*44b0*/  CS2R R108, SRZ ;  /* 0x00000000006c7805 */ /* 0x000fe2000001ff00 */
[----:B------:R-:W-:Y:S01]  /*44c0*/  CS2R R102, SRZ ;  /* 0x0000000000667805 */ /* 0x000fe2000001ff00 */
[----:B------:R-:W-:Y:S01]  /*44d0*/  @P1 SHF.R.U32.HI R2, RZ, c[0x0][0x2cc], R0 ;  /* 0x0000b300ff021a19 */ /* 0x000fe20000011600 */
[----:B------:R-:W-:Y:S01]  /*44e0*/  CS2R R100, SRZ ;  /* 0x0000000000647805 */ /* 0x000fe2000001ff00 */
[----:B------:R-:W-:Y:S01]  /*44f0*/  CS2R R98, SRZ ;  /* 0x0000000000627805 */ /* 0x000fe2000001ff00 */
[----:B------:R-:W-:Y:S01]  /*4500*/  CS2R R96, SRZ ;  /* 0x0000000000607805 */ /* 0x000fe2000001ff00 */
[----:B------:R-:W-:Y:S01]  /*4510*/  CS2R R94, SRZ ;  /* 0x00000000005e7805 */ /* 0x000fe2000001ff00 */
[----:B------:R-:W-:Y:S01]  /*4520*/  IMAD.IADD R2, R72, 0x1, R2 ;  /* 0x0000000148027824 */ /* 0x000fe200078e0202 */
[----:B------:R-:W-:Y:S01]  /*4530*/  CS2R R92, SRZ ;  /* 0x00000000005c7805 */ /* 0x000fe2000001ff00 */
[----:B------:R-:W-:Y:S01]  /*4540*/  CS2R R90, SRZ ;  /* 0x00000000005a7805 */ /* 0x000fe2000001ff00 */
[----:B------:R-:W-:Y:S01]  /*4550*/  CS2R R88, SRZ ;  /* 0x0000000000587805 */ /* 0x000fe2000001ff00 */
[----:B------:R-:W-:Y:S01]  /*4560*/  CS2R R8, SRZ ;  /* 0x0000000000087805 */ /* 0x000fe2000001ff00 */
[----:B------:R-:W-:Y:S01]  /*4570*/  SHF.R.S32.HI R0, RZ, 0x1f, R2 ;  /* 0x0000001fff007819 */ /* 0x000fe20000011402 */
[----:B------:R-:W-:Y:S01]  /*4580*/  IMAD.MOV.U32 R86, RZ, RZ, RZ ;  /* 0x000000ffff567224 */ /* 0x000fe200078e00ff */
[----:B------:R-:W-:Y:S01]  /*4590*/  CS2R R84, SRZ ;  /* 0x0000000000547805 */ /* 0x000fe2000001ff00 */
[----:B------:R-:W-:Y:S01]  /*45a0*/  CS2R R82, SRZ ;  /* 0x0000000000527805 */ /* 0x000fe2000001ff00 */
[----:B------:R-:W-:Y:S01]  /*45b0*/  LEA.HI R0, R0, R2, RZ, 0x5 ;  /* 0x0000000200007211 */ /* 0x000fe200078f28ff */
[----:B------:R-:W-:Y:S01]  /*45c0*/  IMAD.IADD R2, R105, 0x1, R106 ;  /* 0x0000000169027824 */ /* 0x000fe200078e026a */
[----:B------:R-:W-:Y:S01]  /*45d0*/  CS2R R80, SRZ ;  /* 0x0000000000507805 */ /* 0x000fe2000001ff00 */
[----:B------:R-:W-:Y:S01]  /*45e0*/  IMAD.MOV.U32 R106, RZ, RZ, RZ ;  /* 0x000000ffff6a7224 */ /* 0x000fe200078e00ff */
[----:B------:R-:W-:Y:S01]  /*45f0*/  SHF.R.S32.HI R6, RZ, 0x5, R0 ;  /* 0x00000005ff067819 */ /* 0x000fe20000011400 */
[----:B------:R-:W-:Y:S01]  /*4600*/  CS2R R104, SRZ ;  /* 0x0000000000687805 */ /* 0x000fe2000001ff00 */
[----:B------:R-:W-:Y:S01]  /*4610*/  CS2R R78, SRZ ;  /* 0x00000000004e7805 */ /* 0x000fe2000001ff00 */
[----:B------:R-:W-:Y:S01]  /*4620*/  CS2R R76, SRZ ;  /* 0x00000000004c7805 */ /* 0x000fe2000001ff00 */
[----:B------:R-:W-:Y:S01]  /*4630*/  IMNMX R6, R73, R6, PT ;  /* 0x0000000649067217 */ /* 0x000fe20003800200 */
[----:B------:R-:W-:Y:S01]  /*4640*/  CS2R R74, SRZ ;  /* 0x00000000004a7805 */ /* 0x000fe2000001ff00 */
[----:B------:R-:W-:Y:S01]  /*4650*/  CS2R R72, SRZ ;  /* 0x0000000000487805 */ /* 0x000fe2000001ff00 */
[----:B------:R-:W-:Y:S01]  /*4660*/  CS2R R70, SRZ ;  /* 0x0000000000467805 */ /* 0x000fe2000001ff00 */
[----:B------:R-:W-:Y:S01]  /*4670*/  ISETP.GE.AND P0, PT, R6, 0x1, PT ;  /* 0x000000010600780c */ /* 0x000fe20003f06270 */
        /* <DEDUP_REMOVED lines=39> */
[----:B------:R1:W2:Y:S01]  /*48f0*/  @P2 LDG.E R4, [R4.64] ;  /* 0x0000000804042981 */ /* 0x0002a2000c1e1900 */
[----:B------:R-:W-:Y:S01]  /*4900*/  SHF.R.S32.HI R0, RZ, 0x1f, R107 ;  /* 0x0000001fff007819 */ /* 0x000fe2000001146b */
[----:B------:R-:W-:Y:S01]  /*4910*/  IMAD.WIDE.U32 R16, R107, c[0x0][0x178], RZ ;  /* 0x00005e006b107a25 */ /* 0x000fe200078e00ff */
[----:B------:R-:W-:Y:S01]  /*4920*/  SHF.R.S32.HI R52, RZ, 0x1f, R54 ;  /* 0x0000001fff347819 */ /* 0x000fe20000011436 */
[----:B------:R-:W-:Y:S01]  /*4930*/  BSSY B0, `(.L_x_590) ;  /* 0x00000bf000007945 */ /* 0x000fe20003800000 */
[----:B------:R-:W-:Y:S01]  /*4940*/  ISETP.NE.U32.AND P0, PT, RZ, c[0x0][0x348], PT ;  /* 0x0000d200ff007a0c */ /* 0x000fe20003f05070 */
[----:B------:R-:W-:Y:S01]  /*4950*/  IMAD R0, R0, c[0x0][0x178], RZ ;  /* 0x00005e0000007a24 */ /* 0x000fe200078e02ff */
[----:B------:R-:W-:Y:S01]  /*4960*/  LEA.HI R48, R52, R54, RZ, 0x3 ;  /* 0x0000003634307211 */ /* 0x000fe200078f18ff */
[----:B------:R-:W-:Y:S01]  /*4970*/  IMAD R3, R87, c[0x0][0x1b8], RZ ;  /* 0x00006e0057037a24 */ /* 0x000fe200078e02ff */
[----:B------:R-:W-:Y:S01]  /*4980*/  SHF.R.S32.HI R10, RZ, 0x1f, R216 ;  /* 0x0000001fff0a7819 */ /* 0x000fe200000114d8 */
[----:B------:R-:W-:Y:S01]  /*4990*/  IMAD R107, R107, c[0x0][0x17c], R0 ;  /* 0x00005f006b6b7a24 */ /* 0x000fe200078e0200 */
[----:B------:R-:W-:Y:S01]  /*49a0*/  LOP3.LUT R0, R48, 0xfffffff8, RZ, 0xc0, !PT ;  /* 0xfffffff830007812 */ /* 0x000fe200078ec0ff */
[----:B------:R-:W-:Y:S01]  /*49b0*/  IMAD R3, R215, c[0x0][0x1bc], R3 ;  /* 0x00006f00d7037a24 */ /* 0x000fe200078e0203 */
[----:B------:R-:W-:Y:S01]  /*49c0*/  SHF.R.S32.HI R48, RZ, 0x3, R48 ;  /* 0x00000003ff307819 */ /* 0x000fe20000011430 */
[----:B------:R-:W-:Y:S01]  /*49d0*/  IMAD.IADD R17, R17, 0x1, R107 ;  /* 0x0000000111117824 */ /* 0x000fe200078e026b */
[----:B------:R-:W-:Y:S01]  /*49e0*/  ISETP.NE.AND.EX P0, PT, RZ, c[0x0][0x34c], PT, P0 ;  /* 0x0000d300ff007a0c */ /* 0x000fe20003f05300 */
[----:B------:R-:W-:Y:S01]  /*49f0*/  IMAD.IADD R0, R54, 0x1, -R0 ;  /* 0x0000000136007824 */ /* 0x000fe200078e0a00 */
[----:B------:R-:W-:Y:S01]  /*4a00*/  SHF.R.S32.HI R26, RZ, 0x1f, R2 ;  /* 0x0000001fff1a7819 */ /* 0x000fe20000011402 */
[----:B------:R-:W-:Y:S01]  /*4a10*/  IMAD.WIDE.U32 R16, R215, c[0x0][0x1b8], R16 ;  /* 0x00006e00d7107a25 */ /* 0x000fe200078e0010 */
[----:B------:R-:W-:-:S02]  /*4a20*/  SEL R8, R10, RZ, !P0 ;  /* 0x000000ff0a087207 */ /* 0x000fc40004000000 */
[----:B------:R-:W-:Y:S01]  /*4a30*/  SEL R14, R216, RZ, !P0 ;  /* 0x000000ffd80e7207 */ /* 0x000fe20004000000 */
[----:B------:R-:W-:Y:S01]  /*4a40*/  IMAD.IADD R17, R17, 0x1, R3 ;  /* 0x0000000111117824 */ /* 0x000fe200078e0203 */
[----:B------:R-:W-:Y:S01]  /*4a50*/  IADD3 R20, P0, R48, R2, RZ ;  /* 0x0000000230147210 */ /* 0x000fe20007f1e0ff */
[----:B------:R-:W-:Y:S01]  /*4a60*/  IMAD R8, R8, c[0x0][0x1c0], RZ ;  /* 0x0000700008087a24 */ /* 0x000fe200078e02ff */
[----:B------:R-:W-:Y:S01]  /*4a70*/  LEA.HI R123, R52, R54, RZ, 0x6 ;  /* 0x00000036347b7211 */ /* 0x000fe200078f30ff */
[----:B-1----:R-:W-:Y:S01]  /*4a80*/  IMAD R5, R0, 0x20, R48 ;  /* 0x0000002000057824 */ /* 0x002fe200078e0230 */
[----:B------:R-:W-:Y:S01]  /*4a90*/  LEA.HI.X.SX32 R26, R48, R26, 0x1, P0 ;  /* 0x0000001a301a7211 */ /* 0x000fe200000f0eff */
[C---:B------:R-:W-:Y:S02]  /*4aa0*/  IMAD R8, R14.reuse, c[0x0][0x1c4], R8 ;  /* 0x000071000e087a24 */ /* 0x040fe400078e0208 */
[----:B------:R-:W-:Y:S02]  /*4ab0*/  IMAD.IADD R5, R149, 0x1, R5 ;  /* 0x0000000195057824 */ /* 0x000fe400078e0205 */
[----:B------:R-:W-:-:S04]  /*4ac0*/  IMAD.WIDE.U32 R14, R14, c[0x0][0x1c0], R16 ;  /* 0x000070000e0e7a25 */ /* 0x000fc800078e0010 */
[----:B------:R-:W-:-:S04]  /*4ad0*/  @P1 IMAD.HI.U32 R3, R5, c[0x0][0x2c8], RZ ;  /* 0x0000b20005031a27 */ /* 0x000fc800078e00ff */
[----:B------:R-:W-:Y:S01]  /*4ae0*/  IMAD.MOV.U32 R12, RZ, RZ, R5 ;  /* 0x000000ffff0c7224 */ /* 0x000fe200078e0005 */
[----:B------:R-:W-:Y:S01]  /*4af0*/  @P1 SHF.R.U32.HI R12, RZ, c[0x0][0x2cc], R3 ;  /* 0x0000b300ff0c1a19 */ /* 0x000fe20000011603 */
[----:B------:R-:W-:Y:S01]  /*4b00*/  IMAD.IADD R15, R15, 0x1, R8 ;  /* 0x000000010f0f7824 */ /* 0x000fe200078e0208 */
[----:B------:R-:W-:Y:S01]  /*4b10*/  LEA.HI R3, R52, R54, RZ, 0x4 ;  /* 0x0000003634037211 */ /* 0x000fe200078f20ff */
[C---:B------:R-:W-:Y:S01]  /*4b20*/  IMAD.SHL.U32 R83, R0.reuse, 0x8, RZ ;  /* 0x0000000800537824 */ /* 0x040fe200078e00ff */
[--C-:B------:R-:W-:Y:S01]  /*4b30*/  SHF.R.S32.HI R7, RZ, 0x1f, R12.reuse ;  /* 0x0000001fff077819 */ /* 0x100fe2000001140c */
[----:B------:R-:W-:Y:S01]  /*4b40*/  IMAD.MOV R18, RZ, RZ, -R12 ;  /* 0x000000ffff127224 */ /* 0x000fe200078e0a0c */
[----:B------:R-:W-:Y:S01]  /*4b50*/  SHF.R.S32.HI R9, RZ, 0x4, R3 ;  /* 0x00000004ff097819 */ /* 0x000fe20000011403 */
[----:B------:R-:W-:Y:S01]  /*4b60*/  IMAD.SHL.U32 R110, R0, 0x8, RZ ;  /* 0x00000008006e7824 */ /* 0x000fe200078e00ff */
[C---:B------:R-:W-:Y:S01]  /*4b70*/  LOP3.LUT R2, R3.reuse, 0xfffffff0, RZ, 0xc0, !PT ;  /* 0xfffffff003027812 */ /* 0x040fe200078ec0ff */
[----:B------:R-:W-:Y:S01]  /*4b80*/  IMAD R18, R18, c[0x0][0x2c4], R5 ;  /* 0x0000b10012127a24 */ /* 0x000fe200078e0205 */
[----:B------:R-:W-:Y:S01]  /*4b90*/  LEA.HI R51, R3, R9, RZ, 0x1 ;  /* 0x0000000903337211 */ /* 0x000fe200078f08ff */
[----:B------:R-:W-:Y:S01]  /*4ba0*/  IMAD R7, R7, c[0x0][0x1b0], RZ ;  /* 0x00006c0007077a24 */ /* 0x000fe200078e02ff */
[----:B------:R-:W-:Y:S01]  /*4bb0*/  SHF.R.S32.HI R111, RZ, 0x1f, R110 ;  /* 0x0000001fff6f7819 */ /* 0x000fe2000001146e */
[----:B------:R-:W-:Y:S01]  /*4bc0*/  IMAD.IADD R2, R54, 0x1, -R2 ;  /* 0x0000000136027824 */ /* 0x000fe200078e0a02 */
[----:B------:R-:W-:Y:S01]  /*4bd0*/  LOP3.LUT R51, R51, 0xfffffffe, RZ, 0xc0, !PT ;  /* 0xfffffffe33337812 */ /* 0x000fe200078ec0ff */
[----:B------:R-:W-:Y:S01]  /*4be0*/  IMAD R7, R12, c[0x0][0x1b4], R7 ;  /* 0x00006d000c077a24 */ /* 0x000fe200078e0207 */
[----:B------:R-:W-:Y:S01]  /*4bf0*/  IADD3 R70, R110, 0x40, RZ ;  /* 0x000000406e467810 */ /* 0x000fe20007ffe0ff */
[----:B------:R-:W-:Y:S01]  /*4c00*/  IMAD.WIDE.U32 R12, R12, c[0x0][0x1b0], R14 ;  /* 0x00006c000c0c7a25 */ /* 0x000fe200078e000e */
[----:B------:R-:W-:-:S02]  /*4c10*/  ISETP.GE.AND P5, PT, R83, c[0x0][0x198], PT ;  /* 0x0000660053007a0c */ /* 0x000fc40003fa6270 */
[----:B------:R-:W-:Y:S01]  /*4c20*/  ISETP.GE.AND P6, PT, R70, c[0x0][0x1d4], PT ;  /* 0x0000750046007a0c */ /* 0x000fe20003fc6270 */
[----:B------:R-:W-:Y:S01]  /*4c30*/  IMAD.IADD R51, R9, 0x1, -R51 ;  /* 0x0000000109337824 */ /* 0x000fe200078e0a33 */
[----:B------:R-:W-:Y:S01]  /*4c40*/  SHF.R.S32.HI R9, RZ, 0x1f, R18 ;  /* 0x0000001fff097819 */ /* 0x000fe20000011412 */
[----:B------:R-:W-:Y:S01]  /*4c50*/  IMAD.IADD R13, R13, 0x1, R7 ;  /* 0x000000010d0d7824 */ /* 0x000fe200078e0207 */
[----:B------:R-:W-:Y:S01]  /*4c60*/  IADD3 R7, R83, 0x80, RZ ;  /* 0x0000008053077810 */ /* 0x000fe20007ffe0ff */
[----:B------:R-:W-:Y:S02]  /*4c70*/  IMAD.IADD R11, R149, 0x1, R48 ;  /* 0x00000001950b7824 */ /* 0x000fe400078e0230 */
[----:B------:R-:W-:Y:S01]  /*4c80*/  IMAD R9, R9, c[0x0][0x1a8], RZ ;  /* 0x00006a0009097a24 */ /* 0x000fe200078e02ff */
[----:B------:R-:W-:Y:S01]  /*4c90*/  ISETP.GE.AND P4, PT, R7, c[0x0][0x198], PT ;  /* 0x0000660007007a0c */ /* 0x000fe20003f86270 */
[----:B------:R-:W-:Y:S01]  /*4ca0*/  IMAD R8, R227, c[0x0][0x2c4], RZ ;  /* 0x0000b100e3087a24 */ /* 0x000fe200078e02ff */
[----:B------:R-:W-:Y:S01]  /*4cb0*/  IADD3 R5, R11, 0x20, RZ ;  /* 0x000000200b057810 */ /* 0x000fe20007ffe0ff */
[C---:B------:R-:W-:Y:S01]  /*4cc0*/  IMAD R9, R18.reuse, c[0x0][0x1ac], R9 ;  /* 0x00006b0012097a24 */ /* 0x040fe200078e0209 */
[----:B------:R-:W-:Y:S01]  /*4cd0*/  P2R R3, PR, RZ, 0x10 ;  /* 0x00000010ff037803 */ /* 0x000fe20000000000 */
[----:B------:R-:W-:Y:S01]  /*4ce0*/  IMAD.WIDE.U32 R18, R18, c[0x0][0x1a8], R12 ;  /* 0x00006a0012127a25 */ /* 0x000fe200078e000c */
[----:B------:R-:W-:-:S02]  /*4cf0*/  SHF.R.S32.HI R13, RZ, 0x1f, R2 ;  /* 0x0000001fff0d7819 */ /* 0x000fc40000011402 */
[----:B------:R-:W-:Y:S01]  /*4d00*/  ISETP.GE.AND P1, PT, R5, R8, PT ;  /* 0x000000080500720c */ /* 0x000fe20003f26270 */
[----:B------:R-:W-:Y:S01]  /*4d10*/  IMAD.IADD R9, R19, 0x1, R9 ;  /* 0x0000000113097824 */ /* 0x000fe200078e0209 */
[----:B------:R-:W-:Y:S01]  /*4d20*/  LEA R12, P0, R18, c[0x0][0x160], 0x1 ;  /* 0x00005800120c7a11 */ /* 0x000fe200078008ff */
[----:B------:R-:W-:Y:S01]  /*4d30*/  IMAD R16, R26, c[0x0][0x1e0], RZ ;  /* 0x000078001a107a24 */ /* 0x000fe200078e02ff */
[----:B------:R-:W-:Y:S01]  /*4d40*/  LEA.HI R13, R13, R2, RZ, 0x3 ;  /* 0x000000020d0d7211 */ /* 0x000fe200078f18ff */
[----:B------:R-:W-:Y:S01]  /*4d50*/  IMAD.WIDE.U32 R24, R20, c[0x0][0x1e0], R110 ;  /* 0x0000780014187a25 */ /* 0x000fe200078e006e */
[----:B------:R-:W-:Y:S01]  /*4d60*/  LEA.HI.X R9, R18, c[0x0][0x164], R9, 0x1, P0 ;  /* 0x0000590012097a11 */ /* 0x000fe200000f0c09 */
[----:B------:R-:W-:Y:S01]  /*4d70*/  SHFL.IDX PT, R22, R12, RZ, 0x181f ;  /* 0x00181fff0c167589 */ /* 0x000fe200000e0000 */
[----:B------:R-:W-:Y:S01]  /*4d80*/  LOP3.LUT R3, R13, 0xfffffff8, RZ, 0xc0, !PT ;  /* 0xfffffff80d037812 */ /* 0x000fe200078ec0ff */
[----:B------:R-:W-:Y:S01]  /*4d90*/  IMAD R16, R20, c[0x0][0x1e4], R16 ;  /* 0x0000790014107a24 */ /* 0x000fe200078e0210 */
[----:B------:R-:W-:Y:S01]  /*4da0*/  P2R R15, PR, RZ, 0x2 ;  /* 0x00000002ff0f7803 */ /* 0x000fe20000000000 */
[----:B------:R-:W1:Y:S01]  /*4db0*/  SHFL.IDX PT, R23, R9, RZ, 0x181f ;  /* 0x00181fff09177589 */ /* 0x000e6200000e0000 */
[----:B------:R-:W-:Y:S01]  /*4dc0*/  ISETP.GE.AND P1, PT, R11, R8, PT ;  /* 0x000000080b00720c */ /* 0x000fe20003f26270 */
[----:B------:R-:W-:Y:S01]  /*4dd0*/  IMAD.IADD R3, R2, 0x1, -R3 ;  /* 0x0000000102037824 */ /* 0x000fe200078e0a03 */
[----:B------:R-:W-:Y:S01]  /*4de0*/  ISETP.NE.U32.AND P0, PT, RZ, c[0x0][0x350], PT ;  /* 0x0000d400ff007a0c */ /* 0x000fe20003f05070 */
[----:B------:R-:W-:Y:S01]  /*4df0*/  IMAD.IADD R17, R25, 0x1, R16 ;  /* 0x0000000119117824 */ /* 0x000fe200078e0210 */
[----:B------:R-:W-:Y:S01]  /*4e00*/  IADD3 R5, R83, 0xc0, RZ ;  /* 0x000000c053057810 */ /* 0x000fe20007ffe0ff */
[----:B------:R-:W-:Y:S01]  /*4e10*/  IMAD.MOV.U32 R16, RZ, RZ, R24 ;  /* 0x000000ffff107224 */ /* 0x000fe200078e0018 */
[----:B------:R-:W-:Y:S01]  /*4e20*/  ISETP.NE.AND.EX P0, PT, RZ, c[0x0][0x354], PT, P0 ;  /* 0x0000d500ff007a0c */ /* 0x000fe20003f05300 */
[----:B------:R-:W-:Y:S01]  /*4e30*/  IMAD.SHL.U32 R2, R51, 0x8, RZ ;  /* 0x0000000833027824 */ /* 0x000fe200078e00ff */
[----:B------:R-:W-:Y:S01]  /*4e40*/  ISETP.GE.AND P3, PT, R5, c[0x0][0x198], PT ;  /* 0x0000660005007a0c */ /* 0x000fe20003f66270 */
[----:B------:R-:W-:-:S02]  /*4e50*/  IMAD R26, R26, c[0x0][0x208], RZ ;  /* 0x000082001a1a7a24 */ /* 0x000fc400078e02ff */
[----:B------:R-:W-:Y:S01]  /*4e60*/  IMAD.SHL.U32 R125, R48, 0x40, RZ ;  /* 0x00000040307d7824 */ /* 0x000fe200078e00ff */
[----:B------:R-:W-:Y:S01]  /*4e70*/  P2R R14, PR, RZ, 0x8 ;  /* 0x00000008ff0e7803 */ /* 0x000fe20000000000 */
[C---:B------:R-:W-:Y:S01]  /*4e80*/  IMAD R26, R20.reuse, c[0x0][0x20c], R26 ;  /* 0x00008300141a7a24 */ /* 0x040fe200078e021a */
[----:B------:R-:W-:Y:S01]  /*4e90*/  @!P1 SHF.R.S32.HI R19, RZ, 0x1f, R7 ;  /* 0x0000001fff139819 */ /* 0x000fe20000011407 */
[----:B------:R-:W-:Y:S01]  /*4ea0*/  IMAD.WIDE.U32 R20, R20, c[0x0][0x208], R110 ;  /* 0x0000820014147a25 */ /* 0x000fe200078e006e */
[----:B------:R-:W-:Y:S02]  /*4eb0*/  LOP3.LUT R125, R125, 0x1c0, RZ, 0xc0, !PT ;  /* 0x000001c07d7d7812 */ /* 0x000fe400078ec0ff */
[----:B------:R-:W-:Y:S01]  /*4ec0*/  @!P1 SHF.R.S32.HI R18, RZ, 0x1f, R5 ;  /* 0x0000001fff129819 */ /* 0x000fe20000011405 */
[----:B------:R-:W-:Y:S01]  /*4ed0*/  IMAD R218, R87, c[0x0][0x1e8], RZ ;  /* 0x00007a0057da7a24 */ /* 0x000fe200078e02ff */
[----:B------:R-:W-:Y:S01]  /*4ee0*/  LOP3.LUT R49, R125, 0x38, R110, 0xf8, !PT ;  /* 0x000000387d317812 */ /* 0x000fe200078ef86e */
[----:B------:R-:W-:Y:S01]  /*4ef0*/  IMAD.IADD R27, R21, 0x1, R26 ;  /* 0x00000001151b7824 */ /* 0x000fe200078e021a */
[----:B------:R-:W-:Y:S01]  /*4f00*/  SHF.R.U32.HI R124, RZ, 0x3, R125 ;  /* 0x00000003ff7c7819 */ /* 0x000fe2000001167d */
[----:B------:R-:W-:Y:S01]  /*4f10*/  IMAD.SHL.U32 R123, R123, 0x8, RZ ;  /* 0x000000087b7b7824 */ /* 0x000fe200078e00ff */
[----:B------:R-:W-:Y:S01]  /*4f20*/  @!P1 LEA.HI R19, R19, R7, RZ, 0x3 ;  /* 0x0000000713139211 */ /* 0x000fe200078f18ff */
[C---:B------:R-:W-:Y:S01]  /*4f30*/  IMAD R218, R215.reuse, c[0x0][0x1ec], R218 ;  /* 0x00007b00d7da7a24 */ /* 0x040fe200078e02da */
[----:B------:R-:W-:Y:S01]  /*4f40*/  @!P1 LEA.HI R18, R18, R5, RZ, 0x3 ;  /* 0x0000000512129211 */ /* 0x000fe200078f18ff */
[----:B------:R-:W-:Y:S01]  /*4f50*/  IMAD.WIDE.U32 R16, R215, c[0x0][0x1e8], R16 ;  /* 0x00007a00d7107a25 */ /* 0x000fe200078e0010 */
[----:B------:R-:W-:-:S02]  /*4f60*/  LOP3.LUT R123, R123, 0xfffffe00, RZ, 0xc0, !PT ;  /* 0xfffffe007b7b7812 */ /* 0x000fc400078ec0ff */
[----:B------:R-:W-:Y:S01]  /*4f70*/  @!P1 LOP3.LUT R19, R19, 0xfffffff8, RZ, 0xc0, !PT ;  /* 0xfffffff813139812 */ /* 0x000fe200078ec0ff */
[----:B------:R-:W-:Y:S01]  /*4f80*/  IMAD.MOV.U32 R26, RZ, RZ, R20 ;  /* 0x000000ffff1a7224 */ /* 0x000fe200078e0014 */
[----:B------:R-:W-:Y:S01]  /*4f90*/  @!P1 SHF.R.S32.HI R20, RZ, 0x1f, R70 ;  /* 0x0000001fff149819 */ /* 0x000fe20000011446 */
[----:B------:R-:W-:Y:S01]  /*4fa0*/  IMAD.IADD R219, R218, 0x1, R17 ;  /* 0x00000001dadb7824 */ /* 0x000fe200078e0211 */
[----:B------:R-:W-:Y:S01]  /*4fb0*/  LOP3.LUT R49, R123, R49, R124, 0xf6, !PT ;  /* 0x000000317b317212 */ /* 0x000fe200078ef67c */
[----:B------:R-:W-:Y:S01]  /*4fc0*/  IMAD.MOV.U32 R218, RZ, RZ, R16 ;  /* 0x000000ffffda7224 */ /* 0x000fe200078e0010 */
[----:B------:R-:W-:Y:S01]  /*4fd0*/  @!P1 LEA.HI R20, R20, R70, RZ, 0x3 ;  /* 0x0000004614149211 */ /* 0x000fe200078f18ff */
[----:B------:R-:W-:Y:S01]  /*4fe0*/  IMAD R16, R87, c[0x0][0x210], RZ ;  /* 0x0000840057107a24 */ /* 0x000fe200078e02ff */
[----:B------:R-:W-:Y:S01]  /*4ff0*/  P2R R14, PR, RZ, 0x20 ;  /* 0x00000020ff0e7803 */ /* 0x000fe20000000000 */
[----:B------:R-:W-:Y:S01]  /*5000*/  IMAD.WIDE.U32 R26, R215, c[0x0][0x210], R26 ;  /* 0x00008400d71a7a25 */ /* 0x000fe200078e001a */
[----:B------:R-:W-:-:S02]  /*5010*/  @!P1 LOP3.LUT R20, R20, 0xfffffff8, RZ, 0xc0, !PT ;  /* 0xfffffff814149812 */ /* 0x000fc400078ec0ff */
[----:B------:R-:W-:Y:S01]  /*5020*/  @!P1 LOP3.LUT R18, R18, 0xfffffff8, RZ, 0xc0, !PT ;  /* 0xfffffff812129812 */ /* 0x000fe200078ec0ff */
[----:B------:R-:W-:Y:S02]  /*5030*/  IMAD R16, R215, c[0x0][0x214], R16 ;  /* 0x00008500d7107a24 */ /* 0x000fe400078e0210 */
[----:B------:R-:W-:Y:S02]  /*5040*/  @!P1 IMAD.SHL.U32 R14, R49, 0x2, RZ ;  /* 0x00000002310e9824 */ /* 0x000fe400078e00ff */
[----:B------:R-:W-:Y:S02]  /*5050*/  IMAD.SHL.U32 R13, R13, 0x40, RZ ;  /* 0x000000400d0d7824 */ /* 0x000fe400078e00ff */
[----:B------:R-:W-:Y:S02]  /*5060*/  IMAD.IADD R17, R16, 0x1, R27 ;  /* 0x0000000110117824 */ /* 0x000fe400078e021b */
[----:B-1----:R-:W-:-:S04]  /*5070*/  @!P1 IMAD.WIDE R20, R20, 0x2, R22 ;  /* 0x0000000214149825 */ /* 0x002fc800078e0216 */
[----:B------:R-:W-:Y:S02]  /*5080*/  IMAD.MOV.U32 R16, RZ, RZ, R26 ;  /* 0x000000ffff107224 */ /* 0x000fe400078e001a */
[----:B------:R-:W-:-:S04]  /*5090*/  @!P1 IMAD.WIDE R26, R19, 0x2, R22 ;  /* 0x00000002131a9825 */ /* 0x000fc800078e0216 */
[----:B------:R-:W-:Y:S01]  /*50a0*/  @!P1 IMAD.WIDE R18, R18, 0x2, R22 ;  /* 0x0000000212129825 */ /* 0x000fe200078e0216 */
[----:B--2---:R-:W-:-:S03]  /*50b0*/  @P2 SHF.R.S32.HI R25, RZ, 0x1f, R4 ;  /* 0x0000001fff192819 */ /* 0x004fc60000011404 */
[----:B------:R-:W-:Y:S02]  /*50c0*/  @P2 IMAD.MOV.U32 R24, RZ, RZ, R4 ;  /* 0x000000ffff182224 */ /* 0x000fe400078e0004 */
[----:B------:R-:W-:Y:S02]  /*50d0*/  IMAD.SHL.U32 R4, R3, 0x40, RZ ;  /* 0x0000004003047824 */ /* 0x000fe400078e00ff */
[----:B------:R-:W-:Y:S02]  /*50e0*/  @!P2 IMAD.MOV.U32 R24, RZ, RZ, R216 ;  /* 0x000000ffff18a224 */ /* 0x000fe400078e00d8 */
[----:B------:R-:W-:Y:S01]  /*50f0*/  @!P2 IMAD.MOV.U32 R25, RZ, RZ, R10 ;  /* 0x000000ffff19a224 */ /* 0x000fe200078e000a */
[----:B------:R-:W-:Y:S02]  /*5100*/  LOP3.LUT R4, R4, 0x1c0, RZ, 0xc0, !PT ;  /* 0x000001c004047812 */ /* 0x000fe400078ec0ff */
[----:B------:R-:W-:Y:S02]  /*5110*/  SEL R228, R24, RZ, !P0 ;  /* 0x000000ff18e47207 */ /* 0x000fe40004000000 */
[----:B------:R-:W-:-:S02]  /*5120*/  LOP3.LUT R2, R4, 0x8, R2, 0xf8, !PT ;  /* 0x0000000804027812 */ /* 0x000fc400078ef802 */
[----:B------:R-:W-:Y:S01]  /*5130*/  SEL R10, R25, RZ, !P0 ;  /* 0x000000ff190a7207 */ /* 0x000fe20004000000 */
[----:B------:R-:W-:Y:S01]  /*5140*/  IMAD.WIDE.U32 R218, R228, c[0x0][0x1f0], R218 ;  /* 0x00007c00e4da7a25 */ /* 0x000fe200078e00da */
[----:B------:R-:W-:Y:S02]  /*5150*/  SHF.R.U32.HI R4, RZ, 0x3, R4 ;  /* 0x00000003ff047819 */ /* 0x000fe40000011604 */
[C---:B------:R-:W-:Y:S01]  /*5160*/  @!P1 LEA R24, P0, R83.reuse, R22, 0x1 ;  /* 0x0000001653189211 */ /* 0x040fe200078008ff */
[----:B------:R-:W-:Y:S01]  /*5170*/  IMAD R222, R10, c[0x0][0x1f0], RZ ;  /* 0x00007c000ade7a24 */ /* 0x000fe200078e02ff */
[----:B------:R-:W-:Y:S01]  /*5180*/  LOP3.LUT R4, R2, R4, RZ, 0x3c, !PT ;  /* 0x0000000402047212 */ /* 0x000fe200078e3cff */
[----:B------:R-:W-:Y:S01]  /*5190*/  IMAD.MOV.U32 R2, RZ, RZ, 0x20 ;  /* 0x00000020ff027424 */ /* 0x000fe200078e00ff */
[----:B------:R-:W-:Y:S01]  /*51a0*/  @!P1 LEA.HI.X R25, R83, R23, R111, 0x1, P0 ;  /* 0x0000001753199211 */ /* 0x000fe200000f0c6f */
[----:B------:R-:W-:Y:S01]  /*51b0*/  IMAD R221, R10, c[0x0][0x218], RZ ;  /* 0x000086000add7a24 */ /* 0x000fe200078e02ff */
[C---:B------:R-:W-:Y:S01]  /*51c0*/  LOP3.LUT P2, RZ, R3.reuse, 0x4, RZ, 0xc0, !PT ;  /* 0x0000000403ff7812 */ /* 0x040fe2000784c0ff */
[----:B------:R-:W-:Y:S01]  /*51d0*/  IMAD R222, R228, c[0x0][0x1f4], R222 ;  /* 0x00007d00e4de7a24 */ /* 0x000fe200078e02de */
[----:B------:R-:W-:Y:S01]  /*51e0*/  LOP3.LUT P0, RZ, R3, 0x2, RZ, 0xc0, !PT ;  /* 0x0000000203ff7812 */ /* 0x000fe2000780c0ff */
[----:B------:R-:W-:Y:S01]  /*51f0*/  IMAD.MOV.U32 R3, RZ, RZ, 0x10 ;  /* 0x00000010ff037424 */ /* 0x000fe200078e00ff */
[----:B------:R-:W-:Y:S01]  /*5200*/  SEL R2, R2, 0xffffffe0, !P2 ;  /* 0xffffffe002027807 */ /* 0x000fe20005000000 */
[----:B------:R-:W-:Y:S01]  /*5210*/  @!PT LDS RZ, [RZ] ;  /* 0x00000000fffff984 */ /* 0x000fe20000000800 */
[----:B------:R1:W-:Y:S01]  /*5220*/  @!P1 LDGSTS.E.BYPASS.LTC128B.128 [R14+0x10080], [R24.64], !P5 ;  /* 0x10080000180e9fae */ /* 0x0003e2000e901d48 */
[----:B------:R-:W-:Y:S01]  /*5230*/  ISETP.GE.AND P2, PT, R70, c[0x0][0x198], PT ;  /* 0x0000660046007a0c */ /* 0x000fe20003f46270 */
[C---:B------:R-:W-:Y:S01]  /*5240*/  IMAD R221, R228.reuse, c[0x0][0x21c], R221 ;  /* 0x00008700e4dd7a24 */ /* 0x040fe200078e02dd */
[----:B------:R-:W-:Y:S01]  /*5250*/  SEL R3, R3, 0xfffffff0, !P0 ;  /* 0xfffffff003037807 */ /* 0x000fe20004000000 */
[----:B------:R-:W-:Y:S01]  /*5260*/  IMAD.WIDE.U32 R228, R228, c[0x0][0x218], R16 ;  /* 0x00008600e4e47a25 */ /* 0x000fe200078e0010 */
[----:B------:R-:W-:-:S02]  /*5270*/  ISETP.NE.AND P0, PT, R15, RZ, PT ;  /* 0x000000ff0f00720c */ /* 0x000fc40003f05270 */
[----:B------:R-:W-:Y:S01]  /*5280*/  LOP3.LUT R4, R4, 0xfffffe00, R13, 0xf8, !PT ;  /* 0xfffffe0004047812 */ /* 0x000fe200078ef80d */
[----:B------:R-:W-:Y:S01]  /*5290*/  IMAD.IADD R223, R219, 0x1, R222 ;  /* 0x00000001dbdf7824 */ /* 0x000fe200078e02de */
[C---:B------:R-:W-:Y:S01]  /*52a0*/  IADD3 R13, R110.reuse, 0x80, RZ ;  /* 0x000000806e0d7810 */ /* 0x040fe20007ffe0ff */
[----:B------:R-:W-:Y:S01]  /*52b0*/  IMAD.IADD R221, R229, 0x1, R221 ;  /* 0x00000001e5dd7824 */ /* 0x000fe200078e02dd */
[----:B------:R-:W-:Y:S02]  /*52c0*/  IADD3 R10, R110, 0xc0, RZ ;  /* 0x000000c06e0a7810 */ /* 0x000fe40007ffe0ff */
[----:B------:R-:W-:Y:S01]  /*52d0*/  ISETP.GE.AND P5, PT, R13, c[0x0][0x1d4], PT ;  /* 0x000075000d007a0c */ /* 0x000fe20003fa6270 */
[----:B------:R2:W-:Y:S04]  /*52e0*/  @!P1 LDGSTS.E.BYPASS.LTC128B.128 [R14+0x14080], [R20.64], !P2 ;  /* 0x14080000140e9fae */ /* 0x0005e8000d101d48 */
[----:B------:R1:W-:Y:S01]  /*52f0*/  @!P1 LDGSTS.E.BYPASS.LTC128B.128 [R14+0x18080], [R26.64], !P4 ;  /* 0x180800001a0e9fae */ /* 0x0003e2000e101d48 */
[----:B------:R-:W-:-:S03]  /*5300*/  ISETP.GE.AND P4, PT, R10, c[0x0][0x1d4], PT ;  /* 0x000075000a007a0c */ /* 0x000fc60003f86270 */
[----:B------:R1:W-:Y:S01]  /*5310*/  @!P1 LDGSTS.E.BYPASS.LTC128B.128 [R14+0x1c080], [R18.64], !P3 ;  /* 0x1c080000120e9fae */ /* 0x0003e2000d901d48 */
[----:B------:R-:W-:-:S03]  /*5320*/  ISETP.GE.AND P3, PT, R110, c[0x0][0x1d4], PT ;  /* 0x000075006e007a0c */ /* 0x000fc60003f66270 */
[----:B--2---:R1:W2:Y:S04]  /*5330*/  SHFL.IDX PT, R20, R12, 0x1, 0x181f ;  /* 0x00381f000c147f89 */ /* 0x0042a800000e0000 */
[----:B------:R1:W3:Y:S01]  /*5340*/  SHFL.IDX PT, R21, R9, 0x1, 0x181f ;  /* 0x00381f0009157f89 */ /* 0x0002e200000e0000 */
[----:B------:R-:W-:Y:S05]  /*5350*/  @P0 BRA `(.L_x_591) ;  /* 0x000001c000000947 */ /* 0x000fea0003800000 */
[C---:B------:R-:W-:Y:S02]  /*5360*/  IADD3 R16, R83.reuse, 0x80, RZ ;  /* 0x0000008053107810 */ /* 0x040fe40007ffe0ff */
[----:B------:R-:W-:Y:S02]  /*5370*/  IADD3 R13, R83, 0xc0, RZ ;  /* 0x000000c0530d7810 */ /* 0x000fe40007ffe0ff */
[----:B------:R-:W-:Y:S02]  /*5380*/  SHF.R.S32.HI R17, RZ, 0x1f, R70 ;  /* 0x0000001fff117819 */ /* 0x000fe40000011446 */
[----:B-1----:R-:W-:-:S02]  /*5390*/  SHF.R.S32.HI R14, RZ, 0x1f, R16 ;  /* 0x0000001fff0e7819 */ /* 0x002fc40000011410 */
[----:B--2---:R-:W-:Y:S02]  /*53a0*/  LEA R22, P0, R83, R20, 0x1 ;  /* 0x0000001453167211 */ /* 0x004fe400078008ff */
[----:B------:R-:W-:Y:S02]  /*53b0*/  SHF.R.S32.HI R10, RZ, 0x1f, R13 ;  /* 0x0000001fff0a7819 */ /* 0x000fe4000001140d */
[----:B------:R-:W-:Y:S02]  /*53c0*/  P2R R19, PR, RZ, 0x8 ;  /* 0x00000008ff137803 */ /* 0x000fe40000000000 */
[----:B------:R-:W-:Y:S02]  /*53d0*/  LEA.HI R17, R17, R70, RZ, 0x3 ;  /* 0x0000004611117211 */ /* 0x000fe400078f18ff */
[----:B------:R-:W-:Y:S02]  /*53e0*/  ISETP.GE.AND P3, PT, R83, c[0x0][0x198], PT ;  /* 0x0000660053007a0c */ /* 0x000fe40003f66270 */
[----:B------:R-:W-:-:S02]  /*53f0*/  P2R R18, PR, RZ, 0x2 ;  /* 0x00000002ff127803 */ /* 0x000fc40000000000 */
[----:B------:R-:W-:Y:S02]  /*5400*/  LEA.HI R14, R14, R16, RZ, 0x3 ;  /* 0x000000100e0e7211 */ /* 0x000fe400078f18ff */
[----:B---3--:R-:W-:Y:S02]  /*5410*/  LEA.HI.X R23, R83, R21, R111, 0x1, P0 ;  /* 0x0000001553177211 */ /* 0x008fe400000f0c6f */
[----:B------:R-:W-:Y:S01]  /*5420*/  LEA.HI R10, R10, R13, RZ, 0x3 ;  /* 0x0000000d0a0a7211 */ /* 0x000fe200078f18ff */
[----:B------:R-:W-:Y:S01]  /*5430*/  IMAD.SHL.U32 R13, R49, 0x2, RZ ;  /* 0x00000002310d7824 */ /* 0x000fe200078e00ff */
[----:B------:R-:W-:Y:S02]  /*5440*/  ISETP.GE.AND P1, PT, R7, c[0x0][0x198], PT ;  /* 0x0000660007007a0c */ /* 0x000fe40003f26270 */
[----:B------:R-:W-:Y:S02]  /*5450*/  ISETP.GE.AND P0, PT, R5, c[0x0][0x198], PT ;  /* 0x0000660005007a0c */ /* 0x000fe40003f06270 */
[----:B------:R-:W-:Y:S01]  /*5460*/  LOP3.LUT R17, R17, 0xfffffff8, RZ, 0xc0, !PT ;  /* 0xfffffff811117812 */ /* 0x000fe200078ec0ff */
[----:B------:R1:W-:Y:S01]  /*5470*/  LDGSTS.E.BYPASS.LTC128B.128 [R13+0x11080], [R22.64], !P3 ;  /* 0x11080000160d7fae */ /* 0x0003e2000d901d48 */
[----:B------:R-:W-:-:S02]  /*5480*/  LOP3.LUT R14, R14, 0xfffffff8, RZ, 0xc0, !PT ;  /* 0xfffffff80e0e7812 */ /* 0x000fc400078ec0ff */
        /* <DEDUP_REMOVED lines=9> */
.L_x_591:
[----:B------:R-:W-:Y:S05]  /*5520*/  BSYNC B0 ;  /* 0x0000000000007941 */ /* 0x000fea0003800000 */
.L_x_590:
[----:B------:R-:W-:Y:S01]  /*5530*/  IADD3 R10, R11, 0x40, RZ ;  /* 0x000000400b0a7810 */ /* 0x000fe20007ffe0ff */
[----:B-1----:R1:W4:Y:S01]  /*5540*/  SHFL.IDX PT, R23, R9, 0x2, 0x181f ;  /* 0x00581f0009177f89 */ /* 0x00232200000e0000 */
[----:B------:R-:W-:Y:S02]  /*5550*/  BSSY B0, `(.L_x_592) ;  /* 0x0000022000007945 */ /* 0x000fe40003800000 */
[----:B------:R-:W-:Y:S01]  /*5560*/  ISETP.GE.AND P0, PT, R10, R8, PT ;  /* 0x000000080a00720c */ /* 0x000fe20003f06270 */
[----:B------:R1:W3:Y:S03]  /*5570*/  SHFL.IDX PT, R22, R12, 0x2, 0x181f ;  /* 0x00581f000c167f89 */ /* 0x0002e600000e0000 */
[----:B------:R-:W-:-:S09]  /*5580*/  P2R R10, PR, RZ, 0x1 ;  /* 0x00000001ff0a7803 */ /* 0x000fd20000000000 */
[----:B------:R-:W-:Y:S05]  /*5590*/  @P0 BRA `(.L_x_593) ;  /* 0x000001d000000947 */ /* 0x000fea0003800000 */
[C---:B------:R-:W-:Y:S02]  /*55a0*/  IADD3 R17, R83.reuse, 0x80, RZ ;  /* 0x0000008053117810 */ /* 0x040fe40007ffe0ff */
[C---:B------:R-:W-:Y:S02]  /*55b0*/  IADD3 R14, R83.reuse, 0xc0, RZ ;  /* 0x000000c0530e7810 */ /* 0x040fe40007ffe0ff */
[----:B------:R-:W-:Y:S02]  /*55c0*/  SHF.R.S32.HI R18, RZ, 0x1f, R70 ;  /* 0x0000001fff127819 */ /* 0x000fe40000011446 */
[----:B------:R-:W-:Y:S02]  /*55d0*/  SHF.R.S32.HI R16, RZ, 0x1f, R17 ;  /* 0x0000001fff107819 */ /* 0x000fe40000011411 */
[----:B---3--:R-:W-:Y:S02]  /*55e0*/  LEA R24, P0, R83, R22, 0x1 ;  /* 0x0000001653187211 */ /* 0x008fe400078008ff */
[----:B------:R-:W-:-:S02]  /*55f0*/  SHF.R.S32.HI R13, RZ, 0x1f, R14 ;  /* 0x0000001fff0d7819 */ /* 0x000fc4000001140e */
[----:B--2---:R-:W-:Y:S02]  /*5600*/  P2R R20, PR, RZ, 0x8 ;  /* 0x00000008ff147803 */ /* 0x004fe40000000000 */
[----:B------:R-:W-:Y:S02]  /*5610*/  LEA.HI R18, R18, R70, RZ, 0x3 ;  /* 0x0000004612127211 */ /* 0x000fe400078f18ff */
[C---:B------:R-:W-:Y:S02]  /*5620*/  ISETP.GE.AND P3, PT, R83.reuse, c[0x0][0x198], PT ;  /* 0x0000660053007a0c */ /* 0x040fe40003f66270 */
[----:B------:R-:W-:Y:S02]  /*5630*/  P2R R19, PR, RZ, 0x2 ;  /* 0x00000002ff137803 */ /* 0x000fe40000000000 */
[----:B------:R-:W-:Y:S02]  /*5640*/  LEA.HI R16, R16, R17, RZ, 0x3 ;  /* 0x0000001110107211 */ /* 0x000fe400078f18ff */
[----:B----4-:R-:W-:-:S02]  /*5650*/  LEA.HI.X R25, R83, R23, R111, 0x1, P0 ;  /* 0x0000001753197211 */ /* 0x010fc400000f0c6f */
[----:B------:R-:W-:Y:S01]  /*5660*/  LEA.HI R13, R13, R14, RZ, 0x3 ;  /* 0x0000000e0d0d7211 */ /* 0x000fe200078f18ff */
[----:B------:R-:W-:Y:S01]  /*5670*/  IMAD.SHL.U32 R14, R49, 0x2, RZ ;  /* 0x00000002310e7824 */ /* 0x000fe200078e00ff */
[----:B------:R-:W-:Y:S02]  /*5680*/  ISETP.GE.AND P1, PT, R7, c[0x0][0x198], PT ;  /* 0x0000660007007a0c */ /* 0x000fe40003f26270 */
[----:B------:R-:W-:Y:S02]  /*5690*/  ISETP.GE.AND P0, PT, R5, c[0x0][0x198], PT ;  /* 0x0000660005007a0c */ /* 0x000fe40003f06270 */
[----:B------:R-:W-:Y:S01]  /*56a0*/  LOP3.LUT R18, R18, 0xfffffff8, RZ, 0xc0, !PT ;  /* 0xfffffff812127812 */ /* 0x000fe200078ec0ff */
[----:B------:R-:W-:Y:S01]  /*56b0*/  @!PT LDS RZ, [RZ] ;  /* 0x00000000fffff984 */ /* 0x000fe20000000800 */
[----:B------:R2:W-:Y:S01]  /*56c0*/  LDGSTS.E.BYPASS.LTC128B.128 [R14+0x12080], [R24.64], !P3 ;  /* 0x12080000180e7fae */ /* 0x0005e2000d901d48 */
        /* <DEDUP_REMOVED lines=10> */
.L_x_593:
[----:B------:R-:W-:Y:S05]  /*5770*/  BSYNC B0 ;  /* 0x0000000000007941 */ /* 0x000fea0003800000 */
.L_x_592:
[----:B--2---:R2:W1:Y:S01]  /*5780*/  SHFL.IDX PT, R17, R9, 0x3, 0x181f ;  /* 0x00781f0009117f89 */ /* 0x00446200000e0000 */
[----:B------:R-:W-:Y:S03]  /*5790*/  BSSY B0, `(.L_x_594) ;  /* 0x000001f000007945 */ /* 0x000fe60003800000 */
[----:B------:R4:W3:Y:S01]  /*57a0*/  SHFL.IDX PT, R16, R12, 0x3, 0x181f ;  /* 0x00781f000c107f89 */ /* 0x0008e200000e0000 */
[----:B-12---:R-:W-:-:S04]  /*57b0*/  IADD3 R9, R11, 0x60, RZ ;  /* 0x000000600b097810 */ /* 0x006fc80007ffe0ff */
[----:B------:R-:W-:-:S04]  /*57c0*/  ISETP.GE.AND P0, PT, R9, R8, PT ;  /* 0x000000080900720c */ /* 0x000fc80003f06270 */
[----:B------:R-:W-:-:S09]  /*57d0*/  P2R R9, PR, RZ, 0x1 ;  /* 0x00000001ff097803 */ /* 0x000fd20000000000 */
[----:B------:R-:W-:Y:S05]  /*57e0*/  @P0 BRA `(.L_x_595) ;  /* 0x0000019000000947 */ /* 0x000fea0003800000 */
[----:B---34-:R-:W-:Y:S01]  /*57f0*/  LEA R12, P0, R83, R16, 0x1 ;  /* 0x00000010530c7211 */ /* 0x018fe200078008ff */
[----:B------:R-:W-:-:S03]  /*5800*/  IMAD.SHL.U32 R14, R49, 0x2, RZ ;  /* 0x00000002310e7824 */ /* 0x000fc600078e00ff */
[C---:B------:R-:W-:Y:S02]  /*5810*/  LEA.HI.X R13, R83.reuse, R17, R111, 0x1, P0 ;  /* 0x00000011530d7211 */ /* 0x040fe400000f0c6f */
[----:B------:R-:W-:-:S13]  /*5820*/  ISETP.GE.AND P0, PT, R83, c[0x0][0x198], PT ;  /* 0x0000660053007a0c */ /* 0x000fda0003f06270 */
[----:B------:R-:W-:Y:S01]  /*5830*/  @!PT LDS RZ, [RZ] ;  /* 0x00000000fffff984 */ /* 0x000fe20000000800 */
[----:B------:R1:W-:Y:S01]  /*5840*/  LDGSTS.E.BYPASS.LTC128B.128 [R14+0x13080], [R12.64], !P0 ;  /* 0x130800000c0e7fae */ /* 0x0003e2000c101d48 */
[----:B------:R-:W-:Y:S02]  /*5850*/  ISETP.GE.AND P0, PT, R7, c[0x0][0x198], PT ;  /* 0x0000660007007a0c */ /* 0x000fe40003f06270 */
[----:B-1----:R-:W-:-:S04]  /*5860*/  SHF.R.S32.HI R12, RZ, 0x1f, R70 ;  /* 0x0000001fff0c7819 */ /* 0x002fc80000011446 */
[----:B------:R-:W-:-:S04]  /*5870*/  LEA.HI R12, R12, R70, RZ, 0x3 ;  /* 0x000000460c0c7211 */ /* 0x000fc800078f18ff */
[----:B------:R-:W-:-:S05]  /*5880*/  LOP3.LUT R12, R12, 0xfffffff8, RZ, 0xc0, !PT ;  /* 0xfffffff80c0c7812 */ /* 0x000fca00078ec0ff */
[----:B------:R-:W-:-:S05]  /*5890*/  IMAD.WIDE R12, R12, 0x2, R16 ;  /* 0x000000020c0c7825 */ /* 0x000fca00078e0210 */
[----:B------:R1:W-:Y:S02]  /*58a0*/  LDGSTS.E.BYPASS.LTC128B.128 [R14+0x17080], [R12.64], !P2 ;  /* 0x170800000c0e7fae */ /* 0x0003e4000d101d48 */
[----:B-1----:R-:W-:-:S04]  /*58b0*/  IADD3 R13, R83, 0x80, RZ ;  /* 0x00000080530d7810 */ /* 0x002fc80007ffe0ff */
[----:B------:R-:W-:-:S04]  /*58c0*/  SHF.R.S32.HI R12, RZ, 0x1f, R13 ;  /* 0x0000001fff0c7819 */ /* 0x000fc8000001140d */
[----:B------:R-:W-:-:S04]  /*58d0*/  LEA.HI R7, R12, R13, RZ, 0x3 ;  /* 0x0000000d0c077211 */ /* 0x000fc800078f18ff */
[----:B------:R-:W-:-:S05]  /*58e0*/  LOP3.LUT R7, R7, 0xfffffff8, RZ, 0xc0, !PT ;  /* 0xfffffff807077812 */ /* 0x000fca00078ec0ff */
[----:B------:R-:W-:-:S05]  /*58f0*/  IMAD.WIDE R12, R7, 0x2, R16 ;  /* 0x00000002070c7825 */ /* 0x000fca00078e0210 */
[----:B------:R1:W-:Y:S01]  /*5900*/  LDGSTS.E.BYPASS.LTC128B.128 [R14+0x1b080], [R12.64], !P0 ;  /* 0x1b0800000c0e7fae */ /* 0x0003e2000c101d48 */
[----:B------:R-:W-:Y:S02]  /*5910*/  ISETP.GE.AND P0, PT, R5, c[0x0][0x198], PT ;  /* 0x0000660005007a0c */ /* 0x000fe40003f06270 */
[----:B-1----:R-:W-:-:S04]  /*5920*/  IADD3 R12, R83, 0xc0, RZ ;  /* 0x000000c0530c7810 */ /* 0x002fc80007ffe0ff */
[----:B------:R-:W-:-:S04]  /*5930*/  SHF.R.S32.HI R7, RZ, 0x1f, R12 ;  /* 0x0000001fff077819 */ /* 0x000fc8000001140c */
[----:B------:R-:W-:-:S04]  /*5940*/  LEA.HI R5, R7, R12, RZ, 0x3 ;  /* 0x0000000c07057211 */ /* 0x000fc800078f18ff */
[----:B------:R-:W-:-:S05]  /*5950*/  LOP3.LUT R5, R5, 0xfffffff8, RZ, 0xc0, !PT ;  /* 0xfffffff805057812 */ /* 0x000fca00078ec0ff */
[----:B------:R-:W-:-:S05]  /*5960*/  IMAD.WIDE R16, R5, 0x2, R16 ;  /* 0x0000000205107825 */ /* 0x000fca00078e0210 */
[----:B------:R1:W-:Y:S02]  /*5970*/  LDGSTS.E.BYPASS.LTC128B.128 [R14+0x1f080], [R16.64], !P0 ;  /* 0x1f080000100e7fae */ /* 0x0003e4000c101d48 */
.L_x_595:
[----:B---34-:R-:W-:Y:S05]  /*5980*/  BSYNC B0 ;  /* 0x0000000000007941 */ /* 0x018fea0003800000 */
.L_x_594:
[----:B------:R-:W-:Y:S01]  /*5990*/  IADD3 R53, R6, -0x1, RZ ;  /* 0xffffffff06357810 */ /* 0x000fe20007ffe0ff */
[----:B------:R-:W-:Y:S01]  /*59a0*/  IMAD.IADD R12, R220, 0x1, -R48 ;  /* 0x00000001dc0c7824 */ /* 0x000fe200078e0a30 */
[----:B------:R-:W0:Y:S01]  /*59b0*/  LDGDEPBAR ;  /* 0x00000000000079af */ /* 0x000e220000000000 */
[----:B------:R-:W-:Y:S01]  /*59c0*/  IMAD.MOV.U32 R5, RZ, RZ, c[0x0][0x1e0] ;  /* 0x00007800ff057624 */ /* 0x000fe200078e00ff */
[----:B------:R-:W-:Y:S01]  /*59d0*/  SHF.R.S32.HI R58, RZ, 0x1f, R53 ;  /* 0x0000001fff3a7819 */ /* 0x000fe20000011435 */
[----:B------:R-:W-:Y:S01]  /*59e0*/  IMAD R12, R53, -0x20, R12 ;  /* 0xffffffe0350c7824 */ /* 0x000fe200078e020c */
[----:B------:R-:W-:Y:S01]  /*59f0*/  LEA.HI R57, R52, R54, RZ, 0x5 ;  /* 0x0000003634397211 */ /* 0x000fe200078f28ff */
[----:B------:R-:W-:Y:S01]  /*5a00*/  IMAD.MOV.U32 R7, RZ, RZ, 0x5 ;  /* 0x00000005ff077424 */ /* 0x000fe200078e00ff */
[----:B------:R-:W-:Y:S01]  /*5a10*/  SEL R50, RZ, 0x1, P3 ;  /* 0x00000001ff327807 */ /* 0x000fe20001800000 */
[----:B------:R-:W-:Y:S01]  /*5a20*/  BAR.SYNC.DEFER_BLOCKING 0x0 ;  /* 0x0000000000007b1d */ /* 0x000fe20000010000 */
[----:B------:R-:W-:-:S02]  /*5a30*/  ISETP.GE.AND P0, PT, R12, 0x1, PT ;  /* 0x000000010c00780c */ /* 0x000fc40003f06270 */
[C---:B------:R-:W-:Y:S02]  /*5a40*/  SHF.L.U64.HI R7, R5.reuse, R7, c[0x0][0x1e4] ;  /* 0x0000790005077619 */ /* 0x040fe40000010207 */
[----:B------:R-:W-:Y:S02]  /*5a50*/  SHF.L.U32 R5, R5, 0x5, RZ ;  /* 0x0000000505057819 */ /* 0x000fe400000006ff */
[----:B------:R-:W-:-:S07]  /*5a60*/  SHF.R.S32.HI R56, RZ, 0x5, R57 ;  /* 0x00000005ff387819 */ /* 0x000fce0000011439 */
[----:B------:R-:W-:Y:S02]  /*5a70*/  @P0 IMAD R12, R7, R53, RZ ;  /* 0x00000035070c0224 */ /* 0x000fe400078e02ff */
[----:B------:R-:W-:Y:S02]  /*5a80*/  @P0 IMAD.MOV.U32 R222, RZ, RZ, R218 ;  /* 0x000000ffffde0224 */ /* 0x000fe400078e00da */
[-C--:B------:R-:W-:Y:S02]  /*5a90*/  @P0 IMAD R12, R58, R5.reuse, R12 ;  /* 0x000000053a0c0224 */ /* 0x080fe400078e020c */
[----:B-1----:R-:W-:-:S04]  /*5aa0*/  @P0 IMAD.WIDE.U32 R16, R53, R5, R222 ;  /* 0x0000000535100225 */ /* 0x002fc800078e00de */
[----:B------:R-:W-:Y:S01]  /*5ab0*/  @P0 IMAD.IADD R12, R17, 0x1, R12 ;  /* 0x00000001110c0824 */ /* 0x000fe200078e020c */
[----:B------:R-:W-:-:S04]  /*5ac0*/  @P0 LEA R18, P2, R16, c[0x0][0x1c8], 0x1 ;  /* 0x0000720010120a11 */ /* 0x000fc800078408ff */
[----:B------:R-:W-:Y:S02]  /*5ad0*/  @P0 LEA.HI.X R19, R16, c[0x0][0x1cc], R12, 0x1, P2 ;  /* 0x0000730010130a11 */ /* 0x000fe400010f0c0c */
[----:B------:R-:W-:-:S05]  /*5ae0*/  @P0 SHF.L.U32 R12, R49, 0x1, RZ ;  /* 0x00000001310c0819 */ /* 0x000fca00000006ff */
        /* <DEDUP_REMOVED lines=12> */
.L_x_596:
[----:B------:R-:W-:Y:S01]  /*5bb0*/  ULDC.U8 UR4, c[0x0][0x298] ;  /* 0x0000a60000047ab9 */ /* 0x000fe20000000000 */
[----:B-1---5:R-:W-:Y:S01]  /*5bc0*/  SHF.R.S32.HI R12, RZ, 0x1f, R55 ;  /* 0x0000001fff0c7819 */ /* 0x022fe20000011437 */
[----:B------:R-:W-:Y:S01]  /*5bd0*/  IMAD.WIDE.U32 R20, R55, c[0x0][0x280], RZ ;  /* 0x0000a00037147a25 */ /* 0x000fe200078e00ff */
[----:B------:R-:W-:Y:S01]  /*5be0*/  ISETP.NE.AND P0, PT, RZ, UR4, PT ;  /* 0x00000004ff007c0c */ /* 0x000fe2000bf05270 */
[----:B------:R-:W-:Y:S01]  /*5bf0*/  BSSY B2, `(.L_x_597) ;  /* 0x00008db000027945 */ /* 0x000fe20003800000 */
[----:B------:R-:W-:Y:S01]  /*5c00*/  LEA R11, R0, R11, 0x5 ;  /* 0x0000000b000b7211 */ /* 0x000fe200078e28ff */
[C---:B------:R-:W-:Y:S01]  /*5c10*/  IMAD R13, R12.reuse, c[0x0][0x280], RZ ;  /* 0x0000a0000c0d7a24 */ /* 0x040fe200078e02ff */
[----:B------:R-:W-:Y:S01]  /*5c20*/  SHF.L.U32 R126, R49, 0x1, RZ ;  /* 0x00000001317e7819 */ /* 0x000fe200000006ff */
[----:B------:R-:W-:Y:S02]  /*5c30*/  IMAD R12, R12, c[0x0][0x290], RZ ;  /* 0x0000a4000c0c7a24 */ /* 0x000fe400078e02ff */
[----:B------:R-:W-:-:S02]  /*5c40*/  IMAD R13, R55, c[0x0][0x284], R13 ;  /* 0x0000a100370d7a24 */ /* 0x000fc400078e020d */
[C---:B------:R-:W-:Y:S02]  /*5c50*/  IMAD R12, R55.reuse, c[0x0][0x294], R12 ;  /* 0x0000a500370c7a24 */ /* 0x040fe400078e020c */
[----:B------:R-:W-:Y:S01]  /*5c60*/  IMAD.WIDE.U32 R16, R55, c[0x0][0x290], RZ ;  /* 0x0000a40037107a25 */ /* 0x000fe200078e00ff */
[----:B------:R-:W-:-:S04]  /*5c70*/  IADD3 R23, R13, R21, RZ ;  /* 0x000000150d177210 */ /* 0x000fc80007ffe0ff */
[----:B------:R-:W-:Y:S01]  /*5c80*/  IADD3 R19, R12, R17, RZ ;  /* 0x000000110c137210 */ /* 0x000fe20007ffe0ff */
[----:B------:R-:W-:Y:S05]  /*5c90*/  @!P0 BRA `(.L_x_598) ;  /* 0x000044f000008947 */ /* 0x000fea0003800000 */
[----:B------:R-:W-:Y:S01]  /*5ca0*/  ISETP.NE.AND P2, PT, R226, 0x1, PT ;  /* 0x00000001e200780c */ /* 0x000fe20003f45270 */
[----:B------:R-:W-:Y:S01]  /*5cb0*/  IMAD.MOV.U32 R18, RZ, RZ, R16 ;  /* 0x000000ffff127224 */ /* 0x000fe200078e0010 */
[----:B------:R-:W-:Y:S01]  /*5cc0*/  MOV R22, R20 ;  /* 0x0000001400167202 */ /* 0x000fe20000000f00 */
        /* <DEDUP_REMOVED lines=11> */
[----:B------:R-:W-:-:S04]  /*5d80*/  CS2R R106, SRZ ;  /* 0x00000000006a7805 */ /* 0x000fc8000001ff00 */
[----:B------:R-:W-:-:S04]  /*5d90*/  @P2 SHF.R.U32.HI R11, RZ, c[0x0][0x2cc], R12 ;  /* 0x0000b300ff0b2a19 */ /* 0x000fc8000001160c */
[----:B------:R-:W-:Y:S01]  /*5da0*/  SHF.R.S32.HI R13, RZ, 0x1f, R11 ;  /* 0x0000001fff0d7819 */ /* 0x000fe2000001140b */
[----:B------:R-:W-:-:S04]  /*5db0*/  IMAD.WIDE.U32 R22, R11, c[0x0][0x280], R22 ;  /* 0x0000a0000b167a25 */ /* 0x000fc800078e0016 */
[C---:B------:R-:W-:Y:S02]  /*5dc0*/  IMAD R12, R13.reuse, c[0x0][0x280], RZ ;  /* 0x0000a0000d0c7a24 */ /* 0x040fe400078e02ff */
[----:B------:R-:W-:Y:S02]  /*5dd0*/  IMAD R13, R13, c[0x0][0x290], RZ ;  /* 0x0000a4000d0d7a24 */ /* 0x000fe400078e02ff */
[C---:B------:R-:W-:Y:S02]  /*5de0*/  IMAD R12, R11.reuse, c[0x0][0x284], R12 ;  /* 0x0000a1000b0c7a24 */ /* 0x040fe400078e020c */
[----:B------:R-:W-:-:S03]  /*5df0*/  IMAD.WIDE.U32 R18, R11, c[0x0][0x290], R18 ;  /* 0x0000a4000b127a25 */ /* 0x000fc600078e0012 */
[----:B------:R-:W-:Y:S01]  /*5e00*/  IADD3 R26, R23, R12, RZ ;  /* 0x0000000c171a7210 */ /* 0x000fe20007ffe0ff */
[----:B------:R-:W-:Y:S01]  /*5e10*/  IMAD R13, R11, c[0x0][0x294], R13 ;  /* 0x0000a5000b0d7a24 */ /* 0x000fe200078e020d */
[----:B------:R-:W-:-:S04]  /*5e20*/  LEA R12, P0, R22, c[0x0][0x270], 0x1 ;  /* 0x00009c00160c7a11 */ /* 0x000fc800078008ff */
[----:B------:R-:W-:Y:S02]  /*5e30*/  LEA.HI.X R26, R22, c[0x0][0x274], R26, 0x1, P0 ;  /* 0x00009d00161a7a11 */ /* 0x000fe400000f0c1a */
[----:B------:R-:W-:Y:S01]  /*5e40*/  IADD3 R20, R19, R13, RZ ;  /* 0x0000000d13147210 */ /* 0x000fe20007ffe0ff */
[----:B------:R1:W2:Y:S01]  /*5e50*/  SHFL.IDX PT, R22, R12, RZ, 0x181f ;  /* 0x00181fff0c167589 */ /* 0x0002a200000e0000 */
[----:B------:R-:W-:-:S03]  /*5e60*/  LEA R11, P0, R18, c[0x0][0x288], 0x1 ;  /* 0x0000a200120b7a11 */ /* 0x000fc600078008ff */
[----:B------:R1:W3:Y:S01]  /*5e70*/  SHFL.IDX PT, R23, R26, RZ, 0x181f ;  /* 0x00181fff1a177589 */ /* 0x0002e200000e0000 */
[----:B------:R-:W-:-:S03]  /*5e80*/  LEA.HI.X R20, R18, c[0x0][0x28c], R20, 0x1, P0 ;  /* 0x0000a30012147a11 */ /* 0x000fc600000f0c14 */
[----:B------:R1:W4:Y:S04]  /*5e90*/  SHFL.IDX PT, R18, R11, RZ, 0x181f ;  /* 0x00181fff0b127589 */ /* 0x00032800000e0000 */
[----:B------:R1:W1:Y:S01]  /*5ea0*/  SHFL.IDX PT, R19, R20, RZ, 0x181f ;  /* 0x00181fff14137589 */ /* 0x00026200000e0000 */
        /* <DEDUP_REMOVED lines=12> */
[----:B--2---:R-:W-:-:S04]  /*5f70*/  @!P0 SHF.R.S32.HI R16, RZ, 0x1f, R13 ;  /* 0x0000001fff108819 */ /* 0x004fc8000001140d */
[----:B------:R-:W-:-:S04]  /*5f80*/  @!P0 LEA.HI R13, R16, R13, RZ, 0x2 ;  /* 0x0000000d100d8211 */ /* 0x000fc800078f10ff */
[----:B------:R-:W-:-:S05]  /*5f90*/  @!P0 LOP3.LUT R13, R13, 0xfffffffc, RZ, 0xc0, !PT ;  /* 0xfffffffc0d0d8812 */ /* 0x000fca00078ec0ff */
[----:B------:R-:W-:-:S04]  /*5fa0*/  @!P0 IMAD.WIDE R16, R13, 0x2, R22 ;  /* 0x000000020d108825 */ /* 0x000fc800078e0216 */
[----:B-1----:R-:W-:Y:S01]  /*5fb0*/  @!P0 IMAD.WIDE R24, R13, 0x2, R18 ;  /* 0x000000020d188825 */ /* 0x002fe200078e0212 */
[----:B------:R-:W-:Y:S01]  /*5fc0*/  IADD3 R13, R14, 0x40, RZ ;  /* 0x000000400e0d7810 */ /* 0x000fe20007ffe0ff */
[----:B------:R1:W5:Y:S04]  /*5fd0*/  @!P0 LD.E.64 R128, [R16.64] ;  /* 0x0000000810808980 */ /* 0x000368000c101b00 */
[----:B------:R2:W5:Y:S01]  /*5fe0*/  @!P0 LD.E.64 R124, [R24.64] ;  /* 0x00000008187c8980 */ /* 0x000562000c101b00 */
[----:B------:R-:W-:Y:S01]  /*5ff0*/  ISETP.GE.AND P0, PT, R13, c[0x0][0x27c], PT ;  /* 0x00009f000d007a0c */ /* 0x000fe20003f06270 */
[----:B------:R-:W-:Y:S01]  /*6000*/  CS2R R122, SRZ ;  /* 0x00000000007a7805 */ /* 0x000fe2000001ff00 */
[----:B------:R-:W-:-:S11]  /*6010*/  CS2R R120, SRZ ;  /* 0x0000000000787805 */ /* 0x000fd6000001ff00 */
[----:B-1----:R-:W-:-:S04]  /*6020*/  @!P0 SHF.R.S32.HI R16, RZ, 0x1f, R13 ;  /* 0x0000001fff108819 */ /* 0x002fc8000001140d */
[----:B------:R-:W-:-:S04]  /*6030*/  @!P0 LEA.HI R13, R16, R13, RZ, 0x2 ;  /* 0x0000000d100d8211 */ /* 0x000fc800078f10ff */
[----:B------:R-:W-:-:S05]  /*6040*/  @!P0 LOP3.LUT R13, R13, 0xfffffffc, RZ, 0xc0, !PT ;  /* 0xfffffffc0d0d8812 */ /* 0x000fca00078ec0ff */
[----:B------:R-:W-:-:S04]  /*6050*/  @!P0 IMAD.WIDE R16, R13, 0x2, R22 ;  /* 0x000000020d108825 */ /* 0x000fc800078e0216 */
[----:B--2---:R-:W-:Y:S01]  /*6060*/  @!P0 IMAD.WIDE R24, R13, 0x2, R18 ;  /* 0x000000020d188825 */ /* 0x004fe200078e0212 */
        /* <DEDUP_REMOVED lines=10> */
[----:B------:R-:W-:Y:S01]  /*6110*/  @!P0 IMAD.WIDE R18, R13, 0x2, R18 ;  /* 0x000000020d128825 */ /* 0x000fe200078e0212 */
[----:B------:R2:W5:Y:S04]  /*6120*/  @!P0 LD.E.64 R114, [R22.64] ;  /* 0x0000000816728980 */ /* 0x000568000c101b00 */
[----:B------:R2:W5:Y:S02]  /*6130*/  @!P0 LD.E.64 R112, [R18.64] ;  /* 0x0000000812708980 */ /* 0x000564000c101b00 */
.L_x_600:
[----:B------:R-:W-:Y:S05]  /*6140*/  BSYNC B0 ;  /* 0x0000000000007941 */ /* 0x000fea0003800000 */
.L_x_599:
        /* <DEDUP_REMOVED lines=9> */
[----:B--2---:R-:W-:Y:S01]  /*61e0*/  IMAD.MOV.U32 R22, RZ, RZ, R112 ;  /* 0x000000ffff167224 */ /* 0x004fe200078e0070 */
        /* <DEDUP_REMOVED lines=13> */
[----:B----4-:R1:W4:Y:S01]  /*62c0*/  SHFL.IDX PT, R18, R12, 0x1, 0x181f ;  /* 0x00381f000c127f89 */ /* 0x01032200000e0000 */
[----:B------:R-:W-:Y:S01]  /*62d0*/  MOV R13, R107 ;  /* 0x0000006b000d7202 */ /* 0x000fe20000000f00 */
[----:B------:R-:W-:Y:S01]  /*62e0*/  BSSY B0, `(.L_x_601) ;  /* 0x0000035000007945 */ /* 0x000fe20003800000 */
[----:B------:R-:W-:Y:S01]  /*62f0*/  PRMT R96, R21, 0x5410, R22 ;  /* 0x0000541015607816 */ /* 0x000fe20000000016 */
[----:B------:R1:W3:Y:S01]  /*6300*/  SHFL.IDX PT, R17, R20, 0x1, 0x181f ;  /* 0x00381f0014117f89 */ /* 0x0002e200000e0000 */
        /* <DEDUP_REMOVED lines=14> */
[----:B--2-4-:R-:W-:-:S04]  /*63f0*/  @!P0 IMAD.WIDE R24, R14, 0x2, R18 ;  /* 0x000000020e188825 */ /* 0x014fc800078e0212 */
[----:B-1-3--:R-:W-:Y:S01]  /*6400*/  @!P0 IMAD.WIDE R22, R14, 0x2, R16 ;  /* 0x000000020e168825 */ /* 0x00afe200078e0210 */
[----:B------:R1:W5:Y:S04]  /*6410*/  @!P0 LD.E.64 R100, [R24.64] ;  /* 0x0000000818648980 */ /* 0x000368000c101b00 */
[----:B------:R2:W5:Y:S01]  /*6420*/  @!P0 LD.E.64 R98, [R22.64] ;  /* 0x0000000816628980 */ /* 0x000562000c101b00 */
[----:B------:R-:W-:Y:S01]  /*6430*/  ISETP.GE.AND P0, PT, R15, c[0x0][0x27c], PT ;  /* 0x00009f000f007a0c */ /* 0x000fe20003f06270 */
[----:B------:R-:W-:Y:S01]  /*6440*/  CS2R R94, SRZ ;  /* 0x00000000005e7805 */ /* 0x000fe2000001ff00 */
[----:B------:R-:W-:-:S11]  /*6450*/  CS2R R92, SRZ ;  /* 0x00000000005c7805 */ /* 0x000fd6000001ff00 */
[----:B------:R-:W-:-:S04]  /*6460*/  @!P0 SHF.R.S32.HI R13, RZ, 0x1f, R15 ;  /* 0x0000001fff0d8819 */ /* 0x000fc8000001140f */
[----:B------:R-:W-:-:S04]  /*6470*/  @!P0 LEA.HI R13, R13, R15, RZ, 0x2 ;  /* 0x0000000f0d0d8211 */ /* 0x000fc800078f10ff */
[----:B------:R-:W-:Y:S02]  /*6480*/  @!P0 LOP3.LUT R13, R13, 0xfffffffc, RZ, 0xc0, !PT ;  /* 0xfffffffc0d0d8812 */ /* 0x000fe400078ec0ff */
[----:B------:R-:W-:-:S03]  /*6490*/  IADD3 R15, R14, 0x40, RZ ;  /* 0x000000400e0f7810 */ /* 0x000fc60007ffe0ff */
        /* <DEDUP_REMOVED lines=11> */
[----:B-1----:R-:W-:-:S04]  /*6550*/  @!P0 IMAD.WIDE R22, R13, 0x2, R18 ;  /* 0x000000020d168825 */ /* 0x002fc800078e0212 */
[----:B--2---:R-:W-:Y:S01]  /*6560*/  @!P0 IMAD.WIDE R24, R13, 0x2, R16 ;  /* 0x000000020d188825 */ /* 0x004fe200078e0210 */
        /* <DEDUP_REMOVED lines=12> */
.L_x_602:
[----:B------:R-:W-:Y:S05]  /*6630*/  BSYNC B0 ;  /* 0x0000000000007941 */ /* 0x000fea0003800000 */
.L_x_601:
[----:B------:R-:W-:Y:S01]  /*6640*/  ISETP.NE.AND P0, PT, R10, RZ, PT ;  /* 0x000000ff0a00720c */ /* 0x000fe20003f05270 */
[----:B-1---5:R-:W-:Y:S01]  /*6650*/  IMAD.MOV.U32 R16, RZ, RZ, R80 ;  /* 0x000000ffff107224 */ /* 0x022fe200078e0050 */
[----:B------:R-:W-:Y:S01]  /*6660*/  MOV R10, R89 ;  /* 0x00000059000a7202 */ /* 0x000fe20000000f00 */
[----:B------:R-:W-:Y:S01]  /*6670*/  IMAD.MOV.U32 R15, RZ, RZ, R81 ;  /* 0x000000ffff0f7224 */ /* 0x000fe200078e0051 */
[----:B---3--:R1:W3:Y:S01]  /*6680*/  SHFL.IDX PT, R23, R26, 0x2, 0x181f ;  /* 0x00581f001a177f89 */ /* 0x0082e200000e0000 */
[----:B------:R-:W-:Y:S01]  /*6690*/  IMAD.MOV.U32 R13, RZ, RZ, R88 ;  /* 0x000000ffff0d7224 */ /* 0x000fe200078e0058 */
[----:B------:R-:W-:Y:S01]  /*66a0*/  BSSY B0, `(.L_x_603) ;  /* 0x000004a000007945 */ /* 0x000fe20003800000 */
[----:B----4-:R-:W-:Y:S01]  /*66b0*/  IMAD.MOV.U32 R18, RZ, RZ, R78 ;  /* 0x000000ffff127224 */ /* 0x010fe200078e004e */
        /* <DEDUP_REMOVED lines=9> */
[----:B------:R-:W-:Y:S01]  /*6750*/  CS2R R62, SRZ ;  /* 0x00000000003e7805 */ /* 0x000fe2000001ff00 */
        /* <DEDUP_REMOVED lines=17> */
[----:B--2---:R-:W-:Y:S01]  /*6870*/  CS2R R18, SRZ ;  /* 0x0000000000127805 */ /* 0x004fe2000001ff00 */
[----:B------:R-:W-:Y:S01]  /*6880*/  CS2R R60, SRZ ;  /* 0x00000000003c7805 */ /* 0x000fe2000001ff00 */
[----:B------:R-:W-:Y:S01]  /*6890*/  CS2R R66, SRZ ;  /* 0x0000000000427805 */ /* 0x000fe2000001ff00 */
[----:B------:R-:W-:Y:S01]  /*68a0*/  CS2R R72, SRZ ;  /* 0x0000000000487805 */ /* 0x000fe2000001ff00 */
[----:B------:R-:W-:Y:S05]  /*68b0*/  @P0 BRA `(.L_x_604) ;  /* 0x0000028000000947 */ /* 0x000fea0003800000 */
[C---:B---34-:R-:W-:Y:S01]  /*68c0*/  ISETP.GE.AND P0, PT, R14.reuse, c[0x0][0x27c], PT ;  /* 0x00009f000e007a0c */ /* 0x058fe20003f06270 */
[----:B------:R-:W-:Y:S01]  /*68d0*/  CS2R R74, SRZ ;  /* 0x00000000004a7805 */ /* 0x000fe2000001ff00 */
[----:B------:R-:W-:Y:S01]  /*68e0*/  CS2R R72, SRZ ;  /* 0x0000000000487805 */ /* 0x000fe2000001ff00 */
[----:B------:R-:W-:-:S10]  /*68f0*/  IADD3 R13, R14, 0x20, RZ ;  /* 0x000000200e0d7810 */ /* 0x000fd40007ffe0ff */
[----:B------:R-:W-:-:S04]  /*6900*/  @!P0 IMAD.WIDE R28, R14, 0x2, R22 ;  /* 0x000000020e1c8825 */ /* 0x000fc800078e0216 */
[----:B-1----:R-:W-:Y:S01]  /*6910*/  @!P0 IMAD.WIDE R24, R14, 0x2, R16 ;  /* 0x000000020e188825 */ /* 0x002fe200078e0210 */
        /* <DEDUP_REMOVED lines=34> */
.L_x_604:
[----:B---34-:R-:W-:Y:S05]  /*6b40*/  BSYNC B0 ;  /* 0x0000000000007941 */ /* 0x018fea0003800000 */
.L_x_603:
[----:B------:R-:W-:Y:S01]  /*6b50*/  ISETP.NE.AND P0, PT, R9, RZ, PT ;  /* 0x000000ff0900720c */ /* 0x000fe20003f05270 */
[----:B-----5:R-:W-:Y:S01]  /*6b60*/  IMAD.MOV.U32 R10, RZ, RZ, R62 ;  /* 0x000000ffff0a7224 */ /* 0x020fe200078e003e */
[----:B------:R-:W-:Y:S01]  /*6b70*/  MOV R9, R63 ;  /* 0x0000003f00097202 */ /* 0x000fe20000000f00 */
[----:B------:R-:W2:Y:S01]  /*6b80*/  SHFL.IDX PT, R27, R26, 0x3, 0x181f ;  /* 0x00781f001a1b7f89 */ /* 0x000ea200000e0000 */
[----:B------:R-:W-:Y:S01]  /*6b90*/  IMAD.MOV.U32 R15, RZ, RZ, R44 ;  /* 0x000000ffff0f7224 */ /* 0x000fe200078e002c */
[----:B------:R-:W-:Y:S01]  /*6ba0*/  BSSY B0, `(.L_x_605) ;  /* 0x0000049000007945 */ /* 0x000fe20003800000 */
[----:B------:R-:W-:Y:S01]  /*6bb0*/  PRMT R41, R9, 0x5410, R10 ;  /* 0x0000541009297816 */ /* 0x000fe2000000000a */
[----:B------:R-:W-:Y:S01]  /*6bc0*/  IMAD.MOV.U32 R9, RZ, RZ, R75 ;  /* 0x000000ffff097224 */ /* 0x000fe200078e004b */
[----:B------:R-:W-:Y:S01]  /*6bd0*/  MOV R10, R74 ;  /* 0x0000004a000a7202 */ /* 0x000fe20000000f00 */
[----:B-1----:R1:W3:Y:S01]  /*6be0*/  SHFL.IDX PT, R26, R12, 0x3, 0x181f ;  /* 0x00781f000c1a7f89 */ /* 0x0022e200000e0000 */
[----:B------:R-:W-:Y:S01]  /*6bf0*/  IMAD.MOV.U32 R13, RZ, RZ, R45 ;  /* 0x000000ffff0d7224 */ /* 0x000fe200078e002d */
[----:B------:R-:W-:Y:S01]  /*6c00*/  CS2R R24, SRZ ;  /* 0x0000000000187805 */ /* 0x000fe2000001ff00 */
[----:B------:R-:W-:Y:S01]  /*6c10*/  PRMT R59, R9, 0x5410, R10 ;  /* 0x00005410093b7816 */ /* 0x000fe2000000000a */
[----:B------:R-:W4:Y:S01]  /*6c20*/  SHFL.IDX PT, R21, R20, 0x3, 0x181f ;  /* 0x00781f0014157f89 */ /* 0x000f2200000e0000 */
[----:B------:R-:W-:Y:S01]  /*6c30*/  IMAD.MOV.U32 R10, RZ, RZ, R60 ;  /* 0x000000ffff0a7224 */ /* 0x000fe200078e003c */
[----:B------:R-:W-:Y:S01]  /*6c40*/  PRMT R35, R13, 0x5410, R15 ;  /* 0x000054100d237816 */ /* 0x000fe2000000000f */
[----:B------:R-:W-:Y:S01]  /*6c50*/  IMAD.MOV.U32 R9, RZ, RZ, R61 ;  /* 0x000000ffff097224 */ /* 0x000fe200078e003d */
[----:B------:R2:W3:Y:S01]  /*6c60*/  SHFL.IDX PT, R20, R11, 0x3, 0x181f ;  /* 0x00781f000b147f89 */ /* 0x0004e200000e0000 */
[----:B------:R-:W-:Y:S01]  /*6c70*/  IMAD.MOV.U32 R15, RZ, RZ, R68 ;  /* 0x000000ffff0f7224 */ /* 0x000fe200078e0044 */
[----:B------:R-:W-:Y:S01]  /*6c80*/  CS2R R32, SRZ ;  /* 0x0000000000207805 */ /* 0x000fe2000001ff00 */
[----:B------:R-:W-:Y:S01]  /*6c90*/  IMAD.MOV.U32 R13, RZ, RZ, R69 ;  /* 0x000000ffff0d7224 */ /* 0x000fe200078e0045 */
[----:B------:R-:W-:Y:S01]  /*6ca0*/  PRMT R40, R9, 0x5410, R10 ;  /* 0x0000541009287816 */ /* 0x000fe2000000000a */
[----:B------:R-:W-:Y:S01]  /*6cb0*/  IMAD.MOV.U32 R10, RZ, RZ, R72 ;  /* 0x000000ffff0a7224 */ /* 0x000fe200078e0048 */
        /* <DEDUP_REMOVED lines=8> */
[----:B-1----:R-:W-:Y:S01]  /*6d40*/  IMAD.MOV.U32 R12, RZ, RZ, R42 ;  /* 0x000000ffff0c7224 */ /* 0x002fe200078e002a */
[----:B--2---:R-:W-:-:S04]  /*6d50*/  MOV R11, R43 ;  /* 0x0000002b000b7202 */ /* 0x004fc80000000f00 */
[----:B------:R-:W-:Y:S01]  /*6d60*/  PRMT R34, R11, 0x5410, R12 ;  /* 0x000054100b227816 */ /* 0x000fe2000000000c */
[----:B------:R-:W-:Y:S01]  /*6d70*/  IMAD.MOV.U32 R11, RZ, RZ, R67 ;  /* 0x000000ffff0b7224 */ /* 0x000fe200078e0043 */
[----:B------:R-:W-:-:S04]  /*6d80*/  MOV R12, R66 ;  /* 0x00000042000c7202 */ /* 0x000fc80000000f00 */
[----:B------:R-:W-:Y:S01]  /*6d90*/  PRMT R46, R11, 0x5410, R12 ;  /* 0x000054100b2e7816 */ /* 0x000fe2000000000c */
[----:B------:R-:W-:Y:S05]  /*6da0*/  @P0 BRA `(.L_x_606) ;  /* 0x0000028000000947 */ /* 0x000fea0003800000 */
[C---:B---34-:R-:W-:Y:S01]  /*6db0*/  IADD3 R10, R14.reuse, 0x20, RZ ;  /* 0x000000200e0a7810 */ /* 0x058fe20007ffe0ff */
[----:B------:R-:W-:Y:S01]  /*6dc0*/  CS2R R38, SRZ ;  /* 0x0000000000267805 */ /* 0x000fe2000001ff00 */
[----:B------:R-:W-:Y:S01]  /*6dd0*/  ISETP.GE.AND P1, PT, R14, c[0x0][0x27c], PT ;  /* 0x00009f000e007a0c */ /* 0x000fe20003f26270 */
[----:B------:R-:W-:Y:S01]  /*6de0*/  CS2R R36, SRZ ;  /* 0x0000000000247805 */ /* 0x000fe2000001ff00 */
[----:B------:R-:W-:Y:S01]  /*6df0*/  ISETP.GE.AND P0, PT, R10, c[0x0][0x27c], PT ;  /* 0x00009f000a007a0c */ /* 0x000fe20003f06270 */
[----:B------:R-:W-:Y:S01]  /*6e00*/  CS2R R32, SRZ ;  /* 0x0000000000207805 */ /* 0x000fe2000001ff00 */
[----:B------:R-:W-:-:S09]  /*6e10*/  CS2R R30, SRZ ;  /* 0x00000000001e7805 */ /* 0x000fd2000001ff00 */
[----:B------:R-:W-:Y:S02]  /*6e20*/  @!P1 IMAD.WIDE R12, R14, 0x2, R26 ;  /* 0x000000020e0c9825 */ /* 0x000fe400078e021a */
[----:B------:R-:W-:-:S03]  /*6e30*/  @!P0 SHF.R.S32.HI R9, RZ, 0x1f, R10 ;  /* 0x0000001fff098819 */ /* 0x000fc6000001140a */
[----:B------:R1:W5:Y:S01]  /*6e40*/  @!P1 LD.E.64 R38, [R12.64] ;  /* 0x000000080c269980 */ /* 0x000362000c101b00 */
[----:B------:R-:W-:Y:S01]  /*6e50*/  @!P0 LEA.HI R9, R9, R10, RZ, 0x2 ;  /* 0x0000000a09098211 */ /* 0x000fe200078f10ff */
[----:B------:R-:W-:-:S03]  /*6e60*/  @!P1 IMAD.WIDE R10, R14, 0x2, R20 ;  /* 0x000000020e0a9825 */ /* 0x000fc600078e0214 */
[----:B------:R-:W-:Y:S02]  /*6e70*/  @!P0 LOP3.LUT R9, R9, 0xfffffffc, RZ, 0xc0, !PT ;  /* 0xfffffffc09098812 */ /* 0x000fe400078ec0ff */
[----:B------:R2:W5:Y:S03]  /*6e80*/  @!P1 LD.E.64 R36, [R10.64] ;  /* 0x000000080a249980 */ /* 0x000566000c101b00 */
[----:B------:R-:W-:-:S04]  /*6e90*/  @!P0 IMAD.WIDE R16, R9, 0x2, R26 ;  /* 0x0000000209108825 */ /* 0x000fc800078e021a */
[----:B------:R-:W-:Y:S01]  /*6ea0*/  @!P0 IMAD.WIDE R18, R9, 0x2, R20 ;  /* 0x0000000209128825 */ /* 0x000fe200078e0214 */
[----:B------:R3:W5:Y:S04]  /*6eb0*/  @!P0 LD.E.64 R32, [R16.64] ;  /* 0x0000000810208980 */ /* 0x000768000c101b00 */
[----:B------:R4:W5:Y:S01]  /*6ec0*/  @!P0 LD.E.64 R30, [R18.64] ;  /* 0x00000008121e8980 */ /* 0x000962000c101b00 */
[----:B-1----:R-:W-:-:S04]  /*6ed0*/  IADD3 R12, R14, 0x40, RZ ;  /* 0x000000400e0c7810 */ /* 0x002fc80007ffe0ff */
[----:B------:R-:W-:Y:S02]  /*6ee0*/  ISETP.GE.AND P1, PT, R12, c[0x0][0x27c], PT ;  /* 0x00009f000c007a0c */ /* 0x000fe40003f26270 */
[----:B--2---:R-:W-:-:S04]  /*6ef0*/  IADD3 R10, R14, 0x60, RZ ;  /* 0x000000600e0a7810 */ /* 0x004fc80007ffe0ff */
        /* <DEDUP_REMOVED lines=9> */
[----:B----4-:R-:W-:Y:S01]  /*6f90*/  CS2R R18, SRZ ;  /* 0x0000000000127805 */ /* 0x010fe2000001ff00 */
[----:B------:R-:W-:Y:S01]  /*6fa0*/  CS2R R22, SRZ ;  /* 0x0000000000167805 */ /* 0x000fe2000001ff00 */
[----:B------:R-:W-:Y:S01]  /*6fb0*/  @!P1 IMAD.WIDE R10, R11, 0x2, R20 ;  /* 0x000000020b0a9825 */ /* 0x000fe200078e0214 */
[----:B---3--:R-:W-:Y:S02]  /*6fc0*/  CS2R R16, SRZ ;  /* 0x0000000000107805 */ /* 0x008fe4000001ff00 */
[----:B------:R1:W5:Y:S01]  /*6fd0*/  @!P1 LD.E.64 R24, [R12.64] ;  /* 0x000000080c189980 */ /* 0x000362000c101b00 */
[----:B------:R-:W-:-:S03]  /*6fe0*/  @!P0 IMAD.WIDE R26, R9, 0x2, R26 ;  /* 0x00000002091a8825 */ /* 0x000fc600078e021a */
[----:B------:R1:W5:Y:S01]  /*6ff0*/  @!P1 LD.E.64 R22, [R10.64] ;  /* 0x000000080a169980 */ /* 0x000362000c101b00 */
[----:B------:R-:W-:-:S03]  /*7000*/  @!P0 IMAD.WIDE R20, R9, 0x2, R20 ;  /* 0x0000000209148825 */ /* 0x000fc600078e0214 */
[----:B------:R1:W5:Y:S04]  /*7010*/  @!P0 LD.E.64 R18, [R26.64] ;  /* 0x000000081a128980 */ /* 0x000368000c101b00 */
[----:B------:R1:W5:Y:S02]  /*7020*/  @!P0 LD.E.64 R16, [R20.64] ;  /* 0x0000000814108980 */ /* 0x000364000c101b00 */
.L_x_606:
[----:B---34-:R-:W-:Y:S05]  /*7030*/  BSYNC B0 ;  /* 0x0000000000007941 */ /* 0x018fea0003800000 */
.L_x_605:
[----:B-----5:R-:W-:Y:S01]  /*7040*/  IMAD.MOV.U32 R9, RZ, RZ, R18 ;  /* 0x000000ffff097224 */ /* 0x020fe200078e0012 */
[----:B-1----:R-:W-:Y:S01]  /*7050*/  MOV R20, R33 ;  /* 0x0000002100147202 */ /* 0x002fe20000000f00 */
[----:B------:R-:W-:Y:S01]  /*7060*/  IMAD.IADD R29, R8, 0x1, -R149 ;  /* 0x00000001081d7824 */ /* 0x000fe200078e0a95 */
[----:B------:R-:W-:-:S04]  /*7070*/  DEPBAR.LE SB0, 0x1 ;  /* 0x000080400000791a */ /* 0x000fc80000000000 */
[----:B------:R-:W-:Y:S01]  /*7080*/  PRMT R13, R9, 0x7610, R13 ;  /* 0x00007610090d7816 */ /* 0x000fe2000000000d */
[----:B------:R-:W-:Y:S01]  /*7090*/  IMAD.MOV.U32 R11, RZ, RZ, R24 ;  /* 0x000000ffff0b7224 */ /* 0x000fe200078e0018 */
[----:B------:R-:W-:Y:S01]  /*70a0*/  IMNMX R29, R29, 0x80, PT ;  /* 0x000000801d1d7817 */ /* 0x000fe20003800200 */
[----:B------:R-:W-:Y:S01]  /*70b0*/  IMAD.MOV.U32 R10, RZ, RZ, R25 ;  /* 0x000000ffff0a7224 */ /* 0x000fe200078e0019 */
[----:B------:R-:W-:Y:S01]  /*70c0*/  BSSY B1, `(.L_x_607) ;  /* 0x00000d3000017945 */ /* 0x000fe20003800000 */
[----:B------:R-:W-:Y:S01]  /*70d0*/  IMAD.MOV.U32 R9, RZ, RZ, R32 ;  /* 0x000000ffff097224 */ /* 0x000fe200078e0020 */
[----:B------:R-:W-:Y:S01]  /*70e0*/  BAR.SYNC.DEFER_BLOCKING 0x0 ;  /* 0x0000000000007b1d */ /* 0x000fe20000010000 */
[----:B------:R-:W-:Y:S01]  /*70f0*/  IMAD.MOV.U32 R12, RZ, RZ, R19 ;  /* 0x000000ffff0c7224 */ /* 0x000fe200078e0013 */
[----:B------:R-:W-:Y:S01]  /*7100*/  PRMT R15, R10, 0x5410, R11 ;  /* 0x000054100a0f7816 */ /* 0x000fe2000000000b */
[----:B------:R-:W-:Y:S01]  /*7110*/  IMAD.MOV.U32 R11, RZ, RZ, R38 ;  /* 0x000000ffff0b7224 */ /* 0x000fe200078e0026 */
[----:B------:R-:W-:Y:S01]  /*7120*/  PRMT R21, R21, 0x5410, R9 ;  /* 0x0000541015157816 */ /* 0x000fe20000000009 */
[----:B------:R-:W-:Y:S01]  /*7130*/  IMAD.MOV.U32 R10, RZ, RZ, R39 ;  /* 0x000000ffff0a7224 */ /* 0x000fe200078e0027 */
[----:B------:R-:W-:Y:S01]  /*7140*/  PRMT R12, R12, 0x5410, R12 ;  /* 0x000054100c0c7816 */ /* 0x000fe2000000000c */
[----:B------:R-:W-:Y:S01]  /*7150*/  IMAD.MOV.U32 R9, RZ, RZ, R16 ;  /* 0x000000ffff097224 */ /* 0x000fe200078e0010 */
[----:B------:R-:W-:Y:S01]  /*7160*/  ISETP.GE.AND P0, PT, R48, R29, PT ;  /* 0x0000001d3000720c */ /* 0x000fe20003f06270 */
        /* <DEDUP_REMOVED lines=8> */
[----:B------:R-:W-:Y:S01]  /*71f0*/  IMAD.MOV.U32 R9, RZ, RZ, R36 ;  /* 0x000000ffff097224 */ /* 0x000fe200078e0024 */
[----:B------:R-:W-:Y:S01]  /*7200*/  PRMT R13, R13, 0x5410, R10 ;  /* 0x000054100d0d7816 */ /* 0x000fe2000000000a */
[----:B------:R-:W-:Y:S01]  /*7210*/  IMAD.MOV.U32 R8, RZ, RZ, R37 ;  /* 0x000000ffff087224 */ /* 0x000fe200078e0025 */
[----:B------:R-:W-:-:S04]  /*7220*/  MOV R10, R31 ;  /* 0x0000001f000a7202 */ /* 0x000fc80000000f00 */
        /* <DEDUP_REMOVED lines=48> */
.L_x_610:
[----:B------:R-:W-:Y:S05]  /*7530*/  BSYNC B0 ;  /* 0x0000000000007941 */ /* 0x000fea0003800000 */
.L_x_609:
        /* <DEDUP_REMOVED lines=46> */
.L_x_612:
[----:B------:R-:W-:Y:S05]  /*7820*/  BSYNC B0 ;  /* 0x0000000000007941 */ /* 0x000fea0003800000 */
.L_x_611:
        /* <DEDUP_REMOVED lines=46> */
.L_x_614:
[----:B------:R-:W-:Y:S05]  /*7b10*/  BSYNC B0 ;  /* 0x0000000000007941 */ /* 0x000fea0003800000 */
.L_x_613:
[----:B-1----:R-:W-:-:S04]  /*7b20*/  IADD3 R8, R14, 0x60, RZ ;  /* 0x000000600e087810 */ /* 0x002fc80007ffe0ff */
        /* <DEDUP_REMOVED lines=44> */
.L_x_608:
[----:B------:R-:W-:Y:S05]  /*7df0*/  BSYNC B1 ;  /* 0x0000000000017941 */ /* 0x000fea0003800000 */
.L_x_607:
        /* <DEDUP_REMOVED lines=49> */
.L_x_618:
[----:B------:R-:W-:Y:S05]  /*8110*/  BSYNC B0 ;  /* 0x0000000000007941 */ /* 0x000fea0003800000 */
.L_x_617:
        /* <DEDUP_REMOVED lines=46> */
.L_x_620:
[----:B------:R-:W-:Y:S05]  /*8400*/  BSYNC B0 ;  /* 0x0000000000007941 */ /* 0x000fea0003800000 */
.L_x_619:
        /* <DEDUP_REMOVED lines=46> */
.L_x_622:
[----:B------:R-:W-:Y:S05]  /*86f0*/  BSYNC B0 ;  /* 0x0000000000007941 */ /* 0x000fea0003800000 */
.L_x_621:
        /* <DEDUP_REMOVED lines=45> */
.L_x_616:
[----:B------:R-:W-:Y:S05]  /*89d0*/  BSYNC B1 ;  /* 0x0000000000017941 */ /* 0x000fea0003800000 */
.L_x_615:
        /* <DEDUP_REMOVED lines=34> */
[----:B------:R-:W-:Y:S02]  /*8c00*/  FMUL.FTZ R64, R10, R55 ;  /* 0x000000370a407220 */ /* 0x000fe40000410000 */
[----:B------:R-:W-:Y:S02]  /*8c10*/  FMUL.FTZ R71, R9, R65 ;  /* 0x0000004109477220 */ /* 0x000fe40000410000 */
        /* <DEDUP_REMOVED lines=13> */
.L_x_626:
[----:B------:R-:W-:Y:S05]  /*8cf0*/  BSYNC B0 ;  /* 0x0000000000007941 */ /* 0x000fea0003800000 */
.L_x_625:
        /* <DEDUP_REMOVED lines=46> */
.L_x_628:
[----:B------:R-:W-:Y:S05]  /*8fe0*/  BSYNC B0 ;  /* 0x0000000000007941 */ /* 0x000fea0003800000 */
.L_x_627:
        /* <DEDUP_REMOVED lines=46> */
.L_x_630:
[----:B------:R-:W-:Y:S05]  /*92d0*/  BSYNC B0 ;  /* 0x0000000000007941 */ /* 0x000fea0003800000 */
.L_x_629:
        /* <DEDUP_REMOVED lines=45> */
.L_x_624:
[----:B------:R-:W-:Y:S05]  /*95b0*/  BSYNC B1 ;  /* 0x0000000000017941 */ /* 0x000fea0003800000 */
.L_x_623:
[----:B-1----:R-:W-:-:S04]  /*95c0*/  IADD3 R8, R48, 0x60, RZ ;  /* 0x0000006030087810 */ /* 0x002fc80007ffe0ff */
[----:B------:R-:W-:-:S13]  /*95d0*/  ISETP.GE.AND P0, PT, R8, R29, PT ;  /* 0x0000001d0800720c */ /* 0x000fda0003f06270 */
        /* <DEDUP_REMOVED lines=46> */
.L_x_633:
[----:B------:R-:W-:Y:S05]  /*98c0*/  BSYNC B0 ;  /* 0x0000000000007941 */ /* 0x000fea0003800000 */
.L_x_632:
        /* <DEDUP_REMOVED lines=46> */
.L_x_635:
[----:B------:R-:W-:Y:S05]  /*9bb0*/  BSYNC B0 ;  /* 0x0000000000007941 */ /* 0x000fea0003800000 */
.L_x_634:
        /* <DEDUP_REMOVED lines=46> */
.L_x_637:
[----:B------:R-:W-:Y:S05]  /*9ea0*/  BSYNC B0 ;  /* 0x0000000000007941 */ /* 0x000fea0003800000 */
.L_x_636:
[----:B------:R-:W-:-:S04]  /*9eb0*/  IADD3 R14, R14, 0x60, RZ ;  /* 0x000000600e0e7810 */ /* 0x000fc80007ffe0ff */
[----:B------:R-:W-:-:S13]  /*9ec0*/  ISETP.GE.AND P0, PT, R14, c[0x0][0x27c], PT ;  /* 0x00009f000e007a0c */ /* 0x000fda0003f06270 */
[----:B------:R-:W-:Y:S05]  /*9ed0*/  @P0 BRA `(.L_x_631) ;  /* 0x00004ac000000947 */ /* 0x000fea0003800000 */
[----:B-1----:R-:W1:Y:S01]  /*9ee0*/  LDS.128 R8, [R126+0x1f080] ;  /* 0x01f080007e087984 */ /* 0x002e620000000c00 */
[--C-:B------:R-:W-:Y:S01]  /*9ef0*/  SHF.R.U64 R15, R16, 0x10, R17.reuse ;  /* 0x00000010100f7819 */ /* 0x100fe20000001211 */
[--C-:B------:R-:W-:Y:S01]  /*9f00*/  HADD2.F32 R24, -RZ, R13.reuse.H0_H0 ;  /* 0x2000000dff187230 */ /* 0x100fe20000004100 */
[----:B------:R-:W-:Y:S01]  /*9f10*/  SHF.R.U32.HI R16, RZ, 0x10, R17 ;  /* 0x00000010ff107819 */ /* 0x000fe20000011611 */
[----:B------:R-:W-:Y:S01]  /*9f20*/  HADD2.F32 R22, -RZ, R12.H0_H0 ;  /* 0x2000000cff167230 */ /* 0x000fe20000004100 */
[--C-:B------:R-:W-:Y:S01]  /*9f30*/  SHF.R.U64 R14, R18, 0x10, R19.reuse ;  /* 0x00000010120e7819 */ /* 0x100fe20000001213 */
[----:B------:R-:W-:Y:S01]  /*9f40*/  HADD2.F32 R13, -RZ, R13.H1_H1 ;  /* 0x3000000dff0d7230 */ /* 0x000fe20000004100 */
[----:B------:R-:W-:Y:S01]  /*9f50*/  SHF.R.U32.HI R18, RZ, 0x10, R19 ;  /* 0x00000010ff127819 */ /* 0x000fe20000011613 */
[----:B------:R-:W-:Y:S02]  /*9f60*/  HADD2.F32 R16, -RZ, R16.H0_H0 ;  /* 0x20000010ff107230 */ /* 0x000fe40000004100 */
[----:B------:R-:W-:-:S02]  /*9f70*/  HADD2.F32 R15, -RZ, R15.H0_H0 ;  /* 0x2000000fff0f7230 */ /* 0x000fc40000004100 */
[----:B------:R-:W-:Y:S02]  /*9f80*/  HADD2.F32 R23, -RZ, R18.H0_H0 ;  /* 0x20000012ff177230 */ /* 0x000fe40000004100 */
[----:B------:R-:W-:Y:S02]  /*9f90*/  HADD2.F32 R12, -RZ, R12.H1_H1 ;  /* 0x3000000cff0c7230 */ /* 0x000fe40000004100 */
        /* <DEDUP_REMOVED lines=31> */
.L_x_598:
[----:B------:R-:W-:Y:S01]  /*a190*/  ISETP.NE.AND P0, PT, R226, 0x1, PT ;  /* 0x00000001e200780c */ /* 0x000fe20003f05270 */
[----:B------:R-:W-:Y:S01]  /*a1a0*/  IMAD.MOV.U32 R21, RZ, RZ, R23 ;  /* 0x000000ffff157224 */ /* 0x000fe200078e0017 */
[----:B------:R-:W-:Y:S01]  /*a1b0*/  MOV R17, R19 ;  /* 0x0000001300117202 */ /* 0x000fe20000000f00 */
        /* <DEDUP_REMOVED lines=10> */
[----:B------:R-:W-:-:S05]  /*a260*/  @P0 IMAD.HI.U32 R12, R11, c[0x0][0x2c8], RZ ;  /* 0x0000b2000b0c0a27 */ /* 0x000fca00078e00ff */
[----:B------:R-:W-:-:S04]  /*a270*/  @P0 SHF.R.U32.HI R11, RZ, c[0x0][0x2cc], R12 ;  /* 0x0000b300ff0b0a19 */ /* 0x000fc8000001160c */
[----:B------:R-:W-:Y:S01]  /*a280*/  SHF.R.S32.HI R12, RZ, 0x1f, R11 ;  /* 0x0000001fff0c7819 */ /* 0x000fe2000001140b */
[----:B------:R-:W-:-:S04]  /*a290*/  IMAD.WIDE.U32 R20, R11, c[0x0][0x280], R20 ;  /* 0x0000a0000b147a25 */ /* 0x000fc800078e0014 */
[----:B------:R-:W-:Y:S01]  /*a2a0*/  IMAD R13, R12, c[0x0][0x280], RZ ;  /* 0x0000a0000c0d7a24 */ /* 0x000fe200078e02ff */
[----:B------:R-:W-:Y:S01]  /*a2b0*/  LEA R14, P0, R20, c[0x0][0x270], 0x1 ;  /* 0x00009c00140e7a11 */ /* 0x000fe200078008ff */
[----:B------:R-:W-:Y:S02]  /*a2c0*/  IMAD R12, R12, c[0x0][0x290], RZ ;  /* 0x0000a4000c0c7a24 */ /* 0x000fe400078e02ff */
[C---:B------:R-:W-:Y:S02]  /*a2d0*/  IMAD R13, R11.reuse, c[0x0][0x284], R13 ;  /* 0x0000a1000b0d7a24 */ /* 0x040fe400078e020d */
[----:B------:R-:W-:-:S04]  /*a2e0*/  IMAD.WIDE.U32 R16, R11, c[0x0][0x290], R16 ;  /* 0x0000a4000b107a25 */ /* 0x000fc800078e0010 */
[----:B------:R-:W-:Y:S02]  /*a2f0*/  IMAD.IADD R13, R21, 0x1, R13 ;  /* 0x00000001150d7824 */ /* 0x000fe400078e020d */
[----:B------:R-:W-:-:S03]  /*a300*/  IMAD R11, R11, c[0x0][0x294], R12 ;  /* 0x0000a5000b0b7a24 */ /* 0x000fc600078e020c */
        /* <DEDUP_REMOVED lines=9> */
[----:B------:R-:W-:Y:S01]  /*a3a0*/  ISETP.GE.AND P0, PT, R83, c[0x0][0x27c], PT ;  /* 0x00009f0053007a0c */ /* 0x000fe20003f06270 */
[----:B------:R-:W-:Y:S01]  /*a3b0*/  CS2R R106, SRZ ;  /* 0x00000000006a7805 */ /* 0x000fe2000001ff00 */
[----:B------:R-:W-:Y:S01]  /*a3c0*/  CS2R R104, SRZ ;  /* 0x0000000000687805 */ /* 0x000fe2000001ff00 */
[----:B------:R-:W-:Y:S01]  /*a3d0*/  CS2R R102, SRZ ;  /* 0x0000000000667805 */ /* 0x000fe2000001ff00 */
[----:B------:R-:W-:-:S09]  /*a3e0*/  CS2R R100, SRZ ;  /* 0x0000000000647805 */ /* 0x000fd2000001ff00 */
[C---:B------:R-:W-:Y:S01]  /*a3f0*/  @!P0 IMAD.SHL.U32 R17, R83.reuse, 0x2, RZ ;  /* 0x0000000253118824 */ /* 0x040fe200078e00ff */
[----:B------:R-:W-:-:S04]  /*a400*/  @!P0 SHF.L.U64.HI R16, R83, 0x1, R111 ;  /* 0x0000000153108819 */ /* 0x000fc8000001026f */
[----:B--2---:R-:W-:-:S05]  /*a410*/  @!P0 IADD3 R22, P1, R20, R17, RZ ;  /* 0x0000001114168210 */ /* 0x004fca0007f3e0ff */
[----:B---3--:R-:W-:Y:S01]  /*a420*/  @!P0 IMAD.X R23, R21, 0x1, R16, P1 ;  /* 0x0000000115178824 */ /* 0x008fe200008e0610 */
[----:B----4-:R-:W-:-:S04]  /*a430*/  @!P0 IADD3 R24, P1, R18, R17, RZ ;  /* 0x0000001112188210 */ /* 0x010fc80007f3e0ff */
[----:B------:R2:W5:Y:S01]  /*a440*/  @!P0 LD.E.128 R104, [R22.64] ;  /* 0x0000000816688980 */ /* 0x000562000c101d00 */
[----:B-1----:R-:W-:-:S05]  /*a450*/  @!P0 IMAD.X R25, R19, 0x1, R16, P1 ;  /* 0x0000000113198824 */ /* 0x002fca00008e0610 */
        /* <DEDUP_REMOVED lines=13> */
.L_x_639:
[----:B------:R-:W-:Y:S05]  /*a530*/  BSYNC B0 ;  /* 0x0000000000007941 */ /* 0x000fea0003800000 */
.L_x_638:
[----:B------:R-:W-:Y:S01]  /*a540*/  ISETP.NE.AND P0, PT, R15, RZ, PT ;  /* 0x000000ff0f00720c */ /* 0x000fe20003f05270 */
[----:B--2--5:R-:W-:Y:S01]  /*a550*/  IMAD.MOV.U32 R16, RZ, RZ, R94 ;  /* 0x000000ffff107224 */ /* 0x024fe200078e005e */
[----:B------:R-:W-:Y:S01]  /*a560*/  MOV R17, R93 ;  /* 0x0000005d00117202 */ /* 0x000fe20000000f00 */
[----:B------:R-:W-:Y:S01]  /*a570*/  IMAD.MOV.U32 R15, RZ, RZ, R95 ;  /* 0x000000ffff0f7224 */ /* 0x000fe200078e005f */
[----:B------:R2:W4:Y:S02]  /*a580*/  SHFL.IDX PT, R23, R13, 0x1, 0x181f ;  /* 0x00381f000d177f89 */ /* 0x00052400000e0000 */
[----:B----4-:R-:W-:Y:S01]  /*a590*/  IMAD.MOV.U32 R18, RZ, RZ, R92 ;  /* 0x000000ffff127224 */ /* 0x010fe200078e005c */
        /* <DEDUP_REMOVED lines=39> */
[----:B----4-:R-:W-:-:S05]  /*a810*/  @!P0 IADD3 R18, P1, R22, R15, RZ ;  /* 0x0000000f16128210 */ /* 0x010fca0007f3e0ff */
[----:B-1----:R-:W-:Y:S01]  /*a820*/  @!P0 IMAD.X R19, R23, 0x1, R16, P1 ;  /* 0x0000000117138824 */ /* 0x002fe200008e0610 */
[----:B------:R-:W-:-:S04]  /*a830*/  @!P0 IADD3 R24, P1, R20, R15, RZ ;  /* 0x0000000f14188210 */ /* 0x000fc80007f3e0ff */
[----:B------:R1:W5:Y:S01]  /*a840*/  @!P0 LD.E.128 R76, [R18.64] ;  /* 0x00000008124c8980 */ /* 0x000362000c101d00 */
[----:B---3--:R-:W-:-:S05]  /*a850*/  @!P0 IMAD.X R25, R21, 0x1, R16, P1 ;  /* 0x0000000115198824 */ /* 0x008fca00008e0610 */
        /* <DEDUP_REMOVED lines=13> */
.L_x_641:
[----:B------:R-:W-:Y:S05]  /*a930*/  BSYNC B0 ;  /* 0x0000000000007941 */ /* 0x000fea0003800000 */
.L_x_640:
[----:B------:R-:W-:Y:S01]  /*a940*/  ISETP.NE.AND P0, PT, R10, RZ, PT ;  /* 0x000000ff0a00720c */ /* 0x000fe20003f05270 */
[----:B-----5:R-:W-:Y:S01]  /*a950*/  IMAD.MOV.U32 R17, RZ, RZ, R66 ;  /* 0x000000ffff117224 */ /* 0x020fe200078e0042 */
[----:B------:R-:W-:Y:S01]  /*a960*/  MOV R10, R65 ;  /* 0x00000041000a7202 */ /* 0x000fe20000000f00 */
[----:B------:R-:W-:Y:S01]  /*a970*/  IMAD.MOV.U32 R16, RZ, RZ, R67 ;  /* 0x000000ffff107224 */ /* 0x000fe200078e0043 */
[----:B-1-3--:R1:W3:Y:S01]  /*a980*/  SHFL.IDX PT, R21, R13, 0x2, 0x181f ;  /* 0x00581f000d157f89 */ /* 0x00a2e200000e0000 */
        /* <DEDUP_REMOVED lines=35> */
[----:B--23--:R-:W-:Y:S01]  /*abc0*/  ISETP.GE.AND P0, PT, R83, c[0x0][0x27c], PT ;  /* 0x00009f0053007a0c */ /* 0x00cfe20003f06270 */
[----:B------:R-:W-:Y:S01]  /*abd0*/  CS2R R46, SRZ ;  /* 0x00000000002e7805 */ /* 0x000fe2000001ff00 */
[----:B------:R-:W-:Y:S01]  /*abe0*/  CS2R R44, SRZ ;  /* 0x00000000002c7805 */ /* 0x000fe2000001ff00 */
[----:B------:R-:W-:Y:S01]  /*abf0*/  CS2R R42, SRZ ;  /* 0x00000000002a7805 */ /* 0x000fe2000001ff00 */
[----:B------:R-:W-:-:S09]  /*ac00*/  CS2R R40, SRZ ;  /* 0x0000000000287805 */ /* 0x000fd2000001ff00 */
[C---:B------:R-:W-:Y:S01]  /*ac10*/  @!P0 IMAD.SHL.U32 R10, R83.reuse, 0x2, RZ ;  /* 0x00000002530a8824 */ /* 0x040fe200078e00ff */
[----:B------:R-:W-:-:S04]  /*ac20*/  @!P0 SHF.L.U64.HI R15, R83, 0x1, R111 ;  /* 0x00000001530f8819 */ /* 0x000fc8000001026f */
[----:B------:R-:W-:-:S05]  /*ac30*/  @!P0 IADD3 R16, P1, R20, R10, RZ ;  /* 0x0000000a14108210 */ /* 0x000fca0007f3e0ff */
[----:B------:R-:W-:Y:S01]  /*ac40*/  @!P0 IMAD.X R17, R21, 0x1, R15, P1 ;  /* 0x0000000115118824 */ /* 0x000fe200008e060f */
[----:B-1--4-:R-:W-:-:S04]  /*ac50*/  @!P0 IADD3 R22, P1, R18, R10, RZ ;  /* 0x0000000a12168210 */ /* 0x012fc80007f3e0ff */
[----:B------:R1:W5:Y:S01]  /*ac60*/  @!P0 LD.E.128 R44, [R16.64] ;  /* 0x00000008102c8980 */ /* 0x000362000c101d00 */
[----:B------:R-:W-:-:S05]  /*ac70*/  @!P0 IMAD.X R23, R19, 0x1, R15, P1 ;  /* 0x0000000113178824 */ /* 0x000fca00008e060f */
        /* <DEDUP_REMOVED lines=13> */
.L_x_643:
[----:B--23--:R-:W-:Y:S05]  /*ad50*/  BSYNC B0 ;  /* 0x0000000000007941 */ /* 0x00cfea0003800000 */
.L_x_642:
[----:B------:R-:W-:Y:S01]  /*ad60*/  ISETP.NE.AND P0, PT, R9, RZ, PT ;  /* 0x000000ff0900720c */ /* 0x000fe20003f05270 */
[----:B-----5:R-:W-:Y:S01]  /*ad70*/  IMAD.MOV.U32 R10, RZ, RZ, R38 ;  /* 0x000000ffff0a7224 */ /* 0x020fe200078e0026 */
[----:B------:R-:W-:Y:S01]  /*ad80*/  MOV R15, R37 ;  /* 0x00000025000f7202 */ /* 0x000fe20000000f00 */
[----:B------:R-:W-:Y:S01]  /*ad90*/  IMAD.MOV.U32 R9, RZ, RZ, R39 ;  /* 0x000000ffff097224 */ /* 0x000fe200078e0027 */
[----:B------:R2:W3:Y:S01]  /*ada0*/  SHFL.IDX PT, R69, R11, 0x3, 0x181f ;  /* 0x00781f000b457f89 */ /* 0x0004e200000e0000 */
        /* <DEDUP_REMOVED lines=14> */
[----:B------:R-:W3:Y:S01]  /*ae90*/  SHFL.IDX PT, R14, R14, 0x3, 0x181f ;  /* 0x00781f000e0e7f89 */ /* 0x000ee200000e0000 */
[----:B------:R-:W-:Y:S01]  /*aea0*/  PRMT R99, R15, 0x5410, R16 ;  /* 0x000054100f637816 */ /* 0x000fe20000000010 */
[----:B------:R-:W-:Y:S01]  /*aeb0*/  CS2R R24, SRZ ;  /* 0x0000000000187805 */ /* 0x000fe2000001ff00 */
[----:B------:R-:W-:Y:S01]  /*aec0*/  PRMT R86, R9, 0x5410, R10 ;  /* 0x0000541009567816 */ /* 0x000fe2000000000a */
[----:B------:R-:W-:Y:S01]  /*aed0*/  IMAD.MOV.U32 R10, RZ, RZ, R32 ;  /* 0x000000ffff0a7224 */ /* 0x000fe200078e0020 */
[----:B------:R3:W3:Y:S01]  /*aee0*/  SHFL.IDX PT, R15, R13, 0x3, 0x181f ;  /* 0x00781f000d0f7f89 */ /* 0x0006e200000e0000 */
[----:B------:R-:W-:Y:S01]  /*aef0*/  IMAD.MOV.U32 R9, RZ, RZ, R33 ;  /* 0x000000ffff097224 */ /* 0x000fe200078e0021 */
[----:B----4-:R-:W-:Y:S01]  /*af00*/  CS2R R22, SRZ ;  /* 0x0000000000167805 */ /* 0x010fe2000001ff00 */
[----:B--2---:R-:W-:Y:S01]  /*af10*/  IMAD.MOV.U32 R11, RZ, RZ, R43 ;  /* 0x000000ffff0b7224 */ /* 0x004fe200078e002b */
[----:B------:R-:W-:Y:S01]  /*af20*/  CS2R R20, SRZ ;  /* 0x0000000000147805 */ /* 0x000fe2000001ff00 */
[----:B------:R-:W-:Y:S01]  /*af30*/  CS2R R18, SRZ ;  /* 0x0000000000127805 */ /* 0x000fe2000001ff00 */
[----:B------:R-:W-:Y:S01]  /*af40*/  PRMT R85, R9, 0x5410, R10 ;  /* 0x0000541009557816 */ /* 0x000fe2000000000a */
[----:B------:R-:W-:Y:S01]  /*af50*/  IMAD.MOV.U32 R10, RZ, RZ, R40 ;  /* 0x000000ffff0a7224 */ /* 0x000fe200078e0028 */
[----:B------:R-:W-:Y:S01]  /*af60*/  MOV R9, R41 ;  /* 0x0000002900097202 */ /* 0x000fe20000000f00 */
[----:B------:R-:W-:-:S03]  /*af70*/  CS2R R16, SRZ ;  /* 0x0000000000107805 */ /* 0x000fc6000001ff00 */
[----:B------:R-:W-:Y:S02]  /*af80*/  PRMT R97, R9, 0x5410, R10 ;  /* 0x0000541009617816 */ /* 0x000fe4000000000a */
[----:B-1----:R-:W-:-:S04]  /*af90*/  MOV R12, R42 ;  /* 0x0000002a000c7202 */ /* 0x002fc80000000f00 */
[----:B------:R-:W-:Y:S01]  /*afa0*/  PRMT R98, R11, 0x5410, R12 ;  /* 0x000054100b627816 */ /* 0x000fe2000000000c */
[----:B------:R-:W-:Y:S05]  /*afb0*/  @P0 BRA `(.L_x_645) ;  /* 0x0000019000000947 */ /* 0x000fea0003800000 */
[----:B------:R-:W-:Y:S01]  /*afc0*/  ISETP.GE.AND P0, PT, R83, c[0x0][0x27c], PT ;  /* 0x00009f0053007a0c */ /* 0x000fe20003f06270 */
        /* <DEDUP_REMOVED lines=10> */
[----:B---3--:R-:W-:-:S05]  /*b070*/  @!P0 IADD3 R12, P1, R14, R9, RZ ;  /* 0x000000090e0c8210 */ /* 0x008fca0007f3e0ff */
[----:B------:R-:W-:Y:S01]  /*b080*/  @!P0 IMAD.X R13, R15, 0x1, R10, P1 ;  /* 0x000000010f0d8824 */ /* 0x000fe200008e060a */
[----:B------:R-:W-:-:S04]  /*b090*/  @!P0 IADD3 R80, P1, R68, R9, RZ ;  /* 0x0000000944508210 */ /* 0x000fc80007f3e0ff */
[----:B------:R1:W5:Y:S01]  /*b0a0*/  @!P0 LD.E.128 R24, [R12.64] ;  /* 0x000000080c188980 */ /* 0x000362000c101d00 */
[----:B------:R-:W-:Y:S01]  /*b0b0*/  @!P0 IMAD.X R81, R69, 0x1, R10, P1 ;  /* 0x0000000145518824 */ /* 0x000fe200008e060a */
        /* <DEDUP_REMOVED lines=9> */
.L_x_645:
[----:B------:R-:W-:Y:S05]  /*b150*/  BSYNC B0 ;  /* 0x0000000000007941 */ /* 0x000fea0003800000 */
.L_x_644:
[----:B-----5:R-:W-:Y:S01]  /*b160*/  IMAD.MOV.U32 R9, RZ, RZ, R30 ;  /* 0x000000ffff097224 */ /* 0x020fe200078e001e */
[----:B------:R-:W-:-:S04]  /*b170*/  DEPBAR.LE SB0, 0x1 ;  /* 0x000080400000791a */ /* 0x000fc80000000000 */
[----:B-1----:R-:W-:Y:S01]  /*b180*/  IMAD.MOV.U32 R12, RZ, RZ, R31 ;  /* 0x000000ffff0c7224 */ /* 0x002fe200078e001f */
[----:B------:R-:W-:Y:S01]  /*b190*/  BSSY B1, `(.L_x_646) ;  /* 0x00000eb000017945 */ /* 0x000fe20003800000 */
[----:B------:R-:W-:Y:S01]  /*b1a0*/  IMAD.IADD R84, R8, 0x1, -R149 ;  /* 0x0000000108547824 */ /* 0x000fe200078e0a95 */
[----:B------:R-:W-:Y:S01]  /*b1b0*/  MOV R8, R21 ;  /* 0x0000001500087202 */ /* 0x000fe20000000f00 */
[----:B------:R-:W-:Y:S01]  /*b1c0*/  IMAD.MOV.U32 R11, RZ, RZ, R28 ;  /* 0x000000ffff0b7224 */ /* 0x000fe200078e001c */
[----:B---3--:R-:W-:Y:S01]  /*b1d0*/  PRMT R69, R12, 0x5410, R9 ;  /* 0x000054100c457816 */ /* 0x008fe20000000009 */
[----:B------:R-:W-:Y:S01]  /*b1e0*/  IMAD.MOV.U32 R10, RZ, RZ, R29 ;  /* 0x000000ffff0a7224 */ /* 0x000fe200078e001d */
[----:B------:R-:W-:Y:S01]  /*b1f0*/  MOV R9, R26 ;  /* 0x0000001a00097202 */ /* 0x000fe20000000f00 */
[----:B------:R-:W-:Y:S01]  /*b200*/  IMAD.MOV.U32 R12, RZ, RZ, R27 ;  /* 0x000000ffff0c7224 */ /* 0x000fe200078e001b */
[----:B------:R-:W-:Y:S02]  /*b210*/  IMNMX R84, R84, 0x80, PT ;  /* 0x0000008054547817 */ /* 0x000fe40003800200 */
[----:B------:R-:W-:Y:S01]  /*b220*/  PRMT R68, R10, 0x5410, R11 ;  /* 0x000054100a447816 */ /* 0x000fe2000000000b */
[----:B------:R-:W-:Y:S01]  /*b230*/  IMAD.MOV.U32 R11, RZ, RZ, R24 ;  /* 0x000000ffff0b7224 */ /* 0x000fe200078e0018 */
[----:B------:R-:W-:Y:S01]  /*b240*/  PRMT R82, R82, 0x5410, R9 ;  /* 0x0000541052527816 */ /* 0x000fe20000000009 */
[----:B------:R-:W-:Y:S01]  /*b250*/  IMAD.MOV.U32 R10, RZ, RZ, R25 ;  /* 0x000000ffff0a7224 */ /* 0x000fe200078e0019 */
[----:B------:R-:W-:Y:S01]  /*b260*/  MOV R9, R22 ;  /* 0x0000001600097202 */ /* 0x000fe20000000f00 */
[----:B------:R-:W-:Y:S01]  /*b270*/  BAR.SYNC.DEFER_BLOCKING 0x0 ;  /* 0x0000000000007b1d */ /* 0x000fe20000010000 */
[----:B------:R-:W-:-:S02]  /*b280*/  ISETP.GE.AND P0, PT, R48, R84, PT ;  /* 0x000000543000720c */ /* 0x000fc40003f06270 */
[----:B------:R-:W-:Y:S01]  /*b290*/  PRMT R81, R10, 0x5410, R11 ;  /* 0x000054100a517816 */ /* 0x000fe2000000000b */
[----:B------:R-:W-:Y:S01]  /*b2a0*/  IMAD.MOV.U32 R10, RZ, RZ, R23 ;  /* 0x000000ffff0a7224 */ /* 0x000fe200078e0017 */
        /* <DEDUP_REMOVED lines=19> */
[----:B------:R-:W-:Y:S01]  /*b3e0*/  SHF.R.U64 R100, R100, 0x10, R101 ;  /* 0x0000001064647819 */ /* 0x000fe20000001265 */
[----:B------:R-:W-:Y:S01]  /*b3f0*/  HADD2.F32 R137, -RZ, R129.H0_H0 ;  /* 0x20000081ff897230 */ /* 0x000fe20000004100 */
[----:B------:R-:W-:Y:S01]  /*b400*/  SHF.R.S32.HI R9, RZ, 0x1f, R10 ;  /* 0x0000001fff097819 */ /* 0x000fe2000001140a */
[----:B------:R-:W-:Y:S01]  /*b410*/  HADD2.F32 R143, -RZ, R131.H0_H0 ;  /* 0x20000083ff8f7230 */ /* 0x000fe20000004100 */
[----:B------:R-:W-:Y:S01]  /*b420*/  SHF.L.U32 R8, R10, 0x3, RZ ;  /* 0x000000030a087819 */ /* 0x000fe200000006ff */
[----:B------:R-:W-:Y:S01]  /*b430*/  HADD2.F32 R129, -RZ, R129.H1_H1 ;  /* 0x30000081ff817230 */ /* 0x000fe20000004100 */
[----:B------:R-:W-:Y:S01]  /*b440*/  LEA.HI R9, R9, R10, RZ, 0x3 ;  /* 0x0000000a09097211 */ /* 0x000fe200078f18ff */
[----:B------:R-:W-:Y:S01]  /*b450*/  HADD2.F32 R144, -RZ, R131.H1_H1 ;  /* 0x30000083ff907230 */ /* 0x000fe20000004100 */
[----:B------:R-:W-:Y:S01]  /*b460*/  LOP3.LUT R8, R125, 0x38, R8, 0xf8, !PT ;  /* 0x000000387d087812 */ /* 0x000fe200078ef808 */
[----:B------:R-:W-:Y:S01]  /*b470*/  HADD2.F32 R100, -RZ, R100.H0_H0 ;  /* 0x20000064ff647230 */ /* 0x000fe20000004100 */
[----:B------:R-:W-:-:S02]  /*b480*/  SHF.L.U32 R9, R9, 0xa, RZ ;  /* 0x0000000a09097819 */ /* 0x000fc400000006ff */
[----:B------:R-:W-:Y:S02]  /*b490*/  LOP3.LUT R8, R8, R124, RZ, 0x3c, !PT ;  /* 0x0000007c08087212 */ /* 0x000fe400078e3cff */
[----:B------:R-:W-:Y:S02]  /*b4a0*/  LOP3.LUT R9, R9, 0x7fffe000, RZ, 0xc0, !PT ;  /* 0x7fffe00009097812 */ /* 0x000fe400078ec0ff */
[----:B------:R-:W-:Y:S02]  /*b4b0*/  SHF.R.U32.HI R133, RZ, 0x10, R101 ;  /* 0x00000010ff857819 */ /* 0x000fe40000011665 */
[----:B------:R-:W-:Y:S02]  /*b4c0*/  IADD3 R8, R8, R9, R123 ;  /* 0x0000000908087210 */ /* 0x000fe40007ffe07b */
[----:B------:R-:W-:Y:S01]  /*b4d0*/  SHF.R.U64 R101, R106, 0x10, R107 ;  /* 0x000000106a657819 */ /* 0x000fe2000000126b */
[----:B------:R-:W-:Y:S01]  /*b4e0*/  HADD2.F32 R133, -RZ, R133.H0_H0 ;  /* 0x20000085ff857230 */ /* 0x000fe20000004100 */
        /* <DEDUP_REMOVED lines=9> */
[----:B------:R-:W-:-:S03]  /*b580*/  SHF.R.U32.HI R103, RZ, 0x10, R103 ;  /* 0x00000010ff677819 */ /* 0x000fc60000011667 */
[----:B------:R-:W-:Y:S02]  /*b590*/  HADD2.F32 R102, -RZ, R102.H0_H0 ;  /* 0x20000066ff667230 */ /* 0x000fe40000004100 */
[----:B------:R-:W-:Y:S02]  /*b5a0*/  HADD2.F32 R147, -RZ, R103.H0_H0 ;  /* 0x20000067ff937230 */ /* 0x000fe40000004100 */
[--C-:B-1----:R-:W-:Y:S02]  /*b5b0*/  HADD2.F32 R107, -RZ, R13.reuse.H0_H0 ;  /* 0x2000000dff6b7230 */ /* 0x102fe40000004100 */
[----:B------:R-:W-:Y:S02]  /*b5c0*/  HADD2.F32 R13, -RZ, R13.H1_H1 ;  /* 0x3000000dff0d7230 */ /* 0x000fe40000004100 */
[--C-:B------:R-:W-:Y:S01]  /*b5d0*/  HADD2.F32 R134, -RZ, R12.reuse.H0_H0 ;  /* 0x2000000cff867230 */ /* 0x100fe20000004100 */
[----:B------:R-:W-:Y:S01]  /*b5e0*/  FMUL.FTZ R142, R107, R137 ;  /* 0x000000896b8e7220 */ /* 0x000fe20000410000 */
[----:B------:R-:W-:-:S02]  /*b5f0*/  HADD2.F32 R135, -RZ, R12.H1_H1 ;  /* 0x3000000cff877230 */ /* 0x000fc40000004100 */
[--C-:B------:R-:W-:Y:S01]  /*b600*/  HADD2.F32 R12, -RZ, R14.reuse.H0_H0 ;  /* 0x2000000eff0c7230 */ /* 0x100fe20000004100 */
[----:B------:R-:W-:Y:S01]  /*b610*/  FMUL.FTZ R131, R134, R129 ;  /* 0x0000008186837220 */ /* 0x000fe20000410000 */
[----:B------:R-:W-:Y:S02]  /*b620*/  HADD2.F32 R136, -RZ, R14.H1_H1 ;  /* 0x3000000eff887230 */ /* 0x000fe40000004100 */
[--C-:B------:R-:W-:Y:S02]  /*b630*/  HADD2.F32 R14, -RZ, R15.reuse.H0_H0 ;  /* 0x2000000fff0e7230 */ /* 0x100fe40000004100 */
[----:B------:R-:W-:Y:S02]  /*b640*/  HADD2.F32 R15, -RZ, R15.H1_H1 ;  /* 0x3000000fff0f7230 */ /* 0x000fe40000004100 */
[--C-:B--2---:R-:W-:Y:S02]  /*b650*/  HADD2.F32 R138, -RZ, R9.reuse.H0_H0 ;  /* 0x20000009ff8a7230 */ /* 0x104fe40000004100 */
[----:B------:R-:W-:-:S02]  /*b660*/  HADD2.F32 R9, -RZ, R9.H1_H1 ;  /* 0x30000009ff097230 */ /* 0x000fc40000004100 */
[--C-:B------:R-:W-:Y:S01]  /*b670*/  HADD2.F32 R139, -RZ, R8.reuse.H0_H0 ;  /* 0x20000008ff8b7230 */ /* 0x100fe20000004100 */
[C---:B------:R-:W-:Y:S01]  /*b680*/  FMUL.FTZ R137, R138.reuse, R137 ;  /* 0x000000898a897220 */ /* 0x040fe20000410000 */
[----:B------:R-:W-:Y:S01]  /*b690*/  HADD2.F32 R140, -RZ, R8.H1_H1 ;  /* 0x30000008ff8c7230 */ /* 0x000fe20000004100 */
[----:B------:R-:W-:Y:S01]  /*b6a0*/  FFMA.FTZ R142, R138, R143, R142 ;  /* 0x0000008f8a8e7223 */ /* 0x000fe2000001008e */
[----:B------:R-:W-:Y:S01]  /*b6b0*/  HADD2.F32 R138, -RZ, R105.H0_H0 ;  /* 0x20000069ff8a7230 */ /* 0x000fe20000004100 */
[-C--:B------:R-:W-:Y:S01]  /*b6c0*/  FMUL.FTZ R105, R13, R133.reuse ;  /* 0x000000850d697220 */ /* 0x080fe20000410000 */
[--C-:B------:R-:W-:Y:S01]  /*b6d0*/  HADD2.F32 R8, -RZ, R10.reuse.H0_H0 ;  /* 0x2000000aff087230 */ /* 0x100fe20000004100 */
[C---:B------:R-:W-:Y:S01]  /*b6e0*/  FMUL.FTZ R133, R9.reuse, R133 ;  /* 0x0000008509857220 */ /* 0x040fe20000410000 */
[----:B------:R-:W-:Y:S01]  /*b6f0*/  HADD2.F32 R141, -RZ, R10.H1_H1 ;  /* 0x3000000aff8d7230 */ /* 0x000fe20000004100 */
[----:B------:R-:W-:Y:S01]  /*b700*/  FFMA.FTZ R9, R9, R138, R105 ;  /* 0x0000008a09097223 */ /* 0x000fe20000010069 */
[--C-:B------:R-:W-:Y:S01]  /*b710*/  HADD2.F32 R105, -RZ, R130.reuse.H1_H1 ;  /* 0x30000082ff697230 */ /* 0x100fe20000004100 */
[C---:B------:R-:W-:Y:S01]  /*b720*/  FMUL.FTZ R129, R139.reuse, R129 ;  /* 0x000000818b817220 */ /* 0x040fe20000410000 */
[----:B------:R-:W-:Y:S01]  /*b730*/  HADD2.F32 R130, -RZ, R130.H0_H0 ;  /* 0x20000082ff827230 */ /* 0x000fe20000004100 */
[----:B------:R-:W-:Y:S01]  /*b740*/  FFMA.FTZ R131, R139, R144, R131 ;  /* 0x000000908b837223 */ /* 0x000fe20000010083 */
[--C-:B------:R-:W-:Y:S01]  /*b750*/  HADD2.F32 R139, -RZ, R132.reuse.H1_H1 ;  /* 0x30000084ff8b7230 */ /* 0x100fe20000004100 */
[-C--:B------:R-:W-:Y:S01]  /*b760*/  FMUL.FTZ R146, R12, R105.reuse ;  /* 0x000000690c927220 */ /* 0x080fe20000410000 */
[--C-:B------:R-:W-:Y:S01]  /*b770*/  HADD2.F32 R10, -RZ, R11.reuse.H0_H0 ;  /* 0x2000000bff0a7230 */ /* 0x100fe20000004100 */
[C---:B------:R-:W-:Y:S01]  /*b780*/  FMUL.FTZ R105, R8.reuse, R105 ;  /* 0x0000006908697220 */ /* 0x040fe20000410000 */
[----:B------:R-:W-:Y:S01]  /*b790*/  HADD2.F32 R11, -RZ, R11.H1_H1 ;  /* 0x3000000bff0b7230 */ /* 0x000fe20000004100 */
[----:B------:R-:W-:Y:S01]  /*b7a0*/  FFMA.FTZ R103, R8, R139, R146 ;  /* 0x0000008b08677223 */ /* 0x000fe20000010092 */
[----:B------:R-:W-:Y:S01]  /*b7b0*/  HADD2.F32 R132, -RZ, R132.H0_H0 ;  /* 0x20000084ff847230 */ /* 0x000fe20000004100 */
[----:B------:R-:W-:Y:S01]  /*b7c0*/  FMUL.FTZ R145, R14, R130 ;  /* 0x000000820e917220 */ /* 0x000fe20000410000 */
[----:B------:R-:W-:Y:S01]  /*b7d0*/  F2FP.PACK_AB R9, R9, R142 ;  /* 0x0000008e0909723e */ /* 0x000fe200000000ff */
[----:B------:R-:W-:-:S02]  /*b7e0*/  FMUL.FTZ R8, R15, R147 ;  /* 0x000000930f087220 */ /* 0x000fc40000410000 */
[C---:B------:R-:W-:Y:S02]  /*b7f0*/  FMUL.FTZ R147, R11.reuse, R147 ;  /* 0x000000930b937220 */ /* 0x040fe40000410000 */
[C---:B------:R-:W-:Y:S02]  /*b800*/  FMUL.FTZ R130, R10.reuse, R130 ;  /* 0x000000820a827220 */ /* 0x040fe40000410000 */
[----:B------:R-:W-:Y:S02]  /*b810*/  FFMA.FTZ R145, R10, R132, R145 ;  /* 0x000000840a917223 */ /* 0x000fe40000010091 */
[----:B------:R-:W-:Y:S02]  /*b820*/  FFMA.FTZ R11, R11, R106, R8 ;  /* 0x0000006a0b0b7223 */ /* 0x000fe40000010008 */
        /* <DEDUP_REMOVED lines=18> */
[----:B------:R-:W-:Y:S02]  /*b950*/  F2FP.PACK_AB R14, R14, R105 ;  /* 0x000000690e0e723e */ /* 0x000fe400000000ff */
[----:B------:R-:W-:-:S02]  /*b960*/  F2FP.PACK_AB R8, R8, R131 ;  /* 0x000000830808723e */ /* 0x000fc400000000ff */
[----:B------:R-:W-:Y:S01]  /*b970*/  F2FP.PACK_AB R10, R10, R103 ;  /* 0x000000670a0a723e */ /* 0x000fe200000000ff */
[----:B------:R1:W-:Y:S04]  /*b980*/  STS.128 [R126+0x10080], R12 ;  /* 0x0100800c7e007388 */ /* 0x0003e80000000c00 */
[----:B------:R1:W-:Y:S02]  /*b990*/  STS.128 [R127+0x10080], R8 ;  /* 0x010080087f007388 */ /* 0x0003e40000000c00 */
.L_x_649:
[----:B------:R-:W-:Y:S05]  /*b9a0*/  BSYNC B0 ;  /* 0x0000000000007941 */ /* 0x000fea0003800000 */
.L_x_648:
[----:B------:R-:W-:-:S13]  /*b9b0*/  ISETP.GE.AND P0, PT, R70, c[0x0][0x27c], PT ;  /* 0x00009f0046007a0c */ /* 0x000fda0003f06270 */
[----:B------:R-:W-:Y:S05]  /*b9c0*/  @P0 BRA `(.L_x_647) ;  /* 0x0000067000000947 */ /* 0x000fea0003800000 */
[----:B-1----:R-:W-:Y:S01]  /*b9d0*/  SHF.R.S32.HI R11, RZ, 0x1f, R70 ;  /* 0x0000001fff0b7819 */ /* 0x002fe20000011446 */
[----:B------:R-:W-:Y:S01]  /*b9e0*/  HADD2.F32 R106, -RZ, R119.H0_H0 ;  /* 0x20000077ff6a7230 */ /* 0x000fe20000004100 */
[----:B------:R-:W-:Y:S01]  /*b9f0*/  SHF.R.U64 R88, R88, 0x10, R89 ;  /* 0x0000001058587819 */ /* 0x000fe20000001259 */
[----:B------:R-:W-:Y:S01]  /*ba00*/  HADD2.F32 R127, -RZ, R121.H0_H0 ;  /* 0x20000079ff7f7230 */ /* 0x000fe20000004100 */
[CC--:B------:R-:W-:Y:S01]  /*ba10*/  LEA.HI R10, R11.reuse, R70.reuse, RZ, 0x3 ;  /* 0x000000460b0a7211 */ /* 0x0c0fe200078f18ff */
[--C-:B------:R-:W-:Y:S01]  /*ba20*/  HADD2.F32 R130, -RZ, R122.reuse.H0_H0 ;  /* 0x2000007aff827230 */ /* 0x100fe20000004100 */
[----:B------:R-:W-:Y:S01]  /*ba30*/  LEA.HI R11, R11, R70, RZ, 0x6 ;  /* 0x000000460b0b7211 */ /* 0x000fe200078f30ff */
[----:B------:R-:W-:Y:S01]  /*ba40*/  HADD2.F32 R119, -RZ, R119.H1_H1 ;  /* 0x30000077ff777230 */ /* 0x000fe20000004100 */
[----:B------:R-:W-:Y:S01]  /*ba50*/  LEA.HI.SX32 R128, R10, R128, 0x1d ;  /* 0x000000800a807211 */ /* 0x000fe200078feaff */
[----:B------:R-:W-:Y:S01]  /*ba60*/  HADD2.F32 R121, -RZ, R121.H1_H1 ;  /* 0x30000079ff797230 */ /* 0x000fe20000004100 */
[----:B------:R-:W-:Y:S01]  /*ba70*/  SHF.L.U32 R11, R11, 0x7, RZ ;  /* 0x000000070b0b7819 */ /* 0x000fe200000006ff */
[----:B------:R-:W-:Y:S01]  /*ba80*/  HADD2.F32 R122, -RZ, R122.H1_H1 ;  /* 0x3000007aff7a7230 */ /* 0x000fe20000004100 */
[----:B------:R-:W-:-:S02]  /*ba90*/  SHF.R.S32.HI R8, RZ, 0x1f, R128 ;  /* 0x0000001fff087819 */ /* 0x000fc40000011480 */
[----:B------:R-:W-:Y:S02]  /*baa0*/  LOP3.LUT R10, R125, 0x38, R10, 0xf8, !PT ;  /* 0x000000387d0a7812 */ /* 0x000fe400078ef80a */
[----:B------:R-:W-:Y:S02]  /*bab0*/  SHF.L.U32 R9, R128, 0x3, RZ ;  /* 0x0000000380097819 */ /* 0x000fe400000006ff */
[----:B------:R-:W-:Y:S01]  /*bac0*/  LEA.HI R8, R8, R128, RZ, 0x3 ;  /* 0x0000008008087211 */ /* 0x000fe200078f18ff */
[----:B------:R-:W-:Y:S01]  /*bad0*/  HADD2.F32 R128, -RZ, R120.H0_H0 ;  /* 0x20000078ff807230 */ /* 0x000fe20000004100 */
        /* <DEDUP_REMOVED lines=9> */
[----:B------:R-:W-:Y:S01]  /*bb70*/  SHF.R.U32.HI R102, RZ, 0x10, R89 ;  /* 0x00000010ff667819 */ /* 0x000fe20000011659 */
[----:B------:R-:W1:Y:S01]  /*bb80*/  LDS.128 R12, [R100+0x10080] ;  /* 0x01008000640c7984 */ /* 0x000e620000000c00 */
[----:B------:R-:W-:Y:S02]  /*bb90*/  SHF.L.U32 R101, R8, 0x1, RZ ;  /* 0x0000000108657819 */ /* 0x000fe400000006ff */
[--C-:B------:R-:W-:Y:S01]  /*bba0*/  SHF.R.U64 R89, R94, 0x10, R95.reuse ;  /* 0x000000105e597819 */ /* 0x100fe2000000125f */
[----:B------:R-:W-:Y:S01]  /*bbb0*/  HADD2.F32 R102, -RZ, R102.H0_H0 ;  /* 0x20000066ff667230 */ /* 0x000fe20000004100 */
[----:B------:R-:W-:Y:S01]  /*bbc0*/  SHF.R.U32.HI R94, RZ, 0x10, R95 ;  /* 0x00000010ff5e7819 */ /* 0x000fe2000001165f */
[----:B------:R-:W2:Y:S01]  /*bbd0*/  LDS.128 R8, [R101+0x10080] ;  /* 0x0100800065087984 */ /* 0x000ea20000000c00 */
[--C-:B------:R-:W-:Y:S01]  /*bbe0*/  SHF.R.U64 R92, R92, 0x10, R93.reuse ;  /* 0x000000105c5c7819 */ /* 0x100fe2000000125d */
[----:B------:R-:W-:Y:S01]  /*bbf0*/  HADD2.F32 R89, -RZ, R89.H0_H0 ;  /* 0x20000059ff597230 */ /* 0x000fe20000004100 */
        /* <DEDUP_REMOVED lines=9> */
[----:B------:R-:W-:Y:S01]  /*bc90*/  HADD2.F32 R13, -RZ, R15.H0_H0 ;  /* 0x2000000fff0d7230 */ /* 0x000fe20000004100 */
[----:B------:R-:W-:Y:S01]  /*bca0*/  FMUL.FTZ R126, R95, R106 ;  /* 0x0000006a5f7e7220 */ /* 0x000fe20000410000 */
[----:B--2---:R-:W-:-:S02]  /*bcb0*/  HADD2.F32 R107, -RZ, R9.H0_H0 ;  /* 0x20000009ff6b7230 */ /* 0x004fc40000004100 */
[----:B------:R-:W-:Y:S01]  /*bcc0*/  HADD2.F32 R123, -RZ, R9.H1_H1 ;  /* 0x30000009ff7b7230 */ /* 0x000fe20000004100 */
[----:B------:R-:W-:Y:S01]  /*bcd0*/  FMUL.FTZ R129, R13, R128 ;  /* 0x000000800d817220 */ /* 0x000fe20000410000 */
[----:B------:R-:W-:Y:S01]  /*bce0*/  HADD2.F32 R9, -RZ, R11.H0_H0 ;  /* 0x2000000bff097230 */ /* 0x000fe20000004100 */
        /* <DEDUP_REMOVED lines=25> */
[----:B------:R-:W-:Y:S01]  /*be80*/  HADD2.F32 R124, -RZ, R88.H0_H0 ;  /* 0x20000058ff7c7230 */ /* 0x000fe20000004100 */
[----:B------:R-:W-:Y:S01]  /*be90*/  FMUL.FTZ R9, R12, R123 ;  /* 0x0000007b0c097220 */ /* 0x000fe20000410000 */
[----:B------:R-:W-:Y:S01]  /*bea0*/  F2FP.PACK_AB R11, R11, R129 ;  /* 0x000000810b0b723e */ /* 0x000fe200000000ff */
[----:B------:R-:W-:-:S02]  /*beb0*/  FMUL.FTZ R123, R8, R123 ;  /* 0x0000007b087b7220 */ /* 0x000fc40000410000 */
[----:B------:R-:W-:Y:S02]  /*bec0*/  FFMA.FTZ R88, R8, R122, R9 ;  /* 0x0000007a08587223 */ /* 0x000fe40000010009 */
[----:B------:R-:W-:Y:S02]  /*bed0*/  FMUL.FTZ R8, R105, R124 ;  /* 0x0000007c69087220 */ /* 0x000fe40000410000 */
[----:B------:R-:W-:Y:S02]  /*bee0*/  FMUL.FTZ R9, R14, R90 ;  /* 0x0000005a0e097220 */ /* 0x000fe40000410000 */
[----:B------:R-:W-:Y:S02]  /*bef0*/  FMUL.FTZ R124, R125, R124 ;  /* 0x0000007c7d7c7220 */ /* 0x000fe40000410000 */
[----:B------:R-:W-:Y:S02]  /*bf00*/  FMUL.FTZ R90, R10, R90 ;  /* 0x0000005a0a5a7220 */ /* 0x000fe40000410000 */
[----:B------:R-:W-:-:S02]  /*bf10*/  FFMA.FTZ R123, R12, R122, -R123 ;  /* 0x0000007a0c7b7223 */ /* 0x000fc4000001087b */
        /* <DEDUP_REMOVED lines=9> */
[----:B------:R-:W-:Y:S01]  /*bfb0*/  FFMA.FTZ R8, R125, R92, R8 ;  /* 0x0000005c7d087223 */ /* 0x000fe20000010008 */
[----:B------:R-:W-:Y:S01]  /*bfc0*/  F2FP.PACK_AB R12, R12, R119 ;  /* 0x000000770c0c723e */ /* 0x000fe200000000ff */
[----:B------:R-:W-:Y:S01]  /*bfd0*/  FFMA.FTZ R10, R10, R89, R9 ;  /* 0x000000590a0a7223 */ /* 0x000fe20000010009 */
[----:B------:R-:W-:Y:S02]  /*bfe0*/  F2FP.PACK_AB R14, R14, R123 ;  /* 0x0000007b0e0e723e */ /* 0x000fe400000000ff */
[----:B------:R-:W-:Y:S02]  /*bff0*/  F2FP.PACK_AB R9, R93, R126 ;  /* 0x0000007e5d09723e */ /* 0x000fe400000000ff */
[----:B------:R-:W-:Y:S01]  /*c000*/  F2FP.PACK_AB R8, R8, R120 ;  /* 0x000000780808723e */ /* 0x000fe200000000ff */
[----:B------:R1:W-:Y:S01]  /*c010*/  STS.128 [R100+0x10080], R12 ;  /* 0x0100800c64007388 */ /* 0x0003e20000000c00 */
[----:B------:R-:W-:-:S05]  /*c020*/  F2FP.PACK_AB R10, R10, R88 ;  /* 0x000000580a0a723e */ /* 0x000fca00000000ff */
[----:B------:R1:W-:Y:S02]  /*c030*/  STS.128 [R101+0x10080], R8 ;  /* 0x0100800865007388 */ /* 0x0003e40000000c00 */
.L_x_647:
[----:B------:R-:W-:Y:S05]  /*c040*/  BSYNC B1 ;  /* 0x0000000000017941 */ /* 0x000fea0003800000 */
.L_x_646:
[----:B------:R-:W-:Y:S01]  /*c050*/  IADD3 R88, R48, 0x20, RZ ;  /* 0x0000002030587810 */ /* 0x000fe20007ffe0ff */
[----:B------:R-:W-:Y:S03]  /*c060*/  BSSY B1, `(.L_x_650) ;  /* 0x00000db000017945 */ /* 0x000fe60003800000 */
[----:B------:R-:W-:-:S13]  /*c070*/  ISETP.GE.AND P0, PT, R88, R84, PT ;  /* 0x000000545800720c */ /* 0x000fda0003f06270 */
        /* <DEDUP_REMOVED lines=21> */
[----:B------:R-:W-:Y:S02]  /*c1d0*/  LEA.HI R8, R8, R10, RZ, 0x3 ;  /* 0x0000000a08087211 */ /* 0x000fe400078f18ff */
[----:B------:R-:W-:-:S02]  /*c1e0*/  LOP3.LUT R91, R91, R92, RZ, 0x3c, !PT ;  /* 0x0000005c5b5b7212 */ /* 0x000fc400078e3cff */
[----:B------:R-:W-:Y:S02]  /*c1f0*/  LOP3.LUT R9, R93, 0x38, R9, 0xf8, !PT ;  /* 0x000000385d097812 */ /* 0x000fe400078ef809 */
[----:B------:R-:W-:Y:S02]  /*c200*/  SHF.L.U32 R8, R8, 0xa, RZ ;  /* 0x0000000a08087819 */ /* 0x000fe400000006ff */
[----:B------:R-:W-:Y:S02]  /*c210*/  IADD3 R91, R88, R91, RZ ;  /* 0x0000005b585b7210 */ /* 0x000fe40007ffe0ff */
[----:B------:R-:W-:Y:S02]  /*c220*/  LOP3.LUT R9, R9, R92, RZ, 0x3c, !PT ;  /* 0x0000005c09097212 */ /* 0x000fe400078e3cff */
[----:B------:R-:W-:Y:S02]  /*c230*/  LOP3.LUT R8, R8, 0x7fffe000, RZ, 0xc0, !PT ;  /* 0x7fffe00008087812 */ /* 0x000fe400078ec0ff */
[----:B------:R-:W-:-:S02]  /*c240*/  SHF.L.U32 R91, R91, 0x1, RZ ;  /* 0x000000015b5b7819 */ /* 0x000fc400000006ff */
[----:B------:R-:W-:Y:S02]  /*c250*/  IADD3 R8, R9, R8, R88 ;  /* 0x0000000809087210 */ /* 0x000fe40007ffe058 */
[--C-:B------:R-:W-:Y:S01]  /*c260*/  SHF.R.U64 R72, R72, 0x10, R73.reuse ;  /* 0x0000001048487819 */ /* 0x100fe20000001249 */
[----:B------:R-:W1:Y:S01]  /*c270*/  LDS.128 R12, [R91+0x10080] ;  /* 0x010080005b0c7984 */ /* 0x000e620000000c00 */
        /* <DEDUP_REMOVED lines=42> */
[----:B------:R-:W-:Y:S01]  /*c520*/  FFMA.FTZ R13, R13, R103, -R94 ;  /* 0x000000670d0d7223 */ /* 0x000fe2000001085e */
[----:B------:R-:W-:Y:S01]  /*c530*/  HADD2.F32 R15, -RZ, R15.H1_H1 ;  /* 0x3000000fff0f7230 */ /* 0x000fe20000004100 */
[C---:B------:R-:W-:Y:S01]  /*c540*/  FMUL.FTZ R77, R8.reuse, R77 ;  /* 0x0000004d084d7220 */ /* 0x040fe20000410000 */
[----:B------:R-:W-:Y:S01]  /*c550*/  HADD2.F32 R116, -RZ, R116.H0_H0 ;  /* 0x20000074ff747230 */ /* 0x000fe20000004100 */
[----:B------:R-:W-:Y:S01]  /*c560*/  FFMA.FTZ R75, R8, R104, R122 ;  /* 0x00000068084b7223 */ /* 0x000fe2000001007a */
[----:B------:R-:W-:Y:S01]  /*c570*/  HADD2.F32 R106, -RZ, R10.H1_H1 ;  /* 0x3000000aff6a7230 */ /* 0x000fe20000004100 */
[-C--:B------:R-:W-:Y:S01]  /*c580*/  FMUL.FTZ R8, R15, R123.reuse ;  /* 0x0000007b0f087220 */ /* 0x080fe20000410000 */
[--C-:B------:R-:W-:Y:S01]  /*c590*/  HADD2.F32 R10, -RZ, R11.reuse.H0_H0 ;  /* 0x2000000bff0a7230 */ /* 0x100fe20000004100 */
[----:B------:R-:W-:Y:S01]  /*c5a0*/  FMUL.FTZ R121, R14, R116 ;  /* 0x000000740e797220 */ /* 0x000fe20000410000 */
[----:B------:R-:W-:Y:S01]  /*c5b0*/  HADD2.F32 R11, -RZ, R11.H1_H1 ;  /* 0x3000000bff0b7230 */ /* 0x000fe20000004100 */
[----:B------:R-:W-:Y:S01]  /*c5c0*/  FFMA.FTZ R77, R12, R104, -R77 ;  /* 0x000000680c4d7223 */ /* 0x000fe2000001084d */
[----:B------:R-:W-:Y:S01]  /*c5d0*/  HADD2.F32 R118, -RZ, R118.H0_H0 ;  /* 0x20000076ff767230 */ /* 0x000fe20000004100 */
[C---:B------:R-:W-:Y:S01]  /*c5e0*/  FMUL.FTZ R116, R10.reuse, R116 ;  /* 0x000000740a747220 */ /* 0x040fe20000410000 */
[----:B------:R-:W-:Y:S01]  /*c5f0*/  F2FP.PACK_AB R13, R13, R102 ;  /* 0x000000660d0d723e */ /* 0x000fe200000000ff */
[----:B------:R-:W-:Y:S01]  /*c600*/  FMUL.FTZ R123, R11, R123 ;  /* 0x0000007b0b7b7220 */ /* 0x000fe20000410000 */
[----:B------:R-:W-:Y:S01]  /*c610*/  F2FP.PACK_AB R9, R9, R107 ;  /* 0x0000006b0909723e */ /* 0x000fe200000000ff */
[----:B------:R-:W-:-:S02]  /*c620*/  FFMA.FTZ R121, R10, R118, R121 ;  /* 0x000000760a797223 */ /* 0x000fc40000010079 */
[----:B------:R-:W-:Y:S02]  /*c630*/  FFMA.FTZ R11, R11, R78, R8 ;  /* 0x0000004e0b0b7223 */ /* 0x000fe40000010008 */
[----:B------:R-:W-:Y:S02]  /*c640*/  FMUL.FTZ R8, R100, R72 ;  /* 0x0000004864087220 */ /* 0x000fe40000410000 */
[----:B------:R-:W-:Y:S01]  /*c650*/  FMUL.FTZ R10, R101, R74 ;  /* 0x0000004a650a7220 */ /* 0x000fe20000410000 */
[----:B------:R-:W-:Y:S01]  /*c660*/  F2FP.PACK_AB R11, R11, R121 ;  /* 0x000000790b0b723e */ /* 0x000fe200000000ff */
        /* <DEDUP_REMOVED lines=16> */
.L_x_653:
[----:B------:R-:W-:Y:S05]  /*c770*/  BSYNC B0 ;  /* 0x0000000000007941 */ /* 0x000fea0003800000 */
.L_x_652:
        /* <DEDUP_REMOVED lines=9> */
[----:B------:R-:W-:Y:S01]  /*c810*/  HADD2.F32 R114, -RZ, R114.H1_H1 ;  /* 0x30000072ff727230 */ /* 0x000fe20000004100 */
        /* <DEDUP_REMOVED lines=8> */
[----:B------:R-:W-:Y:S01]  /*c8a0*/  LOP3.LUT R9, R93, 0x38, R9, 0xf8, !PT ;  /* 0x000000385d097812 */ /* 0x000fe200078ef809 */
[--C-:B------:R-:W-:Y:S01]  /*c8b0*/  HADD2.F32 R93, -RZ, R112.reuse.H0_H0 ;  /* 0x20000070ff5d7230 */ /* 0x100fe20000004100 */
[----:B------:R-:W-:Y:S01]  /*c8c0*/  SHF.L.U32 R8, R8, 0xa, RZ ;  /* 0x0000000a08087819 */ /* 0x000fe200000006ff */
[----:B------:R-:W-:Y:S01]  /*c8d0*/  HADD2.F32 R112, -RZ, R112.H1_H1 ;  /* 0x30000070ff707230 */ /* 0x000fe20000004100 */
[----:B------:R-:W-:Y:S02]  /*c8e0*/  IADD3 R10, R11, R10, R88 ;  /* 0x0000000a0b0a7210 */ /* 0x000fe40007ffe058 */
[----:B------:R-:W-:Y:S02]  /*c8f0*/  LOP3.LUT R92, R9, R92, RZ, 0x3c, !PT ;  /* 0x0000005c095c7212 */ /* 0x000fe400078e3cff */
[----:B------:R-:W-:Y:S02]  /*c900*/  LOP3.LUT R8, R8, 0x7fffe000, RZ, 0xc0, !PT ;  /* 0x7fffe00008087812 */ /* 0x000fe400078ec0ff */
[----:B------:R-:W-:-:S02]  /*c910*/  SHF.L.U32 R72, R10, 0x1, RZ ;  /* 0x000000010a487819 */ /* 0x000fc400000006ff */
[----:B------:R-:W-:Y:S01]  /*c920*/  IADD3 R8, R92, R8, R88 ;  /* 0x000000085c087210 */ /* 0x000fe20007ffe058 */
[--C-:B------:R-:W-:Y:S01]  /*c930*/  HADD2.F32 R92, -RZ, R113.reuse.H0_H0 ;  /* 0x20000071ff5c7230 */ /* 0x100fe20000004100 */
[----:B------:R-:W-:Y:S01]  /*c940*/  SHF.R.U32.HI R74, RZ, 0x10, R61 ;  /* 0x00000010ff4a7819 */ /* 0x000fe2000001163d */
[----:B------:R-:W1:Y:S01]  /*c950*/  LDS.128 R12, [R72+0x10080] ;  /* 0x01008000480c7984 */ /* 0x000e620000000c00 */
[----:B------:R-:W-:Y:S01]  /*c960*/  SHF.L.U32 R73, R8, 0x1, RZ ;  /* 0x0000000108497819 */ /* 0x000fe200000006ff */
[----:B------:R-:W-:Y:S01]  /*c970*/  HADD2.F32 R113, -RZ, R113.H1_H1 ;  /* 0x30000071ff717230 */ /* 0x000fe20000004100 */
        /* <DEDUP_REMOVED lines=34> */
[----:B------:R-:W-:Y:S01]  /*cba0*/  HADD2.F32 R12, -RZ, R14.H0_H0 ;  /* 0x2000000eff0c7230 */ /* 0x000fe20000004100 */
[----:B------:R-:W-:Y:S01]  /*cbb0*/  FMUL.FTZ R9, R15, R63 ;  /* 0x0000003f0f097220 */ /* 0x000fe20000410000 */
[----:B------:R-:W-:Y:S01]  /*cbc0*/  HADD2.F32 R90, -RZ, R8.H1_H1 ;  /* 0x30000008ff5a7230 */ /* 0x000fe20000004100 */
[----:B------:R-:W-:Y:S01]  /*cbd0*/  FMUL.FTZ R88, R76, R109 ;  /* 0x0000006d4c587220 */ /* 0x000fe20000410000 */
[----:B------:R-:W-:Y:S01]  /*cbe0*/  HADD2.F32 R8, -RZ, R10.H0_H0 ;  /* 0x2000000aff087230 */ /* 0x000fe20000004100 */
[C---:B------:R-:W-:Y:S01]  /*cbf0*/  FMUL.FTZ R63, R11.reuse, R63 ;  /* 0x0000003f0b3f7220 */ /* 0x040fe20000410000 */
[----:B------:R-:W-:Y:S01]  /*cc00*/  HADD2.F32 R14, -RZ, R14.H1_H1 ;  /* 0x3000000eff0e7230 */ /* 0x000fe20000004100 */
[----:B------:R-:W-:Y:S01]  /*cc10*/  FFMA.FTZ R11, R11, R66, R9 ;  /* 0x000000420b0b7223 */ /* 0x000fe20000010009 */
[----:B------:R-:W-:Y:S01]  /*cc20*/  HADD2.F32 R10, -RZ, R10.H1_H1 ;  /* 0x3000000aff0a7230 */ /* 0x000fe20000004100 */
[----:B------:R-:W-:-:S02]  /*cc30*/  FMUL.FTZ R109, R89, R109 ;  /* 0x0000006d596d7220 */ /* 0x000fc40000410000 */
[----:B------:R-:W-:Y:S01]  /*cc40*/  FFMA.FTZ R88, R89, R113, R88 ;  /* 0x0000007159587223 */ /* 0x000fe20000010058 */
[----:B------:R-:W-:Y:S01]  /*cc50*/  HADD2.F32 R89, -RZ, R60.H0_H0 ;  /* 0x2000003cff597230 */ /* 0x000fe20000004100 */
[----:B------:R-:W-:Y:S01]  /*cc60*/  FMUL.FTZ R9, R12, R112 ;  /* 0x000000700c097220 */ /* 0x000fe20000410000 */
[----:B------:R-:W-:Y:S01]  /*cc70*/  F2FP.PACK_AB R11, R11, R94 ;  /* 0x0000005e0b0b723e */ /* 0x000fe200000000ff */
[C---:B------:R-:W-:Y:S02]  /*cc80*/  FMUL.FTZ R112, R8.reuse, R112 ;  /* 0x0000007008707220 */ /* 0x040fe40000410000 */
[----:B------:R-:W-:Y:S02]  /*cc90*/  FFMA.FTZ R60, R8, R114, R9 ;  /* 0x00000072083c7223 */ /* 0x000fe40000010009 */
[----:B------:R-:W-:Y:S02]  /*cca0*/  FMUL.FTZ R8, R77, R89 ;  /* 0x000000594d087220 */ /* 0x000fe40000410000 */
[----:B------:R-:W-:-:S02]  /*ccb0*/  FMUL.FTZ R9, R14, R62 ;  /* 0x0000003e0e097220 */ /* 0x000fc40000410000 */
[----:B------:R-:W-:Y:S02]  /*ccc0*/  FMUL.FTZ R89, R90, R89 ;  /* 0x000000595a597220 */ /* 0x000fe40000410000 */
        /* <DEDUP_REMOVED lines=8> */
[-C--:B------:R-:W-:Y:S01]  /*cd50*/  FFMA.FTZ R12, R77, R64.reuse, -R89 ;  /* 0x000000404d0c7223 */ /* 0x080fe20000010859 */
        /* <DEDUP_REMOVED lines=8> */
[----:B------:R1:W-:Y:S01]  /*cde0*/  STS.128 [R72+0x10080], R12 ;  /* 0x0100800c48007388 */ /* 0x0003e20000000c00 */
[----:B------:R-:W-:-:S05]  /*cdf0*/  F2FP.PACK_AB R10, R10, R60 ;  /* 0x0000003c0a0a723e */ /* 0x000fca00000000ff */
[----:B------:R1:W-:Y:S02]  /*ce00*/  STS.128 [R73+0x10080], R8 ;  /* 0x0100800849007388 */ /* 0x0003e40000000c00 */
.L_x_651:
[----:B------:R-:W-:Y:S05]  /*ce10*/  BSYNC B1 ;  /* 0x0000000000017941 */ /* 0x000fea0003800000 */
.L_x_650:
        /* <DEDUP_REMOVED lines=83> */
[----:B------:R-:W-:Y:S01]  /*d350*/  FMUL.FTZ R8, R15, R92 ;  /* 0x0000005c0f087220 */ /* 0x000fe20000410000 */
        /* <DEDUP_REMOVED lines=30> */
.L_x_657:
[----:B------:R-:W-:Y:S05]  /*d540*/  BSYNC B0 ;  /* 0x0000000000007941 */ /* 0x000fea0003800000 */
.L_x_656:
        /* <DEDUP_REMOVED lines=105> */
.L_x_655:
[----:B------:R-:W-:Y:S05]  /*dbe0*/  BSYNC B1 ;  /* 0x0000000000017941 */ /* 0x000fea0003800000 */
.L_x_654:
[----:B------:R-:W-:-:S04]  /*dbf0*/  IADD3 R32, R48, 0x60, RZ ;  /* 0x0000006030207810 */ /* 0x000fc80007ffe0ff */
        /* <DEDUP_REMOVED lines=112> */
.L_x_659:
[----:B------:R-:W-:Y:S05]  /*e300*/  BSYNC B0 ;  /* 0x0000000000007941 */ /* 0x000fea0003800000 */
.L_x_658:
[----:B------:R-:W-:-:S13]  /*e310*/  ISETP.GE.AND P0, PT, R70, c[0x0][0x27c], PT ;  /* 0x00009f0046007a0c */ /* 0x000fda0003f06270 */
[----:B------:R-:W-:Y:S05]  /*e320*/  @P0 BRA `(.L_x_631) ;  /* 0x0000067000000947 */ /* 0x000fea0003800000 */
[----:B-1----:R-:W-:Y:S01]  /*e330*/  SHF.R.S32.HI R10, RZ, 0x1f, R70 ;  /* 0x0000001fff0a7819 */ /* 0x002fe20000011446 */
[----:B------:R-:W-:Y:S01]  /*e340*/  HADD2.F32 R36, -RZ, R69.H0_H0 ;  /* 0x20000045ff247230 */ /* 0x000fe20000004100 */
[----:B------:R-:W-:Y:S01]  /*e350*/  SHF.R.U64 R19, R22, 0x10, R23 ;  /* 0x0000001016137819 */ /* 0x000fe20000001217 */
[--C-:B------:R-:W-:Y:S01]  /*e360*/  HADD2.F32 R37, -RZ, R55.reuse.H0_H0 ;  /* 0x20000037ff257230 */ /* 0x100fe20000004100 */
[CC--:B------:R-:W-:Y:S01]  /*e370*/  LEA.HI R8, R10.reuse, R70.reuse, RZ, 0x3 ;  /* 0x000000460a087211 */ /* 0x0c0fe200078f18ff */
[--C-:B------:R-:W-:Y:S01]  /*e380*/  HADD2.F32 R39, -RZ, R68.reuse.H0_H0 ;  /* 0x20000044ff277230 */ /* 0x100fe20000004100 */
[----:B------:R-:W-:Y:S01]  /*e390*/  LEA.HI R10, R10, R70, RZ, 0x6 ;  /* 0x000000460a0a7211 */ /* 0x000fe200078f30ff */
[----:B------:R-:W-:Y:S01]  /*e3a0*/  HADD2.F32 R55, -RZ, R55.H1_H1 ;  /* 0x30000037ff377230 */ /* 0x000fe20000004100 */
[----:B------:R-:W-:Y:S01]  /*e3b0*/  LEA.HI.SX32 R33, R8, R33, 0x1d ;  /* 0x0000002108217211 */ /* 0x000fe200078feaff */
[----:B------:R-:W-:Y:S01]  /*e3c0*/  HADD2.F32 R68, -RZ, R68.H1_H1 ;  /* 0x30000044ff447230 */ /* 0x000fe20000004100 */
[----:B------:R-:W-:Y:S01]  /*e3d0*/  LOP3.LUT R11, R35, 0x38, R8, 0xf8, !PT ;  /* 0x00000038230b7812 */ /* 0x000fe200078ef808 */
        /* <DEDUP_REMOVED lines=67> */
[C---:B------:R-:W-:Y:S01]  /*e810*/  FMUL.FTZ R59, R8.reuse, R59 ;  /* 0x0000003b083b7220 */ /* 0x040fe20000410000 */
[----:B------:R-:W-:Y:S01]  /*e820*/  F2FP.PACK_AB R9, R9, R38 ;  /* 0x000000260909723e */ /* 0x000fe200000000ff */
[----:B------:R-:W-:-:S02]  /*e830*/  FFMA.FTZ R19, R8, R69, R28 ;  /* 0x0000004508137223 */ /* 0x000fc4000001001c */
[-C--:B------:R-:W-:Y:S02]  /*e840*/  FMUL.FTZ R8, R27, R20.reuse ;  /* 0x000000141b087220 */ /* 0x080fe40000410000 */
[-C--:B------:R-:W-:Y:S02]  /*e850*/  FMUL.FTZ R28, R14, R33.reuse ;  /* 0x000000210e1c7220 */ /* 0x080fe40000410000 */
[----:B------:R-:W-:Y:S02]  /*e860*/  FMUL.FTZ R20, R34, R20 ;  /* 0x0000001422147220 */ /* 0x000fe40000410000 */
[----:B------:R-:W-:Y:S02]  /*e870*/  FMUL.FTZ R33, R10, R33 ;  /* 0x000000210a217220 */ /* 0x000fe40000410000 */
[----:B------:R-:W-:Y:S02]  /*e880*/  FFMA.FTZ R59, R12, R69, -R59 ;  /* 0x000000450c3b7223 */ /* 0x000fe4000001083b */
[----:B------:R-:W-:-:S02]  /*e890*/  FFMA.FTZ R29, R24, R36, -R29 ;  /* 0x00000024181d7223 */ /* 0x000fc4000001081d */
        /* <DEDUP_REMOVED lines=16> */
.L_x_631:
[----:B------:R-:W-:Y:S05]  /*e9a0*/  BSYNC B2 ;  /* 0x0000000000027941 */ /* 0x000fea0003800000 */
.L_x_597:
[----:B-1----:R-:W-:Y:S01]  /*e9b0*/  IMAD.SHL.U32 R8, R0, 0x40, RZ ;  /* 0x0000004000087824 */ /* 0x002fe200078e00ff */
[----:B------:R-:W-:-:S04]  /*e9c0*/  DEPBAR.LE SB0, 0x0 ;  /* 0x000080000000791a */ /* 0x000fc80000000000 */
[----:B------:R-:W-:Y:S01]  /*e9d0*/  IMAD.SHL.U32 R213, R48, 0x8, RZ ;  /* 0x0000000830d57824 */ /* 0x000fe200078e00ff */
[----:B------:R-:W-:Y:S01]  /*e9e0*/  LOP3.LUT R8, R8, 0x1c0, RZ, 0xc0, !PT ;  /* 0x000001c008087812 */ /* 0x000fe200078ec0ff */
[----:B------:R-:W-:Y:S01]  /*e9f0*/  IMAD R13, R58, c[0x0][0x208], RZ ;  /* 0x000082003a0d7a24 */ /* 0x000fe200078e02ff */
[----:B------:R-:W-:Y:S01]  /*ea00*/  SEL R14, RZ, 0x2, P6 ;  /* 0x00000002ff0e7807 */ /* 0x000fe20003000000 */
[----:B------:R-:W-:Y:S01]  /*ea10*/  IMAD R214, R56, 0x400, R4 ;  /* 0x0000040038d67824 */ /* 0x000fe200078e0204 */
[----:B------:R-:W-:Y:S01]  /*ea20*/  LOP3.LUT R213, R8, 0x8, R213, 0xf8, !PT ;  /* 0x0000000808d57812 */ /* 0x000fe200078ef8d5 */
[C---:B------:R-:W-:Y:S01]  /*ea30*/  IMAD.WIDE.U32 R16, R53.reuse, c[0x0][0x208], RZ ;  /* 0x0000820035107a25 */ /* 0x040fe200078e00ff */
[----:B------:R-:W-:Y:S02]  /*ea40*/  SHF.R.U32.HI R8, RZ, 0x3, R8 ;  /* 0x00000003ff087819 */ /* 0x000fe40000011608 */
[----:B------:R-:W-:Y:S01]  /*ea50*/  SEL R12, RZ, 0x4, P5 ;  /* 0x00000004ff0c7807 */ /* 0x000fe20002800000 */
[----:B------:R-:W-:Y:S01]  /*ea60*/  IMAD R13, R53, c[0x0][0x20c], R13 ;  /* 0x00008300350d7a24 */ /* 0x000fe200078e020d */
[----:B------:R-:W-:Y:S01]  /*ea70*/  LOP3.LUT R213, R213, R8, RZ, 0x3c, !PT ;  /* 0x00000008d5d57212 */ /* 0x000fe200078e3cff */
[----:B------:R-:W-:Y:S01]  /*ea80*/  IMAD.SHL.U32 R214, R214, 0x2, RZ ;  /* 0x00000002d6d67824 */ /* 0x000fe200078e00ff */
[----:B------:R-:W-:Y:S01]  /*ea90*/  BAR.SYNC.DEFER_BLOCKING 0x0 ;  /* 0x0000000000007b1d */ /* 0x000fe20000010000 */
[----:B------:R-:W-:Y:S01]  /*eaa0*/  IADD3 R50, R12, R14, R50 ;  /* 0x0000000e0c327210 */ /* 0x000fe20007ffe032 */
[----:B------:R-:W-:Y:S01]  /*eab0*/  IMAD.IADD R13, R17, 0x1, R13 ;  /* 0x00000001110d7824 */ /* 0x000fe200078e020d */
[----:B------:R-:W-:Y:S01]  /*eac0*/  LEA R14, P0, R16, R228, 0x5 ;  /* 0x000000e4100e7211 */ /* 0x000fe200078028ff */
[----:B------:R-:W-:Y:S01]  /*ead0*/  IMAD R213, R51, 0x200, R213 ;  /* 0x0000020033d57824 */ /* 0x000fe200078e02d5 */
[----:B------:R-:W-:Y:S01]  /*eae0*/  LOP3.LUT P1, RZ, R0, 0x2, RZ, 0xc0, !PT ;  /* 0x0000000200ff7812 */ /* 0x000fe2000782c0ff */
[----:B-----5:R-:W-:Y:S01]  /*eaf0*/  IMAD R55, R53, -0x20, R220 ;  /* 0xffffffe035377824 */ /* 0x020fe200078e02dc */
[----:B------:R-:W-:Y:S01]  /*eb00*/  LEA.HI.X R13, R16, R221, R13, 0x5, P0 ;  /* 0x000000dd100d7211 */ /* 0x000fe200000f2c0d */
[----:B------:R-:W-:Y:S01]  /*eb10*/  IMAD.SHL.U32 R213, R213, 0x2, RZ ;  /* 0x00000002d5d57824 */ /* 0x000fe200078e00ff */
[----:B------:R-:W-:Y:S01]  /*eb20*/  SEL R12, RZ, 0x8, P4 ;  /* 0x00000008ff0c7807 */ /* 0x000fe20002000000 */
[----:B------:R-:W-:Y:S01]  /*eb30*/  IMAD R210, R3, 0x2, R214 ;  /* 0x0000000203d27824 */ /* 0x000fe200078e02d6 */
[----:B------:R-:W-:Y:S01]  /*eb40*/  LEA R20, P0, R14, c[0x0][0x1f8], 0x1 ;  /* 0x00007e000e147a11 */ /* 0x000fe200078008ff */
[----:B------:R-:W-:Y:S01]  /*eb50*/  IMAD.SHL.U32 R217, R49, 0x2, RZ ;  /* 0x0000000231d97824 */ /* 0x000fe200078e00ff */
[C---:B------:R-:W-:Y:S01]  /*eb60*/  IADD3 R15, R213.reuse, 0xc080, RZ ;  /* 0x0000c080d50f7810 */ /* 0x040fe20007ffe0ff */
[----:B------:R-:W-:Y:S01]  /*eb70*/  IMAD.IADD R12, R12, 0x1, R50 ;  /* 0x000000010c0c7824 */ /* 0x000fe200078e0232 */
[----:B------:R-:W-:Y:S01]  /*eb80*/  LEA.HI.X R21, R14, c[0x0][0x1fc], R13, 0x1, P0 ;  /* 0x00007f000e157a11 */ /* 0x000fe200000f0c0d */
[C---:B------:R-:W-:Y:S01]  /*eb90*/  IMAD R209, R2.reuse, 0x2, R214 ;  /* 0x0000000202d17824 */ /* 0x040fe200078e02d6 */
[----:B------:R-:W-:Y:S01]  /*eba0*/  IADD3 R212, R213, 0xc0a0, RZ ;  /* 0x0000c0a0d5d47810 */ /* 0x000fe20007ffe0ff */
[----:B------:R-:W-:Y:S01]  /*ebb0*/  IMAD R207, R2, 0x2, R210 ;  /* 0x0000000202cf7824 */ /* 0x000fe200078e02d2 */
[----:B------:R-:W-:Y:S01]  /*ebc0*/  LOP3.LUT P0, RZ, R12, 0x2, RZ, 0xc0, !PT ;  /* 0x000000020cff7812 */ /* 0x000fe2000780c0ff */
[----:B------:R-:W-:Y:S01]  /*ebd0*/  IMAD.SHL.U32 R211, R4, 0x2, RZ ;  /* 0x0000000204d37824 */ /* 0x000fe200078e00ff */
[----:B------:R-:W-:-:S02]  /*ebe0*/  @P1 IADD3 R212, R15, -0x20, RZ ;  /* 0xffffffe00fd41810 */ /* 0x000fc40007ffe0ff */
[CC--:B------:R-:W-:Y:S01]  /*ebf0*/  ISETP.LE.OR P2, PT, R55.reuse, R48.reuse, P3 ;  /* 0x000000303700720c */ /* 0x0c0fe20001f43670 */
[----:B------:R-:W-:Y:S01]  /*ec00*/  LDSM.16.M88.4 R28, [R214+0x10080] ;  /* 0x01008000d61c783b */ /* 0x000fe20000000200 */
[----:B------:R-:W-:Y:S01]  /*ec10*/  ISETP.LE.OR P1, PT, R55, R48, !P0 ;  /* 0x000000303700720c */ /* 0x000fe20004723670 */
[--C-:B------:R-:W-:Y:S01]  /*ec20*/  IMAD R206, R3, 0x2, R211.reuse ;  /* 0x0000000203ce7824 */ /* 0x100fe200078e02d3 */
[----:B------:R-:W-:Y:S01]  /*ec30*/  LOP3.LUT P0, RZ, R0, 0x4, RZ, 0xc0, !PT ;  /* 0x0000000400ff7812 */ /* 0x000fe2000780c0ff */
[----:B------:R-:W1:Y:S01]  /*ec40*/  LDSM.16.M88.4 R8, [R213+0xc080] ;  /* 0x00c08000d508783b */ /* 0x000e620000000200 */
[----:B------:R-:W-:Y:S01]  /*ec50*/  IMAD.MOV.U32 R0, RZ, RZ, 0x40 ;  /* 0x00000040ff007424 */ /* 0x000fe200078e00ff */
[----:B------:R-:W-:Y:S01]  /*ec60*/  LEA.HI R52, R52, R54, RZ, 0x2 ;  /* 0x0000003634347211 */ /* 0x000fe200078f10ff */
[----:B------:R-:W-:Y:S01]  /*ec70*/  IMAD R204, R2, 0x2, R206 ;  /* 0x0000000202cc7824 */ /* 0x000fe200078e02ce */
[----:B------:R-:W2:Y:S01]  /*ec80*/  LDSM.16.M88.4 R16, [R213+0xc880] ;  /* 0x00c88000d510783b */ /* 0x000ea20000000200 */
[----:B------:R-:W-:Y:S01]  /*ec90*/  IADD3 R230, R6, -0x2, RZ ;  /* 0xfffffffe06e67810 */ /* 0x000fe20007ffe0ff */
[----:B------:R-:W-:Y:S01]  /*eca0*/  IMAD R205, R2, 0x2, R211 ;  /* 0x0000000202cd7824 */ /* 0x000fe200078e02d3 */
[----:B------:R-:W-:Y:S01]  /*ecb0*/  SEL R0, R0, 0xffffffc0, !P0 ;  /* 0xffffffc000007807 */ /* 0x000fe20004000000 */
[----:B------:R-:W-:Y:S01]  /*ecc0*/  LDSM.16.M88.4 R40, [R210+0x10080] ;  /* 0x01008000d228783b */ /* 0x000fe20000000200 */
[----:B------:R-:W-:-:S02]  /*ecd0*/  LOP3.LUT P0, RZ, R12, 0x8, RZ, 0xc0, !PT ;  /* 0x000000080cff7812 */ /* 0x000fc4000780c0ff */
[----:B------:R-:W-:Y:S01]  /*ece0*/  LOP3.LUT R52, R52, 0xfffffffc, RZ, 0xc0, !PT ;  /* 0xfffffffc34347812 */ /* 0x000fe200078ec0ff */
[----:B------:R-:W3:Y:S01]  /*ecf0*/  LDSM.16.M88.4 R44, [R212] ;  /* 0x00000000d42c783b */ /* 0x000ee20000000200 */
[----:B------:R-:W-:Y:S01]  /*ed00*/  ISETP.LE.OR P0, PT, R55, R48, !P0 ;  /* 0x000000303700720c */ /* 0x000fe20004703670 */
[----:B------:R-:W-:Y:S01]  /*ed10*/  IMAD.IADD R208, R213, 0x1, R0 ;  /* 0x00000001d5d07824 */ /* 0x000fe200078e0200 */
[----:B------:R-:W-:Y:S01]  /*ed20*/  IADD3 R203, R212, 0x800, RZ ;  /* 0x00000800d4cb7810 */ /* 0x000fe20007ffe0ff */
[----:B------:R-:W4:Y:S01]  /*ed30*/  LDSM.16.M88.4 R36, [R212+0x800] ;  /* 0x00080000d424783b */ /* 0x000f220000000200 */
[----:B------:R-:W-:Y:S01]  /*ed40*/  IMAD.IADD R202, R0, 0x1, R212 ;  /* 0x0000000100ca7824 */ /* 0x000fe200078e02d4 */
[----:B------:R-:W-:Y:S02]  /*ed50*/  LOP3.LUT R0, R57, 0xffffffe0, RZ, 0xc0, !PT ;  /* 0xffffffe039007812 */ /* 0x000fe400078ec0ff */
[----:B------:R-:W-:Y:S01]  /*ed60*/  @!PT LDS RZ, [RZ] ;  /* 0x00000000fffff984 */ /* 0x000fe20000000800 */
[----:B------:R-:W-:Y:S01]  /*ed70*/  @!PT LDS RZ, [RZ] ;  /* 0x00000000fffff984 */ /* 0x000fe20000000800 */
[----:B------:R-:W-:Y:S01]  /*ed80*/  @!PT LDS RZ, [RZ] ;  /* 0x00000000fffff984 */ /* 0x000fe20000000800 */
[----:B------:R2:W-:Y:S01]  /*ed90*/  LDGSTS.E.BYPASS.LTC128B.128 [R217+0x8080], [R20.64], !P2 ;  /* 0x0808000014d97fae */ /* 0x0005e2000d101d48 */
[----:B------:R-:W-:-:S02]  /*eda0*/  ISETP.NE.AND P2, PT, R226, 0x1, PT ;  /* 0x00000001e200780c */ /* 0x000fc40003f45270 */
[----:B------:R-:W-:Y:S01]  /*edb0*/  IMAD.IADD R0, R54, 0x1, -R0 ;  /* 0x0000000136007824 */ /* 0x000fe200078e0a00 */
[----:B------:R3:W-:Y:S01]  /*edc0*/  LDGSTS.E.BYPASS.LTC128B.128 [R217+0x9080], [R20.64+0x80], !P1 ;  /* 0x0908008014d97fae */ /* 0x0007e2000c901d48 */
[----:B------:R-:W-:Y:S01]  /*edd0*/  LOP3.LUT P1, RZ, R12, 0x4, RZ, 0xc0, !PT ;  /* 0x000000040cff7812 */ /* 0x000fe2000782c0ff */
[----:B------:R-:W-:-:S03]  /*ede0*/  IMAD.IADD R54, R54, 0x1, -R52 ;  /* 0x0000000136367824 */ /* 0x000fc600078e0a34 */
[----:B------:R-:W-:Y:S01]  /*edf0*/  ISETP.LE.OR P1, PT, R55, R48, !P1 ;  /* 0x000000303700720c */ /* 0x000fe20004f23670 */
[C---:B-1----:R-:W-:Y:S11]  /*ee00*/  HMMA.16816.F32 R12, R28.reuse, R8, RZ ;  /* 0x000000081c0c723c */ /* 0x042ff600000018ff */
[----:B------:R-:W-:Y:S01]  /*ee10*/  @!UPT UIADD3 URZ, URZ, URZ, URZ ;  /* 0x0000003f3f3ff290 */ /* 0x000fe2000fffe03f */
[----:B------:R1:W-:Y:S04]  /*ee20*/  LDGSTS.E.BYPASS.LTC128B.128 [R217+0xa080], [R20.64+0x100], !P1 ;  /* 0x0a08010014d97fae */ /* 0x0003e8000c901d48 */
[----:B------:R1:W-:Y:S01]  /*ee30*/  LDGSTS.E.BYPASS.LTC128B.128 [R217+0xb080], [R20.64+0x180], !P0 ;  /* 0x0b08018014d97fae */ /* 0x0003e2000c101d48 */
[C---:B--2---:R-:W-:Y:S03]  /*ee40*/  HMMA.16816.F32 R32, R28.reuse, R16, RZ ;  /* 0x000000101c20723c */ /* 0x044fe600000018ff */
[----:B------:R-:W-:Y:S04]  /*ee50*/  LDSM.16.M88.4 R24, [R209+0x10080] ;  /* 0x01008000d118783b */ /* 0x000fe80000000200 */
[----:B------:R-:W-:Y:S01]  /*ee60*/  LDSM.16.M88.4 R48, [R207+0x10080] ;  /* 0x01008000cf30783b */ /* 0x000fe20000000200 */
[C---:B------:R-:W-:Y:S03]  /*ee70*/  HMMA.16816.F32 R8, R28.reuse, R10, RZ ;  /* 0x0000000a1c08723c */ /* 0x040fe600000018ff */
[----:B------:R-:W0:Y:S05]  /*ee80*/  LDGDEPBAR ;  /* 0x00000000000079af */ /* 0x000e2a0000000000 */
[----:B------:R-:W-:Y:S01]  /*ee90*/  HMMA.16816.F32 R28, R28, R18, RZ ;  /* 0x000000121c1c723c */ /* 0x000fe200000018ff */
[----:B------:R-:W2:Y:S07]  /*eea0*/  LDSM.16.M88.4 R16, [R208+0xc880] ;  /* 0x00c88000d010783b */ /* 0x000eae0000000200 */
[C---:B---3--:R-:W-:Y:S01]  /*eeb0*/  HMMA.16816.F32 R12, R40.reuse, R44, R12 ;  /* 0x0000002c280c723c */ /* 0x048fe2000000180c */
[----:B-1----:R-:W1:Y:S07]  /*eec0*/  LDSM.16.M88.4 R20, [R208+0xc080] ;  /* 0x00c08000d014783b */ /* 0x002e6e0000000200 */
[C---:B----4-:R-:W-:Y:S08]  /*eed0*/  HMMA.16816.F32 R32, R40.reuse, R36, R32 ;  /* 0x000000242820723c */ /* 0x050ff00000001820 */
[C---:B------:R-:W-:Y:S01]  /*eee0*/  HMMA.16816.F32 R8, R40.reuse, R46, R8 ;  /* 0x0000002e2808723c */ /* 0x040fe20000001808 */
[----:B------:R-:W3:Y:S07]  /*eef0*/  LDSM.16.M88.4 R44, [R202] ;  /* 0x00000000ca2c783b */ /* 0x000eee0000000200 */
[----:B------:R-:W-:Y:S01]  /*ef00*/  HMMA.16816.F32 R36, R40, R38, R28 ;  /* 0x000000262824723c */ /* 0x000fe2000000181c */
[----:B------:R-:W4:Y:S07]  /*ef10*/  LDSM.16.M88.4 R28, [R202+0x800] ;  /* 0x00080000ca1c783b */ /* 0x000f2e0000000200 */
[C---:B--2---:R-:W-:Y:S08]  /*ef20*/  HMMA.16816.F32 R32, R24.reuse, R16, R32 ;  /* 0x000000101820723c */ /* 0x044ff00000001820 */
[C---:B-1----:R-:W-:Y:S08]  /*ef30*/  HMMA.16816.F32 R12, R24.reuse, R20, R12 ;  /* 0x00000014180c723c */ /* 0x042ff0000000180c */
[C---:B------:R-:W-:Y:S01]  /*ef40*/  HMMA.16816.F32 R40, R24.reuse, R22, R8 ;  /* 0x000000161828723c */ /* 0x040fe20000001808 */
[----:B------:R-:W-:Y:S04]  /*ef50*/  LDSM.16.M88.4 R20, [R214+0x14080] ;  /* 0x01408000d614783b */ /* 0x000fe80000000200 */
[----:B------:R-:W1:Y:S03]  /*ef60*/  LDSM.16.M88.4 R8, [R213+0xd080] ;  /* 0x00d08000d508783b */ /* 0x000e660000000200 */
[----:B------:R-:W-:Y:S01]  /*ef70*/  HMMA.16816.F32 R36, R24, R18, R36 ;  /* 0x000000121824723c */ /* 0x000fe20000001824 */
[----:B------:R-:W2:Y:S04]  /*ef80*/  LDSM.16.M88.4 R16, [R213+0xd880] ;  /* 0x00d88000d510783b */ /* 0x000ea80000000200 */
[----:B------:R-:W-:Y:S03]  /*ef90*/  LDSM.16.M88.4 R24, [R212+0x1000] ;  /* 0x00100000d418783b */ /* 0x000fe60000000200 */
[C---:B---3--:R-:W-:Y:S08]  /*efa0*/  HMMA.16816.F32 R12, R48.reuse, R44, R12 ;  /* 0x0000002c300c723c */ /* 0x048ff0000000180c */
[C---:B----4-:R-:W-:Y:S08]  /*efb0*/  HMMA.16816.F32 R32, R48.reuse, R28, R32 ;  /* 0x0000001c3020723c */ /* 0x050ff00000001820 */
[C---:B------:R-:W-:Y:S01]  /*efc0*/  HMMA.16816.F32 R44, R48.reuse, R46, R40 ;  /* 0x0000002e302c723c */ /* 0x040fe20000001828 */
[----:B------:R-:W3:Y:S07]  /*efd0*/  LDSM.16.M88.4 R40, [R210+0x14080] ;  /* 0x01408000d228783b */ /* 0x000eee0000000200 */
[----:B------:R-:W-:Y:S01]  /*efe0*/  HMMA.16816.F32 R36, R48, R30, R36 ;  /* 0x0000001e3024723c */ /* 0x000fe20000001824 */
[----:B------:R-:W4:Y:S07]  /*eff0*/  LDSM.16.M88.4 R28, [R212+0x1800] ;  /* 0x00180000d41c783b */ /* 0x000f2e0000000200 */
[C---:B-1----:R-:W-:Y:S08]  /*f000*/  HMMA.16816.F32 R12, R20.reuse, R8, R12 ;  /* 0x00000008140c723c */ /* 0x042ff0000000180c */
[C---:B--2---:R-:W-:Y:S08]  /*f010*/  HMMA.16816.F32 R32, R20.reuse, R16, R32 ;  /* 0x000000101420723c */ /* 0x044ff00000001820 */
        /* <DEDUP_REMOVED lines=11> */
[----:B------:R-:W4:Y:S04]  /*f0d0*/  LDSM.16.M88.4 R28, [R202+0x1800] ;  /* 0x00180000ca1c783b */ /* 0x000f280000000200 */
[----:B------:R-:W-:Y:S03]  /*f0e0*/  LDSM.16.M88.4 R40, [R214+0x18080] ;  /* 0x01808000d628783b */ /* 0x000fe60000000200 */
[C---:B-1----:R-:W-:Y:S08]  /*f0f0*/  HMMA.16816.F32 R12, R44.reuse, R8, R12 ;  /* 0x000000082c0c723c */ /* 0x042ff0000000180c */
[C---:B--2---:R-:W-:Y:S08]  /*f100*/  HMMA.16816.F32 R32, R44.reuse, R16, R32 ;  /* 0x000000102c20723c */ /* 0x044ff00000001820 */
[C---:B------:R-:W-:Y:S01]  /*f110*/  HMMA.16816.F32 R48, R44.reuse, R10, R48 ;  /* 0x0000000a2c30723c */ /* 0x040fe20000001830 */
[----:B------:R-:W1:Y:S07]  /*f120*/  LDSM.16.M88.4 R8, [R213+0xe080] ;  /* 0x00e08000d508783b */ /* 0x000e6e0000000200 */
        /* <DEDUP_REMOVED lines=15> */
[----:B------:R-:W2:Y:S07]  /*f220*/  LDSM.16.M88.4 R16, [R208+0xe880] ;  /* 0x00e88000d010783b */ /* 0x000eae0000000200 */
[C---:B---3--:R-:W-:Y:S08]  /*f230*/  HMMA.16816.F32 R12, R44.reuse, R20, R12 ;  /* 0x000000142c0c723c */ /* 0x048ff0000000180c */
[C---:B----4-:R-:W-:Y:S01]  /*f240*/  HMMA.16816.F32 R40, R44.reuse, R24, R32 ;  /* 0x000000182c28723c */ /* 0x050fe20000001820 */
[----:B------:R-:W-:Y:S07]  /*f250*/  LDSM.16.M88.4 R32, [R207+0x18080] ;  /* 0x01808000cf20783b */ /* 0x000fee0000000200 */
[C---:B------:R-:W-:Y:S01]  /*f260*/  HMMA.16816.F32 R48, R44.reuse, R22, R48 ;  /* 0x000000162c30723c */ /* 0x040fe20000001830 */
[----:B------:R-:W3:Y:S07]  /*f270*/  LDSM.16.M88.4 R20, [R202+0x2000] ;  /* 0x00200000ca14783b */ /* 0x000eee0000000200 */
[----:B------:R-:W-:Y:S01]  /*f280*/  HMMA.16816.F32 R36, R44, R26, R36 ;  /* 0x0000001a2c24723c */ /* 0x000fe20000001824 */
[----:B------:R-:W4:Y:S07]  /*f290*/  LDSM.16.M88.4 R24, [R202+0x2800] ;  /* 0x00280000ca18783b */ /* 0x000f2e0000000200 */
[C---:B-1----:R-:W-:Y:S08]  /*f2a0*/  HMMA.16816.F32 R12, R28.reuse, R8, R12 ;  /* 0x000000081c0c723c */ /* 0x042ff0000000180c */
[C---:B--2---:R-:W-:Y:S01]  /*f2b0*/  HMMA.16816.F32 R44, R28.reuse, R16, R40 ;  /* 0x000000101c2c723c */ /* 0x044fe20000001828 */
[----:B------:R-:W-:Y:S07]  /*f2c0*/  LDSM.16.M88.4 R40, [R214+0x1c080] ;  /* 0x01c08000d628783b */ /* 0x000fee0000000200 */
        /* <DEDUP_REMOVED lines=8> */
[----:B------:R-:W-:Y:S07]  /*f350*/  LDSM.16.M88.4 R20, [R212+0x3000] ;  /* 0x00300000d414783b */ /* 0x000fee0000000200 */
[----:B------:R-:W-:Y:S01]  /*f360*/  HMMA.16816.F32 R36, R32, R26, R36 ;  /* 0x0000001a2024723c */ /* 0x000fe20000001824 */
[----:B------:R-:W3:Y:S04]  /*f370*/  LDSM.16.M88.4 R24, [R210+0x1c080] ;  /* 0x01c08000d218783b */ /* 0x000ee80000000200 */
[----:B------:R-:W-:Y:S03]  /*f380*/  LDSM.16.M88.4 R32, [R208+0xf080] ;  /* 0x00f08000d020783b */ /* 0x000fe60000000200 */
[C---:B-1----:R-:W-:Y:S08]  /*f390*/  HMMA.16816.F32 R12, R40.reuse, R8, R12 ;  /* 0x00000008280c723c */ /* 0x042ff0000000180c */
[C---:B--2---:R-:W-:Y:S08]  /*f3a0*/  HMMA.16816.F32 R44, R40.reuse, R16, R44 ;  /* 0x00000010282c723c */ /* 0x044ff0000000182c */
[C---:B------:R-:W-:Y:S01]  /*f3b0*/  HMMA.16816.F32 R48, R40.reuse, R10, R48 ;  /* 0x0000000a2830723c */ /* 0x040fe20000001830 */
[----:B------:R-:W1:Y:S07]  /*f3c0*/  LDSM.16.M88.4 R8, [R209+0x1c080] ;  /* 0x01c08000d108783b */ /* 0x000e6e0000000200 */
[----:B------:R-:W-:Y:S01]  /*f3d0*/  HMMA.16816.F32 R36, R40, R18, R36 ;  /* 0x000000122824723c */ /* 0x000fe20000001824 */
[----:B------:R-:W2:Y:S06]  /*f3e0*/  LDSM.16.M88.4 R16, [R208+0xf880] ;  /* 0x00f88000d010783b */ /* 0x000eac0000000200 */
[----:B------:R-:W-:Y:S01]  /*f3f0*/  SHF.R.S32.HI R40, RZ, 0x1f, R0 ;  /* 0x0000001fff287819 */ /* 0x000fe20000011400 */
[----:B---3--:R-:W-:Y:S03]  /*f400*/  HMMA.16816.F32 R12, R24, R20, R12 ;  /* 0x00000014180c723c */ /* 0x008fe6000000180c */
[----:B------:R-:W-:-:S04]  /*f410*/  LEA.HI R40, R40, R0, RZ, 0x2 ;  /* 0x0000000028287211 */ /* 0x000fc800078f10ff */
[C---:B------:R-:W-:Y:S01]  /*f420*/  LEA.HI.SX32 R231, R40.reuse, R149, 0x1e ;  /* 0x0000009528e77211 */ /* 0x040fe200078ff2ff */
[----:B------:R-:W-:Y:S01]  /*f430*/  HMMA.16816.F32 R44, R24, R28, R44 ;  /* 0x0000001c182c723c */ /* 0x000fe2000000182c */
[----:B------:R-:W-:Y:S02]  /*f440*/  SHF.R.S32.HI R20, RZ, 0x1f, R56 ;  /* 0x0000001fff147819 */ /* 0x000fe40000011438 */
[----:B------:R-:W-:-:S04]  /*f450*/  LOP3.LUT R40, R40, 0x7ffffffc, RZ, 0xc0, !PT ;  /* 0x7ffffffc28287812 */ /* 0x000fc800078ec0ff */
[----:B------:R-:W-:Y:S01]  /*f460*/  LEA.HI R29, R20, R56, RZ, 0x3 ;  /* 0x00000038141d7211 */ /* 0x000fe200078f18ff */
[C---:B------:R-:W-:Y:S01]  /*f470*/  HMMA.16816.F32 R48, R24.reuse, R22, R48 ;  /* 0x000000161830723c */ /* 0x040fe20000001830 */
[----:B------:R-:W-:Y:S01]  /*f480*/  LDSM.16.M88.4 R20, [R207+0x1c080] ;  /* 0x01c08000cf14783b */ /* 0x000fe20000000200 */
[----:B------:R-:W-:Y:S01]  /*f490*/  LEA.HI R28, R54, R54, RZ, 0x1 ;  /* 0x00000036361c7211 */ /* 0x000fe200078f08ff */
[----:B------:R-:W-:Y:S01]  /*f4a0*/  IMAD.IADD R40, R0, 0x1, -R40 ;  /* 0x0000000100287824 */ /* 0x000fe200078e0a28 */
[----:B------:R-:W-:Y:S02]  /*f4b0*/  LOP3.LUT R29, R29, 0xffffff8, RZ, 0xc0, !PT ;  /* 0x0ffffff81d1d7812 */ /* 0x000fe400078ec0ff */
[----:B------:R-:W-:Y:S01]  /*f4c0*/  LOP3.LUT R28, R28, 0x1ffffffe, RZ, 0xc0, !PT ;  /* 0x1ffffffe1c1c7812 */ /* 0x000fe200078ec0ff */
[----:B------:R-:W-:Y:S01]  /*f4d0*/  IMAD.SHL.U32 R232, R40, 0x2, RZ ;  /* 0x0000000228e87824 */ /* 0x000fe200078e00ff */
[----:B------:R-:W-:Y:S01]  /*f4e0*/  HMMA.16816.F32 R36, R24, R30, R36 ;  /* 0x0000001e1824723c */ /* 0x000fe20000001824 */
[----:B------:R-:W3:Y:S01]  /*f4f0*/  LDSM.16.M88.4 R24, [R202+0x3000] ;  /* 0x00300000ca18783b */ /* 0x000ee20000000200 */
[----:B------:R-:W-:-:S02]  /*f500*/  IMAD.IADD R29, R56, 0x1, -R29 ;  /* 0x00000001381d7824 */ /* 0x000fc400078e0a1d */
[----:B------:R-:W-:Y:S02]  /*f510*/  IMAD.IADD R54, R54, 0x1, -R28 ;  /* 0x0000000136367824 */ /* 0x000fe400078e0a1c */
[----:B------:R-:W-:Y:S02]  /*f520*/  IMAD R231, R29, 0x10, R231 ;  /* 0x000000101de77824 */ /* 0x000fe400078e02e7 */
[----:B------:R-:W4:Y:S01]  /*f530*/  LDSM.16.M88.4 R28, [R202+0x3800] ;  /* 0x00380000ca1c783b */ /* 0x000f220000000200 */
[----:B-1----:R-:W-:Y:S01]  /*f540*/  HMMA.16816.F32 R12, R8, R32, R12 ;  /* 0x00000020080c723c */ /* 0x002fe2000000180c */
[----:B------:R-:W-:Y:S01]  /*f550*/  IMAD R231, R54, 0x8, R231 ;  /* 0x0000000836e77824 */ /* 0x000fe200078e02e7 */
[----:B------:R-:W-:-:S04]  /*f560*/  DEPBAR.LE SB0, 0x0 ;  /* 0x000080000000791a */ /* 0x000fc80000000000 */
[----:B------:R-:W-:Y:S02]  /*f570*/  IMAD.IADD R55, R55, 0x1, -R232 ;  /* 0x0000000137377824 */ /* 0x000fe400078e0ae8 */
[C---:B--2---:R-:W-:Y:S07]  /*f580*/  HMMA.16816.F32 R44, R8.reuse, R16, R44 ;  /* 0x00000010082c723c */ /* 0x044fee000000182c */
[----:B------:R-:W-:Y:S01]  /*f590*/  @P2 IMAD.HI.U32 R17, R231, c[0x0][0x2c8], RZ ;  /* 0x0000b200e7112a27 */ /* 0x000fe200078e00ff */
[----:B------:R-:W-:Y:S03]  /*f5a0*/  HMMA.16816.F32 R48, R8, R34, R48 ;  /* 0x000000220830723c */ /* 0x000fe60000001830 */
[----:B------:R-:W-:Y:S01]  /*f5b0*/  IMAD.MOV.U32 R16, RZ, RZ, R231 ;  /* 0x000000ffff107224 */ /* 0x000fe200078e00e7 */
[----:B------:R-:W-:-:S04]  /*f5c0*/  @P2 SHF.R.U32.HI R16, RZ, c[0x0][0x2cc], R17 ;  /* 0x0000b300ff102a19 */ /* 0x000fc80000011611 */
[----:B------:R-:W-:Y:S01]  /*f5d0*/  HMMA.16816.F32 R36, R8, R18, R36 ;  /* 0x000000120824723c */ /* 0x000fe20000001824 */
[----:B------:R-:W1:Y:S04]  /*f5e0*/  SHFL.IDX PT, R8, R16, RZ, 0x1c1f ;  /* 0x001c1fff10087589 */ /* 0x000e6800000e0000 */
[----:B------:R-:W2:Y:S02]  /*f5f0*/  SHFL.IDX PT, R10, R16, 0x1, 0x1c1f ;  /* 0x003c1f00100a7f89 */ /* 0x000ea400000e0000 */
[----:B------:R-:W-:Y:S01]  /*f600*/  IMAD.MOV.U32 R9, RZ, RZ, -0x20 ;  /* 0xffffffe0ff097424 */ /* 0x000fe200078e00ff */
[----:B---3--:R-:W-:Y:S03]  /*f610*/  HMMA.16816.F32 R12, R20, R24, R12 ;  /* 0x00000018140c723c */ /* 0x008fe6000000180c */
[----:B------:R-:W-:-:S05]  /*f620*/  IMAD R9, R53, R9, 0x1 ;  /* 0x0000000135097424 */ /* 0x000fca00078e0209 */
[----:B------:R-:W-:Y:S01]  /*f630*/  IADD3 R0, -R232, R9, R220 ;  /* 0x00000009e8007210 */ /* 0x000fe20007ffe1dc */
[----:B------:R-:W-:Y:S04]  /*f640*/  HMMA.16816.F32 R48, R20, R26, R48 ;  /* 0x0000001a1430723c */ /* 0x000fe80000001830 */
[----:B------:R-:W-:-:S04]  /*f650*/  IMAD.IADD R0, R0, 0x1, -R227 ;  /* 0x0000000100007824 */ /* 0x000fc800078e0ae3 */
[----:B----4-:R-:W-:Y:S01]  /*f660*/  HMMA.16816.F32 R44, R20, R28, R44 ;  /* 0x0000001c142c723c */ /* 0x010fe2000000182c */
[C---:B-1----:R-:W-:Y:S02]  /*f670*/  IMAD.IADD R8, R0.reuse, 0x1, R8 ;  /* 0x0000000100087824 */ /* 0x042fe400078e0208 */
[----:B--2---:R-:W-:-:S03]  /*f680*/  IMAD.IADD R10, R0, 0x1, R10 ;  /* 0x00000001000a7824 */ /* 0x004fc600078e020a */
[C---:B------:R-:W-:Y:S02]  /*f690*/  IMNMX R8, R55.reuse, R8, PT ;  /* 0x0000000837087217 */ /* 0x040fe40003800200 */
[----:B------:R-:W-:Y:S01]  /*f6a0*/  HMMA.16816.F32 R36, R20, R30, R36 ;  /* 0x0000001e1424723c */ /* 0x000fe20000001824 */
[----:B------:R-:W-:Y:S01]  /*f6b0*/  IMNMX R55, R55, R10, PT ;  /* 0x0000000a37377217 */ /* 0x000fe20003800200 */
[----:B------:R-:W-:Y:S01]  /*f6c0*/  BAR.SYNC.DEFER_BLOCKING 0x0 ;  /* 0x0000000000007b1d */ /* 0x000fe20000010000 */
[C---:B------:R-:W-:Y:S02]  /*f6d0*/  ISETP.GT.AND P0, PT, R8.reuse, RZ, PT ;  /* 0x000000ff0800720c */ /* 0x040fe40003f04270 */
[----:B------:R-:W-:Y:S02]  /*f6e0*/  ISETP.GT.AND P1, PT, R8, 0x1, PT ;  /* 0x000000010800780c */ /* 0x000fe40003f24270 */
[----:B------:R-:W-:Y:S02]  /*f6f0*/  FSEL R19, R12, -INF , P0 ;  /* 0xff8000000c137808 */ /* 0x000fe40000000000 */
[----:B------:R-:W-:-:S02]  /*f700*/  ISETP.GT.AND P0, PT, R8, 0x8, PT ;  /* 0x000000080800780c */ /* 0x000fc40003f04270 */
[----:B------:R-:W-:Y:S02]  /*f710*/  FSEL R9, R13, -INF , P1 ;  /* 0xff8000000d097808 */ /* 0x000fe40000800000 */
[----:B------:R-:W-:Y:S02]  /*f720*/  ISETP.GT.AND P1, PT, R8, 0x9, PT ;  /* 0x000000090800780c */ /* 0x000fe40003f24270 */
[----:B------:R-:W-:Y:S02]  /*f730*/  FSEL R48, R48, -INF , P0 ;  /* 0xff80000030307808 */ /* 0x000fe40000000000 */
[----:B------:R-:W-:Y:S02]  /*f740*/  FMNMX.FTZ R11, R19, R9, !PT ;  /* 0x00000009130b7209 */ /* 0x000fe40007810000 */
[----:B------:R-:W-:Y:S02]  /*f750*/  ISETP.GT.AND P0, PT, R8, 0x10, PT ;  /* 0x000000100800780c */ /* 0x000fe40003f04270 */
[----:B------:R-:W-:-:S02]  /*f760*/  FSEL R49, R49, -INF , P1 ;  /* 0xff80000031317808 */ /* 0x000fc40000800000 */
[----:B------:R-:W-:Y:S02]  /*f770*/  FMNMX.FTZ R11, R48, R11, !PT ;  /* 0x0000000b300b7209 */ /* 0x000fe40007810000 */
[----:B------:R-:W-:Y:S02]  /*f780*/  ISETP.GT.AND P1, PT, R8, 0x11, PT ;  /* 0x000000110800780c */ /* 0x000fe40003f24270 */
[----:B------:R-:W-:Y:S02]  /*f790*/  FSEL R18, R44, -INF , P0 ;  /* 0xff8000002c127808 */ /* 0x000fe40000000000 */
[----:B------:R-:W-:Y:S02]  /*f7a0*/  ISETP.GT.AND P0, PT, R8, 0x18, PT ;  /* 0x000000180800780c */ /* 0x000fe40003f04270 */
[----:B------:R-:W-:Y:S02]  /*f7b0*/  FMNMX.FTZ R11, R49, R11, !PT ;  /* 0x0000000b310b7209 */ /* 0x000fe40007810000 */
[----:B------:R-:W-:-:S02]  /*f7c0*/  FSEL R17, R45, -INF , P1 ;  /* 0xff8000002d117808 */ /* 0x000fc40000800000 */
[----:B------:R-:W-:Y:S02]  /*f7d0*/  ISETP.GT.AND P1, PT, R8, 0x19, PT ;  /* 0x000000190800780c */ /* 0x000fe40003f24270 */
[----:B------:R-:W-:Y:S02]  /*f7e0*/  FSEL R16, R36, -INF , P0 ;  /* 0xff80000024107808 */ /* 0x000fe40000000000 */
[----:B------:R-:W-:Y:S02]  /*f7f0*/  FMNMX.FTZ R0, R18, R11, !PT ;  /* 0x0000000b12007209 */ /* 0x000fe40007810000 */
[C---:B------:R-:W-:Y:S02]  /*f800*/  ISETP.GT.AND P0, PT, R55.reuse, RZ, PT ;  /* 0x000000ff3700720c */ /* 0x040fe40003f04270 */
[----:B------:R-:W-:Y:S02]  /*f810*/  ISETP.GT.AND P2, PT, R55, 0x1, PT ;  /* 0x000000013700780c */ /* 0x000fe40003f44270 */
[----:B------:R-:W-:-:S02]  /*f820*/  FSEL R13, R37, -INF , P1 ;  /* 0xff800000250d7808 */ /* 0x000fc40000800000 */
[----:B------:R-:W-:Y:S02]  /*f830*/  FMNMX.FTZ R0, R17, R0, !PT ;  /* 0x0000000011007209 */ /* 0x000fe40007810000 */
[----:B------:R-:W-:Y:S02]  /*f840*/  FSEL R20, R14, -INF , P0 ;  /* 0xff8000000e147808 */ /* 0x000fe40000000000 */
[----:B------:R-:W-:Y:S02]  /*f850*/  ISETP.GT.AND P1, PT, R55, 0x8, PT ;  /* 0x000000083700780c */ /* 0x000fe40003f24270 */
[----:B------:R-:W-:Y:S02]  /*f860*/  FSEL R15, R15, -INF , P2 ;  /* 0xff8000000f0f7808 */ /* 0x000fe40001000000 */
[----:B------:R-:W-:Y:S02]  /*f870*/  FMNMX.FTZ R0, R16, R0, !PT ;  /* 0x0000000010007209 */ /* 0x000fe40007810000 */
[----:B------:R-:W-:-:S02]  /*f880*/  ISETP.GT.AND P0, PT, R55, 0x9, PT ;  /* 0x000000093700780c */ /* 0x000fc40003f04270 */
[----:B------:R-:W-:Y:S02]  /*f890*/  FSEL R50, R50, -INF , P1 ;  /* 0xff80000032327808 */ /* 0x000fe40000800000 */
[----:B------:R-:W-:Y:S02]  /*f8a0*/  FMNMX.FTZ R8, R20, R15, !PT ;  /* 0x0000000f14087209 */ /* 0x000fe40007810000 */
[----:B------:R-:W-:Y:S02]  /*f8b0*/  FMNMX.FTZ R0, R13, R0, !PT ;  /* 0x000000000d007209 */ /* 0x000fe40007810000 */
[----:B------:R-:W-:Y:S02]  /*f8c0*/  FSEL R51, R51, -INF , P0 ;  /* 0xff80000033337808 */ /* 0x000fe40000000000 */
[----:B------:R-:W-:Y:S01]  /*f8d0*/  ISETP.GT.AND P1, PT, R55, 0x10, PT ;  /* 0x000000103700780c */ /* 0x000fe20003f24270 */
[----:B------:R-:W1:Y:S01]  /*f8e0*/  SHFL.BFLY PT, R14, R0, 0x2, 0x1f ;  /* 0x0c401f00000e7f89 */ /* 0x000e6200000e0000 */
[----:B------:R-:W-:-:S02]  /*f8f0*/  FMNMX.FTZ R8, R50, R8, !PT ;  /* 0x0000000832087209 */ /* 0x000fc40007810000 */
[----:B------:R-:W-:Y:S02]  /*f900*/  ISETP.GT.AND P0, PT, R55, 0x11, PT ;  /* 0x000000113700780c */ /* 0x000fe40003f04270 */
[----:B------:R-:W-:Y:S02]  /*f910*/  FSEL R12, R46, -INF , P1 ;  /* 0xff8000002e0c7808 */ /* 0x000fe40000800000 */
[----:B------:R-:W-:Y:S02]  /*f920*/  FMNMX.FTZ R8, R51, R8, !PT ;  /* 0x0000000833087209 */ /* 0x000fe40007810000 */
[----:B------:R-:W-:Y:S02]  /*f930*/  FSEL R11, R47, -INF , P0 ;  /* 0xff8000002f0b7808 */ /* 0x000fe40000000000 */
[----:B------:R-:W-:Y:S02]  /*f940*/  ISETP.GT.AND P1, PT, R55, 0x18, PT ;  /* 0x000000183700780c */ /* 0x000fe40003f24270 */
[----:B------:R-:W-:-:S02]  /*f950*/  FMNMX.FTZ R8, R12, R8, !PT ;  /* 0x000000080c087209 */ /* 0x000fc40007810000 */
[----:B------:R-:W-:Y:S02]  /*f960*/  ISETP.GT.AND P0, PT, R55, 0x19, PT ;  /* 0x000000193700780c */ /* 0x000fe40003f04270 */
[----:B------:R-:W-:Y:S02]  /*f970*/  FSEL R10, R38, -INF , P1 ;  /* 0xff800000260a7808 */ /* 0x000fe40000800000 */
[----:B------:R-:W-:Y:S02]  /*f980*/  FMNMX.FTZ R21, R11, R8, !PT ;  /* 0x000000080b157209 */ /* 0x000fe40007810000 */
[----:B------:R-:W-:Y:S02]  /*f990*/  FSEL R8, R39, -INF , P0 ;  /* 0xff80000027087808 */ /* 0x000fe40000000000 */
[----:B------:R-:W-:Y:S02]  /*f9a0*/  FMNMX.FTZ R21, R10, R21, !PT ;  /* 0x000000150a157209 */ /* 0x000fe40007810000 */
[----:B-1----:R-:W-:-:S02]  /*f9b0*/  FMNMX.FTZ R14, R0, R14, !PT ;  /* 0x0000000e000e7209 */ /* 0x002fc40007810000 */
[----:B------:R-:W-:Y:S02]  /*f9c0*/  FMNMX.FTZ R21, R8, R21, !PT ;  /* 0x0000001508157209 */ /* 0x000fe40007810000 */
[----:B------:R-:W-:Y:S01]  /*f9d0*/  ISETP.GE.AND P0, PT, R6, 0x2, PT ;  /* 0x000000020600780c */ /* 0x000fe20003f06270 */
[----:B------:R-:W1:Y:S01]  /*f9e0*/  SHFL.BFLY PT, R0, R14, 0x1, 0x1f ;  /* 0x0c201f000e007f89 */ /* 0x000e6200000e0000 */
[----:B------:R-:W-:-:S03]  /*f9f0*/  ISETP.NE.AND P2, PT, R226, 0x1, PT ;  /* 0x00000001e200780c */ /* 0x000fc60003f45270 */
[----:B------:R-:W2:Y:S08]  /*fa00*/  SHFL.BFLY PT, R22, R21, 0x2, 0x1f ;  /* 0x0c401f0015167f89 */ /* 0x000eb000000e0000 */
[----:B------:R-:W-:Y:S01]  /*fa10*/  @P0 SHF.R.S32.HI R6, RZ, 0x1f, R230 ;  /* 0x0000001fff060819 */ /* 0x000fe200000114e6 */
[----:B------:R-:W-:Y:S02]  /*fa20*/  @P0 IMAD R7, R7, R230, RZ ;  /* 0x000000e607070224 */ /* 0x000fe400078e02ff */
[----:B------:R-:W-:-:S02]  /*fa30*/  @P0 IMAD.MOV.U32 R23, RZ, RZ, R223 ;  /* 0x000000ffff170224 */ /* 0x000fc400078e00df */
[-C--:B------:R-:W-:Y:S01]  /*fa40*/  @P0 IMAD R6, R6, R5.reuse, R7 ;  /* 0x0000000506060224 */ /* 0x080fe200078e0207 */
[----:B-1----:R-:W-:Y:S02]  /*fa50*/  FMNMX.FTZ R0, R14, R0, !PT ;  /* 0x000000000e007209 */ /* 0x002fe40007810000 */
[----:B--2---:R-:W-:Y:S01]  /*fa60*/  FMNMX.FTZ R21, R21, R22, !PT ;  /* 0x0000001615157209 */ /* 0x004fe20007810000 */
[----:B------:R-:W-:Y:S01]  /*fa70*/  @P0 IMAD.MOV.U32 R22, RZ, RZ, R218 ;  /* 0x000000ffff160224 */ /* 0x000fe200078e00da */
[C---:B------:R-:W-:Y:S01]  /*fa80*/  FSETP.NEU.FTZ.AND P1, PT, R0.reuse, -INF , PT ;  /* 0xff8000000000780b */ /* 0x040fe20003f3d000 */
[----:B------:R-:W-:Y:S02]  /*fa90*/  FMUL.FTZ R14, R0, c[0x0][0x2d0] ;  /* 0x0000b400000e7a20 */ /* 0x000fe40000410000 */
[----:B------:R-:W1:Y:S01]  /*faa0*/  SHFL.BFLY PT, R148, R21, 0x1, 0x1f ;  /* 0x0c201f0015947f89 */ /* 0x000e6200000e0000 */
[----:B------:R-:W-:Y:S02]  /*fab0*/  @P0 IMAD.WIDE.U32 R22, R230, R5, R22 ;  /* 0x00000005e6160225 */ /* 0x000fe400078e0016 */
[----:B------:R-:W-:-:S02]  /*fac0*/  FSEL R14, R14, RZ, P1 ;  /* 0x000000ff0e0e7208 */ /* 0x000fc40000800000 */
[----:B------:R-:W-:Y:S01]  /*fad0*/  @P0 IMAD.IADD R5, R23, 0x1, R6 ;  /* 0x0000000117050824 */ /* 0x000fe200078e0206 */
[C---:B------:R-:W-:Y:S02]  /*fae0*/  @P0 LEA R6, P1, R22.reuse, c[0x0][0x1c8], 0x1 ;  /* 0x0000720016060a11 */ /* 0x040fe400078208ff */
[--C-:B------:R-:W-:Y:S02]  /*faf0*/  FFMA.FTZ R192, R9, c[0x0][0x2d0], -R14.reuse ;  /* 0x0000b40009c07a23 */ /* 0x100fe4000001080e */
[----:B------:R-:W-:Y:S01]  /*fb00*/  @P0 LEA.HI.X R7, R22, c[0x0][0x1cc], R5, 0x1, P1 ;  /* 0x0000730016070a11 */ /* 0x000fe200008f0c05 */
[--C-:B------:R-:W-:Y:S02]  /*fb10*/  FFMA.FTZ R193, R19, c[0x0][0x2d0], -R14.reuse ;  /* 0x0000b40013c17a23 */ /* 0x100fe4000001080e */
[--C-:B------:R-:W-:Y:S01]  /*fb20*/  FFMA.FTZ R151, R48, c[0x0][0x2d0], -R14.reuse ;  /* 0x0000b40030977a23 */ /* 0x100fe2000001080e */
[----:B------:R-:W-:Y:S01]  /*fb30*/  MUFU.EX2 R192, R192 ;  /* 0x000000c000c07308 */ /* 0x000fe20000000800 */
[----:B------:R2:W-:Y:S01]  /*fb40*/  @P0 LDGSTS.E.BYPASS.LTC128B.128 [R217+0xc080], [R6.64], !P3 ;  /* 0x0c08000006d90fae */ /* 0x0005e2000d901d48 */
[----:B------:R-:W-:-:S02]  /*fb50*/  FFMA.FTZ R150, R49, c[0x0][0x2d0], -R14 ;  /* 0x0000b40031967a23 */ /* 0x000fc4000001080e */
[--C-:B------:R-:W-:Y:S01]  /*fb60*/  FFMA.FTZ R198, R18, c[0x0][0x2d0], -R14.reuse ;  /* 0x0000b40012c67a23 */ /* 0x100fe2000001080e */
[----:B------:R2:W-:Y:S01]  /*fb70*/  @P0 LDGSTS.E.BYPASS.LTC128B.128 [R217+0xd080], [R6.64+0x80], !P6 ;  /* 0x0d08008006d90fae */ /* 0x0005e2000f101d48 */
[--C-:B------:R-:W-:Y:S02]  /*fb80*/  FFMA.FTZ R196, R17, c[0x0][0x2d0], -R14.reuse ;  /* 0x0000b40011c47a23 */ /* 0x100fe4000001080e */
[----:B------:R-:W3:Y:S01]  /*fb90*/  MUFU.EX2 R193, R193 ;  /* 0x000000c100c17308 */ /* 0x000ee20000000800 */
[----:B------:R2:W-:Y:S01]  /*fba0*/  @P0 LDGSTS.E.BYPASS.LTC128B.128 [R217+0xe080], [R6.64+0x100], !P5 ;  /* 0x0e08010006d90fae */ /* 0x0005e2000e901d48 */
[----:B-1----:R-:W-:Y:S01]  /*fbb0*/  FMNMX.FTZ R148, R21, R148, !PT ;  /* 0x0000009415947209 */ /* 0x002fe20007810000 */
[--C-:B------:R-:W-:Y:S02]  /*fbc0*/  FFMA.FTZ R197, R16, c[0x0][0x2d0], -R14.reuse ;  /* 0x0000b40010c57a23 */ /* 0x100fe4000001080e */
[----:B------:R2:W-:Y:S01]  /*fbd0*/  @P0 LDGSTS.E.BYPASS.LTC128B.128 [R217+0xf080], [R6.64+0x180], !P4 ;  /* 0x0f08018006d90fae */ /* 0x0005e2000e101d48 */
[C---:B------:R-:W-:Y:S01]  /*fbe0*/  FSETP.NEU.FTZ.AND P1, PT, R148.reuse, -INF , PT ;  /* 0xff8000009400780b */ /* 0x040fe20003f3d000 */
[----:B------:R-:W-:Y:S01]  /*fbf0*/  FMUL.FTZ R9, R148, c[0x0][0x2d0] ;  /* 0x0000b40094097a20 */ /* 0x000fe20000410000 */
[----:B------:R-:W-:Y:S01]  /*fc00*/  MUFU.EX2 R151, R151 ;  /* 0x0000009700977308 */ /* 0x000fe20000000800 */
[----:B------:R-:W1:Y:S01]  /*fc10*/  LDSM.16.MT88.4 R136, [R206+0x8080] ;  /* 0x00808000ce88783b */ /* 0x000e620000004200 */
[----:B------:R-:W-:-:S02]  /*fc20*/  FFMA.FTZ R225, R13, c[0x0][0x2d0], -R14 ;  /* 0x0000b4000de17a23 */ /* 0x000fc4000001080e */
[----:B------:R-:W-:Y:S01]  /*fc30*/  FSEL R9, R9, RZ, P1 ;  /* 0x000000ff09097208 */ /* 0x000fe20000800000 */
[----:B------:R-:W4:Y:S03]  /*fc40*/  LDSM.16.MT88.4 R32, [R204+0x8080] ;  /* 0x00808000cc20783b */ /* 0x000f260000004200 */
[----:B------:R-:W2:Y:S01]  /*fc50*/  MUFU.EX2 R150, R150 ;  /* 0x0000009600967308 */ /* 0x000ea20000000800 */
[--C-:B------:R-:W-:Y:S01]  /*fc60*/  FFMA.FTZ R195, R20, c[0x0][0x2d0], -R9.reuse ;  /* 0x0000b40014c37a23 */ /* 0x100fe20000010809 */
[----:B------:R-:W1:Y:S01]  /*fc70*/  LDSM.16.MT88.4 R140, [R211+0x8080] ;  /* 0x00808000d38c783b */ /* 0x000e620000004200 */
[--C-:B------:R-:W-:Y:S01]  /*fc80*/  FFMA.FTZ R194, R15, c[0x0][0x2d0], -R9.reuse ;  /* 0x0000b4000fc27a23 */ /* 0x100fe20000010809 */
[----:B---3--:R-:W-:Y:S01]  /*fc90*/  F2FP.PACK_AB R128, R192, R193 ;  /* 0x000000c1c080723e */ /* 0x008fe200000000ff */
[--C-:B------:R-:W-:Y:S01]  /*fca0*/  FFMA.FTZ R3, R50, c[0x0][0x2d0], -R9.reuse ;  /* 0x0000b40032037a23 */ /* 0x100fe20000010809 */
[----:B------:R-:W3:Y:S01]  /*fcb0*/  LDSM.16.MT88.4 R24, [R205+0x8080] ;  /* 0x00808000cd18783b */ /* 0x000ee20000004200 */
[--C-:B------:R-:W-:Y:S01]  /*fcc0*/  FFMA.FTZ R2, R51, c[0x0][0x2d0], -R9.reuse ;  /* 0x0000b40033027a23 */ /* 0x100fe20000010809 */
[----:B------:R-:W-:Y:S01]  /*fcd0*/  MUFU.EX2 R195, R195 ;  /* 0x000000c300c37308 */ /* 0x000fe20000000800 */
[--C-:B------:R-:W-:Y:S01]  /*fce0*/  FFMA.FTZ R201, R12, c[0x0][0x2d0], -R9.reuse ;  /* 0x0000b4000cc97a23 */ /* 0x100fe20000010809 */
[----:B------:R-:W1:Y:S01]  /*fcf0*/  LDSM.16.MT88.4 R40, [R211+0x9080] ;  /* 0x00908000d328783b */ /* 0x000e620000004200 */
[----:B------:R-:W-:-:S02]  /*fd00*/  FFMA.FTZ R199, R11, c[0x0][0x2d0], -R9 ;  /* 0x0000b4000bc77a23 */ /* 0x000fc40000010809 */
[--C-:B------:R-:W-:Y:S01]  /*fd10*/  FFMA.FTZ R200, R10, c[0x0][0x2d0], -R9.reuse ;  /* 0x0000b4000ac87a23 */ /* 0x100fe20000010809 */
[----:B------:R-:W1:Y:S01]  /*fd20*/  LDSM.16.MT88.4 R48, [R206+0x9080] ;  /* 0x00908000ce30783b */ /* 0x000e620000004200 */
[----:B------:R-:W-:Y:S01]  /*fd30*/  FFMA.FTZ R224, R8, c[0x0][0x2d0], -R9 ;  /* 0x0000b40008e07a23 */ /* 0x000fe20000010809 */
[----:B------:R-:W4:Y:S01]  /*fd40*/  MUFU.EX2 R194, R194 ;  /* 0x000000c200c27308 */ /* 0x000f220000000800 */
[----:B--2---:R-:W-:Y:S01]  /*fd50*/  F2FP.PACK_AB R130, R150, R151 ;  /* 0x000000979682723e */ /* 0x004fe200000000ff */
[----:B------:R-:W2:Y:S01]  /*fd60*/  LDSM.16.MT88.4 R56, [R205+0x9080] ;  /* 0x00908000cd38783b */ /* 0x000ea20000004200 */
[----:B------:R-:W-:-:S03]  /*fd70*/  FADD.FTZ R192, R193, R192 ;  /* 0x000000c0c1c07221 */ /* 0x000fc60000010000 */
[----:B------:R-:W2:Y:S01]  /*fd80*/  LDSM.16.MT88.4 R64, [R204+0x9080] ;  /* 0x00908000cc40783b */ /* 0x000ea20000004200 */
[----:B------:R-:W-:Y:S01]  /*fd90*/  FADD.FTZ R151, R151, R192 ;  /* 0x000000c097977221 */ /* 0x000fe20000010000 */
[----:B------:R-:W-:Y:S02]  /*fda0*/  MUFU.EX2 R3, R3 ;  /* 0x0000000300037308 */ /* 0x000fe40000000800 */
[----:B------:R-:W2:Y:S01]  /*fdb0*/  LDSM.16.MT88.4 R72, [R211+0xa080] ;  /* 0x00a08000d348783b */ /* 0x000ea20000004200 */
[----:B------:R-:W-:-:S03]  /*fdc0*/  FADD.FTZ R151, R150, R151 ;  /* 0x0000009796977221 */ /* 0x000fc60000010000 */
[----:B------:R-:W2:Y:S02]  /*fdd0*/  LDSM.16.MT88.4 R80, [R206+0xa080] ;  /* 0x00a08000ce50783b */ /* 0x000ea40000004200 */
[----:B------:R-:W3:Y:S01]  /*fde0*/  MUFU.EX2 R2, R2 ;  /* 0x0000000200027308 */ /* 0x000ee20000000800 */
[----:B----4-:R-:W-:Y:S01]  /*fdf0*/  F2FP.PACK_AB R129, R194, R195 ;  /* 0x000000c3c281723e */ /* 0x010fe200000000ff */
[----:B------:R-:W4:Y:S01]  /*fe00*/  LDSM.16.MT88.4 R88, [R205+0xa080] ;  /* 0x00a08000cd58783b */ /* 0x000f220000004200 */
[----:B------:R-:W-:-:S03]  /*fe10*/  FADD.FTZ R194, R195, R194 ;  /* 0x000000c2c3c27221 */ /* 0x000fc60000010000 */
[----:B------:R-:W2:Y:S02]  /*fe20*/  LDSM.16.MT88.4 R96, [R204+0xa080] ;  /* 0x00a08000cc60783b */ /* 0x000ea40000004200 */
[----:B------:R-:W-:Y:S02]  /*fe30*/  MUFU.EX2 R198, R198 ;  /* 0x000000c600c67308 */ /* 0x000fe40000000800 */
[----:B------:R-:W2:Y:S04]  /*fe40*/  LDSM.16.MT88.4 R104, [R211+0xb080] ;  /* 0x00b08000d368783b */ /* 0x000ea80000004200 */
[----:B------:R-:W2:Y:S01]  /*fe50*/  LDSM.16.MT88.4 R112, [R206+0xb080] ;  /* 0x00b08000ce70783b */ /* 0x000ea20000004200 */
[----:B---3--:R-:W-:Y:S01]  /*fe60*/  F2FP.PACK_AB R131, R2, R3 ;  /* 0x000000030283723e */ /* 0x008fe200000000ff */
[----:B------:R-:W-:Y:S02]  /*fe70*/  MUFU.EX2 R196, R196 ;  /* 0x000000c400c47308 */ /* 0x000fe40000000800 */
[----:B------:R-:W3:Y:S01]  /*fe80*/  LDSM.16.MT88.4 R120, [R205+0xb080] ;  /* 0x00b08000cd78783b */ /* 0x000ee20000004200 */
[----:B------:R-:W-:-:S03]  /*fe90*/  FADD.FTZ R3, R3, R194 ;  /* 0x000000c203037221 */ /* 0x000fc60000010000 */
[----:B------:R-:W2:Y:S01]  /*fea0*/  LDSM.16.MT88.4 R4, [R204+0xb080] ;  /* 0x00b08000cc04783b */ /* 0x000ea20000004200 */
[C---:B-1----:R-:W-:Y:S01]  /*feb0*/  HMMA.16816.F32 R132, R128.reuse, R136, RZ ;  /* 0x000000888084723c */ /* 0x042fe200000018ff */
[----:B------:R-:W-:Y:S01]  /*fec0*/  FADD.FTZ R3, R2, R3 ;  /* 0x0000000302037221 */ /* 0x000fe20000010000 */
[----:B------:R-:W-:Y:S01]  /*fed0*/  MUFU.EX2 R197, R197 ;  /* 0x000000c500c57308 */ /* 0x000fe20000000800 */
[----:B------:R-:W1:Y:S04]  /*fee0*/  LDSM.16.MT88.4 R12, [R206+0x8880] ;  /* 0x00888000ce0c783b */ /* 0x000e680000004200 */
[----:B------:R-:W1:Y:S01]  /*fef0*/  LDSM.16.MT88.4 R8, [R204+0x8880] ;  /* 0x00888000cc08783b */ /* 0x000e620000004200 */
[C---:B------:R-:W-:Y:S02]  /*ff00*/  HMMA.16816.F32 R136, R128.reuse, R138, RZ ;  /* 0x0000008a8088723c */ /* 0x040fe400000018ff */
[----:B------:R-:W-:Y:S01]  /*ff10*/  MUFU.EX2 R225, R225 ;  /* 0x000000e100e17308 */ /* 0x000fe20000000800 */
[----:B------:R-:W1:Y:S04]  /*ff20*/  LDSM.16.MT88.4 R16, [R211+0x8880] ;  /* 0x00888000d310783b */ /* 0x000e680000004200 */
[----:B------:R-:W1:Y:S01]  /*ff30*/  LDSM.16.MT88.4 R188, [R205+0x8880] ;  /* 0x00888000cdbc783b */ /* 0x000e620000004200 */
[C---:B------:R-:W-:Y:S02]  /*ff40*/  HMMA.16816.F32 R28, R128.reuse, R32, RZ ;  /* 0x00000020801c723c */ /* 0x040fe400000018ff */
[----:B------:R-:W3:Y:S01]  /*ff50*/  MUFU.EX2 R201, R201 ;  /* 0x000000c900c97308 */ /* 0x000ee20000000800 */
[----:B------:R-:W-:Y:S04]  /*ff60*/  LDSM.16.MT88.4 R184, [R211+0x9880] ;  /* 0x00988000d3b8783b */ /* 0x000fe80000004200 */
[----:B------:R-:W-:Y:S01]  /*ff70*/  LDSM.16.MT88.4 R180, [R206+0x9880] ;  /* 0x00988000ceb4783b */ /* 0x000fe20000004200 */
[C---:B------:R-:W-:Y:S02]  /*ff80*/  HMMA.16816.F32 R32, R128.reuse, R34, RZ ;  /* 0x000000228020723c */ /* 0x040fe400000018ff */
[----:B------:R-:W2:Y:S01]  /*ff90*/  MUFU.EX2 R199, R199 ;  /* 0x000000c700c77308 */ /* 0x000ea20000000800 */
[----:B------:R-:W-:Y:S04]  /*ffa0*/  LDSM.16.MT88.4 R176, [R205+0x9880] ;  /* 0x00988000cdb0783b */ /* 0x000fe80000004200 */
[----:B------:R-:W-:Y:S01]  /*ffb0*/  LDSM.16.MT88.4 R172, [R204+0x9880] ;  /* 0x00988000ccac783b */ /* 0x000fe20000004200 */
[----:B------:R-:W-:Y:S02]  /*ffc0*/  HMMA.16816.F32 R144, R128, R140, RZ ;  /* 0x0000008c8090723c */ /* 0x000fe400000018ff */
[----:B------:R-:W4:Y:S01]  /*ffd0*/  MUFU.EX2 R200, R200 ;  /* 0x000000c800c87308 */ /* 0x000f220000000800 */
[----:B------:R-:W-:Y:S01]  /*ffe0*/  LDSM.16.MT88.4 R168, [R211+0xa880] ;  /* 0x00a88000d3a8783b */ /* 0x000fe20000004200 */
[----:B---3--:R-:W-:-:S03]  /*fff0*/  FADD.FTZ R3, R201, R3 ;  /* 0x00000003c9037221 */ /* 0x008fc60000010000 */
[----:B------:R-:W-:Y:S01]  /*10000*/  LDSM.16.MT88.4 R164, [R206+0xa880] ;  /* 0x00a88000cea4783b */ /* 0x000fe20000004200 */
[----:B------:R-:W-:Y:S02]  /*10010*/  HMMA.16816.F32 R20, R128, R24, RZ ;  /* 0x000000188014723c */ /* 0x000fe400000018ff */
[----:B------:R-:W3:Y:S01]  /*10020*/  MUFU.EX2 R224, R224 ;  /* 0x000000e000e07308 */ /* 0x000ee20000000800 */
[----:B------:R-:W-:Y:S01]  /*10030*/  LDSM.16.MT88.4 R160, [R205+0xa880] ;  /* 0x00a88000cda0783b */ /* 0x000fe20000004200 */
[----:B--2---:R-:W-:-:S03]  /*10040*/  FADD.FTZ R3, R199, R3 ;  /* 0x00000003c7037221 */ /* 0x004fc60000010000 */
[----:B------:R-:W-:Y:S01]  /*10050*/  LDSM.16.MT88.4 R156, [R204+0xa880] ;  /* 0x00a88000cc9c783b */ /* 0x000fe20000004200 */
[C---:B------:R-:W-:Y:S01]  /*10060*/  HMMA.16816.F32 R36, R128.reuse, R40, RZ ;  /* 0x000000288024723c */ /* 0x040fe200000018ff */
[----:B----4-:R-:W-:Y:S02]  /*10070*/  FADD.FTZ R3, R200, R3 ;  /* 0x00000003c8037221 */ /* 0x010fe40000010000 */
[----:B------:R-:W-:Y:S04]  /*10080*/  LDSM.16.MT88.4 R152, [R211+0xb880] ;  /* 0x00b88000d398783b */ /* 0x000fe80000004200 */
[----:B------:R-:W0:Y:S01]  /*10090*/  LDGDEPBAR ;  /* 0x00000000000079af */ /* 0x000e220000000000 */
        /* <DEDUP_REMOVED lines=27> */
[----:B------:R-:W-:Y:S01]  /*10250*/  FADD.FTZ R198, R198, R151 ;  /* 0x00000097c6c67221 */ /* 0x000fe20000010000 */
[----:B------:R-:W-:-:S02]  /*10260*/  IADD3 R201, R212, 0x1000, RZ ;  /* 0x00001000d4c97810 */ /* 0x000fc40007ffe0ff */
[----:B------:R-:W-:Y:S01]  /*10270*/  IADD3 R199, R212, 0x2000, RZ ;  /* 0x00002000d4c77810 */ /* 0x000fe20007ffe0ff */
[----:B------:R-:W-:Y:S01]  /*10280*/  FADD.FTZ R198, R196, R198 ;  /* 0x000000c6c4c67221 */ /* 0x000fe20000010000 */
[----:B------:R-:W-:Y:S02]  /*10290*/  F2FP.PACK_AB R6, R225, R197 ;  /* 0x000000c5e106723e */ /* 0x000fe400000000ff */
[----:B---3--:R-:W-:Y:S01]  /*102a0*/  F2FP.PACK_AB R7, R224, R200 ;  /* 0x000000c8e007723e */ /* 0x008fe200000000ff */
[----:B------:R-:W-:Y:S01]  /*102b0*/  FADD.FTZ R198, R197, R198 ;  /* 0x000000c6c5c67221 */ /* 0x000fe20000010000 */
[----:B------:R-:W-:Y:S01]  /*102c0*/  IADD3 R200, R212, 0x1800, RZ ;  /* 0x00001800d4c87810 */ /* 0x000fe20007ffe0ff */
[----:B------:R-:W-:Y:S01]  /*102d0*/  FADD.FTZ R224, R224, R3 ;  /* 0x00000003e0e07221 */ /* 0x000fe20000010000 */
[C---:B------:R-:W-:Y:S01]  /*102e0*/  IADD3 R197, R212.reuse, 0x3000, RZ ;  /* 0x00003000d4c57810 */ /* 0x040fe20007ffe0ff */
[----:B------:R-:W-:Y:S01]  /*102f0*/  FADD.FTZ R225, R225, R198 ;  /* 0x000000c6e1e17221 */ /* 0x000fe20000010000 */
[C---:B------:R-:W-:Y:S01]  /*10300*/  IADD3 R198, R212.reuse, 0x2800, RZ ;  /* 0x00002800d4c67810 */ /* 0x040fe20007ffe0ff */
[----:B-1----:R-:W-:Y:S01]  /*10310*/  HMMA.16816.F32 R132, R4, R12, R132 ;  /* 0x0000000c0484723c */ /* 0x002fe20000001884 */
[----:B------:R-:W-:-:S07]  /*10320*/  IADD3 R196, R212, 0x3800, RZ ;  /* 0x00003800d4c47810 */ /* 0x000fce0007ffe0ff */
[C---:B------:R-:W-:Y:S01]  /*10330*/  HMMA.16816.F32 R136, R4.reuse, R14, R136 ;  /* 0x0000000e0488723c */ /* 0x040fe20000001888 */
[----:B------:R-:W1:Y:S07]  /*10340*/  LDSM.16.MT88.4 R12, [R205+0xb880] ;  /* 0x00b88000cd0c783b */ /* 0x000e6e0000004200 */
[C---:B------:R-:W-:Y:S08]  /*10350*/  HMMA.16816.F32 R28, R4.reuse, R8, R28 ;  /* 0x00000008041c723c */ /* 0x040ff0000000181c */
[C---:B------:R-:W-:Y:S01]  /*10360*/  HMMA.16816.F32 R32, R4.reuse, R10, R32 ;  /* 0x0000000a0420723c */ /* 0x040fe20000001820 */
[----:B------:R-:W2:Y:S07]  /*10370*/  LDSM.16.MT88.4 R8, [R204+0xb880] ;  /* 0x00b88000cc08783b */ /* 0x000eae0000004200 */
[C---:B------:R-:W-:Y:S08]  /*10380*/  HMMA.16816.F32 R144, R4.reuse, R16, R144 ;  /* 0x000000100490723c */ /* 0x040ff00000001890 */
[C---:B------:R-:W-:Y:S01]  /*10390*/  HMMA.16816.F32 R140, R4.reuse, R18, R140 ;  /* 0x00000012048c723c */ /* 0x040fe2000000188c */
[----:B------:R-:W3:Y:S07]  /*103a0*/  LDSM.16.MT88.4 R16, [R206+0xb880] ;  /* 0x00b88000ce10783b */ /* 0x000eee0000004200 */
[C---:B------:R-:W-:Y:S08]  /*103b0*/  HMMA.16816.F32 R20, R4.reuse, R188, R20 ;  /* 0x000000bc0414723c */ /* 0x040ff00000001814 */
[C---:B-1----:R-:W-:Y:S07]  /*103c0*/  HMMA.16816.F32 R116, R4.reuse, R12, R116 ;  /* 0x0000000c0474723c */ /* 0x042fee0000001874 */
[----:B------:R-:W-:Y:S01]  /*103d0*/  @P2 IMAD.HI.U32 R12, R149, c[0x0][0x2c8], RZ ;  /* 0x0000b200950c2a27 */ /* 0x000fe200078e00ff */
[----:B------:R-:W-:Y:S04]  /*103e0*/  HMMA.16816.F32 R24, R4, R190, R24 ;  /* 0x000000be0418723c */ /* 0x000fe80000001818 */
[----:B------:R-:W-:-:S04]  /*103f0*/  @P2 SHF.R.U32.HI R149, RZ, c[0x0][0x2cc], R12 ;  /* 0x0000b300ff952a19 */ /* 0x000fc8000001160c */
[----:B------:R-:W-:Y:S01]  /*10400*/  IADD3 R149, R149, R220, -R227 ;  /* 0x000000dc95957210 */ /* 0x000fe20007ffe8e3 */
[C---:B--2---:R-:W-:Y:S07]  /*10410*/  HMMA.16816.F32 R124, R4.reuse, R8, R124 ;  /* 0x00000008047c723c */ /* 0x044fee000000187c */
[----:B------:R-:W-:Y:S01]  /*10420*/  SHF.R.S32.HI R8, RZ, 0x1f, R149 ;  /* 0x0000001fff087819 */ /* 0x000fe20000011495 */
[----:B------:R-:W-:Y:S03]  /*10430*/  HMMA.16816.F32 R36, R4, R184, R36 ;  /* 0x000000b80424723c */ /* 0x000fe60000001824 */
[----:B------:R-:W-:-:S04]  /*10440*/  LEA.HI R149, R8, R149, RZ, 0x5 ;  /* 0x0000009508957211 */ /* 0x000fc800078f28ff */
[----:B------:R-:W-:Y:S01]  /*10450*/  SHF.R.S32.HI R149, RZ, 0x5, R149 ;  /* 0x00000005ff957819 */ /* 0x000fe20000011495 */
[----:B------:R-:W-:Y:S03]  /*10460*/  HMMA.16816.F32 R40, R4, R186, R40 ;  /* 0x000000ba0428723c */ /* 0x000fe60000001828 */
[----:B------:R-:W-:-:S04]  /*10470*/  IMNMX R235, RZ, R149, !PT ;  /* 0x00000095ffeb7217 */ /* 0x000fc80007800200 */
[----:B------:R-:W-:Y:S01]  /*10480*/  ISETP.GE.AND P0, PT, R230, R235, PT ;  /* 0x000000ebe600720c */ /* 0x000fe20003f06270 */
        /* <DEDUP_REMOVED lines=19> */
[----:B------:R-:W-:Y:S01]  /*105c0*/  HMMA.16816.F32 R128, R4, R10, R128 ;  /* 0x0000000a0480723c */ /* 0x000fe20000001880 */
[----:B------:R-:W-:Y:S10]  /*105d0*/  @!P0 BRA `(.L_x_660) ;  /* 0x000020a000008947 */ /* 0x000ff40003800000 */
[----:B------:R-:W-:Y:S01]  /*105e0*/  @P2 IMAD.HI.U32 R234, R231, c[0x0][0x2c8], RZ ;  /* 0x0000b200e7ea2a27 */ /* 0x000fe200078e00ff */
[----:B------:R-:W-:-:S02]  /*105f0*/  MOV R236, R230 ;  /* 0x000000e600ec7202 */ /* 0x000fc40000000f00 */
[----:B------:R-:W-:Y:S01]  /*10600*/  MOV R233, 0xffffffe0 ;  /* 0xffffffe000e97802 */ /* 0x000fe20000000f00 */
[----:B------:R-:W-:Y:S01]  /*10610*/  IMAD.MOV.U32 R2, RZ, RZ, R148 ;  /* 0x000000ffff027224 */ /* 0x000fe200078e0094 */
[----:B------:R-:W-:Y:S01]  /*10620*/  @P2 SHF.R.U32.HI R234, RZ, c[0x0][0x2cc], R234 ;  /* 0x0000b300ffea2a19 */ /* 0x000fe200000116ea */
[----:B------:R-:W-:-:S07]  /*10630*/  IMAD.MOV.U32 R3, RZ, RZ, R0 ;  /* 0x000000ffff037224 */ /* 0x000fce00078e0000 */
.L_x_661:
[----:B------:R-:W-:Y:S04]  /*10640*/  DEPBAR.LE SB0, 0x0 ;  /* 0x000080000000791a */ /* 0x000fe80000000000 */
[----:B------:R-:W-:Y:S01]  /*10650*/  BAR.SYNC.DEFER_BLOCKING 0x0 ;  /* 0x0000000000007b1d */ /* 0x000fe20000010000 */
[----:B------:R-:W-:Y:S02]  /*10660*/  ISETP.GE.AND P0, PT, R236, RZ, PT ;  /* 0x000000ffec00720c */ /* 0x000fe40003f06270 */
[----:B------:R-:W-:Y:S11]  /*10670*/  ISETP.NE.AND P2, PT, R226, 0x1, PT ;  /* 0x00000001e200780c */ /* 0x000ff60003f45270 */
[----:B------:R-:W-:Y:S01]  /*10680*/  @P0 SHF.R.S32.HI R0, RZ, 0x1f, R236 ;  /* 0x0000001fff000819 */ /* 0x000fe200000114ec */
[----:B------:R-:W-:Y:S04]  /*10690*/  @P0 IMAD.WIDE.U32 R4, R236, c[0x0][0x208], RZ ;  /* 0x00008200ec040a25 */ /* 0x000fe800078e00ff */
[----:B------:R-:W-:Y:S01]  /*106a0*/  @P0 IMAD R0, R0, c[0x0][0x208], RZ ;  /* 0x0000820000000a24 */ /* 0x000fe200078e02ff */
[----:B------:R-:W-:Y:S03]  /*106b0*/  @P0 LEA R12, P1, R4, R228, 0x5 ;  /* 0x000000e4040c0211 */ /* 0x000fe600078228ff */
[----:B------:R-:W-:Y:S01]  /*106c0*/  @P0 IMAD R0, R236, c[0x0][0x20c], R0 ;  /* 0x00008300ec000a24 */ /* 0x000fe200078e0200 */
[----:B------:R-:W-:Y:S04]  /*106d0*/  LDSM.16.M88.4 R16, [R214+0x10080] ;  /* 0x01008000d610783b */ /* 0x000fe80000000200 */
[----:B------:R-:W-:Y:S03]  /*106e0*/  @P0 IADD3 R0, R5, R0, RZ ;  /* 0x0000000005000210 */ /* 0x000fe60007ffe0ff */
[----:B------:R-:W1:Y:S01]  /*106f0*/  LDSM.16.M88.4 R8, [R213+0xc080] ;  /* 0x00c08000d508783b */ /* 0x000e620000000200 */
[----:B------:R-:W-:Y:S02]  /*10700*/  @P0 LEA.HI.X R0, R4, R221, R0, 0x5, P1 ;  /* 0x000000dd04000211 */ /* 0x000fe400008f2c00 */
[C---:B------:R-:W-:Y:S04]  /*10710*/  @P0 LEA R176, P1, R12.reuse, c[0x0][0x1f8], 0x1 ;  /* 0x00007e000cb00a11 */ /* 0x040fe800078208ff */
[----:B------:R-:W2:Y:S01]  /*10720*/  LDSM.16.M88.4 R148, [R213+0xc880] ;  /* 0x00c88000d594783b */ /* 0x000ea20000000200 */
[----:B------:R-:W-:Y:S02]  /*10730*/  @P0 LEA.HI.X R177, R12, c[0x0][0x1fc], R0, 0x1, P1 ;  /* 0x00007f000cb10a11 */ /* 0x000fe400008f0c00 */
[----:B------:R-:W-:Y:S02]  /*10740*/  MOV R0, R231 ;  /* 0x000000e700007202 */ /* 0x000fe40000000f00 */
[----:B------:R-:W-:Y:S02]  /*10750*/  @P2 MOV R0, R234 ;  /* 0x000000ea00002202 */ /* 0x000fe40000000f00 */
[----:B------:R-:W-:Y:S07]  /*10760*/  LDSM.16.M88.4 R152, [R210+0x10080] ;  /* 0x01008000d298783b */ /* 0x000fee0000000200 */
[----:B------:R-:W3:Y:S07]  /*10770*/  LDSM.16.M88.4 R156, [R212] ;  /* 0x00000000d49c783b */ /* 0x000eee0000000200 */
[----:B------:R-:W4:Y:S07]  /*10780*/  LDSM.16.M88.4 R160, [R203] ;  /* 0x00000000cba0783b */ /* 0x000f2e0000000200 */
[----:B------:R-:W-:Y:S01]  /*10790*/  @!PT LDS RZ, [RZ] ;  /* 0x00000000fffff984 */ /* 0x000fe20000000800 */
[----:B------:R-:W-:Y:S01]  /*107a0*/  @!PT LDS RZ, [RZ] ;  /* 0x00000000fffff984 */ /* 0x000fe20000000800 */
[----:B------:R-:W-:Y:S01]  /*107b0*/  @!PT LDS RZ, [RZ] ;  /* 0x00000000fffff984 */ /* 0x000fe20000000800 */
[----:B------:R5:W-:Y:S01]  /*107c0*/  @P0 LDGSTS.E.BYPASS.LTC128B.128 [R217+0x8080], [R176.64], !P3 ;  /* 0x08080000b0d90fae */ /* 0x000be2000d901d48 */
[C---:B-1----:R-:W-:Y:S06]  /*107d0*/  HMMA.16816.F32 R4, R16.reuse, R8, RZ ;  /* 0x000000081004723c */ /* 0x042fec00000018ff */
[----:B------:R5:W-:Y:S02]  /*107e0*/  @P0 LDGSTS.E.BYPASS.LTC128B.128 [R217+0x9080], [R176.64+0x80], !P6 ;  /* 0x09080080b0d90fae */ /* 0x000be4000f101d48 */
[C---:B------:R-:W-:Y:S05]  /*107f0*/  HMMA.16816.F32 R8, R16.reuse, R10, RZ ;  /* 0x0000000a1008723c */ /* 0x040fea00000018ff */
[----:B------:R5:W-:Y:S03]  /*10800*/  @P0 LDGSTS.E.BYPASS.LTC128B.128 [R217+0xa080], [R176.64+0x100], !P5 ;  /* 0x0a080100b0d90fae */ /* 0x000be6000e901d48 */
[C---:B--2---:R-:W-:Y:S04]  /*10810*/  HMMA.16816.F32 R12, R16.reuse, R148, RZ ;  /* 0x00000094100c723c */ /* 0x044fe800000018ff */
[----:B------:R5:W-:Y:S04]  /*10820*/  @P0 LDGSTS.E.BYPASS.LTC128B.128 [R217+0xb080], [R176.64+0x180], !P4 ;  /* 0x0b080180b0d90fae */ /* 0x000be8000e101d48 */
        /* <DEDUP_REMOVED lines=16> */
[C---:B--2---:R-:W-:Y:S08]  /*10930*/  HMMA.16816.F32 R12, R164.reuse, R148, R12 ;  /* 0x00000094a40c723c */ /* 0x044ff0000000180c */
[----:B------:R-:W-:Y:S01]  /*10940*/  HMMA.16816.F32 R16, R164, R150, R16 ;  /* 0x00000096a410723c */ /* 0x000fe20000001810 */
[----:B------:R-:W2:Y:S07]  /*10950*/  LDSM.16.M88.4 R148, [R213+0xd880] ;  /* 0x00d88000d594783b */ /* 0x000eae0000000200 */
[C---:B---3--:R-:W-:Y:S01]  /*10960*/  HMMA.16816.F32 R4, R156.reuse, R172, R4 ;  /* 0x000000ac9c04723c */ /* 0x048fe20000001804 */
[----:B------:R-:W-:Y:S07]  /*10970*/  LDSM.16.M88.4 R164, [R210+0x14080] ;  /* 0x01408000d2a4783b */ /* 0x000fee0000000200 */
[C---:B------:R-:W-:Y:S01]  /*10980*/  HMMA.16816.F32 R8, R156.reuse, R174, R8 ;  /* 0x000000ae9c08723c */ /* 0x040fe20000001808 */
[----:B------:R-:W3:Y:S07]  /*10990*/  LDSM.16.M88.4 R172, [R201] ;  /* 0x00000000c9ac783b */ /* 0x000eee0000000200 */
[C---:B----4-:R-:W-:Y:S08]  /*109a0*/  HMMA.16816.F32 R12, R156.reuse, R152, R12 ;  /* 0x000000989c0c723c */ /* 0x050ff0000000180c */
[----:B------:R-:W-:Y:S01]  /*109b0*/  HMMA.16816.F32 R16, R156, R154, R16 ;  /* 0x0000009a9c10723c */ /* 0x000fe20000001810 */
[----:B------:R-:W4:Y:S07]  /*109c0*/  LDSM.16.M88.4 R152, [R200] ;  /* 0x00000000c898783b */ /* 0x000f2e0000000200 */
[C---:B-1----:R-:W-:Y:S01]  /*109d0*/  HMMA.16816.F32 R4, R160.reuse, R168, R4 ;  /* 0x000000a8a004723c */ /* 0x042fe20000001804 */
[----:B------:R-:W-:Y:S07]  /*109e0*/  LDSM.16.M88.4 R156, [R209+0x14080] ;  /* 0x01408000d19c783b */ /* 0x000fee0000000200 */
[C---:B------:R-:W-:Y:S01]  /*109f0*/  HMMA.16816.F32 R8, R160.reuse, R170, R8 ;  /* 0x000000aaa008723c */ /* 0x040fe20000001808 */
[----:B------:R-:W1:Y:S07]  /*10a00*/  LDSM.16.M88.4 R168, [R208+0xd080] ;  /* 0x00d08000d0a8783b */ /* 0x000e6e0000000200 */
[C---:B--2---:R-:W-:Y:S08]  /*10a10*/  HMMA.16816.F32 R12, R160.reuse, R148, R12 ;  /* 0x00000094a00c723c */ /* 0x044ff0000000180c */
[----:B------:R-:W-:Y:S01]  /*10a20*/  HMMA.16816.F32 R16, R160, R150, R16 ;  /* 0x00000096a010723c */ /* 0x000fe20000001810 */
[----:B------:R-:W2:Y:S07]  /*10a30*/  LDSM.16.M88.4 R148, [R208+0xd880] ;  /* 0x00d88000d094783b */ /* 0x000eae0000000200 */
[C---:B---3--:R-:W-:Y:S01]  /*10a40*/  HMMA.16816.F32 R4, R164.reuse, R172, R4 ;  /* 0x000000aca404723c */ /* 0x048fe20000001804 */
[----:B------:R-:W-:Y:S07]  /*10a50*/  LDSM.16.M88.4 R160, [R207+0x14080] ;  /* 0x01408000cfa0783b */ /* 0x000fee0000000200 */
[C---:B------:R-:W-:Y:S01]  /*10a60*/  HMMA.16816.F32 R8, R164.reuse, R174, R8 ;  /* 0x000000aea408723c */ /* 0x040fe20000001808 */
[----:B------:R-:W3:Y:S07]  /*10a70*/  LDSM.16.M88.4 R172, [R202+0x1000] ;  /* 0x00100000caac783b */ /* 0x000eee0000000200 */
[C---:B----4-:R-:W-:Y:S08]  /*10a80*/  HMMA.16816.F32 R12, R164.reuse, R152, R12 ;  /* 0x00000098a40c723c */ /* 0x050ff0000000180c */
[----:B------:R-:W-:Y:S01]  /*10a90*/  HMMA.16816.F32 R16, R164, R154, R16 ;  /* 0x0000009aa410723c */ /* 0x000fe20000001810 */
[----:B------:R-:W4:Y:S07]  /*10aa0*/  LDSM.16.M88.4 R152, [R202+0x1800] ;  /* 0x00180000ca98783b */ /* 0x000f2e0000000200 */
        /* <DEDUP_REMOVED lines=55> */
[----:B------:R-:W4:Y:S01]  /*10e20*/  LDSM.16.M88.4 R152, [R202+0x3800] ;  /* 0x00380000ca98783b */ /* 0x000f220000000200 */
[----:B------:R-:W-:Y:S06]  /*10e30*/  DEPBAR.LE SB0, 0x0 ;  /* 0x000080000000791a */ /* 0x000fec0000000000 */
[C---:B-1----:R-:W-:Y:S01]  /*10e40*/  HMMA.16816.F32 R4, R164.reuse, R168, R4 ;  /* 0x000000a8a404723c */ /* 0x042fe20000001804 */
[----:B------:R-:W-:Y:S07]  /*10e50*/  BAR.SYNC.DEFER_BLOCKING 0x0 ;  /* 0x0000000000007b1d */ /* 0x000fee0000010000 */
[C---:B------:R-:W-:Y:S08]  /*10e60*/  HMMA.16816.F32 R8, R164.reuse, R170, R8 ;  /* 0x000000aaa408723c */ /* 0x040ff00000001808 */
[C---:B--2---:R-:W-:Y:S07]  /*10e70*/  HMMA.16816.F32 R12, R164.reuse, R148, R12 ;  /* 0x00000094a40c723c */ /* 0x044fee000000180c */
[----:B------:R-:W-:Y:S01]  /*10e80*/  IMAD R149, R236, R233, 0x1 ;  /* 0x00000001ec957424 */ /* 0x000fe200078e02e9 */
[----:B------:R-:W-:Y:S01]  /*10e90*/  HMMA.16816.F32 R16, R164, R150, R16 ;  /* 0x00000096a410723c */ /* 0x000fe20000001810 */
[----:B------:R-:W1:Y:S03]  /*10ea0*/  SHFL.IDX PT, R148, R0, RZ, 0x1c1f ;  /* 0x001c1fff00947589 */ /* 0x000e6600000e0000 */
[----:B------:R-:W-:Y:S04]  /*10eb0*/  IADD3 R149, R220, R149, -R232 ;  /* 0x00000095dc957210 */ /* 0x000fe80007ffe8e8 */
[C---:B---3--:R-:W-:Y:S01]  /*10ec0*/  HMMA.16816.F32 R4, R156.reuse, R172, R4 ;  /* 0x000000ac9c04723c */ /* 0x048fe20000001804 */
[----:B------:R-:W2:Y:S04]  /*10ed0*/  SHFL.IDX PT, R0, R0, 0x1, 0x1c1f ;  /* 0x003c1f0000007f89 */ /* 0x000ea800000e0000 */
[----:B------:R-:W-:Y:S03]  /*10ee0*/  IADD3 R149, R149, -R227, RZ ;  /* 0x800000e395957210 */ /* 0x000fe60007ffe0ff */
[C---:B------:R-:W-:Y:S08]  /*10ef0*/  HMMA.16816.F32 R8, R156.reuse, R174, R8 ;  /* 0x000000ae9c08723c */ /* 0x040ff00000001808 */
[C---:B----4-:R-:W-:Y:S04]  /*10f00*/  HMMA.16816.F32 R12, R156.reuse, R152, R12 ;  /* 0x000000989c0c723c */ /* 0x050fe8000000180c */
[----:B-1----:R-:W-:Y:S04]  /*10f10*/  IADD3 R148, R149, R148, RZ ;  /* 0x0000009495947210 */ /* 0x002fe80007ffe0ff */
[----:B------:R-:W-:Y:S03]  /*10f20*/  HMMA.16816.F32 R16, R156, R154, R16 ;  /* 0x0000009a9c10723c */ /* 0x000fe60000001810 */
[C---:B------:R-:W-:Y:S02]  /*10f30*/  ISETP.GT.AND P0, PT, R148.reuse, RZ, PT ;  /* 0x000000ff9400720c */ /* 0x040fe40003f04270 */
[----:B------:R-:W-:Y:S02]  /*10f40*/  ISETP.GT.AND P1, PT, R148, 0x1, PT ;  /* 0x000000019400780c */ /* 0x000fe40003f24270 */
[----:B------:R-:W-:Y:S02]  /*10f50*/  FSEL R150, R4, -INF , P0 ;  /* 0xff80000004967808 */ /* 0x000fe40000000000 */
[----:B------:R-:W-:Y:S02]  /*10f60*/  FSEL R5, R5, -INF , P1 ;  /* 0xff80000005057808 */ /* 0x000fe40000800000 */
[----:B------:R-:W-:Y:S02]  /*10f70*/  ISETP.GT.AND P0, PT, R148, 0x8, PT ;  /* 0x000000089400780c */ /* 0x000fe40003f04270 */
[----:B------:R-:W-:Y:S02]  /*10f80*/  FMNMX.FTZ R4, R150, R3, !PT ;  /* 0x0000000396047209 */ /* 0x000fe40007810000 */
[----:B------:R-:W-:Y:S02]  /*10f90*/  FSEL R8, R8, -INF , P0 ;  /* 0xff80000008087808 */ /* 0x000fe40000000000 */
[----:B------:R-:W-:Y:S02]  /*10fa0*/  FMNMX.FTZ R4, R5, R4, !PT ;  /* 0x0000000405047209 */ /* 0x000fe40007810000 */
[C---:B------:R-:W-:Y:S02]  /*10fb0*/  ISETP.GT.AND P2, PT, R148.reuse, 0x9, PT ;  /* 0x000000099400780c */ /* 0x040fe40003f44270 */
[----:B--2---:R-:W-:Y:S02]  /*10fc0*/  IADD3 R0, R149, R0, RZ ;  /* 0x0000000095007210 */ /* 0x004fe40007ffe0ff */
[----:B------:R-:W-:Y:S02]  /*10fd0*/  ISETP.GT.AND P1, PT, R148, 0x10, PT ;  /* 0x000000109400780c */ /* 0x000fe40003f24270 */
[----:B------:R-:W-:Y:S02]  /*10fe0*/  FSEL R9, R9, -INF , P2 ;  /* 0xff80000009097808 */ /* 0x000fe40001000000 */
[----:B------:R-:W-:Y:S02]  /*10ff0*/  FMNMX.FTZ R4, R8, R4, !PT ;  /* 0x0000000408047209 */ /* 0x000fe40007810000 */
[----:B------:R-:W-:Y:S02]  /*11000*/  FSEL R168, R12, -INF , P1 ;  /* 0xff8000000ca87808 */ /* 0x000fe40000800000 */
[----:B------:R-:W-:Y:S02]  /*11010*/  ISETP.GT.AND P0, PT, R0, RZ, PT ;  /* 0x000000ff0000720c */ /* 0x000fe40003f04270 */
[----:B------:R-:W-:Y:S02]  /*11020*/  ISETP.GT.AND P1, PT, R148, 0x11, PT ;  /* 0x000000119400780c */ /* 0x000fe40003f24270 */
[----:B------:R-:W-:Y:S02]  /*11030*/  FMNMX.FTZ R4, R9, R4, !PT ;  /* 0x0000000409047209 */ /* 0x000fe40007810000 */
[----:B------:R-:W-:Y:S02]  /*11040*/  FSEL R167, R13, -INF , P1 ;  /* 0xff8000000da77808 */ /* 0x000fe40000800000 */
[----:B------:R-:W-:Y:S02]  /*11050*/  FMNMX.FTZ R4, R168, R4, !PT ;  /* 0x00000004a8047209 */ /* 0x000fe40007810000 */
[----:B------:R-:W-:Y:S02]  /*11060*/  FSEL R6, R6, -INF , P0 ;  /* 0xff80000006067808 */ /* 0x000fe40000000000 */
[----:B------:R-:W-:Y:S02]  /*11070*/  ISETP.GT.AND P0, PT, R148, 0x18, PT ;  /* 0x000000189400780c */ /* 0x000fe40003f04270 */
[----:B------:R-:W-:Y:S02]  /*11080*/  FMNMX.FTZ R4, R167, R4, !PT ;  /* 0x00000004a7047209 */ /* 0x000fe40007810000 */
[----:B------:R-:W-:Y:S02]  /*11090*/  FSEL R164, R16, -INF , P0 ;  /* 0xff80000010a47808 */ /* 0x000fe40000000000 */
[----:B------:R-:W-:Y:S02]  /*110a0*/  ISETP.GT.AND P0, PT, R148, 0x19, PT ;  /* 0x000000199400780c */ /* 0x000fe40003f04270 */
[----:B------:R-:W-:Y:S02]  /*110b0*/  ISETP.GT.AND P1, PT, R0, 0x1, PT ;  /* 0x000000010000780c */ /* 0x000fe40003f24270 */
[----:B------:R-:W-:Y:S02]  /*110c0*/  FSEL R162, R17, -INF , P0 ;  /* 0xff80000011a27808 */ /* 0x000fe40000000000 */
[----:B------:R-:W-:Y:S02]  /*110d0*/  FMNMX.FTZ R4, R164, R4, !PT ;  /* 0x00000004a4047209 */ /* 0x000fe40007810000 */
[----:B------:R-:W-:Y:S02]  /*110e0*/  FSEL R7, R7, -INF , P1 ;  /* 0xff80000007077808 */ /* 0x000fe40000800000 */
[----:B------:R-:W-:Y:S02]  /*110f0*/  ISETP.GT.AND P1, PT, R0, 0x8, PT ;  /* 0x000000080000780c */ /* 0x000fe40003f24270 */
[----:B------:R-:W-:Y:S02]  /*11100*/  FMNMX.FTZ R13, R6, R2, !PT ;  /* 0x00000002060d7209 */ /* 0x000fe40007810000 */
[----:B------:R-:W-:Y:S02]  /*11110*/  FMNMX.FTZ R4, R162, R4, !PT ;  /* 0x00000004a2047209 */ /* 0x000fe40007810000 */
[----:B------:R-:W-:Y:S02]  /*11120*/  ISETP.GT.AND P0, PT, R0, 0x9, PT ;  /* 0x000000090000780c */ /* 0x000fe40003f04270 */
[----:B------:R-:W-:Y:S01]  /*11130*/  FSEL R10, R10, -INF , P1 ;  /* 0xff8000000a0a7808 */ /* 0x000fe20000800000 */
[----:B------:R-:W1:Y:S01]  /*11140*/  SHFL.BFLY PT, R12, R4, 0x2, 0x1f ;  /* 0x0c401f00040c7f89 */ /* 0x000e6200000e0000 */
        /* <DEDUP_REMOVED lines=8> */
[----:B------:R-:W-:Y:S02]  /*111d0*/  FMNMX.FTZ R13, R166, R13, !PT ;  /* 0x0000000da60d7209 */ /* 0x000fe40007810000 */
[C---:B------:R-:W-:Y:S02]  /*111e0*/  ISETP.GT.AND P1, PT, R0.reuse, 0x18, PT ;  /* 0x000000180000780c */ /* 0x040fe40003f24270 */
[----:B------:R-:W-:Y:S02]  /*111f0*/  ISETP.GT.AND P0, PT, R0, 0x19, PT ;  /* 0x000000190000780c */ /* 0x000fe40003f04270 */
[----:B------:R-:W-:Y:S02]  /*11200*/  FSEL R161, R18, -INF , P1 ;  /* 0xff80000012a17808 */ /* 0x000fe40000800000 */
[----:B------:R-:W-:Y:S02]  /*11210*/  FMNMX.FTZ R0, R165, R13, !PT ;  /* 0x0000000da5007209 */ /* 0x000fe40007810000 */
[----:B------:R-:W-:Y:S02]  /*11220*/  FSEL R149, R19, -INF , P0 ;  /* 0xff80000013957808 */ /* 0x000fe40000000000 */
[----:B------:R-:W-:Y:S02]  /*11230*/  FMNMX.FTZ R0, R161, R0, !PT ;  /* 0x00000000a1007209 */ /* 0x000fe40007810000 */
[----:B-1----:R-:W-:Y:S02]  /*11240*/  FMNMX.FTZ R15, R4, R12, !PT ;  /* 0x0000000c040f7209 */ /* 0x002fe40007810000 */
[----:B------:R-:W-:Y:S02]  /*11250*/  FMNMX.FTZ R0, R149, R0, !PT ;  /* 0x0000000095007209 */ /* 0x000fe40007810000 */
[C---:B------:R-:W-:Y:S01]  /*11260*/  ISETP.GE.AND P1, PT, R236.reuse, 0x1, PT ;  /* 0x00000001ec00780c */ /* 0x040fe20003f26270 */
[----:B------:R-:W-:Y:S01]  /*11270*/  SHFL.BFLY PT, R14, R15, 0x1, 0x1f ;  /* 0x0c201f000f0e7f89 */ /* 0x000fe200000e0000 */
[----:B------:R-:W-:Y:S06]  /*11280*/  IADD3 R12, R236, -0x1, RZ ;  /* 0xffffffffec0c7810 */ /* 0x000fec0007ffe0ff */
[----:B------:R-:W1:Y:S05]  /*11290*/  SHFL.BFLY PT, R4, R0, 0x2, 0x1f ;  /* 0x0c401f0000047f89 */ /* 0x000e6a00000e0000 */
[----:B------:R-:W-:Y:S01]  /*112a0*/  @P1 SHF.R.S32.HI R13, RZ, 0x1f, R12 ;  /* 0x0000001fff0d1819 */ /* 0x000fe2000001140c */
[C---:B------:R-:W-:Y:S04]  /*112b0*/  @P1 IMAD.WIDE.U32 R16, R12.reuse, c[0x0][0x1e0], RZ ;  /* 0x000078000c101a25 */ /* 0x040fe800078e00ff */
[----:B------:R-:W-:Y:S04]  /*112c0*/  @P1 IMAD R13, R13, c[0x0][0x1e0], RZ ;  /* 0x000078000d0d1a24 */ /* 0x000fe800078e02ff */
[----:B------:R-:W-:Y:S01]  /*112d0*/  @P1 IMAD R13, R12, c[0x0][0x1e4], R13 ;  /* 0x000079000c0d1a24 */ /* 0x000fe200078e020d */
[C---:B------:R-:W-:Y:S04]  /*112e0*/  @P1 LEA R12, P0, R16.reuse, R218, 0x5 ;  /* 0x000000da100c1211 */ /* 0x040fe800078028ff */
[----:B------:R-:W-:Y:S04]  /*112f0*/  @P1 IADD3 R13, R17, R13, RZ ;  /* 0x0000000d110d1210 */ /* 0x000fe80007ffe0ff */
[----:B------:R-:W-:Y:S02]  /*11300*/  @P1 LEA.HI.X R13, R16, R223, R13, 0x5, P0 ;  /* 0x000000df100d1211 */ /* 0x000fe400000f2c0d */
[----:B-1----:R-:W-:Y:S02]  /*11310*/  FMNMX.FTZ R4, R0, R4, !PT ;  /* 0x0000000400047209 */ /* 0x002fe40007810000 */
[C---:B------:R-:W-:Y:S02]  /*11320*/  @P1 LEA R16, P0, R12.reuse, c[0x0][0x1c8], 0x1 ;  /* 0x000072000c101a11 */ /* 0x040fe400078008ff */
[----:B------:R-:W-:Y:S01]  /*11330*/  FMNMX.FTZ R0, R15, R14, !PT ;  /* 0x0000000e0f007209 */ /* 0x000fe20007810000 */
[----:B------:R-:W1:Y:S01]  /*11340*/  SHFL.BFLY PT, R148, R4, 0x1, 0x1f ;  /* 0x0c201f0004947f89 */ /* 0x000e6200000e0000 */
[----:B------:R-:W-:Y:S02]  /*11350*/  @P1 LEA.HI.X R17, R12, c[0x0][0x1cc], R13, 0x1, P0 ;  /* 0x000073000c111a11 */ /* 0x000fe400000f0c0d */
[C---:B------:R-:W-:Y:S01]  /*11360*/  FSETP.NEU.FTZ.AND P0, PT, R0.reuse, -INF , PT ;  /* 0xff8000000000780b */ /* 0x040fe20003f1d000 */
[----:B------:R-:W-:Y:S03]  /*11370*/  FMUL.FTZ R163, R0, c[0x0][0x2d0] ;  /* 0x0000b40000a37a20 */ /* 0x000fe60000410000 */
[----:B------:R2:W-:Y:S02]  /*11380*/  @P1 LDGSTS.E.BYPASS.LTC128B.128 [R217+0xc080], [R16.64], !P3 ;  /* 0x0c08000010d91fae */ /* 0x0005e4000d901d48 */
[----:B------:R-:W-:Y:S05]  /*11390*/  FSEL R163, R163, RZ, P0 ;  /* 0x000000ffa3a37208 */ /* 0x000fea0000000000 */
[----:B------:R2:W-:Y:S01]  /*113a0*/  @P1 LDGSTS.E.BYPASS.LTC128B.128 [R217+0xd080], [R16.64+0x80], !P6 ;  /* 0x0d08008010d91fae */ /* 0x0005e2000f101d48 */
[--C-:B------:R-:W-:Y:S02]  /*113b0*/  FFMA.FTZ R151, R150, c[0x0][0x2d0], -R163.reuse ;  /* 0x0000b40096977a23 */ /* 0x100fe400000108a3 */
[--C-:B------:R-:W-:Y:S02]  /*113c0*/  FFMA.FTZ R150, R5, c[0x0][0x2d0], -R163.reuse ;  /* 0x0000b40005967a23 */ /* 0x100fe400000108a3 */
[--C-:B------:R-:W-:Y:S02]  /*113d0*/  FFMA.FTZ R240, R8, c[0x0][0x2d0], -R163.reuse ;  /* 0x0000b40008f07a23 */ /* 0x100fe400000108a3 */
[----:B------:R2:W-:Y:S01]  /*113e0*/  @P1 LDGSTS.E.BYPASS.LTC128B.128 [R217+0xe080], [R16.64+0x100], !P5 ;  /* 0x0e08010010d91fae */ /* 0x0005e2000e901d48 */
[--C-:B------:R-:W-:Y:S01]  /*113f0*/  FFMA.FTZ R239, R9, c[0x0][0x2d0], -R163.reuse ;  /* 0x0000b40009ef7a23 */ /* 0x100fe200000108a3 */
[----:B------:R-:W-:Y:S01]  /*11400*/  MUFU.EX2 R151, R151 ;  /* 0x0000009700977308 */ /* 0x000fe20000000800 */
[----:B-1----:R-:W-:Y:S01]  /*11410*/  FMNMX.FTZ R148, R4, R148, !PT ;  /* 0x0000009404947209 */ /* 0x002fe20007810000 */
[--C-:B------:R-:W-:Y:S01]  /*11420*/  FFMA.FTZ R242, R168, c[0x0][0x2d0], -R163.reuse ;  /* 0x0000b400a8f27a23 */ /* 0x100fe200000108a3 */
[----:B------:R-:W-:Y:S01]  /*11430*/  FSEL R4, R0, RZ, P0 ;  /* 0x000000ff00047208 */ /* 0x000fe20000000000 */
[----:B------:R-:W-:Y:S01]  /*11440*/  FFMA.FTZ R243, R167, c[0x0][0x2d0], -R163 ;  /* 0x0000b400a7f37a23 */ /* 0x000fe200000108a3 */
[C---:B------:R-:W-:Y:S01]  /*11450*/  FSETP.NEU.FTZ.AND P0, PT, R148.reuse, -INF , PT ;  /* 0xff8000009400780b */ /* 0x040fe20003f1d000 */
[----:B------:R2:W-:Y:S01]  /*11460*/  @P1 LDGSTS.E.BYPASS.LTC128B.128 [R217+0xf080], [R16.64+0x180], !P4 ;  /* 0x0f08018010d91fae */ /* 0x0005e2000e101d48 */
[----:B------:R-:W-:Y:S02]  /*11470*/  FMUL.FTZ R160, R148, c[0x0][0x2d0] ;  /* 0x0000b40094a07a20 */ /* 0x000fe40000410000 */
[----:B------:R-:W-:Y:S01]  /*11480*/  FADD.FTZ R3, -R4, R3 ;  /* 0x0000000304037221 */ /* 0x000fe20000010100 */
[----:B------:R-:W-:Y:S01]  /*11490*/  FSEL R4, R148, RZ, P0 ;  /* 0x000000ff94047208 */ /* 0x000fe20000000000 */
[----:B------:R-:W1:Y:S01]  /*114a0*/  MUFU.EX2 R150, R150 ;  /* 0x0000009600967308 */ /* 0x000e620000000800 */
[----:B------:R-:W-:Y:S01]  /*114b0*/  FSEL R160, R160, RZ, P0 ;  /* 0x000000ffa0a07208 */ /* 0x000fe20000000000 */
[----:B------:R-:W3:Y:S01]  /*114c0*/  LDSM.16.MT88.4 R12, [R211+0x8080] ;  /* 0x00808000d30c783b */ /* 0x000ee20000004200 */
[----:B------:R-:W-:Y:S01]  /*114d0*/  FMUL.FTZ R3, R3, c[0x0][0x2d0] ;  /* 0x0000b40003037a20 */ /* 0x000fe20000410000 */
[----:B------:R-:W-:Y:S01]  /*114e0*/  ISETP.GT.AND P0, PT, R236, R235, PT ;  /* 0x000000ebec00720c */ /* 0x000fe20003f04270 */
[----:B------:R-:W-:Y:S02]  /*114f0*/  FADD.FTZ R2, -R4, R2 ;  /* 0x0000000204027221 */ /* 0x000fe40000010100 */
[--C-:B------:R-:W-:Y:S02]  /*11500*/  FFMA.FTZ R238, R6, c[0x0][0x2d0], -R160.reuse ;  /* 0x0000b40006ee7a23 */ /* 0x100fe400000108a0 */
[--C-:B------:R-:W-:Y:S01]  /*11510*/  FFMA.FTZ R237, R7, c[0x0][0x2d0], -R160.reuse ;  /* 0x0000b40007ed7a23 */ /* 0x100fe200000108a0 */
[----:B------:R-:W4:Y:S01]  /*11520*/  MUFU.EX2 R3, R3 ;  /* 0x0000000300037308 */ /* 0x000f220000000800 */
[--C-:B------:R-:W-:Y:S01]  /*11530*/  FFMA.FTZ R230, R10, c[0x0][0x2d0], -R160.reuse ;  /* 0x0000b4000ae67a23 */ /* 0x100fe200000108a0 */
[----:B------:R-:W3:Y:S01]  /*11540*/  LDSM.16.MT88.4 R156, [R206+0x8080] ;  /* 0x00808000ce9c783b */ /* 0x000ee20000004200 */
[--C-:B------:R-:W-:Y:S02]  /*11550*/  FFMA.FTZ R241, R11, c[0x0][0x2d0], -R160.reuse ;  /* 0x0000b4000bf17a23 */ /* 0x100fe400000108a0 */
[----:B------:R-:W-:Y:S02]  /*11560*/  FMUL.FTZ R2, R2, c[0x0][0x2d0] ;  /* 0x0000b40002027a20 */ /* 0x000fe40000410000 */
[--C-:B------:R-:W-:Y:S02]  /*11570*/  FFMA.FTZ R244, R166, c[0x0][0x2d0], -R160.reuse ;  /* 0x0000b400a6f47a23 */ /* 0x100fe400000108a0 */
[----:B------:R-:W-:Y:S01]  /*11580*/  LDSM.16.MT88.4 R168, [R206+0x9880] ;  /* 0x00988000cea8783b */ /* 0x000fe20000004200 */
[----:B------:R-:W-:Y:S01]  /*11590*/  MUFU.EX2 R240, R240 ;  /* 0x000000f000f07308 */ /* 0x000fe20000000800 */
[--C-:B------:R-:W-:Y:S02]  /*115a0*/  FFMA.FTZ R245, R165, c[0x0][0x2d0], -R160.reuse ;  /* 0x0000b400a5f57a23 */ /* 0x100fe400000108a0 */
[--C-:B------:R-:W-:Y:S01]  /*115b0*/  FFMA.FTZ R246, R164, c[0x0][0x2d0], -R163.reuse ;  /* 0x0000b400a4f67a23 */ /* 0x100fe200000108a3 */
[----:B-1----:R-:W-:Y:S01]  /*115c0*/  F2FP.PACK_AB R152, R150, R151 ;  /* 0x000000979698723e */ /* 0x002fe200000000ff */
[--C-:B------:R-:W-:Y:S01]  /*115d0*/  FFMA.FTZ R248, R161, c[0x0][0x2d0], -R160.reuse ;  /* 0x0000b400a1f87a23 */ /* 0x100fe200000108a0 */
[----:B------:R-:W-:Y:S01]  /*115e0*/  LDSM.16.MT88.4 R164, [R204+0x8880] ;  /* 0x00888000cca4783b */ /* 0x000fe20000004200 */
[----:B------:R-:W-:Y:S02]  /*115f0*/  FFMA.FTZ R163, R162, c[0x0][0x2d0], -R163 ;  /* 0x0000b400a2a37a23 */ /* 0x000fe400000108a3 */
[----:B------:R-:W-:Y:S01]  /*11600*/  FFMA.FTZ R160, R149, c[0x0][0x2d0], -R160 ;  /* 0x0000b40095a07a23 */ /* 0x000fe200000108a0 */
[----:B------:R-:W1:Y:S03]  /*11610*/  MUFU.EX2 R2, R2 ;  /* 0x0000000200027308 */ /* 0x000e660000000800 */
[----:B------:R-:W-:Y:S01]  /*11620*/  LDSM.16.MT88.4 R172, [R204+0x9880] ;  /* 0x00988000ccac783b */ /* 0x000fe20000004200 */
[C---:B----4-:R-:W-:Y:S02]  /*11630*/  FMUL.FTZ R4, R3.reuse, R144 ;  /* 0x0000009003047220 */ /* 0x050fe40000410000 */
[C---:B------:R-:W-:Y:S02]  /*11640*/  FMUL.FTZ R5, R3.reuse, R145 ;  /* 0x0000009103057220 */ /* 0x040fe40000410000 */
[C---:B------:R-:W-:Y:S02]  /*11650*/  FMUL.FTZ R8, R3.reuse, R140 ;  /* 0x0000008c03087220 */ /* 0x040fe40000410000 */
[----:B------:R-:W4:Y:S01]  /*11660*/  MUFU.EX2 R239, R239 ;  /* 0x000000ef00ef7308 */ /* 0x000f220000000800 */
[C---:B------:R-:W-:Y:S01]  /*11670*/  FMUL.FTZ R9, R3.reuse, R141 ;  /* 0x0000008d03097220 */ /* 0x040fe20000410000 */
[----:B-----5:R-:W-:Y:S01]  /*11680*/  LDSM.16.MT88.4 R176, [R211+0xa880] ;  /* 0x00a88000d3b0783b */ /* 0x020fe20000004200 */
[C---:B--2---:R-:W-:Y:S02]  /*11690*/  FMUL.FTZ R16, R3.reuse, R136 ;  /* 0x0000008803107220 */ /* 0x044fe40000410000 */
[C---:B------:R-:W-:Y:S02]  /*116a0*/  FMUL.FTZ R17, R3.reuse, R137 ;  /* 0x0000008903117220 */ /* 0x040fe40000410000 */
[C---:B------:R-:W-:Y:S02]  /*116b0*/  FMUL.FTZ R28, R3.reuse, R28 ;  /* 0x0000001c031c7220 */ /* 0x040fe40000410000 */
[----:B------:R-:W-:Y:S01]  /*116c0*/  LDSM.16.MT88.4 R180, [R206+0xa880] ;  /* 0x00a88000ceb4783b */ /* 0x000fe20000004200 */
[----:B------:R-:W-:Y:S01]  /*116d0*/  MUFU.EX2 R238, R238 ;  /* 0x000000ee00ee7308 */ /* 0x000fe20000000800 */
[C---:B------:R-:W-:Y:S02]  /*116e0*/  FMUL.FTZ R29, R3.reuse, R29 ;  /* 0x0000001d031d7220 */ /* 0x040fe40000410000 */
[----:B------:R-:W-:Y:S02]  /*116f0*/  FMUL.FTZ R32, R3, R32 ;  /* 0x0000002003207220 */ /* 0x000fe40000410000 */
[C---:B-1----:R-:W-:Y:S01]  /*11700*/  FMUL.FTZ R6, R2.reuse, R146 ;  /* 0x0000009202067220 */ /* 0x042fe20000410000 */
[----:B------:R-:W-:Y:S01]  /*11710*/  LDSM.16.MT88.4 R184, [R204+0xa880] ;  /* 0x00a88000ccb8783b */ /* 0x000fe20000004200 */
[C---:B------:R-:W-:Y:S02]  /*11720*/  FMUL.FTZ R7, R2.reuse, R147 ;  /* 0x0000009302077220 */ /* 0x040fe40000410000 */
[C---:B------:R-:W-:Y:S01]  /*11730*/  FMUL.FTZ R10, R2.reuse, R142 ;  /* 0x0000008e020a7220 */ /* 0x040fe20000410000 */
[----:B------:R-:W1:Y:S01]  /*11740*/  MUFU.EX2 R237, R237 ;  /* 0x000000ed00ed7308 */ /* 0x000e620000000800 */
[C---:B------:R-:W-:Y:S02]  /*11750*/  FMUL.FTZ R11, R2.reuse, R143 ;  /* 0x0000008f020b7220 */ /* 0x040fe40000410000 */
[----:B------:R-:W2:Y:S01]  /*11760*/  LDSM.16.MT88.4 R144, [R205+0x8080] ;  /* 0x00808000cd90783b */ /* 0x000ea20000004200 */
[----:B----4-:R-:W-:Y:S01]  /*11770*/  F2FP.PACK_AB R154, R239, R240 ;  /* 0x000000f0ef9a723e */ /* 0x010fe200000000ff */
[C---:B------:R-:W-:Y:S02]  /*11780*/  FMUL.FTZ R18, R2.reuse, R138 ;  /* 0x0000008a02127220 */ /* 0x040fe40000410000 */
[C---:B------:R-:W-:Y:S02]  /*11790*/  FMUL.FTZ R19, R2.reuse, R139 ;  /* 0x0000008b02137220 */ /* 0x040fe40000410000 */
[C---:B------:R-:W-:Y:S01]  /*117a0*/  FMUL.FTZ R30, R2.reuse, R30 ;  /* 0x0000001e021e7220 */ /* 0x040fe20000410000 */
[----:B------:R-:W-:Y:S01]  /*117b0*/  MUFU.EX2 R230, R230 ;  /* 0x000000e600e67308 */ /* 0x000fe20000000800 */
[----:B------:R-:W-:Y:S01]  /*117c0*/  LDSM.16.MT88.4 R136, [R211+0x9080] ;  /* 0x00908000d388783b */ /* 0x000fe20000004200 */
[C---:B------:R-:W-:Y:S02]  /*117d0*/  FMUL.FTZ R31, R2.reuse, R31 ;  /* 0x0000001f021f7220 */ /* 0x040fe40000410000 */
[C---:B------:R-:W-:Y:S02]  /*117e0*/  FMUL.FTZ R33, R3.reuse, R33 ;  /* 0x0000002103217220 */ /* 0x040fe40000410000 */
[C---:B------:R-:W-:Y:S02]  /*117f0*/  FMUL.FTZ R34, R2.reuse, R34 ;  /* 0x0000002202227220 */ /* 0x040fe40000410000 */
[----:B------:R-:W-:Y:S01]  /*11800*/  LDSM.16.MT88.4 R140, [R206+0x9080] ;  /* 0x00908000ce8c783b */ /* 0x000fe20000004200 */
[C---:B------:R-:W-:Y:S01]  /*11810*/  FMUL.FTZ R35, R2.reuse, R35 ;  /* 0x0000002302237220 */ /* 0x040fe20000410000 */
[----:B------:R-:W4:Y:S01]  /*11820*/  MUFU.EX2 R241, R241 ;  /* 0x000000f100f17308 */ /* 0x000f220000000800 */
[C---:B------:R-:W-:Y:S02]  /*11830*/  FMUL.FTZ R36, R3.reuse, R36 ;  /* 0x0000002403247220 */ /* 0x040fe40000410000 */
[----:B------:R-:W-:Y:S01]  /*11840*/  FMUL.FTZ R37, R3, R37 ;  /* 0x0000002503257220 */ /* 0x000fe20000410000 */
[----:B-1----:R-:W-:Y:S01]  /*11850*/  F2FP.PACK_AB R153, R237, R238 ;  /* 0x000000eeed99723e */ /* 0x002fe200000000ff */
[----:B------:R-:W-:Y:S01]  /*11860*/  LDSM.16.MT88.4 R188, [R211+0xb880] ;  /* 0x00b88000d3bc783b */ /* 0x000fe20000004200 */
[C---:B------:R-:W-:Y:S02]  /*11870*/  FMUL.FTZ R38, R2.reuse, R38 ;  /* 0x0000002602267220 */ /* 0x040fe40000410000 */
[C---:B------:R-:W-:Y:S02]  /*11880*/  FMUL.FTZ R39, R2.reuse, R39 ;  /* 0x0000002702277220 */ /* 0x040fe40000410000 */
[----:B------:R-:W-:Y:S01]  /*11890*/  MUFU.EX2 R247, R163 ;  /* 0x000000a300f77308 */ /* 0x000fe20000000800 */
[C---:B------:R-:W-:Y:S01]  /*118a0*/  FMUL.FTZ R40, R3.reuse, R40 ;  /* 0x0000002803287220 */ /* 0x040fe20000410000 */
[----:B------:R-:W-:Y:S01]  /*118b0*/  LDSM.16.MT88.4 R192, [R206+0xb880] ;  /* 0x00b88000cec0783b */ /* 0x000fe20000004200 */
[C---:B------:R-:W-:Y:S02]  /*118c0*/  FMUL.FTZ R41, R3.reuse, R41 ;  /* 0x0000002903297220 */ /* 0x040fe40000410000 */
[C---:B------:R-:W-:Y:S02]  /*118d0*/  FMUL.FTZ R42, R2.reuse, R42 ;  /* 0x0000002a022a7220 */ /* 0x040fe40000410000 */
[C---:B------:R-:W-:Y:S02]  /*118e0*/  FMUL.FTZ R43, R2.reuse, R43 ;  /* 0x0000002b022b7220 */ /* 0x040fe40000410000 */
[----:B------:R-:W0:Y:S01]  /*118f0*/  LDGDEPBAR ;  /* 0x00000000000079af */ /* 0x000e220000000000 */
        /* <DEDUP_REMOVED lines=8> */
[C---:B---3--:R-:W-:Y:S05]  /*11980*/  HMMA.16816.F32 R4, R152.reuse, R12, R4 ;  /* 0x0000000c9804723c */ /* 0x048fea0000001804 */
[C---:B------:R-:W-:Y:S02]  /*11990*/  FMUL.FTZ R49, R3.reuse, R49 ;  /* 0x0000003103317220 */ /* 0x040fe40000410000 */
[C---:B------:R-:W-:Y:S01]  /*119a0*/  FMUL.FTZ R12, R3.reuse, R132 ;  /* 0x00000084030c7220 */ /* 0x040fe20000410000 */
[C---:B------:R-:W-:Y:S01]  /*119b0*/  HMMA.16816.F32 R8, R152.reuse, R14, R8 ;  /* 0x0000000e9808723c */ /* 0x040fe20000001808 */
[----:B------:R-:W3:Y:S03]  /*119c0*/  MUFU.EX2 R243, R243 ;  /* 0x000000f300f37308 */ /* 0x000ee60000000800 */
[C---:B------:R-:W-:Y:S01]  /*119d0*/  FMUL.FTZ R13, R3.reuse, R133 ;  /* 0x00000085030d7220 */ /* 0x040fe20000410000 */
[----:B-1----:R-:W-:Y:S01]  /*119e0*/  LDSM.16.MT88.4 R160, [R205+0x8880] ;  /* 0x00888000cda0783b */ /* 0x002fe20000004200 */
[C---:B------:R-:W-:Y:S02]  /*119f0*/  FMUL.FTZ R20, R3.reuse, R20 ;  /* 0x0000001403147220 */ /* 0x040fe40000410000 */
[C---:B------:R-:W-:Y:S03]  /*11a00*/  FMUL.FTZ R14, R2.reuse, R134 ;  /* 0x00000086020e7220 */ /* 0x040fe60000410000 */
[----:B------:R-:W-:Y:S01]  /*11a10*/  MUFU.EX2 R244, R244 ;  /* 0x000000f400f47308 */ /* 0x000fe20000000800 */
[C---:B------:R-:W-:Y:S02]  /*11a20*/  FMUL.FTZ R15, R2.reuse, R135 ;  /* 0x00000087020f7220 */ /* 0x040fe40000410000 */
[----:B------:R-:W1:Y:S01]  /*11a30*/  LDSM.16.MT88.4 R132, [R204+0x8080] ;  /* 0x00808000cc84783b */ /* 0x000e620000004200 */
[C---:B------:R-:W-:Y:S02]  /*11a40*/  FMUL.FTZ R50, R2.reuse, R50 ;  /* 0x0000003202327220 */ /* 0x040fe40000410000 */
[C---:B------:R-:W-:Y:S02]  /*11a50*/  FMUL.FTZ R51, R2.reuse, R51 ;  /* 0x0000003302337220 */ /* 0x040fe40000410000 */
[C---:B------:R-:W-:Y:S02]  /*11a60*/  HMMA.16816.F32 R12, R152.reuse, R156, R12 ;  /* 0x0000009c980c723c */ /* 0x040fe4000000180c */
[----:B------:R-:W4:Y:S01]  /*11a70*/  MUFU.EX2 R245, R245 ;  /* 0x000000f500f57308 */ /* 0x000f220000000800 */
        /* <DEDUP_REMOVED lines=11> */
[C---:B--2---:R-:W-:Y:S01]  /*11b30*/  HMMA.16816.F32 R20, R152.reuse, R144, R20 ;  /* 0x000000909814723c */ /* 0x044fe20000001814 */
[----:B------:R-:W2:Y:S02]  /*11b40*/  MUFU.EX2 R248, R248 ;  /* 0x000000f800f87308 */ /* 0x000ea40000000800 */
        /* <DEDUP_REMOVED lines=10> */
[C---:B-1----:R-:W-:Y:S04]  /*11bf0*/  HMMA.16816.F32 R28, R152.reuse, R132, R28 ;  /* 0x00000084981c723c */ /* 0x042fe8000000181c */
        /* <DEDUP_REMOVED lines=13> */
[C---:B------:R-:W-:Y:S04]  /*11cd0*/  HMMA.16816.F32 R44, R152.reuse, R140, R44 ;  /* 0x0000008c982c723c */ /* 0x040fe8000000182c */
        /* <DEDUP_REMOVED lines=48> */
[C---:B------:R-:W-:Y:S04]  /*11fe0*/  FMUL.FTZ R100, R3.reuse, R100 ;  /* 0x0000006403647220 */ /* 0x040fe80000410000 */
[C---:B------:R-:W-:Y:S01]  /*11ff0*/  FMUL.FTZ R101, R3.reuse, R101 ;  /* 0x0000006503657220 */ /* 0x040fe20000410000 */
        /* <DEDUP_REMOVED lines=50> */
[----:B----4-:R-:W-:Y:S03]  /*12320*/  F2FP.PACK_AB R153, R245, R244 ;  /* 0x000000f4f599723e */ /* 0x010fe600000000ff */
[----:B-----5:R-:W-:Y:S01]  /*12330*/  F2FP.PACK_AB R154, R247, R246 ;  /* 0x000000f6f79a723e */ /* 0x020fe200000000ff */
[----:B------:R-:W-:Y:S01]  /*12340*/  FADD.FTZ R238, R230, R238 ;  /* 0x000000eee6ee7221 */ /* 0x000fe20000010000 */
[----:B------:R-:W-:Y:S01]  /*12350*/  F2FP.PACK_AB R155, R149, R248 ;  /* 0x000000f8959b723e */ /* 0x000fe200000000ff */
[----:B------:R-:W-:Y:S01]  /*12360*/  FADD.FTZ R240, R239, R240 ;  /* 0x000000f0eff07221 */ /* 0x000fe20000010000 */
[----:B------:R-:W-:Y:S01]  /*12370*/  IADD3 R230, R236, -0x1, RZ ;  /* 0xffffffffece67810 */ /* 0x000fe20007ffe0ff */
[----:B------:R-:W-:Y:S02]  /*12380*/  FADD.FTZ R241, R241, R238 ;  /* 0x000000eef1f17221 */ /* 0x000fe40000010000 */
[----:B------:R-:W-:Y:S01]  /*12390*/  FADD.FTZ R242, R242, R240 ;  /* 0x000000f0f2f27221 */ /* 0x000fe20000010000 */
[----:B------:R-:W-:Y:S01]  /*123a0*/  MOV R236, R230 ;  /* 0x000000e600ec7202 */ /* 0x000fe20000000f00 */
[C---:B--2---:R-:W-:Y:S01]  /*123b0*/  HMMA.16816.F32 R144, R152.reuse, R136, R4 ;  /* 0x000000889890723c */ /* 0x044fe20000001804 */
        /* <DEDUP_REMOVED lines=14> */
[C---:B------:R-:W-:Y:S01]  /*124a0*/  HMMA.16816.F32 R20, R152.reuse, R160, R20 ;  /* 0x000000a09814723c */ /* 0x040fe20000001814 */
[----:B------:R-:W5:Y:S07]  /*124b0*/  LDSM.16.MT88.4 R156, [R204+0xb880] ;  /* 0x00b88000cc9c783b */ /* 0x000f6e0000004200 */
[C---:B------:R-:W-:Y:S08]  /*124c0*/  HMMA.16816.F32 R24, R152.reuse, R162, R24 ;  /* 0x000000a29818723c */ /* 0x040ff00000001818 */
        /* <DEDUP_REMOVED lines=27> */
.L_x_660:
[----:B------:R-:W-:-:S13]  /*12680*/  ISETP.GE.AND P0, PT, R230, RZ, PT ;  /* 0x000000ffe600720c */ /* 0x000fda0003f06270 */
[----:B------:R-:W-:Y:S05]  /*12690*/  @!P0 BRA `(.L_x_662) ;  /* 0x00001d5000008947 */ /* 0x000fea0003800000 */
[----:B------:R-:W-:Y:S01]  /*126a0*/  UMOV UR6, 0x5 ;  /* 0x0000000500067882 */ /* 0x000fe20000000000 */
[----:B------:R-:W-:Y:S01]  /*126b0*/  MOV R2, R148 ;  /* 0x0000009400027202 */ /* 0x000fe20000000f00 */
[----:B------:R-:W-:Y:S01]  /*126c0*/  ULDC.64 UR4, c[0x0][0x208] ;  /* 0x0000820000047ab9 */ /* 0x000fe20000000a00 */
[----:B------:R-:W-:Y:S01]  /*126d0*/  MOV R3, R0 ;  /* 0x0000000000037202 */ /* 0x000fe20000000f00 */
[----:B------:R-:W-:Y:S01]  /*126e0*/  USHF.L.U64.HI UR5, UR4, UR6, UR5 ;  /* 0x0000000604057299 */ /* 0x000fe20008010205 */
[----:B------:R-:W-:Y:S01]  /*126f0*/  MOV R220, R228 ;  /* 0x000000e400dc7202 */ /* 0x000fe20000000f00 */
[----:B------:R-:W-:Y:S02]  /*12700*/  USHF.L.U32 UR4, UR4, 0x5, URZ ;  /* 0x0000000504047899 */ /* 0x000fe4000800063f */
.L_x_663:
[----:B------:R-:W-:Y:S04]  /*12710*/  DEPBAR.LE SB0, 0x0 ;  /* 0x000080000000791a */ /* 0x000fe80000000000 */
[----:B------:R-:W-:Y:S01]  /*12720*/  BAR.SYNC.DEFER_BLOCKING 0x0 ;  /* 0x0000000000007b1d */ /* 0x000fe20000010000 */
[----:B------:R-:W-:Y:S01]  /*12730*/  SHF.R.S32.HI R4, RZ, 0x1f, R230 ;  /* 0x0000001fff047819 */ /* 0x000fe200000114e6 */
[C---:B------:R-:W-:Y:S02]  /*12740*/  IMAD R0, R230.reuse, UR5, RZ ;  /* 0x00000005e6007c24 */ /* 0x040fe4000f8e02ff */
[----:B------:R-:W-:Y:S04]  /*12750*/  IMAD.WIDE.U32 R6, R230, UR4, R220 ;  /* 0x00000004e6067c25 */ /* 0x000fe8000f8e00dc */
[----:B------:R-:W-:Y:S01]  /*12760*/  IMAD R0, R4, UR4, R0 ;  /* 0x0000000404007c24 */ /* 0x000fe2000f8e0200 */
[C---:B------:R-:W-:Y:S04]  /*12770*/  LEA R12, P0, R6.reuse, c[0x0][0x1f8], 0x1 ;  /* 0x00007e00060c7a11 */ /* 0x040fe800078008ff */
[----:B------:R-:W-:Y:S04]  /*12780*/  IADD3 R0, R7, R0, RZ ;  /* 0x0000000007007210 */ /* 0x000fe80007ffe0ff */
[----:B------:R-:W-:Y:S02]  /*12790*/  LEA.HI.X R13, R6, c[0x0][0x1fc], R0, 0x1, P0 ;  /* 0x00007f00060d7a11 */ /* 0x000fe400000f0c00 */
[C---:B------:R-:W-:Y:S02]  /*127a0*/  ISETP.GT.AND P0, PT, R230.reuse, RZ, PT ;  /* 0x000000ffe600720c */ /* 0x040fe40003f04270 */
[----:B------:R-:W-:Y:S01]  /*127b0*/  IADD3 R230, R230, -0x1, RZ ;  /* 0xffffffffe6e67810 */ /* 0x000fe20007ffe0ff */
[----:B------:R-:W-:Y:S07]  /*127c0*/  LDSM.16.M88.4 R16, [R214+0x10080] ;  /* 0x01008000d610783b */ /* 0x000fee0000000200 */
        /* <DEDUP_REMOVED lines=12> */
[----:B------:R2:W-:Y:S07]  /*12890*/  LDGSTS.E.BYPASS.LTC128B.128 [R217+0xa080], [R12.64+0x100], !P5 ;  /* 0x0a0801000cd97fae */ /* 0x0005ee000e901d48 */
[----:B------:R2:W-:Y:S07]  /*128a0*/  LDGSTS.E.BYPASS.LTC128B.128 [R217+0xb080], [R12.64+0x180], !P4 ;  /* 0x0b0801800cd97fae */ /* 0x0005ee000e101d48 */
[----:B------:R-:W-:Y:S07]  /*128b0*/  LDSM.16.M88.4 R164, [R209+0x10080] ;  /* 0x01008000d1a4783b */ /* 0x000fee0000000200 */
[----:B------:R-:W0:Y:S07]  /*128c0*/  LDGDEPBAR ;  /* 0x00000000000079af */ /* 0x000e2e0000000000 */
[----:B------:R-:W1:Y:S01]  /*128d0*/  LDSM.16.M88.4 R168, [R208+0xc080] ;  /* 0x00c08000d0a8783b */ /* 0x000e620000000200 */
[C---:B--2---:R-:W-:Y:S06]  /*128e0*/  HMMA.16816.F32 R12, R16.reuse, R148, RZ ;  /* 0x00000094100c723c */ /* 0x044fec00000018ff */
[----:B------:R-:W-:Y:S02]  /*128f0*/  LDSM.16.M88.4 R172, [R207+0x10080] ;  /* 0x01008000cfac783b */ /* 0x000fe40000000200 */
[----:B------:R-:W-:Y:S05]  /*12900*/  HMMA.16816.F32 R16, R16, R150, RZ ;  /* 0x000000961010723c */ /* 0x000fea00000018ff */
[----:B------:R-:W2:Y:S03]  /*12910*/  LDSM.16.M88.4 R148, [R208+0xc880] ;  /* 0x00c88000d094783b */ /* 0x000ea60000000200 */
[C---:B---3--:R-:W-:Y:S04]  /*12920*/  HMMA.16816.F32 R4, R152.reuse, R156, R4 ;  /* 0x0000009c9804723c */ /* 0x048fe80000001804 */
[----:B------:R-:W3:Y:S04]  /*12930*/  LDSM.16.M88.4 R176, [R202] ;  /* 0x00000000cab0783b */ /* 0x000ee80000000200 */
[C---:B------:R-:W-:Y:S03]  /*12940*/  HMMA.16816.F32 R8, R152.reuse, R158, R8 ;  /* 0x0000009e9808723c */ /* 0x040fe60000001808 */
[----:B------:R-:W-:Y:S05]  /*12950*/  LDSM.16.M88.4 R156, [R214+0x14080] ;  /* 0x01408000d69c783b */ /* 0x000fea0000000200 */
        /* <DEDUP_REMOVED lines=94> */
[C---:B----4-:R-:W-:Y:S07]  /*12f40*/  HMMA.16816.F32 R12, R172.reuse, R152, R12 ;  /* 0x00000098ac0c723c */ /* 0x050fee000000180c */
[----:B------:R-:W-:Y:S01]  /*12f50*/  @P0 IMAD.WIDE.U32 R152, R230, c[0x0][0x1e0], RZ ;  /* 0x00007800e6980a25 */ /* 0x000fe200078e00ff */
[----:B------:R-:W-:Y:S04]  /*12f60*/  HMMA.16816.F32 R16, R172, R154, R16 ;  /* 0x0000009aac10723c */ /* 0x000fe80000001810 */
[----:B------:R-:W-:Y:S04]  /*12f70*/  FMNMX.FTZ R0, R4, R3, !PT ;  /* 0x0000000304007209 */ /* 0x000fe80007810000 */
        /* <DEDUP_REMOVED lines=16> */
[----:B------:R-:W2:Y:S01]  /*13080*/  SHFL.BFLY PT, R149, R0, 0x2, 0x1f ;  /* 0x0c401f0000957f89 */ /* 0x000ea200000e0000 */
[----:B-1----:R-:W-:Y:S06]  /*13090*/  FMNMX.FTZ R151, R151, R148, !PT ;  /* 0x0000009497977209 */ /* 0x002fec0007810000 */
[----:B------:R-:W1:Y:S01]  /*130a0*/  SHFL.BFLY PT, R150, R151, 0x1, 0x1f ;  /* 0x0c201f0097967f89 */ /* 0x000e6200000e0000 */
[----:B--2---:R-:W-:Y:S06]  /*130b0*/  FMNMX.FTZ R149, R0, R149, !PT ;  /* 0x0000009500957209 */ /* 0x004fec0007810000 */
[----:B------:R-:W2:Y:S01]  /*130c0*/  SHFL.BFLY PT, R148, R149, 0x1, 0x1f ;  /* 0x0c201f0095947f89 */ /* 0x000ea200000e0000 */
[----:B-1----:R-:W-:Y:S05]  /*130d0*/  FMNMX.FTZ R0, R151, R150, !PT ;  /* 0x0000009697007209 */ /* 0x002fea0007810000 */
[C---:B------:R-:W-:Y:S02]  /*130e0*/  FMUL.FTZ R165, R0.reuse, c[0x0][0x2d0] ;  /* 0x0000b40000a57a20 */ /* 0x040fe40000410000 */
[----:B------:R-:W-:Y:S02]  /*130f0*/  FADD.FTZ R3, -R0, R3 ;  /* 0x0000000300037221 */ /* 0x000fe40000010100 */
[--C-:B------:R-:W-:Y:S01]  /*13100*/  FFMA.FTZ R150, R5, c[0x0][0x2d0], -R165.reuse ;  /* 0x0000b40005967a23 */ /* 0x100fe200000108a5 */
[----:B--2---:R-:W-:Y:S01]  /*13110*/  FMNMX.FTZ R148, R149, R148, !PT ;  /* 0x0000009495947209 */ /* 0x004fe20007810000 */
[--C-:B------:R-:W-:Y:S01]  /*13120*/  FFMA.FTZ R149, R4, c[0x0][0x2d0], -R165.reuse ;  /* 0x0000b40004957a23 */ /* 0x100fe200000108a5 */
[----:B------:R-:W-:Y:S01]  /*13130*/  @P0 SHF.R.S32.HI R4, RZ, 0x1f, R230 ;  /* 0x0000001fff040819 */ /* 0x000fe200000114e6 */
[--C-:B------:R-:W-:Y:S01]  /*13140*/  FFMA.FTZ R151, R8, c[0x0][0x2d0], -R165.reuse ;  /* 0x0000b40008977a23 */ /* 0x100fe200000108a5 */
[----:B------:R-:W-:Y:S01]  /*13150*/  @P0 LEA R5, P1, R152, R218, 0x5 ;  /* 0x000000da98050211 */ /* 0x000fe200078228ff */
[--C-:B------:R-:W-:Y:S01]  /*13160*/  FFMA.FTZ R226, R9, c[0x0][0x2d0], -R165.reuse ;  /* 0x0000b40009e27a23 */ /* 0x100fe200000108a5 */
[----:B------:R-:W-:Y:S01]  /*13170*/  MUFU.EX2 R150, R150 ;  /* 0x0000009600967308 */ /* 0x000fe20000000800 */
[----:B------:R-:W-:Y:S02]  /*13180*/  @P0 IMAD R4, R4, c[0x0][0x1e0], RZ ;  /* 0x0000780004040a24 */ /* 0x000fe400078e02ff */
[----:B------:R-:W-:Y:S02]  /*13190*/  FMUL.FTZ R164, R148, c[0x0][0x2d0] ;  /* 0x0000b40094a47a20 */ /* 0x000fe40000410000 */
[----:B------:R-:W-:Y:S02]  /*131a0*/  @P0 IMAD R4, R230, c[0x0][0x1e4], R4 ;  /* 0x00007900e6040a24 */ /* 0x000fe400078e0204 */
[----:B------:R-:W-:Y:S02]  /*131b0*/  FADD.FTZ R2, -R148, R2 ;  /* 0x0000000294027221 */ /* 0x000fe40000010100 */
[--C-:B------:R-:W-:Y:S01]  /*131c0*/  FFMA.FTZ R227, R6, c[0x0][0x2d0], -R164.reuse ;  /* 0x0000b40006e37a23 */ /* 0x100fe200000108a4 */
[----:B------:R-:W-:Y:S01]  /*131d0*/  @P0 IADD3 R4, R153, R4, RZ ;  /* 0x0000000499040210 */ /* 0x000fe20007ffe0ff */
[--C-:B------:R-:W-:Y:S01]  /*131e0*/  FFMA.FTZ R228, R7, c[0x0][0x2d0], -R164.reuse ;  /* 0x0000b40007e47a23 */ /* 0x100fe200000108a4 */
[----:B------:R-:W-:Y:S01]  /*131f0*/  MUFU.EX2 R149, R149 ;  /* 0x0000009500957308 */ /* 0x000fe20000000800 */
[----:B------:R-:W-:Y:S01]  /*13200*/  FFMA.FTZ R229, R10, c[0x0][0x2d0], -R164 ;  /* 0x0000b4000ae57a23 */ /* 0x000fe200000108a4 */
[----:B------:R-:W-:Y:S01]  /*13210*/  @P0 LEA.HI.X R4, R152, R223, R4, 0x5, P1 ;  /* 0x000000df98040211 */ /* 0x000fe200008f2c04 */
[----:B------:R-:W-:Y:S01]  /*13220*/  FFMA.FTZ R231, R11, c[0x0][0x2d0], -R164 ;  /* 0x0000b4000be77a23 */ /* 0x000fe200000108a4 */
[----:B------:R-:W-:Y:S01]  /*13230*/  @P0 LEA R8, P1, R5, c[0x0][0x1c8], 0x1 ;  /* 0x0000720005080a11 */ /* 0x000fe200078208ff */
[----:B------:R-:W-:Y:S02]  /*13240*/  FMUL.FTZ R3, R3, c[0x0][0x2d0] ;  /* 0x0000b40003037a20 */ /* 0x000fe40000410000 */
[----:B------:R-:W-:Y:S01]  /*13250*/  FMUL.FTZ R2, R2, c[0x0][0x2d0] ;  /* 0x0000b40002027a20 */ /* 0x000fe20000410000 */
[----:B------:R-:W-:Y:S01]  /*13260*/  @P0 LEA.HI.X R9, R5, c[0x0][0x1cc], R4, 0x1, P1 ;  /* 0x0000730005090a11 */ /* 0x000fe200008f0c04 */
[--C-:B------:R-:W-:Y:S01]  /*13270*/  FFMA.FTZ R232, R12, c[0x0][0x2d0], -R165.reuse ;  /* 0x0000b4000ce87a23 */ /* 0x100fe200000108a5 */
[----:B------:R-:W-:Y:S01]  /*13280*/  MUFU.EX2 R151, R151 ;  /* 0x0000009700977308 */ /* 0x000fe20000000800 */
[--C-:B------:R-:W-:Y:S02]  /*13290*/  FFMA.FTZ R233, R13, c[0x0][0x2d0], -R165.reuse ;  /* 0x0000b4000de97a23 */ /* 0x100fe400000108a5 */
[----:B------:R1:W-:Y:S01]  /*132a0*/  @P0 LDGSTS.E.BYPASS.LTC128B.128 [R217+0xc080], [R8.64], !P3 ;  /* 0x0c08000008d90fae */ /* 0x0003e2000d901d48 */
[--C-:B------:R-:W-:Y:S02]  /*132b0*/  FFMA.FTZ R234, R14, c[0x0][0x2d0], -R164.reuse ;  /* 0x0000b4000eea7a23 */ /* 0x100fe400000108a4 */
[--C-:B------:R-:W-:Y:S02]  /*132c0*/  FFMA.FTZ R235, R15, c[0x0][0x2d0], -R164.reuse ;  /* 0x0000b4000feb7a23 */ /* 0x100fe400000108a4 */
[--C-:B------:R-:W-:Y:S02]  /*132d0*/  FFMA.FTZ R236, R16, c[0x0][0x2d0], -R165.reuse ;  /* 0x0000b40010ec7a23 */ /* 0x100fe400000108a5 */
[----:B------:R1:W-:Y:S01]  /*132e0*/  @P0 LDGSTS.E.BYPASS.LTC128B.128 [R217+0xd080], [R8.64+0x80], !P6 ;  /* 0x0d08008008d90fae */ /* 0x0003e2000f101d48 */
[----:B------:R-:W2:Y:S01]  /*132f0*/  MUFU.EX2 R3, R3 ;  /* 0x0000000300037308 */ /* 0x000ea20000000800 */
[--C-:B------:R-:W-:Y:S02]  /*13300*/  FFMA.FTZ R238, R18, c[0x0][0x2d0], -R164.reuse ;  /* 0x0000b40012ee7a23 */ /* 0x100fe400000108a4 */
[----:B------:R-:W-:Y:S02]  /*13310*/  FFMA.FTZ R165, R17, c[0x0][0x2d0], -R165 ;  /* 0x0000b40011a57a23 */ /* 0x000fe400000108a5 */
[----:B------:R-:W-:Y:S01]  /*13320*/  FFMA.FTZ R164, R19, c[0x0][0x2d0], -R164 ;  /* 0x0000b40013a47a23 */ /* 0x000fe200000108a4 */
[----:B------:R1:W-:Y:S04]  /*13330*/  @P0 LDGSTS.E.BYPASS.LTC128B.128 [R217+0xe080], [R8.64+0x100], !P5 ;  /* 0x0e08010008d90fae */ /* 0x0003e8000e901d48 */
[----:B------:R-:W3:Y:S03]  /*13340*/  MUFU.EX2 R2, R2 ;  /* 0x0000000200027308 */ /* 0x000ee60000000800 */
[----:B------:R1:W-:Y:S07]  /*13350*/  @P0 LDGSTS.E.BYPASS.LTC128B.128 [R217+0xf080], [R8.64+0x180], !P4 ;  /* 0x0f08018008d90fae */ /* 0x0003ee000e101d48 */
[----:B------:R-:W4:Y:S01]  /*13360*/  LDSM.16.MT88.4 R152, [R211+0x8080] ;  /* 0x00808000d398783b */ /* 0x000f220000004200 */
[----:B------:R-:W5:Y:S01]  /*13370*/  MUFU.EX2 R226, R226 ;  /* 0x000000e200e27308 */ /* 0x000f620000000800 */
[C---:B--2---:R-:W-:Y:S01]  /*13380*/  FMUL.FTZ R4, R3.reuse, R144 ;  /* 0x0000009003047220 */ /* 0x044fe20000410000 */
[----:B------:R-:W-:Y:S01]  /*13390*/  F2FP.PACK_AB R144, R150, R149 ;  /* 0x000000959690723e */ /* 0x000fe200000000ff */
[C---:B------:R-:W-:Y:S03]  /*133a0*/  FMUL.FTZ R5, R3.reuse, R145 ;  /* 0x0000009103057220 */ /* 0x040fe60000410000 */
[----:B------:R-:W2:Y:S01]  /*133b0*/  LDSM.16.MT88.4 R156, [R206+0x8080] ;  /* 0x00808000ce9c783b */ /* 0x000ea20000004200 */
[C---:B------:R-:W-:Y:S02]  /*133c0*/  FMUL.FTZ R132, R3.reuse, R132 ;  /* 0x0000008403847220 */ /* 0x040fe40000410000 */
[C---:B------:R-:W-:Y:S01]  /*133d0*/  FMUL.FTZ R133, R3.reuse, R133 ;  /* 0x0000008503857220 */ /* 0x040fe20000410000 */
[----:B------:R-:W-:Y:S01]  /*133e0*/  MUFU.EX2 R227, R227 ;  /* 0x000000e300e37308 */ /* 0x000fe20000000800 */
[C---:B------:R-:W-:Y:S02]  /*133f0*/  FMUL.FTZ R136, R3.reuse, R136 ;  /* 0x0000008803887220 */ /* 0x040fe40000410000 */
[----:B------:R-:W2:Y:S01]  /*13400*/  LDSM.16.MT88.4 R160, [R205+0x8080] ;  /* 0x00808000cda0783b */ /* 0x000ea20000004200 */
[C---:B---3--:R-:W-:Y:S02]  /*13410*/  FMUL.FTZ R6, R2.reuse, R146 ;  /* 0x0000009202067220 */ /* 0x048fe40000410000 */
[C---:B------:R-:W-:Y:S02]  /*13420*/  FMUL.FTZ R7, R2.reuse, R147 ;  /* 0x0000009302077220 */ /* 0x040fe40000410000 */
[----:B------:R-:W-:Y:S02]  /*13430*/  FMUL.FTZ R10, R2, R142 ;  /* 0x0000008e020a7220 */ /* 0x000fe40000410000 */
[----:B------:R-:W3:Y:S01]  /*13440*/  MUFU.EX2 R228, R228 ;  /* 0x000000e400e47308 */ /* 0x000ee20000000800 */
[C---:B-1----:R-:W-:Y:S01]  /*13450*/  FMUL.FTZ R8, R3.reuse, R140 ;  /* 0x0000008c03087220 */ /* 0x042fe20000410000 */
[----:B------:R-:W-:Y:S01]  /*13460*/  LDSM.16.MT88.4 R12, [R204+0xb080] ;  /* 0x00b08000cc0c783b */ /* 0x000fe20000004200 */
[C---:B------:R-:W-:Y:S01]  /*13470*/  FMUL.FTZ R9, R3.reuse, R141 ;  /* 0x0000008d03097220 */ /* 0x040fe20000410000 */
[----:B-----5:R-:W-:Y:S01]  /*13480*/  F2FP.PACK_AB R146, R226, R151 ;  /* 0x00000097e292723e */ /* 0x020fe200000000ff */
[C---:B------:R-:W-:Y:S02]  /*13490*/  FMUL.FTZ R11, R2.reuse, R143 ;  /* 0x0000008f020b7220 */ /* 0x040fe40000410000 */
[C---:B------:R-:W-:Y:S02]  /*134a0*/  FMUL.FTZ R134, R2.reuse, R134 ;  /* 0x0000008602867220 */ /* 0x040fe40000410000 */
[----:B------:R-:W1:Y:S01]  /*134b0*/  LDSM.16.MT88.4 R140, [R204+0x8080] ;  /* 0x00808000cc8c783b */ /* 0x000e620000004200 */
[----:B------:R-:W-:Y:S01]  /*134c0*/  MUFU.EX2 R229, R229 ;  /* 0x000000e500e57308 */ /* 0x000fe20000000800 */
[C---:B------:R-:W-:Y:S02]  /*134d0*/  FMUL.FTZ R135, R2.reuse, R135 ;  /* 0x0000008702877220 */ /* 0x040fe40000410000 */
[C---:B------:R-:W-:Y:S02]  /*134e0*/  FMUL.FTZ R137, R3.reuse, R137 ;  /* 0x0000008903897220 */ /* 0x040fe40000410000 */
[C---:B------:R-:W-:Y:S01]  /*134f0*/  FMUL.FTZ R138, R2.reuse, R138 ;  /* 0x0000008a028a7220 */ /* 0x040fe20000410000 */
[----:B------:R-:W-:Y:S01]  /*13500*/  LDSM.16.MT88.4 R16, [R206+0x8880] ;  /* 0x00888000ce10783b */ /* 0x000fe20000004200 */
[----:B------:R-:W-:Y:S02]  /*13510*/  FMUL.FTZ R139, R2, R139 ;  /* 0x0000008b028b7220 */ /* 0x000fe40000410000 */
[C---:B------:R-:W-:Y:S01]  /*13520*/  FMUL.FTZ R20, R3.reuse, R20 ;  /* 0x0000001403147220 */ /* 0x040fe20000410000 */
[----:B------:R-:W5:Y:S01]  /*13530*/  MUFU.EX2 R231, R231 ;  /* 0x000000e700e77308 */ /* 0x000f620000000800 */
[C---:B------:R-:W-:Y:S02]  /*13540*/  FMUL.FTZ R21, R3.reuse, R21 ;  /* 0x0000001503157220 */ /* 0x040fe40000410000 */
[----:B------:R-:W-:Y:S01]  /*13550*/  LDSM.16.MT88.4 R168, [R211+0xa880] ;  /* 0x00a88000d3a8783b */ /* 0x000fe20000004200 */
[----:B---3--:R-:W-:Y:S01]  /*13560*/  F2FP.PACK_AB R145, R228, R227 ;  /* 0x000000e3e491723e */ /* 0x008fe200000000ff */
[C---:B------:R-:W-:Y:S02]  /*13570*/  FMUL.FTZ R22, R2.reuse, R22 ;  /* 0x0000001602167220 */ /* 0x040fe40000410000 */
[C---:B------:R-:W-:Y:S02]  /*13580*/  FMUL.FTZ R23, R2.reuse, R23 ;  /* 0x0000001702177220 */ /* 0x040fe40000410000 */
[C---:B------:R-:W-:Y:S01]  /*13590*/  FMUL.FTZ R24, R3.reuse, R24 ;  /* 0x0000001803187220 */ /* 0x040fe20000410000 */
[----:B------:R-:W-:Y:S01]  /*135a0*/  LDSM.16.MT88.4 R172, [R206+0xa880] ;  /* 0x00a88000ceac783b */ /* 0x000fe20000004200 */
[----:B------:R-:W-:Y:S01]  /*135b0*/  MUFU.EX2 R237, R165 ;  /* 0x000000a500ed7308 */ /* 0x000fe20000000800 */
[C---:B------:R-:W-:Y:S02]  /*135c0*/  FMUL.FTZ R25, R3.reuse, R25 ;  /* 0x0000001903197220 */ /* 0x040fe40000410000 */
[C---:B------:R-:W-:Y:S02]  /*135d0*/  FMUL.FTZ R26, R2.reuse, R26 ;  /* 0x0000001a021a7220 */ /* 0x040fe40000410000 */
[C---:B------:R-:W-:Y:S01]  /*135e0*/  FMUL.FTZ R27, R2.reuse, R27 ;  /* 0x0000001b021b7220 */ /* 0x040fe20000410000 */
[----:B------:R-:W-:Y:S01]  /*135f0*/  LDSM.16.MT88.4 R176, [R205+0xa880] ;  /* 0x00a88000cdb0783b */ /* 0x000fe20000004200 */
[C---:B------:R-:W-:Y:S02]  /*13600*/  FMUL.FTZ R28, R3.reuse, R28 ;  /* 0x0000001c031c7220 */ /* 0x040fe40000410000 */
[----:B------:R-:W-:Y:S01]  /*13610*/  FMUL.FTZ R29, R3, R29 ;  /* 0x0000001d031d7220 */ /* 0x000fe20000410000 */
[----:B------:R3:W-:Y:S01]  /*13620*/  MUFU.EX2 R239, R164 ;  /* 0x000000a400ef7308 */ /* 0x0007e20000000800 */
[C---:B------:R-:W-:Y:S01]  /*13630*/  FMUL.FTZ R30, R2.reuse, R30 ;  /* 0x0000001e021e7220 */ /* 0x040fe20000410000 */
[----:B-----5:R-:W-:Y:S01]  /*13640*/  F2FP.PACK_AB R147, R231, R229 ;  /* 0x000000e5e793723e */ /* 0x020fe200000000ff */
[----:B------:R-:W-:Y:S01]  /*13650*/  LDSM.16.MT88.4 R180, [R204+0xa880] ;  /* 0x00a88000ccb4783b */ /* 0x000fe20000004200 */
[C---:B------:R-:W-:Y:S02]  /*13660*/  FMUL.FTZ R31, R2.reuse, R31 ;  /* 0x0000001f021f7220 */ /* 0x040fe40000410000 */
[C---:B------:R-:W-:Y:S02]  /*13670*/  FMUL.FTZ R32, R3.reuse, R32 ;  /* 0x0000002003207220 */ /* 0x040fe40000410000 */
[C---:B------:R-:W-:Y:S01]  /*13680*/  FMUL.FTZ R33, R3.reuse, R33 ;  /* 0x0000002103217220 */ /* 0x040fe20000410000 */
[C---:B----4-:R-:W-:Y:S01]  /*13690*/  HMMA.16816.F32 R4, R144.reuse, R152, R4 ;  /* 0x000000989004723c */ /* 0x050fe20000001804 */
[----:B------:R-:W-:Y:S01]  /*136a0*/  LDSM.16.MT88.4 R184, [R211+0xb880] ;  /* 0x00b88000d3b8783b */ /* 0x000fe20000004200 */
[----:B------:R-:W-:Y:S03]  /*136b0*/  MUFU.EX2 R232, R232 ;  /* 0x000000e800e87308 */ /* 0x000fe60000000800 */
[C---:B------:R-:W-:Y:S02]  /*136c0*/  FMUL.FTZ R34, R2.reuse, R34 ;  /* 0x0000002202227220 */ /* 0x040fe40000410000 */
[C---:B------:R-:W-:Y:S01]  /*136d0*/  FMUL.FTZ R35, R2.reuse, R35 ;  /* 0x0000002302237220 */ /* 0x040fe20000410000 */
[C---:B------:R-:W-:Y:S01]  /*136e0*/  HMMA.16816.F32 R8, R144.reuse, R154, R8 ;  /* 0x0000009a9008723c */ /* 0x040fe20000001808 */
[----:B------:R-:W4:Y:S03]  /*136f0*/  LDSM.16.MT88.4 R152, [R211+0x9080] ;  /* 0x00908000d398783b */ /* 0x000f260000004200 */
[C---:B------:R-:W-:Y:S01]  /*13700*/  FMUL.FTZ R36, R3.reuse, R36 ;  /* 0x0000002403247220 */ /* 0x040fe20000410000 */
[----:B------:R-:W5:Y:S01]  /*13710*/  MUFU.EX2 R233, R233 ;  /* 0x000000e900e97308 */ /* 0x000f620000000800 */
[C---:B------:R-:W-:Y:S02]  /*13720*/  FMUL.FTZ R37, R3.reuse, R37 ;  /* 0x0000002503257220 */ /* 0x040fe40000410000 */
[C---:B--2---:R-:W-:Y:S01]  /*13730*/  HMMA.16816.F32 R132, R144.reuse, R156, R132 ;  /* 0x0000009c9084723c */ /* 0x044fe20000001884 */
[----:B---3--:R-:W-:Y:S03]  /*13740*/  LDSM.16.MT88.4 R164, [R204+0x9880] ;  /* 0x00988000cca4783b */ /* 0x008fe60000004200 */
[C---:B------:R-:W-:Y:S02]  /*13750*/  FMUL.FTZ R38, R2.reuse, R38 ;  /* 0x0000002602267220 */ /* 0x040fe40000410000 */
[C---:B------:R-:W-:Y:S01]  /*13760*/  FMUL.FTZ R39, R2.reuse, R39 ;  /* 0x0000002702277220 */ /* 0x040fe20000410000 */
[----:B------:R-:W-:Y:S01]  /*13770*/  MUFU.EX2 R234, R234 ;  /* 0x000000ea00ea7308 */ /* 0x000fe20000000800 */
[C---:B------:R-:W-:Y:S01]  /*13780*/  HMMA.16816.F32 R136, R144.reuse, R158, R136 ;  /* 0x0000009e9088723c */ /* 0x040fe20000001888 */
[----:B------:R-:W2:Y:S03]  /*13790*/  LDSM.16.MT88.4 R156, [R206+0x9080] ;  /* 0x00908000ce9c783b */ /* 0x000ea60000004200 */
[C---:B------:R-:W-:Y:S02]  /*137a0*/  FMUL.FTZ R40, R3.reuse, R40 ;  /* 0x0000002803287220 */ /* 0x040fe40000410000 */
[C---:B------:R-:W-:Y:S02]  /*137b0*/  FMUL.FTZ R41, R3.reuse, R41 ;  /* 0x0000002903297220 */ /* 0x040fe40000410000 */
[C---:B------:R-:W-:Y:S01]  /*137c0*/  HMMA.16816.F32 R20, R144.reuse, R160, R20 ;  /* 0x000000a09014723c */ /* 0x040fe20000001814 */
[----:B------:R-:W-:Y:S01]  /*137d0*/  LDSM.16.MT88.4 R188, [R206+0xb880] ;  /* 0x00b88000cebc783b */ /* 0x000fe20000004200 */
[----:B------:R-:W3:Y:S02]  /*137e0*/  MUFU.EX2 R235, R235 ;  /* 0x000000eb00eb7308 */ /* 0x000ee40000000800 */
[C---:B------:R-:W-:Y:S02]  /*137f0*/  FMUL.FTZ R42, R2.reuse, R42 ;  /* 0x0000002a022a7220 */ /* 0x040fe40000410000 */
[C---:B------:R-:W-:Y:S02]  /*13800*/  FMUL.FTZ R43, R2.reuse, R43 ;  /* 0x0000002b022b7220 */ /* 0x040fe40000410000 */
[C---:B------:R-:W-:Y:S01]  /*13810*/  HMMA.16816.F32 R24, R144.reuse, R162, R24 ;  /* 0x000000a29018723c */ /* 0x040fe20000001818 */
[----:B------:R-:W-:Y:S03]  /*13820*/  LDSM.16.MT88.4 R160, [R206+0x9880] ;  /* 0x00988000cea0783b */ /* 0x000fe60000004200 */
[C---:B------:R-:W-:Y:S01]  /*13830*/  FMUL.FTZ R44, R3.reuse, R44 ;  /* 0x0000002c032c7220 */ /* 0x040fe20000410000 */
[----:B------:R-:W2:Y:S01]  /*13840*/  MUFU.EX2 R236, R236 ;  /* 0x000000ec00ec7308 */ /* 0x000ea20000000800 */
[C---:B------:R-:W-:Y:S02]  /*13850*/  FMUL.FTZ R45, R3.reuse, R45 ;  /* 0x0000002d032d7220 */ /* 0x040fe40000410000 */
[C---:B-1----:R-:W-:Y:S01]  /*13860*/  HMMA.16816.F32 R28, R144.reuse, R140, R28 ;  /* 0x0000008c901c723c */ /* 0x042fe2000000181c */
[----:B------:R-:W-:Y:S03]  /*13870*/  LDSM.16.MT88.4 R192, [R204+0xb880] ;  /* 0x00b88000ccc0783b */ /* 0x000fe60000004200 */
[C---:B------:R-:W-:Y:S02]  /*13880*/  FMUL.FTZ R46, R2.reuse, R46 ;  /* 0x0000002e022e7220 */ /* 0x040fe40000410000 */
[C---:B------:R-:W-:Y:S01]  /*13890*/  FMUL.FTZ R47, R2.reuse, R47 ;  /* 0x0000002f022f7220 */ /* 0x040fe20000410000 */
[----:B------:R-:W1:Y:S01]  /*138a0*/  MUFU.EX2 R238, R238 ;  /* 0x000000ee00ee7308 */ /* 0x000e620000000800 */
[C---:B------:R-:W-:Y:S01]  /*138b0*/  HMMA.16816.F32 R32, R144.reuse, R142, R32 ;  /* 0x0000008e9020723c */ /* 0x040fe20000001820 */
[----:B------:R-:W1:Y:S03]  /*138c0*/  LDSM.16.MT88.4 R140, [R205+0x9080] ;  /* 0x00908000cd8c783b */ /* 0x000e660000004200 */
[C---:B------:R-:W-:Y:S02]  /*138d0*/  FMUL.FTZ R48, R3.reuse, R48 ;  /* 0x0000003003307220 */ /* 0x040fe40000410000 */
[C---:B------:R-:W-:Y:S02]  /*138e0*/  FMUL.FTZ R49, R3.reuse, R49 ;  /* 0x0000003103317220 */ /* 0x040fe40000410000 */
[C---:B----4-:R-:W-:Y:S01]  /*138f0*/  HMMA.16816.F32 R36, R144.reuse, R152, R36 ;  /* 0x000000989024723c */ /* 0x050fe20000001824 */
[----:B------:R-:W0:Y:S03]  /*13900*/  LDGDEPBAR ;  /* 0x00000000000079af */ /* 0x000e260000000000 */
[C---:B------:R-:W-:Y:S02]  /*13910*/  FMUL.FTZ R50, R2.reuse, R50 ;  /* 0x0000003202327220 */ /* 0x040fe40000410000 */
[C---:B------:R-:W-:Y:S02]  /*13920*/  FMUL.FTZ R51, R2.reuse, R51 ;  /* 0x0000003302337220 */ /* 0x040fe40000410000 */
[C---:B------:R-:W-:Y:S01]  /*13930*/  HMMA.16816.F32 R40, R144.reuse, R154, R40 ;  /* 0x0000009a9028723c */ /* 0x040fe20000001828 */
[----:B------:R-:W4:Y:S03]  /*13940*/  LDSM.16.MT88.4 R152, [R204+0x9080] ;  /* 0x00908000cc98783b */ /* 0x000f260000004200 */
        /* <DEDUP_REMOVED lines=10> */
[C---:B-1----:R-:W-:Y:S03]  /*139f0*/  HMMA.16816.F32 R52, R144.reuse, R140, R52 ;  /* 0x0000008c9034723c */ /* 0x042fe60000001834 */
[C---:B------:R-:W-:Y:S02]  /*13a00*/  FMUL.FTZ R59, R2.reuse, R59 ;  /* 0x0000003b023b7220 */ /* 0x040fe40000410000 */
[C---:B------:R-:W-:Y:S02]  /*13a10*/  FMUL.FTZ R60, R3.reuse, R60 ;  /* 0x0000003c033c7220 */ /* 0x040fe40000410000 */
[C---:B------:R-:W-:Y:S02]  /*13a20*/  FMUL.FTZ R61, R3.reuse, R61 ;  /* 0x0000003d033d7220 */ /* 0x040fe40000410000 */
[C---:B------:R-:W-:Y:S01]  /*13a30*/  FMUL.FTZ R62, R2.reuse, R62 ;  /* 0x0000003e023e7220 */ /* 0x040fe20000410000 */
[C---:B------:R-:W-:Y:S01]  /*13a40*/  HMMA.16816.F32 R56, R144.reuse, R142, R56 ;  /* 0x0000008e9038723c */ /* 0x040fe20000001838 */
[----:B------:R-:W1:Y:S02]  /*13a50*/  LDSM.16.MT88.4 R140, [R206+0xa080] ;  /* 0x00a08000ce8c783b */ /* 0x000e640000004200 */
[C---:B------:R-:W-:Y:S02]  /*13a60*/  FMUL.FTZ R63, R2.reuse, R63 ;  /* 0x0000003f023f7220 */ /* 0x040fe40000410000 */
[C---:B------:R-:W-:Y:S02]  /*13a70*/  FMUL.FTZ R64, R3.reuse, R64 ;  /* 0x0000004003407220 */ /* 0x040fe40000410000 */
[C---:B------:R-:W-:Y:S02]  /*13a80*/  FMUL.FTZ R65, R3.reuse, R65 ;  /* 0x0000004103417220 */ /* 0x040fe40000410000 */
[C---:B------:R-:W-:Y:S01]  /*13a90*/  FMUL.FTZ R66, R2.reuse, R66 ;  /* 0x0000004202427220 */ /* 0x040fe20000410000 */
[C---:B----4-:R-:W-:Y:S03]  /*13aa0*/  HMMA.16816.F32 R60, R144.reuse, R152, R60 ;  /* 0x00000098903c723c */ /* 0x050fe6000000183c */
[C---:B------:R-:W-:Y:S02]  /*13ab0*/  FMUL.FTZ R67, R2.reuse, R67 ;  /* 0x0000004302437220 */ /* 0x040fe40000410000 */
[C---:B------:R-:W-:Y:S02]  /*13ac0*/  FMUL.FTZ R68, R3.reuse, R68 ;  /* 0x0000004403447220 */ /* 0x040fe40000410000 */
[C---:B------:R-:W-:Y:S02]  /*13ad0*/  FMUL.FTZ R69, R3.reuse, R69 ;  /* 0x0000004503457220 */ /* 0x040fe40000410000 */
[C---:B------:R-:W-:Y:S01]  /*13ae0*/  FMUL.FTZ R70, R2.reuse, R70 ;  /* 0x0000004602467220 */ /* 0x040fe20000410000 */
[C---:B------:R-:W-:Y:S01]  /*13af0*/  HMMA.16816.F32 R64, R144.reuse, R154, R64 ;  /* 0x0000009a9040723c */ /* 0x040fe20000001840 */
[----:B------:R-:W4:Y:S02]  /*13b00*/  LDSM.16.MT88.4 R152, [R205+0xa080] ;  /* 0x00a08000cd98783b */ /* 0x000f240000004200 */
[C---:B------:R-:W-:Y:S02]  /*13b10*/  FMUL.FTZ R71, R2.reuse, R71 ;  /* 0x0000004702477220 */ /* 0x040fe40000410000 */
[C---:B------:R-:W-:Y:S02]  /*13b20*/  FMUL.FTZ R72, R3.reuse, R72 ;  /* 0x0000004803487220 */ /* 0x040fe40000410000 */
[C---:B------:R-:W-:Y:S02]  /*13b30*/  FMUL.FTZ R73, R3.reuse, R73 ;  /* 0x0000004903497220 */ /* 0x040fe40000410000 */
[C---:B------:R-:W-:Y:S01]  /*13b40*/  FMUL.FTZ R74, R2.reuse, R74 ;  /* 0x0000004a024a7220 */ /* 0x040fe20000410000 */
[C---:B--2---:R-:W-:Y:S03]  /*13b50*/  HMMA.16816.F32 R68, R144.reuse, R156, R68 ;  /* 0x0000009c9044723c */ /* 0x044fe60000001844 */
[C---:B------:R-:W-:Y:S02]  /*13b60*/  FMUL.FTZ R75, R2.reuse, R75 ;  /* 0x0000004b024b7220 */ /* 0x040fe40000410000 */
[C---:B------:R-:W-:Y:S02]  /*13b70*/  FMUL.FTZ R76, R3.reuse, R76 ;  /* 0x0000004c034c7220 */ /* 0x040fe40000410000 */
[C---:B------:R-:W-:Y:S02]  /*13b80*/  FMUL.FTZ R77, R3.reuse, R77 ;  /* 0x0000004d034d7220 */ /* 0x040fe40000410000 */
[C---:B------:R-:W-:Y:S01]  /*13b90*/  FMUL.FTZ R78, R2.reuse, R78 ;  /* 0x0000004e024e7220 */ /* 0x040fe20000410000 */
[C---:B------:R-:W-:Y:S01]  /*13ba0*/  HMMA.16816.F32 R72, R144.reuse, R158, R72 ;  /* 0x0000009e9048723c */ /* 0x040fe20000001848 */
[----:B------:R-:W2:Y:S02]  /*13bb0*/  LDSM.16.MT88.4 R156, [R204+0xa080] ;  /* 0x00a08000cc9c783b */ /* 0x000ea40000004200 */
[C---:B------:R-:W-:Y:S02]  /*13bc0*/  FMUL.FTZ R79, R2.reuse, R79 ;  /* 0x0000004f024f7220 */ /* 0x040fe40000410000 */
        /* <DEDUP_REMOVED lines=64> */
[----:B------:R-:W-:Y:S02]  /*13fd0*/  LDSM.16.MT88.4 R156, [R211+0x9880] ;  /* 0x00988000d39c783b */ /* 0x000fe40000004200 */
[C---:B------:R-:W-:Y:S02]  /*13fe0*/  FMUL.FTZ R127, R2.reuse, R127 ;  /* 0x0000007f027f7220 */ /* 0x040fe40000410000 */
[C---:B------:R-:W-:Y:S02]  /*13ff0*/  FMUL.FTZ R128, R3.reuse, R128 ;  /* 0x0000008003807220 */ /* 0x040fe40000410000 */
[C---:B------:R-:W-:Y:S02]  /*14000*/  FMUL.FTZ R129, R3.reuse, R129 ;  /* 0x0000008103817220 */ /* 0x040fe40000410000 */
[C---:B------:R-:W-:Y:S01]  /*14010*/  FMUL.FTZ R130, R2.reuse, R130 ;  /* 0x0000008202827220 */ /* 0x040fe20000410000 */
[C---:B------:R-:W-:Y:S03]  /*14020*/  HMMA.16816.F32 R124, R144.reuse, R12, R124 ;  /* 0x0000000c907c723c */ /* 0x040fe6000000187c */
[C---:B------:R-:W-:Y:S02]  /*14030*/  FMUL.FTZ R131, R2.reuse, R131 ;  /* 0x0000008302837220 */ /* 0x040fe40000410000 */
[----:B------:R-:W-:Y:S01]  /*14040*/  FFMA.FTZ R149, R3, R225, R149 ;  /* 0x000000e103957223 */ /* 0x000fe20000010095 */
[----:B------:R-:W-:Y:S01]  /*14050*/  MOV R3, R0 ;  /* 0x0000000000037202 */ /* 0x000fe20000000f00 */
[----:B------:R-:W-:Y:S01]  /*14060*/  FFMA.FTZ R227, R2, R224, R227 ;  /* 0x000000e002e37223 */ /* 0x000fe200000100e3 */
[----:B-----5:R-:W-:Y:S01]  /*14070*/  F2FP.PACK_AB R12, R233, R232 ;  /* 0x000000e8e90c723e */ /* 0x020fe200000000ff */
[----:B------:R-:W-:Y:S01]  /*14080*/  FADD.FTZ R149, R150, R149 ;  /* 0x0000009596957221 */ /* 0x000fe20000010000 */
[----:B------:R-:W-:Y:S03]  /*14090*/  HMMA.16816.F32 R128, R144, R14, R128 ;  /* 0x0000000e9080723c */ /* 0x000fe60000001880 */
[----:B---3--:R-:W-:Y:S01]  /*140a0*/  F2FP.PACK_AB R13, R235, R234 ;  /* 0x000000eaeb0d723e */ /* 0x008fe200000000ff */
[----:B------:R-:W-:Y:S01]  /*140b0*/  FADD.FTZ R227, R228, R227 ;  /* 0x000000e3e4e37221 */ /* 0x000fe20000010000 */
[----:B------:R-:W-:Y:S01]  /*140c0*/  MOV R2, R148 ;  /* 0x0000009400027202 */ /* 0x000fe20000000f00 */
[----:B------:R-:W-:Y:S01]  /*140d0*/  FADD.FTZ R149, R151, R149 ;  /* 0x0000009597957221 */ /* 0x000fe20000010000 */
[----:B------:R-:W-:Y:S01]  /*140e0*/  F2FP.PACK_AB R14, R237, R236 ;  /* 0x000000eced0e723e */ /* 0x000fe200000000ff */
[----:B------:R-:W-:Y:S01]  /*140f0*/  FADD.FTZ R227, R229, R227 ;  /* 0x000000e3e5e37221 */ /* 0x000fe20000010000 */
[----:B------:R-:W-:Y:S03]  /*14100*/  F2FP.PACK_AB R15, R239, R238 ;  /* 0x000000eeef0f723e */ /* 0x000fe600000000ff */
[----:B------:R-:W-:Y:S02]  /*14110*/  FADD.FTZ R226, R226, R149 ;  /* 0x00000095e2e27221 */ /* 0x000fe40000010000 */
[----:B------:R-:W-:Y:S02]  /*14120*/  FADD.FTZ R231, R231, R227 ;  /* 0x000000e3e7e77221 */ /* 0x000fe40000010000 */
[C---:B-1----:R-:W-:Y:S01]  /*14130*/  HMMA.16816.F32 R144, R12.reuse, R140, R4 ;  /* 0x0000008c0c90723c */ /* 0x042fe20000001804 */
[----:B------:R-:W1:Y:S04]  /*14140*/  LDSM.16.MT88.4 R4, [R204+0x8880] ;  /* 0x00888000cc04783b */ /* 0x000e680000004200 */
[----:B------:R-:W-:Y:S02]  /*14150*/  FADD.FTZ R226, R232, R226 ;  /* 0x000000e2e8e27221 */ /* 0x000fe40000010000 */
[----:B------:R-:W-:Y:S01]  /*14160*/  FADD.FTZ R231, R234, R231 ;  /* 0x000000e7eae77221 */ /* 0x000fe20000010000 */
[C---:B------:R-:W-:Y:S01]  /*14170*/  HMMA.16816.F32 R140, R12.reuse, R142, R8 ;  /* 0x0000008e0c8c723c */ /* 0x040fe20000001808 */
[----:B------:R-:W2:Y:S03]  /*14180*/  LDSM.16.MT88.4 R8, [R205+0x9880] ;  /* 0x00988000cd08783b */ /* 0x000ea60000004200 */
[----:B------:R-:W-:Y:S02]  /*14190*/  FADD.FTZ R226, R233, R226 ;  /* 0x000000e2e9e27221 */ /* 0x000fe40000010000 */
[----:B------:R-:W-:Y:S02]  /*141a0*/  FADD.FTZ R231, R235, R231 ;  /* 0x000000e7ebe77221 */ /* 0x000fe40000010000 */
[C---:B------:R-:W-:Y:S04]  /*141b0*/  HMMA.16816.F32 R132, R12.reuse, R16, R132 ;  /* 0x000000100c84723c */ /* 0x040fe80000001884 */
[----:B------:R-:W-:Y:S02]  /*141c0*/  FADD.FTZ R226, R236, R226 ;  /* 0x000000e2ece27221 */ /* 0x000fe40000010000 */
[----:B------:R-:W-:Y:S02]  /*141d0*/  FADD.FTZ R231, R238, R231 ;  /* 0x000000e7eee77221 */ /* 0x000fe40000010000 */
[C---:B------:R-:W-:Y:S01]  /*141e0*/  HMMA.16816.F32 R136, R12.reuse, R18, R136 ;  /* 0x000000120c88723c */ /* 0x040fe20000001888 */
[----:B------:R-:W3:Y:S03]  /*141f0*/  LDSM.16.MT88.4 R16, [R205+0xb880] ;  /* 0x00b88000cd10783b */ /* 0x000ee60000004200 */
[----:B------:R-:W-:Y:S02]  /*14200*/  FADD.FTZ R225, R237, R226 ;  /* 0x000000e2ede17221 */ /* 0x000fe40000010000 */
[----:B------:R-:W-:Y:S02]  /*14210*/  FADD.FTZ R224, R239, R231 ;  /* 0x000000e7efe07221 */ /* 0x000fe40000010000 */
[C---:B----4-:R-:W-:Y:S08]  /*14220*/  HMMA.16816.F32 R20, R12.reuse, R152, R20 ;  /* 0x000000980c14723c */ /* 0x050ff00000001814 */
[C---:B------:R-:W-:Y:S08]  /*14230*/  HMMA.16816.F32 R24, R12.reuse, R154, R24 ;  /* 0x0000009a0c18723c */ /* 0x040ff00000001818 */
[C---:B-1----:R-:W-:Y:S08]  /*14240*/  HMMA.16816.F32 R28, R12.reuse, R4, R28 ;  /* 0x000000040c1c723c */ /* 0x042ff0000000181c */
[C---:B------:R-:W-:Y:S08]  /*14250*/  HMMA.16816.F32 R32, R12.reuse, R6, R32 ;  /* 0x000000060c20723c */ /* 0x040ff00000001820 */
        /* <DEDUP_REMOVED lines=24> */
[----:B------:R-:W-:-:S07]  /*143e0*/  @P0 BRA `(.L_x_663) ;  /* 0xffffe32000000947 */ /* 0x000fce000383ffff */
.L_x_662:
[----:B------:R-:W1:Y:S01]  /*143f0*/  SHFL.BFLY PT, R2, R224, 0x2, 0x1f ;  /* 0x0c401f00e0027f89 */ /* 0x000e6200000e0000 */
[----:B------:R-:W-:-:S02]  /*14400*/  MOV R4, RZ ;  /* 0x000000ff00047202 */ /* 0x000fc40000000f00 */
[----:B------:R-:W-:Y:S01]  /*14410*/  MOV R10, 0xff800000 ;  /* 0xff800000000a7802 */ /* 0x000fe20000000f00 */
[----:B------:R-:W2:Y:S01]  /*14420*/  SHFL.BFLY PT, R5, R225, 0x2, 0x1f ;  /* 0x0c401f00e1057f89 */ /* 0x000ea200000e0000 */
        /* <DEDUP_REMOVED lines=9> */
[----:B------:R-:W-:Y:S02]  /*144c0*/  MOV R3, RZ ;  /* 0x000000ff00037202 */ /* 0x000fe40000000f00 */
[----:B------:R-:W-:-:S09]  /*144d0*/  FSETP.NE.FTZ.AND P1, PT, R5, RZ, PT ;  /* 0x000000ff0500720b */ /* 0x000fd20003f35000 */
[----:B------:R-:W1:Y:S01]  /*144e0*/  @P0 MUFU.RCP R3, R2 ;  /* 0x0000000200030308 */ /* 0x000e620000001000 */
[----:B------:R-:W-:-:S03]  /*144f0*/  @P0 MOV R14, 0x3f317218 ;  /* 0x3f317218000e0802 */ /* 0x000fc60000000f00 */
[----:B------:R-:W-:-:S04]  /*14500*/  @P1 MOV R12, 0x3f317218 ;  /* 0x3f317218000c1802 */ /* 0x000fc80000000f00 */
[----:B------:R-:W2:Y:S01]  /*14510*/  @P0 MUFU.LG2 R2, R2 ;  /* 0x0000000200020308 */ /* 0x000ea20000000c00 */
[----:B------:R-:W-:-:S07]  /*14520*/  @P1 FMUL.FTZ R12, R12, c[0x0][0x2d0] ;  /* 0x0000b4000c0c1a20 */ /* 0x000fce0000410000 */
[----:B------:R-:W3:Y:S01]  /*14530*/  @P1 MUFU.LG2 R6, R5 ;  /* 0x0000000500061308 */ /* 0x000ee20000000c00 */
[C---:B-1----:R-:W-:Y:S02]  /*14540*/  FMUL.FTZ R146, R3.reuse, R146 ;  /* 0x0000009203927220 */ /* 0x042fe40000410000 */
[C---:B------:R-:W-:Y:S02]  /*14550*/  FMUL.FTZ R147, R3.reuse, R147 ;  /* 0x0000009303937220 */ /* 0x040fe40000410000 */
[C---:B------:R-:W-:Y:S02]  /*14560*/  FMUL.FTZ R142, R3.reuse, R142 ;  /* 0x0000008e038e7220 */ /* 0x040fe40000410000 */
[----:B------:R-:W-:Y:S01]  /*14570*/  FMUL.FTZ R143, R3, R143 ;  /* 0x0000008f038f7220 */ /* 0x000fe20000410000 */
[----:B------:R-:W1:Y:S01]  /*14580*/  @P1 MUFU.RCP R4, R5 ;  /* 0x0000000500041308 */ /* 0x000e620000001000 */
[----:B--2---:R-:W-:Y:S02]  /*14590*/  @P0 FMUL.FTZ R13, R2, 0.69314718246459960938 ;  /* 0x3f317218020d0820 */ /* 0x004fe40000410000 */
[----:B------:R-:W-:-:S02]  /*145a0*/  @P0 FMUL.FTZ R2, R14, c[0x0][0x2d0] ;  /* 0x0000b4000e020a20 */ /* 0x000fc40000410000 */
[C---:B------:R-:W-:Y:S02]  /*145b0*/  FMUL.FTZ R134, R3.reuse, R134 ;  /* 0x0000008603867220 */ /* 0x040fe40000410000 */
[C---:B------:R-:W-:Y:S02]  /*145c0*/  FMUL.FTZ R135, R3.reuse, R135 ;  /* 0x0000008703877220 */ /* 0x040fe40000410000 */
[----:B---3--:R-:W-:Y:S02]  /*145d0*/  @P1 FMUL.FTZ R6, R6, 0.69314718246459960938 ;  /* 0x3f31721806061820 */ /* 0x008fe40000410000 */
[C---:B------:R-:W-:Y:S02]  /*145e0*/  FMUL.FTZ R138, R3.reuse, R138 ;  /* 0x0000008a038a7220 */ /* 0x040fe40000410000 */
[C---:B------:R-:W-:Y:S02]  /*145f0*/  FMUL.FTZ R139, R3.reuse, R139 ;  /* 0x0000008b038b7220 */ /* 0x040fe40000410000 */
[----:B------:R-:W-:-:S02]  /*14600*/  FMUL.FTZ R22, R3, R22 ;  /* 0x0000001603167220 */ /* 0x000fc40000410000 */
[C---:B-1----:R-:W-:Y:S02]  /*14610*/  FMUL.FTZ R144, R4.reuse, R144 ;  /* 0x0000009004907220 */ /* 0x042fe40000410000 */
        /* <DEDUP_REMOVED lines=117> */
[----:B------:R-:W-:Y:S02]  /*14d70*/  FMUL.FTZ R3, R3, R131 ;  /* 0x0000008303037220 */ /* 0x000fe40000410000 */
[----:B------:R-:W-:-:S02]  /*14d80*/  @P1 FFMA.FTZ R10, R12, R0, R6 ;  /* 0x000000000c0a1223 */ /* 0x000fc40000010006 */
[----:B------:R-:W-:Y:S02]  /*14d90*/  @P0 FFMA.FTZ R11, R2, R148, R13 ;  /* 0x00000094020b0223 */ /* 0x000fe4000001000d */
.L_x_589:
        /* <DEDUP_REMOVED lines=56> */
[----:B------:R-:W-:Y:S01]  /*15120*/  IMAD.IADD R13, R13, 0x1, R4 ;  /* 0x000000010d0d7824 */ /* 0x000fe200078e0204 */
[----:B------:R-:W-:Y:S01]  /*15130*/  SEL R16, R16, 0xffffffc0, !P2 ;  /* 0xffffffc010107807 */ /* 0x000fe20005000000 */
[----:B------:R-:W-:Y:S01]  /*15140*/  STS [R4], R140 ;  /* 0x0000008c04007388 */ /* 0x000fe20000000800 */
[----:B------:R-:W-:-:S02]  /*15150*/  F2FP.PACK_AB R46, R47, R46 ;  /* 0x0000002e2f2e723e */ /* 0x000fc400000000ff */
[----:B------:R-:W-:Y:S01]  /*15160*/  F2FP.PACK_AB R48, R49, R48 ;  /* 0x000000303130723e */ /* 0x000fe200000000ff */
[----:B------:R-:W-:Y:S01]  /*15170*/  IMAD.IADD R18, R15, 0x1, R16 ;  /* 0x000000010f127824 */ /* 0x000fe200078e0210 */
[----:B------:R-:W-:Y:S01]  /*15180*/  STS [R4+0x400], R142 ;  /* 0x0004008e04007388 */ /* 0x000fe20000000800 */
[----:B------:R-:W-:Y:S01]  /*15190*/  IMAD.IADD R19, R16, 0x1, R4 ;  /* 0x0000000110137824 */ /* 0x000fe200078e0204 */
[----:B------:R-:W-:Y:S02]  /*151a0*/  F2FP.PACK_AB R50, R51, R50 ;  /* 0x000000323332723e */ /* 0x000fe400000000ff */
        /* <DEDUP_REMOVED lines=23> */
[----:B------:R-:W-:Y:S02]  /*15320*/  F2FP.PACK_AB R84, R85, R84 ;  /* 0x000000545554723e */ /* 0x000fe400000000ff */
        /* <DEDUP_REMOVED lines=8> */
[----:B------:R-:W-:Y:S01]  /*153b0*/  STS [R20+0x80], R28 ;  /* 0x0000801c14007388 */ /* 0x000fe20000000800 */
[----:B------:R-:W-:Y:S02]  /*153c0*/  F2FP.PACK_AB R98, R99, R98 ;  /* 0x000000626362723e */ /* 0x000fe400000000ff */
        /* <DEDUP_REMOVED lines=23> */
[----:B------:R-:W-:Y:S02]  /*15540*/  ISETP.NE.U32.AND P0, PT, RZ, c[0x0][0x500], PT ;  /* 0x00014000ff007a0c */ /* 0x000fe40003f05070 */
[----:B------:R-:W-:Y:S01]  /*15550*/  ISETP.NE.U32.AND P1, PT, RZ, c[0x0][0x508], PT ;  /* 0x00014200ff007a0c */ /* 0x000fe20003f25070 */
[----:B------:R-:W-:Y:S01]  /*15560*/  STS [R17+0x4480], R46 ;  /* 0x0044802e11007388 */ /* 0x000fe20000000800 */
[----:B------:R-:W-:-:S02]  /*15570*/  ISETP.NE.AND.EX P0, PT, RZ, c[0x0][0x504], PT, P0 ;  /* 0x00014100ff007a0c */ /* 0x000fc40003f05300 */
        /* <DEDUP_REMOVED lines=39> */
[----:B------:R1:W-:Y:S04]  /*157f0*/  STS [R19+0xc400], R122 ;  /* 0x00c4007a13007388 */ /* 0x0003e80000000800 */
[----:B------:R-:W-:Y:S04]  /*15800*/  STS [R20+0xc080], R124 ;  /* 0x00c0807c14007388 */ /* 0x000fe80000000800 */
[----:B------:R-:W-:Y:S04]  /*15810*/  STS [R20+0xc480], R126 ;  /* 0x00c4807e14007388 */ /* 0x000fe80000000800 */
[----:B------:R-:W-:Y:S04]  /*15820*/  STS [R16+0xc000], R128 ;  /* 0x00c0008010007388 */ /* 0x000fe80000000800 */
[----:B------:R2:W-:Y:S01]  /*15830*/  STS [R16+0xc400], R3 ;  /* 0x00c4000310007388 */ /* 0x0005e20000000800 */
[----:B-1----:R-:W-:-:S03]  /*15840*/  IMAD.WIDE R18, R216, R5, c[0x0][0x500] ;  /* 0x00014000d8127625 */ /* 0x002fc600078e0205 */
[----:B------:R-:W-:Y:S06]  /*15850*/  BAR.SYNC.DEFER_BLOCKING 0x1, 0x100 ;  /* 0x0044000000007b1d */ /* 0x000fec0000010000 */
[----:B--2---:R-:W2:Y:S01]  /*15860*/  @P0 LDG.E R3, [R18.64] ;  /* 0x0000000812030981 */ /* 0x004ea2000c1e1900 */
[----:B------:R-:W-:Y:S02]  /*15870*/  IMAD.MOV.U32 R4, RZ, RZ, c[0x0][0x388] ;  /* 0x0000e200ff047624 */ /* 0x000fe400078e00ff */
[----:B------:R-:W-:-:S05]  /*15880*/  @P1 IMAD.WIDE R16, R216, R5, c[0x0][0x508] ;  /* 0x00014200d8101625 */ /* 0x000fca00078e0205 */
[----:B------:R1:W5:Y:S02]  /*15890*/  @P1 LDG.E R4, [R16.64] ;  /* 0x0000000810041981 */ /* 0x000364000c1e1900 */
[----:B-1----:R-:W-:Y:S02]  /*158a0*/  CS2R R16, SRZ ;  /* 0x0000000000107805 */ /* 0x002fe4000001ff00 */
[--C-:B--2---:R-:W-:Y:S01]  /*158b0*/  @P0 SHF.R.S32.HI R17, RZ, 0x1f, R3.reuse ;  /* 0x0000001fff110819 */ /* 0x104fe20000011403 */
[----:B------:R-:W-:Y:S01]  /*158c0*/  @P0 IMAD.MOV.U32 R16, RZ, RZ, R3 ;  /* 0x000000ffff100224 */ /* 0x000fe200078e0003 */
[----:B------:R-:W-:Y:S05]  /*158d0*/  @P1 BRA `(.L_x_665) ;  /* 0x0000004000001947 */ /* 0x000fea0003800000 */
[----:B------:R-:W-:Y:S05]  /*158e0*/  @!P0 BRA `(.L_x_665) ;  /* 0x0000003000008947 */ /* 0x000fea0003800000 */
[----:B-----5:R1:W2:Y:S04]  /*158f0*/  LDG.E R4, [R18.64] ;  /* 0x0000000812047981 */ /* 0x0202a8000c1e1900 */
[----:B-1----:R-:W2:Y:S02]  /*15900*/  LDG.E R18, [R18.64+0x4] ;  /* 0x0000040812127981 */ /* 0x002ea4000c1e1900 */
[----:B--2---:R-:W-:-:S02]  /*15910*/  IADD3 R4, -R4, R18, RZ ;  /* 0x0000001204047210 */ /* 0x004fc40007ffe1ff */
.L_x_665:
[----:B------:R-:W-:Y:S01]  /*15920*/  LOP3.LUT R9, R12, 0xffffffe0, RZ, 0xc0, !PT ;  /* 0xffffffe00c097812 */ /* 0x000fe200078ec0ff */
[----:B------:R-:W1:Y:S01]  /*15930*/  S2R R75, SR_CTAID.X ;  /* 0x00000000004b7919 */ /* 0x000e620000002500 */
[----:B------:R-:W-:Y:S01]  /*15940*/  SHF.R.S32.HI R5, RZ, 0x1f, R14 ;  /* 0x0000001fff057819 */ /* 0x000fe2000001140e */
[----:B------:R-:W-:Y:S01]  /*15950*/  IMAD.MOV.U32 R12, RZ, RZ, c[0x0][0x4e8] ;  /* 0x00013a00ff0c7624 */ /* 0x000fe200078e00ff */
[----:B------:R-:W-:Y:S01]  /*15960*/  LEA.HI R3, R8, R8, RZ, 0x1 ;  /* 0x0000000808037211 */ /* 0x000fe200078f08ff */
[----:B------:R-:W-:Y:S01]  /*15970*/  IMAD.IADD R9, R2, 0x1, -R9 ;  /* 0x0000000102097824 */ /* 0x000fe200078e0a09 */
[----:B------:R-:W-:Y:S01]  /*15980*/  LEA.HI R5, R5, R14, RZ, 0x3 ;  /* 0x0000000e05057211 */ /* 0x000fe200078f18ff */
[----:B------:R-:W-:Y:S01]  /*15990*/  IMAD.MOV.U32 R19, RZ, RZ, R17 ;  /* 0x000000ffff137224 */ /* 0x000fe200078e0011 */
[----:B------:R-:W-:Y:S01]  /*159a0*/  LOP3.LUT R3, R3, 0x1ffffffe, RZ, 0xc0, !PT ;  /* 0x1ffffffe03037812 */ /* 0x000fe200078ec0ff */
[----:B------:R-:W-:Y:S01]  /*159b0*/  BSSY B0, `(.L_x_666) ;  /* 0x000008b000007945 */ /* 0x000fe20003800000 */
[----:B------:R-:W-:-:S02]  /*159c0*/  SHF.R.S32.HI R7, RZ, 0x1f, R9 ;  /* 0x0000001fff077819 */ /* 0x000fc40000011409 */
[----:B------:R-:W-:Y:S02]  /*159d0*/  LOP3.LUT R5, R5, 0xffffff8, RZ, 0xc0, !PT ;  /* 0x0ffffff805057812 */ /* 0x000fe400078ec0ff */
[----:B------:R-:W-:Y:S02]  /*159e0*/  LEA.HI R7, R7, R9, RZ, 0x2 ;  /* 0x0000000907077211 */ /* 0x000fe400078f10ff */
[----:B------:R-:W-:Y:S01]  /*159f0*/  IADD3 R5, -R5, R14, RZ ;  /* 0x0000000e05057210 */ /* 0x000fe20007ffe1ff */
[----:B------:R-:W-:Y:S01]  /*15a00*/  IMAD.WIDE.U32 R14, R16, c[0x0][0x3a0], RZ ;  /* 0x0000e800100e7a25 */ /* 0x000fe200078e00ff */
[----:B------:R-:W-:Y:S02]  /*15a10*/  SHF.R.S32.HI R7, RZ, 0x2, R7 ;  /* 0x00000002ff077819 */ /* 0x000fe40000011407 */
[----:B------:R-:W-:Y:S01]  /*15a20*/  LOP3.LUT P2, RZ, R9, 0x3, RZ, 0xc0, !PT ;  /* 0x0000000309ff7812 */ /* 0x000fe2000784c0ff */
[----:B------:R-:W-:Y:S01]  /*15a30*/  IMAD.IADD R9, R8, 0x1, -R3 ;  /* 0x0000000108097824 */ /* 0x000fe200078e0a03 */
[----:B------:R-:W-:Y:S01]  /*15a40*/  ISETP.NE.AND P1, PT, R12, 0x1, PT ;  /* 0x000000010c00780c */ /* 0x000fe20003f25270 */
[----:B------:R-:W-:Y:S01]  /*15a50*/  IMAD R5, R5, 0x10, R7 ;  /* 0x0000001005057824 */ /* 0x000fe200078e0207 */
[----:B------:R-:W-:Y:S01]  /*15a60*/  MOV R18, R16 ;  /* 0x0000001000127202 */ /* 0x000fe20000000f00 */
[----:B------:R-:W-:Y:S01]  /*15a70*/  IMAD R12, R0, c[0x0][0x490], RZ ;  /* 0x00012400000c7a24 */ /* 0x000fe200078e02ff */
[CC--:B------:R-:W-:Y:S01]  /*15a80*/  LEA.HI R3, R6.reuse, R2.reuse, RZ, 0x3 ;  /* 0x0000000206037211 */ /* 0x0c0fe200078f18ff */
[----:B------:R-:W-:Y:S01]  /*15a90*/  IMAD R9, R9, 0x8, R5 ;  /* 0x0000000809097824 */ /* 0x000fe200078e0205 */
[----:B------:R-:W-:Y:S01]  /*15aa0*/  LEA.HI R6, R6, R2, RZ, 0x6 ;  /* 0x0000000206067211 */ /* 0x000fe200078f30ff */
[----:B------:R-:W-:Y:S01]  /*15ab0*/  IMAD R7, R17, c[0x0][0x3a0], RZ ;  /* 0x0000e80011077a24 */ /* 0x000fe200078e02ff */
[----:B------:R-:W-:Y:S01]  /*15ac0*/  LOP3.LUT R8, R3, 0xfffffff8, RZ, 0xc0, !PT ;  /* 0xfffffff803087812 */ /* 0x000fe200078ec0ff */
[----:B------:R-:W-:Y:S01]  /*15ad0*/  IMAD.WIDE.U32 R18, R215, c[0x0][0x490], R18 ;  /* 0x00012400d7127a25 */ /* 0x000fe200078e0012 */
[----:B-1----:R-:W-:-:S02]  /*15ae0*/  LEA R9, R75, R9, 0x7 ;  /* 0x000000094b097211 */ /* 0x002fc400078e38ff */
[----:B------:R-:W-:Y:S01]  /*15af0*/  SHF.R.S32.HI R3, RZ, 0x3, R3 ;  /* 0x00000003ff037819 */ /* 0x000fe20000011403 */
[----:B------:R-:W-:Y:S01]  /*15b00*/  IMAD R12, R215, c[0x0][0x494], R12 ;  /* 0x00012500d70c7a24 */ /* 0x000fe200078e020c */
[----:B------:R-:W-:Y:S01]  /*15b10*/  SHF.L.U32 R6, R6, 0x3, RZ ;  /* 0x0000000306067819 */ /* 0x000fe200000006ff */
[----:B------:R-:W-:Y:S02]  /*15b20*/  IMAD R7, R16, c[0x0][0x3a4], R7 ;  /* 0x0000e90010077a24 */ /* 0x000fe400078e0207 */
[----:B------:R-:W-:Y:S02]  /*15b30*/  IMAD.IADD R19, R19, 0x1, R12 ;  /* 0x0000000113137824 */ /* 0x000fe400078e020c */
[----:B------:R-:W-:Y:S01]  /*15b40*/  @P1 IMAD.HI.U32 R12, R9, c[0x0][0x4ec], RZ ;  /* 0x00013b00090c1a27 */ /* 0x000fe200078e00ff */
[----:B------:R-:W-:Y:S02]  /*15b50*/  IADD3 R15, R15, R7, RZ ;  /* 0x000000070f0f7210 */ /* 0x000fe40007ffe0ff */
[----:B------:R-:W-:Y:S01]  /*15b60*/  SHF.R.S32.HI R7, RZ, 0x1f, R216 ;  /* 0x0000001fff077819 */ /* 0x000fe200000114d8 */
[----:B------:R-:W-:Y:S01]  /*15b70*/  IMAD.IADD R2, R2, 0x1, -R8 ;  /* 0x0000000102027824 */ /* 0x000fe200078e0a08 */
[----:B------:R-:W-:Y:S01]  /*15b80*/  SEL R216, R216, RZ, !P0 ;  /* 0x000000ffd8d87207 */ /* 0x000fe20004000000 */
[----:B------:R-:W-:Y:S01]  /*15b90*/  IMAD.MOV.U32 R8, RZ, RZ, R9 ;  /* 0x000000ffff087224 */ /* 0x000fe200078e0009 */
[----:B------:R-:W-:Y:S01]  /*15ba0*/  @P1 SHF.R.U32.HI R8, RZ, c[0x0][0x4f0], R12 ;  /* 0x00013c00ff081a19 */ /* 0x000fe2000001160c */
[----:B------:R-:W-:Y:S01]  /*15bb0*/  IMAD R16, R0, c[0x0][0x3e8], RZ ;  /* 0x0000fa0000107a24 */ /* 0x000fe200078e02ff */
[----:B------:R-:W-:Y:S01]  /*15bc0*/  SEL R7, R7, RZ, !P0 ;  /* 0x000000ff07077207 */ /* 0x000fe20004000000 */
[----:B------:R-:W-:Y:S01]  /*15bd0*/  IMAD.WIDE.U32 R14, R215, c[0x0][0x3e8], R14 ;  /* 0x0000fa00d70e7a25 */ /* 0x000fe200078e000e */
[----:B------:R-:W-:-:S03]  /*15be0*/  LEA R0, R2, R3, 0x5 ;  /* 0x0000000302007211 */ /* 0x000fc600078e28ff */
[----:B------:R-:W-:Y:S02]  /*15bf0*/  IMAD.MOV R12, RZ, RZ, -R8 ;  /* 0x000000ffff0c7224 */ /* 0x000fe400078e0a08 */
[----:B------:R-:W-:Y:S02]  /*15c00*/  IMAD R16, R215, c[0x0][0x3ec], R16 ;  /* 0x0000fb00d7107a24 */ /* 0x000fe400078e0210 */
[----:B------:R-:W-:-:S03]  /*15c10*/  IMAD.WIDE.U32 R18, R216, c[0x0][0x498], R18 ;  /* 0x00012600d8127a25 */ /* 0x000fc600078e0012 */
[----:B------:R-:W-:Y:S01]  /*15c20*/  IADD3 R15, R15, R16, RZ ;  /* 0x000000100f0f7210 */ /* 0x000fe20007ffe0ff */
[----:B------:R-:W-:Y:S01]  /*15c30*/  IMAD R12, R12, c[0x0][0x4e8], R9 ;  /* 0x00013a000c0c7a24 */ /* 0x000fe200078e0209 */
[----:B------:R-:W-:Y:S01]  /*15c40*/  IADD3 R20, P0, R8, R18, RZ ;  /* 0x0000001208147210 */ /* 0x000fe20007f1e0ff */
[----:B------:R-:W-:Y:S01]  /*15c50*/  IMAD R13, R7, c[0x0][0x498], RZ ;  /* 0x00012600070d7a24 */ /* 0x000fe200078e02ff */
[----:B------:R-:W-:Y:S01]  /*15c60*/  SHF.R.S32.HI R16, RZ, 0x1f, R8 ;  /* 0x0000001fff107819 */ /* 0x000fe20000011408 */
[----:B------:R-:W-:Y:S01]  /*15c70*/  IMAD R9, R75, 0x80, R0 ;  /* 0x000000804b097824 */ /* 0x000fe200078e0200 */
[----:B------:R-:W-:Y:S01]  /*15c80*/  SHF.R.S32.HI R18, RZ, 0x1f, R12 ;  /* 0x0000001fff127819 */ /* 0x000fe2000001140c */
[----:B------:R-:W-:Y:S02]  /*15c90*/  IMAD R13, R216, c[0x0][0x49c], R13 ;  /* 0x00012700d80d7a24 */ /* 0x000fe400078e020d */
[----:B------:R-:W-:Y:S02]  /*15ca0*/  IMAD.SHL.U32 R0, R3, 0x40, RZ ;  /* 0x0000004003007824 */ /* 0x000fe400078e00ff */
[----:B------:R-:W-:Y:S01]  /*15cb0*/  IMAD R18, R18, c[0x0][0x488], RZ ;  /* 0x0001220012127a24 */ /* 0x000fe200078e02ff */
[----:B------:R-:W-:Y:S01]  /*15cc0*/  IADD3.X R21, R16, R19, R13, P0, !PT ;  /* 0x0000001310157210 */ /* 0x000fe200007fe40d */
[----:B------:R-:W-:Y:S01]  /*15cd0*/  @P1 IMAD.HI.U32 R17, R9, c[0x0][0x4ec], RZ ;  /* 0x00013b0009111a27 */ /* 0x000fe200078e00ff */
[----:B------:R-:W-:-:S03]  /*15ce0*/  LOP3.LUT R13, R0, 0x1c0, RZ, 0xc0, !PT ;  /* 0x000001c0000d7812 */ /* 0x000fc600078ec0ff */
[----:B------:R-:W-:-:S04]  /*15cf0*/  IMAD.WIDE.U32 R20, R12, c[0x0][0x488], R20 ;  /* 0x000122000c147a25 */ /* 0x000fc800078e0014 */
[----:B------:R-:W-:Y:S01]  /*15d00*/  IMAD R18, R12, c[0x0][0x48c], R18 ;  /* 0x000123000c127a24 */ /* 0x000fe200078e0212 */
[----:B------:R-:W-:Y:S01]  /*15d10*/  LEA R12, P0, R20, c[0x0][0x450], 0x2 ;  /* 0x00011400140c7a11 */ /* 0x000fe200078010ff */
[----:B------:R-:W-:Y:S01]  /*15d20*/  IMAD.SHL.U32 R0, R2, 0x8, RZ ;  /* 0x0000000802007824 */ /* 0x000fe200078e00ff */
[----:B------:R-:W-:Y:S01]  /*15d30*/  SHF.R.U32.HI R2, RZ, 0x3, R13 ;  /* 0x00000003ff027819 */ /* 0x000fe2000001160d */
[----:B------:R-:W-:Y:S01]  /*15d40*/  IMAD.MOV.U32 R8, RZ, RZ, R9 ;  /* 0x000000ffff087224 */ /* 0x000fe200078e0009 */
[----:B------:R-:W-:Y:S01]  /*15d50*/  IADD3 R18, R21, R18, RZ ;  /* 0x0000001215127210 */ /* 0x000fe20007ffe0ff */
[----:B------:R-:W-:Y:S01]  /*15d60*/  SHFL.IDX PT, R22, R12, 0x1, 0x1c1f ;  /* 0x003c1f000c167f89 */ /* 0x000fe200000e0000 */
[----:B------:R-:W-:Y:S01]  /*15d70*/  @P1 SHF.R.U32.HI R8, RZ, c[0x0][0x4f0], R17 ;  /* 0x00013c00ff081a19 */ /* 0x000fe20000011611 */
[----:B------:R-:W-:Y:S01]  /*15d80*/  IMAD R7, R7, c[0x0][0x3f0], RZ ;  /* 0x0000fc0007077a24 */ /* 0x000fe200078e02ff */
[----:B------:R-:W-:Y:S01]  /*15d90*/  LEA.HI.X R18, R20, c[0x0][0x454], R18, 0x2, P0 ;  /* 0x0001150014127a11 */ /* 0x000fe200000f1412 */
[----:B------:R-:W-:Y:S01]  /*15da0*/  IMAD R5, R75, 0x80, R5 ;  /* 0x000000804b057824 */ /* 0x000fe200078e0205 */
[----:B------:R-:W-:Y:S01]  /*15db0*/  LOP3.LUT R13, R13, 0x38, R0, 0xf8, !PT ;  /* 0x000000380d0d7812 */ /* 0x000fe200078ef800 */
[----:B------:R-:W-:Y:S01]  /*15dc0*/  SHFL.IDX PT, R20, R12, RZ, 0x1c1f ;  /* 0x001c1fff0c147589 */ /* 0x000fe200000e0000 */
[C---:B------:R-:W-:Y:S01]  /*15dd0*/  IMAD R7, R216.reuse, c[0x0][0x3f4], R7 ;  /* 0x0000fd00d8077a24 */ /* 0x040fe200078e0207 */
[----:B------:R-:W-:Y:S01]  /*15de0*/  SHF.R.S32.HI R16, RZ, 0x1f, R8 ;  /* 0x0000001fff107819 */ /* 0x000fe20000011408 */
[----:B------:R-:W-:Y:S01]  /*15df0*/  IMAD.WIDE.U32 R14, R216, c[0x0][0x3f0], R14 ;  /* 0x0000fc00d80e7a25 */ /* 0x000fe200078e000e */
[----:B------:R-:W-:Y:S01]  /*15e00*/  LOP3.LUT R13, R13, R2, RZ, 0x3c, !PT ;  /* 0x000000020d0d7212 */ /* 0x000fe200078e3cff */
[----:B------:R-:W1:Y:S01]  /*15e10*/  SHFL.IDX PT, R21, R18, RZ, 0x1c1f ;  /* 0x001c1fff12157589 */ /* 0x000e6200000e0000 */
[----:B------:R-:W-:Y:S01]  /*15e20*/  LEA R75, R75, R3, 0x7 ;  /* 0x000000034b4b7211 */ /* 0x000fe200078e38ff */
[----:B------:R-:W-:Y:S01]  /*15e30*/  IMAD.MOV R2, RZ, RZ, -R8 ;  /* 0x000000ffff027224 */ /* 0x000fe200078e0a08 */
[----:B------:R-:W-:Y:S01]  /*15e40*/  IADD3 R15, R15, R7, RZ ;  /* 0x000000070f0f7210 */ /* 0x000fe20007ffe0ff */
[----:B------:R2:W3:Y:S01]  /*15e50*/  SHFL.IDX PT, R23, R18, 0x1, 0x1c1f ;  /* 0x003c1f0012177f89 */ /* 0x0004e200000e0000 */
[----:B------:R-:W-:Y:S01]  /*15e60*/  IMAD R16, R16, c[0x0][0x3e0], RZ ;  /* 0x0000f80010107a24 */ /* 0x000fe200078e02ff */
[----:B------:R-:W-:-:S03]  /*15e70*/  LOP3.LUT R6, R13, 0x7ffffe00, R6, 0xf8, !PT ;  /* 0x7ffffe000d067812 */ /* 0x000fc600078ef806 */
[----:B------:R-:W-:Y:S02]  /*15e80*/  IMAD R16, R8, c[0x0][0x3e4], R16 ;  /* 0x0000f90008107a24 */ /* 0x000fe400078e0210 */
[----:B--2---:R-:W-:Y:S02]  /*15e90*/  IMAD R18, R2, c[0x0][0x4e8], R9 ;  /* 0x00013a0002127a24 */ /* 0x004fe400078e0209 */
[----:B-----5:R-:W-:Y:S01]  /*15ea0*/  IMAD R2, R4, c[0x0][0x4e8], RZ ;  /* 0x00013a0004027a24 */ /* 0x020fe200078e02ff */
[----:B------:R-:W-:Y:S01]  /*15eb0*/  IADD3 R4, R5, 0x8, RZ ;  /* 0x0000000805047810 */ /* 0x000fe20007ffe0ff */
[----:B------:R-:W-:-:S03]  /*15ec0*/  IMAD.WIDE.U32 R8, R8, c[0x0][0x3e0], R14 ;  /* 0x0000f80008087a25 */ /* 0x000fc600078e000e */
[-C--:B------:R-:W-:Y:S01]  /*15ed0*/  ISETP.GE.OR P1, PT, R5, R2.reuse, P2 ;  /* 0x000000020500720c */ /* 0x080fe20001726670 */
[----:B------:R-:W-:Y:S01]  /*15ee0*/  IMAD.IADD R9, R9, 0x1, R16 ;  /* 0x0000000109097824 */ /* 0x000fe200078e0210 */
[----:B------:R-:W-:Y:S02]  /*15ef0*/  ISETP.GE.OR P0, PT, R4, R2, P2 ;  /* 0x000000020400720c */ /* 0x000fe40001706670 */
[----:B------:R-:W-:Y:S02]  /*15f00*/  SHF.R.S32.HI R5, RZ, 0x1f, R18 ;  /* 0x0000001fff057819 */ /* 0x000fe40000011412 */
[----:B------:R-:W-:-:S03]  /*15f10*/  SHF.L.U32 R16, R6, 0x1, RZ ;  /* 0x0000000106107819 */ /* 0x000fc600000006ff */
[----:B------:R-:W-:-:S04]  /*15f20*/  IMAD R5, R5, c[0x0][0x3d8], RZ ;  /* 0x0000f60005057a24 */ /* 0x000fc800078e02ff */
[C---:B------:R-:W-:Y:S01]  /*15f30*/  IMAD R17, R18.reuse, c[0x0][0x3dc], R5 ;  /* 0x0000f70012117a24 */ /* 0x040fe200078e0205 */
[----:B-1----:R1:W-:Y:S01]  /*15f40*/  @!P1 ST.E [R20.64], R10 ;  /* 0x0000000a14009985 */ /* 0x0023e2000c101908 */
[----:B------:R-:W-:-:S03]  /*15f50*/  IMAD.WIDE.U32 R18, R18, c[0x0][0x3d8], R8 ;  /* 0x0000f60012127a25 */ /* 0x000fc600078e0008 */
[----:B---3--:R1:W-:Y:S01]  /*15f60*/  @!P0 ST.E [R22.64], R11 ;  /* 0x0000000b16008985 */ /* 0x0083e2000c101908 */
[----:B------:R-:W-:Y:S01]  /*15f70*/  IMAD.IADD R17, R19, 0x1, R17 ;  /* 0x0000000113117824 */ /* 0x000fe200078e0211 */
[C---:B------:R-:W-:Y:S02]  /*15f80*/  LEA R74, P0, R18.reuse, c[0x0][0x380], 0x1 ;  /* 0x0000e000124a7a11 */ /* 0x040fe400078008ff */
        /* <DEDUP_REMOVED lines=26> */
[----:B-1----:R-:W1:Y:S01]  /*16130*/  LDS.128 R16, [R16+0xc080] ;  /* 0x00c0800010107984 */ /* 0x002e620000000c00 */
[----:B------:R-:W-:-:S07]  /*16140*/  ISETP.GE.AND P3, PT, R0, c[0x0][0x3c8], PT ;  /* 0x0000f20000007a0c */ /* 0x000fce0003f66270 */
[----:B------:R-:W-:Y:S02]  /*16150*/  @!P2 SHF.R.S32.HI R71, RZ, 0x1f, R72 ;  /* 0x0000001fff47a819 */ /* 0x000fe40000011448 */
[----:B------:R-:W-:Y:S02]  /*16160*/  @!P1 SHF.R.S32.HI R69, RZ, 0x1f, R70 ;  /* 0x0000001fff459819 */ /* 0x000fe40000011446 */
[----:B------:R-:W-:Y:S02]  /*16170*/  @!P0 SHF.R.S32.HI R3, RZ, 0x1f, R68 ;  /* 0x0000001fff038819 */ /* 0x000fe40000011444 */
[----:B------:R-:W-:Y:S01]  /*16180*/  @!P2 LEA.HI R71, R71, R72, RZ, 0x3 ;  /* 0x000000484747a211 */ /* 0x000fe200078f18ff */
[----:B------:R-:W-:Y:S01]  /*16190*/  @!P3 IMAD.WIDE R78, R0, 0x2, R76 ;  /* 0x00000002004eb825 */ /* 0x000fe200078e024c */
[----:B------:R-:W-:Y:S02]  /*161a0*/  @!P1 LEA.HI R69, R69, R70, RZ, 0x3 ;  /* 0x0000004645459211 */ /* 0x000fe400078f18ff */
[----:B------:R-:W-:-:S02]  /*161b0*/  @!P0 LEA.HI R3, R3, R68, RZ, 0x3 ;  /* 0x0000004403038211 */ /* 0x000fc400078f18ff */
[----:B------:R-:W-:Y:S02]  /*161c0*/  @!P2 LOP3.LUT R71, R71, 0xfffffff8, RZ, 0xc0, !PT ;  /* 0xfffffff84747a812 */ /* 0x000fe400078ec0ff */
[----:B------:R-:W-:Y:S02]  /*161d0*/  @!P1 LOP3.LUT R69, R69, 0xfffffff8, RZ, 0xc0, !PT ;  /* 0xfffffff845459812 */ /* 0x000fe400078ec0ff */
[----:B------:R-:W-:Y:S01]  /*161e0*/  @!P0 LOP3.LUT R3, R3, 0xfffffff8, RZ, 0xc0, !PT ;  /* 0xfffffff803038812 */ /* 0x000fe200078ec0ff */
[--C-:B------:R-:W-:Y:S01]  /*161f0*/  @!P2 IMAD.WIDE R70, R71, 0x2, R76.reuse ;  /* 0x000000024746a825 */ /* 0x100fe200078e024c */
[----:B--2---:R2:W-:Y:S03]  /*16200*/  @!P3 ST.E.128 [R78.64], R64 ;  /* 0x000000404e00b985 */ /* 0x0045e6000c101d08 */
[--C-:B------:R-:W-:Y:S01]  /*16210*/  @!P1 IMAD.WIDE R68, R69, 0x2, R76.reuse ;  /* 0x0000000245449825 */ /* 0x100fe200078e024c */
[----:B---3--:R2:W-:Y:S03]  /*16220*/  @!P2 ST.E.128 [R70.64], R48 ;  /* 0x000000304600a985 */ /* 0x0085e6000c101d08 */
[----:B------:R-:W-:Y:S01]  /*16230*/  @!P0 IMAD.WIDE R76, R3, 0x2, R76 ;  /* 0x00000002034c8825 */ /* 0x000fe200078e024c */
[----:B----4-:R2:W-:Y:S04]  /*16240*/  @!P1 ST.E.128 [R68.64], R32 ;  /* 0x0000002044009985 */ /* 0x0105e8000c101d08 */
[----:B-1----:R2:W-:Y:S02]  /*16250*/  @!P0 ST.E.128 [R76.64], R16 ;  /* 0x000000104c008985 */ /* 0x0025e4000c101d08 */
.L_x_667:
[----:B--234-:R-:W-:Y:S05]  /*16260*/  BSYNC B0 ;  /* 0x0000000000007941 */ /* 0x01cfea0003800000 */
.L_x_666:
[----:B------:R-:W-:Y:S01]  /*16270*/  IADD3 R3, R75, 0x20, RZ ;  /* 0x000000204b037810 */ /* 0x000fe20007ffe0ff */
[----:B------:R2:W3:Y:S01]  /*16280*/  SHFL.IDX PT, R35, R73, 0x1, 0x181f ;  /* 0x00381f0049237f89 */ /* 0x0004e200000e0000 */
[----:B------:R-:W-:Y:S02]  /*16290*/  BSSY B0, `(.L_x_668) ;  /* 0x000001c000007945 */ /* 0x000fe40003800000 */
[----:B------:R-:W-:Y:S01]  /*162a0*/  ISETP.GE.AND P0, PT, R3, R2, PT ;  /* 0x000000020300720c */ /* 0x000fe20003f06270 */
[----:B------:R2:W4:-:S12]  /*162b0*/  SHFL.IDX PT, R34, R74, 0x1, 0x181f ;  /* 0x00381f004a227f89 */ /* 0x00051800000e0000 */
[----:B------:R-:W-:Y:S05]  /*162c0*/  @P0 BRA `(.L_x_669) ;  /* 0x0000018000000947 */ /* 0x000fea0003800000 */
[C---:B------:R-:W-:Y:S02]  /*162d0*/  IADD3 R32, R0.reuse, 0x40, RZ ;  /* 0x0000004000207810 */ /* 0x040fe40007ffe0ff */
[C---:B------:R-:W-:Y:S02]  /*162e0*/  IADD3 R18, R0.reuse, 0x80, RZ ;  /* 0x0000008000127810 */ /* 0x040fe40007ffe0ff */
[----:B-1----:R-:W-:Y:S02]  /*162f0*/  IADD3 R16, R0, 0xc0, RZ ;  /* 0x000000c000107810 */ /* 0x002fe40007ffe0ff */
        /* <DEDUP_REMOVED lines=21> */
.L_x_669:
[----:B------:R-:W-:Y:S05]  /*16450*/  BSYNC B0 ;  /* 0x0000000000007941 */ /* 0x000fea0003800000 */
.L_x_668:
        /* <DEDUP_REMOVED lines=30> */
.L_x_671:
[----:B------:R-:W-:Y:S05]  /*16640*/  BSYNC B0 ;  /* 0x0000000000007941 */ /* 0x000fea0003800000 */
.L_x_670:
        /* <DEDUP_REMOVED lines=17> */
[----:B------:R-:W-:Y:S02]  /*16760*/  @!P2 ST.E.128 [R12.64], R52 ;  /* 0x000000340c00a985 */ /* 0x000fe4000c101d08 */
[----:B------:R-:W-:-:S04]  /*16770*/  @!P1 IMAD.WIDE R8, R8, 0x2, R10 ;  /* 0x0000000208089825 */ /* 0x000fc800078e020a */
[----:B------:R-:W-:Y:S01]  /*16780*/  @!P0 IMAD.WIDE R2, R2, 0x2, R10 ;  /* 0x0000000202028825 */ /* 0x000fe200078e020a */
[----:B------:R-:W-:Y:S04]  /*16790*/  @!P1 ST.E.128 [R8.64], R36 ;  /* 0x0000002408009985 */ /* 0x000fe8000c101d08 */
[----:B------:R1:W-:Y:S02]  /*167a0*/  @!P0 ST.E.128 [R2.64], R20 ;  /* 0x0000001402008985 */ /* 0x0003e4000c101d08 */
[----:B-1----:R-:W-:-:S04]  /*167b0*/  IADD3 R2, R0, 0xc0, RZ ;  /* 0x000000c000027810 */ /* 0x002fc80007ffe0ff */
        /* <DEDUP_REMOVED lines=8> */
.L_x_664:
        /* <DEDUP_REMOVED lines=15> */
[----:B-----5:R1:W2:Y:S04]  /*16930*/  LDG.E R3, [R4.64] ;  /* 0x0000000804037981 */ /* 0x0202a8000c1e1900 */
[----:B-1----:R-:W2:Y:S02]  /*16940*/  LDG.E R4, [R4.64+0x4] ;  /* 0x0000040804047981 */ /* 0x002ea4000c1e1900 */
[----:B--2---:R-:W-:-:S02]  /*16950*/  IADD3 R3, -R3, R4, RZ ;  /* 0x0000000403037210 */ /* 0x004fc40007ffe1ff */
.L_x_672:
        /* <DEDUP_REMOVED lines=19> */
[----:B------:R-:W-:-:S05]  /*16a90*/  IMAD R4, R215, c[0x0][0x494], R4 ;  /* 0x00012500d7047a24 */ /* 0x000fca00078e0204 */
[----:B------:R-:W-:Y:S01]  /*16aa0*/  IADD3 R13, R4, R13, RZ ;  /* 0x0000000d040d7210 */ /* 0x000fe20007ffe0ff */
[----:B------:R-:W-:-:S04]  /*16ab0*/  @P0 IMAD.HI.U32 R6, R8, c[0x0][0x4ec], RZ ;  /* 0x00013b0008060a27 */ /* 0x000fc800078e00ff */
[----:B------:R-:W-:Y:S01]  /*16ac0*/  IMAD.WIDE.U32 R12, R216, c[0x0][0x498], R12 ;  /* 0x00012600d80c7a25 */ /* 0x000fe200078e000c */
[----:B------:R-:W-:-:S03]  /*16ad0*/  @P0 SHF.R.U32.HI R7, RZ, c[0x0][0x4f0], R6 ;  /* 0x00013c00ff070a19 */ /* 0x000fc60000011606 */
[----:B------:R-:W-:Y:S01]  /*16ae0*/  IMAD R6, R5, c[0x0][0x498], RZ ;  /* 0x0001260005067a24 */ /* 0x000fe200078e02ff */
[----:B------:R-:W-:Y:S01]  /*16af0*/  IADD3 R12, P0, R7, R12, RZ ;  /* 0x0000000c070c7210 */ /* 0x000fe20007f1e0ff */
[--C-:B------:R-:W-:Y:S02]  /*16b00*/  IMAD.MOV R4, RZ, RZ, -R7.reuse ;  /* 0x000000ffff047224 */ /* 0x100fe400078e0a07 */
[----:B------:R-:W-:Y:S02]  /*16b10*/  IMAD R6, R216, c[0x0][0x49c], R6 ;  /* 0x00012700d8067a24 */ /* 0x000fe400078e0206 */
[----:B------:R-:W-:Y:S01]  /*16b20*/  IMAD R4, R4, c[0x0][0x4e8], R8 ;  /* 0x00013a0004047a24 */ /* 0x000fe200078e0208 */
[----:B------:R-:W-:-:S04]  /*16b30*/  SHF.R.S32.HI R8, RZ, 0x1f, R7 ;  /* 0x0000001fff087819 */ /* 0x000fc80000011407 */
[----:B------:R-:W-:Y:S02]  /*16b40*/  SHF.R.S32.HI R7, RZ, 0x1f, R4 ;  /* 0x0000001fff077819 */ /* 0x000fe40000011404 */
[----:B------:R-:W-:-:S03]  /*16b50*/  IADD3.X R13, R8, R13, R6, P0, !PT ;  /* 0x0000000d080d7210 */ /* 0x000fc600007fe406 */
[----:B------:R-:W-:Y:S02]  /*16b60*/  IMAD R7, R7, c[0x0][0x488], RZ ;  /* 0x0001220007077a24 */ /* 0x000fe400078e02ff */
[----:B------:R-:W-:-:S04]  /*16b70*/  IMAD.WIDE.U32 R12, R4, c[0x0][0x488], R12 ;  /* 0x00012200040c7a25 */ /* 0x000fc800078e000c */
[----:B------:R-:W-:Y:S01]  /*16b80*/  IMAD R4, R4, c[0x0][0x48c], R7 ;  /* 0x0001230004047a24 */ /* 0x000fe200078e0207 */
[----:B------:R-:W-:-:S04]  /*16b90*/  LEA R6, P0, R12, c[0x0][0x450], 0x2 ;  /* 0x000114000c067a11 */ /* 0x000fc800078010ff */
[----:B------:R-:W-:-:S04]  /*16ba0*/  IADD3 R4, R13, R4, RZ ;  /* 0x000000040d047210 */ /* 0x000fc80007ffe0ff */
[----:B------:R-:W-:Y:S02]  /*16bb0*/  LEA.HI.X R7, R12, c[0x0][0x454], R4, 0x2, P0 ;  /* 0x000115000c077a11 */ /* 0x000fe400000f1404 */
[----:B------:R-:W-:-:S05]  /*16bc0*/  MOV R4, 0xff800000 ;  /* 0xff80000000047802 */ /* 0x000fca0000000f00 */
[----:B------:R1:W-:Y:S02]  /*16bd0*/  STG.E [R6.64], R4 ;  /* 0x0000000406007986 */ /* 0x0003e4000c101908 */
.L_x_674:
[----:B------:R-:W-:Y:S05]  /*16be0*/  BSYNC B0 ;  /* 0x0000000000007941 */ /* 0x000fea0003800000 */
.L_x_673:
[----:B-1----:R-:W1:Y:S01]  /*16bf0*/  S2R R7, SR_CTAID.X ;  /* 0x0000000000077919 */ /* 0x002e620000002500 */
[----:B------:R-:W-:Y:S01]  /*16c00*/  SHF.R.S32.HI R8, RZ, 0x1f, R2 ;  /* 0x0000001fff087819 */ /* 0x000fe20000011402 */
[----:B------:R-:W-:Y:S01]  /*16c10*/  IMAD R4, R11, c[0x0][0x3a0], RZ ;  /* 0x0000e8000b047a24 */ /* 0x000fe200078e02ff */
[----:B------:R-:W-:Y:S01]  /*16c20*/  MOV R6, c[0x0][0x4e8] ;  /* 0x00013a0000067a02 */ /* 0x000fe20000000f00 */
[----:B------:R-:W-:Y:S01]  /*16c30*/  IMAD R0, R0, c[0x0][0x3e8], RZ ;  /* 0x0000fa0000007a24 */ /* 0x000fe200078e02ff */
[-C--:B------:R-:W-:Y:S01]  /*16c40*/  LEA.HI R8, R8, R2.reuse, RZ, 0x3 ;  /* 0x0000000208087211 */ /* 0x080fe200078f18ff */
[----:B------:R-:W-:Y:S01]  /*16c50*/  IMAD R4, R10, c[0x0][0x3a4], R4 ;  /* 0x0000e9000a047a24 */ /* 0x000fe200078e0204 */
[----:B------:R-:W-:Y:S01]  /*16c60*/  ISETP.NE.AND P0, PT, R6, 0x1, PT ;  /* 0x000000010600780c */ /* 0x000fe20003f05270 */
[----:B------:R-:W-:Y:S01]  /*16c70*/  IMAD.WIDE.U32 R10, R10, c[0x0][0x3a0], RZ ;  /* 0x0000e8000a0a7a25 */ /* 0x000fe200078e00ff */
[----:B------:R-:W-:Y:S01]  /*16c80*/  LOP3.LUT R9, R8, 0xfffffff8, RZ, 0xc0, !PT ;  /* 0xfffffff808097812 */ /* 0x000fe200078ec0ff */
[----:B------:R-:W-:Y:S01]  /*16c90*/  BSSY B0, `(.L_x_675) ;  /* 0x000003e000007945 */ /* 0x000fe20003800000 */
[----:B------:R-:W-:Y:S01]  /*16ca0*/  SHF.R.S32.HI R8, RZ, 0x3, R8 ;  /* 0x00000003ff087819 */ /* 0x000fe20000011408 */
[----:B------:R-:W-:Y:S01]  /*16cb0*/  IMAD.IADD R13, R11, 0x1, R4 ;  /* 0x000000010b0d7824 */ /* 0x000fe200078e0204 */
[----:B------:R-:W-:Y:S01]  /*16cc0*/  IADD3 R11, -R9, R2, RZ ;  /* 0x00000002090b7210 */ /* 0x000fe20007ffe1ff */
[----:B------:R-:W-:-:S02]  /*16cd0*/  IMAD.MOV.U32 R12, RZ, RZ, R10 ;  /* 0x000000ffff0c7224 */ /* 0x000fc400078e000a */
[----:B------:R-:W-:Y:S01]  /*16ce0*/  IMAD R0, R215, c[0x0][0x3ec], R0 ;  /* 0x0000fb00d7007a24 */ /* 0x000fe200078e0200 */
[----:B------:R-:W-:Y:S01]  /*16cf0*/  LEA R2, R11, R8, 0x5 ;  /* 0x000000080b027211 */ /* 0x000fe200078e28ff */
[----:B------:R-:W-:Y:S01]  /*16d00*/  IMAD.WIDE.U32 R12, R215, c[0x0][0x3e8], R12 ;  /* 0x0000fa00d70c7a25 */ /* 0x000fe200078e000c */
[----:B------:R-:W-:-:S03]  /*16d10*/  SHF.L.U32 R11, R11, 0x3, RZ ;  /* 0x000000030b0b7819 */ /* 0x000fc600000006ff */
[----:B------:R-:W-:Y:S01]  /*16d20*/  IMAD R5, R5, c[0x0][0x3f0], RZ ;  /* 0x0000fc0005057a24 */ /* 0x000fe200078e02ff */
[----:B------:R-:W-:Y:S01]  /*16d30*/  IADD3 R13, R0, R13, RZ ;  /* 0x0000000d000d7210 */ /* 0x000fe20007ffe0ff */
[C---:B-1----:R-:W-:Y:S01]  /*16d40*/  IMAD R2, R7.reuse, 0x80, R2 ;  /* 0x0000008007027824 */ /* 0x042fe200078e0202 */
[----:B------:R-:W-:Y:S01]  /*16d50*/  LEA R7, R7, R8, 0x7 ;  /* 0x0000000807077211 */ /* 0x000fe200078e38ff */
[----:B------:R-:W-:Y:S01]  /*16d60*/  IMAD R5, R216, c[0x0][0x3f4], R5 ;  /* 0x0000fd00d8057a24 */ /* 0x000fe200078e0205 */
[C---:B------:R-:W-:Y:S01]  /*16d70*/  IADD3 R10, R11.reuse, 0x40, RZ ;  /* 0x000000400b0a7810 */ /* 0x040fe20007ffe0ff */
[----:B------:R-:W-:Y:S01]  /*16d80*/  @P0 IMAD.HI.U32 R0, R2, c[0x0][0x4ec], RZ ;  /* 0x00013b0002000a27 */ /* 0x000fe200078e00ff */
[----:B------:R-:W-:Y:S02]  /*16d90*/  MOV R4, R2 ;  /* 0x0000000200047202 */ /* 0x000fe40000000f00 */
[----:B------:R-:W-:Y:S01]  /*16da0*/  IADD3 R9, R11, 0x80, RZ ;  /* 0x000000800b097810 */ /* 0x000fe20007ffe0ff */
[----:B------:R-:W-:Y:S01]  /*16db0*/  IMAD.WIDE.U32 R12, R216, c[0x0][0x3f0], R12 ;  /* 0x0000fc00d80c7a25 */ /* 0x000fe200078e000c */
[----:B------:R-:W-:-:S02]  /*16dc0*/  @P0 SHF.R.U32.HI R4, RZ, c[0x0][0x4f0], R0 ;  /* 0x00013c00ff040a19 */ /* 0x000fc40000011600 */
[----:B------:R-:W-:Y:S02]  /*16dd0*/  IADD3 R8, R11, 0xc0, RZ ;  /* 0x000000c00b087810 */ /* 0x000fe40007ffe0ff */
[--C-:B------:R-:W-:Y:S01]  /*16de0*/  SHF.R.S32.HI R6, RZ, 0x1f, R4.reuse ;  /* 0x0000001fff067819 */ /* 0x100fe20000011404 */
[----:B------:R-:W-:Y:S01]  /*16df0*/  IMAD.MOV R0, RZ, RZ, -R4 ;  /* 0x000000ffff007224 */ /* 0x000fe200078e0a04 */
[----:B------:R-:W-:-:S03]  /*16e00*/  IADD3 R13, R13, R5, RZ ;  /* 0x000000050d0d7210 */ /* 0x000fc60007ffe0ff */
[----:B------:R-:W-:Y:S02]  /*16e10*/  IMAD R6, R6, c[0x0][0x3e0], RZ ;  /* 0x0000f80006067a24 */ /* 0x000fe400078e02ff */
[----:B------:R-:W-:Y:S02]  /*16e20*/  IMAD R0, R0, c[0x0][0x4e8], R2 ;  /* 0x00013a0000007a24 */ /* 0x000fe400078e0202 */
[----:B------:R-:W-:-:S03]  /*16e30*/  IMAD.WIDE.U32 R12, R4, c[0x0][0x3e0], R12 ;  /* 0x0000f800040c7a25 */ /* 0x000fc600078e000c */
[----:B------:R-:W-:Y:S01]  /*16e40*/  SHF.R.S32.HI R2, RZ, 0x1f, R0 ;  /* 0x0000001fff027819 */ /* 0x000fe20000011400 */
[----:B------:R-:W-:-:S04]  /*16e50*/  IMAD R6, R4, c[0x0][0x3e4], R6 ;  /* 0x0000f90004067a24 */ /* 0x000fc800078e0206 */
[----:B------:R-:W-:Y:S01]  /*16e60*/  IMAD R2, R2, c[0x0][0x3d8], RZ ;  /* 0x0000f60002027a24 */ /* 0x000fe200078e02ff */
[----:B------:R-:W-:Y:S01]  /*16e70*/  IADD3 R13, R13, R6, RZ ;  /* 0x000000060d0d7210 */ /* 0x000fe20007ffe0ff */
[----:B-----5:R-:W-:Y:S02]  /*16e80*/  IMAD R6, R3, c[0x0][0x4e8], RZ ;  /* 0x00013a0003067a24 */ /* 0x020fe400078e02ff */
        /* <DEDUP_REMOVED lines=30> */
.L_x_676:
[----:B------:R-:W-:Y:S05]  /*17070*/  BSYNC B0 ;  /* 0x0000000000007941 */ /* 0x000fea0003800000 */
.L_x_675:
[----:B------:R-:W-:Y:S01]  /*17080*/  IADD3 R3, R7, 0x20, RZ ;  /* 0x0000002007037810 */ /* 0x000fe20007ffe0ff */
[----:B--2---:R2:W4:Y:S01]  /*17090*/  SHFL.IDX PT, R13, R0, 0x1, 0x181f ;  /* 0x00381f00000d7f89 */ /* 0x00452200000e0000 */
        /* <DEDUP_REMOVED lines=25> */
.L_x_678:
[----:B------:R-:W-:Y:S05]  /*17230*/  BSYNC B0 ;  /* 0x0000000000007941 */ /* 0x000fea0003800000 */
.L_x_677:
[----:B------:R-:W-:Y:S01]  /*17240*/  IADD3 R3, R7, 0x40, RZ ;  /* 0x0000004007037810 */ /* 0x000fe20007ffe0ff */
[----:B-1--4-:R1:W4:Y:S01]  /*17250*/  SHFL.IDX PT, R13, R0, 0x2, 0x181f ;  /* 0x00581f00000d7f89 */ /* 0x01232200000e0000 */
        /* <DEDUP_REMOVED lines=25> */
.L_x_680:
[----:B------:R-:W-:Y:S05]  /*173f0*/  BSYNC B0 ;  /* 0x0000000000007941 */ /* 0x000fea0003800000 */
.L_x_679:
        /* <DEDUP_REMOVED lines=15> */
[----:B------:R1:W-:Y:S02]  /*174f0*/  @!P2 ST.E.128 [R6.64], RZ ;  /* 0x000000ff0600a985 */ /* 0x0003e4000c101d08 */
[----:B---3--:R-:W-:-:S04]  /*17500*/  @!P1 IMAD.WIDE R4, R4, 0x2, R2 ;  /* 0x0000000204049825 */ /* 0x008fc800078e0202 */
        /* <DEDUP_REMOVED lines=11> */
.L_x_681:
        /* <DEDUP_REMOVED lines=12> */
.L_x_1471:


//--------------------- .text._ZN7cutlass13device_kernelIN5flash19enable_sm80_to_sm89INS1_16FlashAttnFwdSm80INS1_25CollectiveMainloopFwdSm80ILi8ELi1ELb0EN4cute5tupleIJNS5_1CILi128EEENS7_ILi96EEENS7_ILi256EEEEEELi256ENS_6half_tEfNS_4arch4Sm80ELb0ELb0ELb0ELb0ELb0ELb0ELb1ELb0EEENS1_21CollectiveEpilogueFwdINS6_IJS8_SA_S9_EEENS6_IJNS7_ILi1EEESI_SI_EEESC_SE_Li256ELb0ELb1ELb0ELb0EEENS1_19SingleTileSchedulerILb0ELb0ELb1ELi128EEEEEEEEEvNT_6ParamsE --------------------------
	.section	.text._ZN7cutlass13device_kernelIN5flash19enable_sm80_to_sm89INS1_16FlashAttnFwdSm80INS1_25CollectiveMainloopFwdSm80ILi8ELi1ELb0EN4cute5tupleIJNS5_1CILi128EEENS7_ILi96EEENS7_ILi256EEEEEELi256ENS_6half_tEfNS_4arch4Sm80ELb0ELb0ELb0ELb0ELb0ELb0ELb1ELb0EEENS1_21CollectiveEpilogueFwdINS6_IJS8_SA_S9_EEENS6_IJNS7_ILi1EEESI_SI_EEESC_SE_Li256ELb0ELb1ELb0ELb0EEENS1_19SingleTileSchedulerILb0ELb0ELb1ELi128EEEEEEEEEvNT_6ParamsE,"ax",@progbits
	.sectioninfo	@"SHI_REGISTERS=255"
	.align	128
.text._ZN7cutlass13device_kernelIN5flash19enable_sm80_to_sm89INS1_16FlashAttnFwdSm80INS1_25CollectiveMainloopFwdSm80ILi8ELi1ELb0EN4cute5tupleIJNS5_1CILi128EEENS7_ILi96EEENS7_ILi256EEEEEELi256ENS_6half_tEfNS_4arch4Sm80ELb0ELb0ELb0ELb0ELb0ELb0ELb1ELb0EEENS1_21CollectiveEpilogueFwdINS6_IJS8_SA_S9_EEENS6_IJNS7_ILi1EEESI_SI_EEESC_SE_Li256ELb0ELb1ELb0ELb0EEENS1_19SingleTileSchedulerILb0ELb0ELb1ELi128EEEEEEEEEvNT_6ParamsE:
        .type           _ZN7cutlass13device_kernelIN5flash19enable_sm80_to_sm89INS1_16FlashAttnFwdSm80INS1_25CollectiveMainloopFwdSm80ILi8ELi1ELb0EN4cute5tupleIJNS5_1CILi128EEENS7_ILi96EEENS7_ILi256EEEEEELi256ENS_6half_tEfNS_4arch4Sm80ELb0ELb0ELb0ELb0ELb0ELb0ELb1ELb0EEENS1_21CollectiveEpilogueFwdINS6_IJS8_SA_S9_EEENS6_IJNS7_ILi1EEESI_SI_EEESC_SE_Li256ELb0ELb1ELb0ELb0EEENS1_19SingleTileSchedulerILb0ELb0ELb1ELi128EEEEEEEEEvNT_6ParamsE,@function
        .size           _ZN7cutlass13device_kernelIN5flash19enable_sm80_to_sm89INS1_16FlashAttnFwdSm80INS1_25CollectiveMainloopFwdSm80ILi8ELi1ELb0EN4cute5tupleIJNS5_1CILi128EEENS7_ILi96EEENS7_ILi256EEEEEELi256ENS_6half_tEfNS_4arch4Sm80ELb0ELb0ELb0ELb0ELb0ELb0ELb1ELb0EEENS1_21CollectiveEpilogueFwdINS6_IJS8_SA_S9_EEENS6_IJNS7_ILi1EEESI_SI_EEESC_SE_Li256ELb0ELb1ELb0ELb0EEENS1_19SingleTileSchedulerILb0ELb0ELb1ELi128EEEEEEEEEvNT_6ParamsE,(.L_x_1472 - _ZN7cutlass13device_kernelIN5flash19enable_sm80_to_sm89INS1_16FlashAttnFwdSm80INS1_25CollectiveMainloopFwdSm80ILi8ELi1ELb0EN4cute5tupleIJNS5_1CILi128EEENS7_ILi96EEENS7_ILi256EEEEEELi256ENS_6half_tEfNS_4arch4Sm80ELb0ELb0ELb0ELb0ELb0ELb0ELb1ELb0EEENS1_21CollectiveEpilogueFwdINS6_IJS8_SA_S9_EEENS6_IJNS7_ILi1EEESI_SI_EEESC_SE_Li256ELb0ELb1ELb0ELb0EEENS1_19SingleTileSchedulerILb0ELb0ELb1ELi128EEEEEEEEEvNT_6ParamsE)
        .other          _ZN7cutlass13device_kernelIN5flash19enable_sm80_to_sm89INS1_16FlashAttnFwdSm80INS1_25CollectiveMainloopFwdSm80ILi8ELi1ELb0EN4cute5tupleIJNS5_1CILi128EEENS7_ILi96EEENS7_ILi256EEEEEELi256ENS_6half_tEfNS_4arch4Sm80ELb0ELb0ELb0ELb0ELb0ELb0ELb1ELb0EEENS1_21CollectiveEpilogueFwdINS6_IJS8_SA_S9_EEENS6_IJNS7_ILi1EEESI_SI_EEESC_SE_Li256ELb0ELb1ELb0ELb0EEENS1_19SingleTileSchedulerILb0ELb0ELb1ELi128EEEEEEEEEvNT_6ParamsE,@"STO_CUDA_ENTRY STV_DEFAULT"
_ZN7cutlass13device_kernelIN5flash19enable_sm80_to_sm89INS1_16FlashAttnFwdSm80INS1_25CollectiveMainloopFwdSm80ILi8ELi1ELb0EN4cute5tupleIJNS5_1CILi128EEENS7_ILi96EEENS7_ILi256EEEEEELi256ENS_6half_tEfNS_4arch4Sm80ELb0ELb0ELb0ELb0ELb0ELb0ELb1ELb0EEENS1_21CollectiveEpilogueFwdINS6_IJS8_SA_S9_EEENS6_IJNS7_ILi1EEESI_SI_EEESC_SE_Li256ELb0ELb1ELb0ELb0EEENS1_19SingleTileSchedulerILb0ELb0ELb1ELi128EEEEEEEEEvNT_6ParamsE:
        /* <DEDUP_REMOVED lines=15> */
[----:B------:R-:W-:Y:S01]  /*00f0*/  IMAD.MOV.U32 R131, RZ, RZ, c[0x0][0x1e0] ;  /* 0x00007800ff837624 */ /* 0x000fe200078e00ff */
[----:B------:R-:W-:Y:S01]  /*0100*/  ISETP.NE.AND P0, PT, R16, 0x1, PT ;  /* 0x000000011000780c */ /* 0x000fe20003f05270 */
[----:B------:R-:W-:Y:S01]  /*0110*/  IMAD R5, R24, c[0x0][0x1c0], RZ ;  /* 0x0000700018057a24 */ /* 0x000fe200078e02ff */
[----:B------:R-:W4:Y:S01]  /*0120*/  S2R R27, SR_CTAID.Y ;  /* 0x00000000001b7919 */ /* 0x000f220000002600 */
[----:B------:R-:W-:Y:S01]  /*0130*/  IMAD R16, R16, c[0x0][0x168], RZ ;  /* 0x00005a0010107a24 */ /* 0x000fe200078e02ff */
[----:B------:R-:W-:Y:S01]  /*0140*/  IADD3 R15, R139, 0x5f, RZ ;  /* 0x0000005f8b0f7810 */ /* 0x000fe20007ffe0ff */
[----:B------:R-:W-:Y:S01]  /*0150*/  IMAD.MOV.U32 R134, RZ, RZ, c[0x0][0x1e4] ;  /* 0x00007900ff867624 */ /* 0x000fe200078e00ff */
[----:B------:R-:W5:Y:S01]  /*0160*/  S2R R8, SR_CTAID.X ;  /* 0x0000000000087919 */ /* 0x000f620000002500 */
[----:B------:R-:W-:Y:S01]  /*0170*/  IMAD.MOV.U32 R57, RZ, RZ, 0x40 ;  /* 0x00000040ff397424 */ /* 0x000fe200078e00ff */
[----:B---3--:R-:W-:-:S04]  /*0180*/  SHF.R.S32.HI R23, RZ, 0x1f, R26 ;  /* 0x0000001fff177819 */ /* 0x008fc8000001141a */
[----:B-1----:R-:W-:Y:S01]  /*0190*/  LEA.HI R2, R23, R26, RZ, 0x3 ;  /* 0x0000001a17027211 */ /* 0x002fe200078f18ff */
[C---:B----4-:R-:W-:Y:S01]  /*01a0*/  IMAD.WIDE.U32 R6, R27.reuse, c[0x0][0x1b8], RZ ;  /* 0x00006e001b067a25 */ /* 0x050fe200078e00ff */
[----:B------:R-:W-:Y:S02]  /*01b0*/  SHF.R.S32.HI R28, RZ, 0x1f, R27 ;  /* 0x0000001fff1c7819 */ /* 0x000fe4000001141b */
[----:B------:R-:W-:Y:S02]  /*01c0*/  LOP3.LUT R0, R2, 0xfffffff8, RZ, 0xc0, !PT ;  /* 0xfffffff802007812 */ /* 0x000fe400078ec0ff */
[----:B------:R-:W-:Y:S01]  /*01d0*/  SHF.R.S32.HI R20, RZ, 0x3, R2 ;  /* 0x00000003ff147819 */ /* 0x000fe20000011402 */
[----:B------:R-:W-:Y:S02]  /*01e0*/  IMAD R2, R28, c[0x0][0x1b8], RZ ;  /* 0x00006e001c027a24 */ /* 0x000fe400078e02ff */
[----:B------:R-:W-:Y:S01]  /*01f0*/  IMAD.IADD R56, R26, 0x1, -R0 ;  /* 0x000000011a387824 */ /* 0x000fe200078e0a00 */
[----:B------:R-:W-:Y:S01]  /*0200*/  SHF.R.S32.HI R25, RZ, 0x1f, R20 ;  /* 0x0000001fff197819 */ /* 0x000fe20000011414 */
[----:B------:R-:W-:-:S02]  /*0210*/  IMAD R2, R27, c[0x0][0x1bc], R2 ;  /* 0x00006f001b027a24 */ /* 0x000fc400078e0202 */
[----:B------:R-:W-:Y:S02]  /*0220*/  IMAD R0, R56, 0x20, R20 ;  /* 0x0000002038007824 */ /* 0x000fe400078e0214 */
[----:B------:R-:W-:Y:S02]  /*0230*/  IMAD.IADD R3, R7, 0x1, R2 ;  /* 0x0000000107037824 */ /* 0x000fe400078e0202 */
[----:B-----5:R-:W-:Y:S02]  /*0240*/  IMAD R9, R8, 0x80, R0 ;  /* 0x0000008008097824 */ /* 0x020fe400078e0200 */
[----:B------:R-:W-:Y:S02]  /*0250*/  IMAD.MOV.U32 R2, RZ, RZ, R6 ;  /* 0x000000ffff027224 */ /* 0x000fe400078e0006 */
[----:B------:R-:W-:Y:S01]  /*0260*/  @P0 IMAD.HI.U32 R4, R9, c[0x0][0x2c8], RZ ;  /* 0x0000b20009040a27 */ /* 0x000fe200078e00ff */
[----:B------:R-:W-:Y:S03]  /*0270*/  STL [R1+0x44], R9 ;  /* 0x0000440901007387 */ /* 0x000fe60000100800 */
[----:B------:R-:W-:Y:S01]  /*0280*/  IMAD.MOV.U32 R0, RZ, RZ, R9 ;  /* 0x000000ffff007224 */ /* 0x000fe200078e0009 */
[----:B------:R-:W-:Y:S01]  /*0290*/  @P0 SHF.R.U32.HI R0, RZ, c[0x0][0x2cc], R4 ;  /* 0x0000b300ff000a19 */ /* 0x000fe20000011604 */
[----:B------:R-:W-:-:S02]  /*02a0*/  IMAD R4, R22, c[0x0][0x1c4], R5 ;  /* 0x0000710016047a24 */ /* 0x000fc400078e0205 */
[----:B------:R-:W-:Y:S01]  /*02b0*/  IMAD.WIDE.U32 R2, R22, c[0x0][0x1c0], R2 ;  /* 0x0000700016027a25 */ /* 0x000fe200078e0002 */
[----:B------:R-:W-:-:S03]  /*02c0*/  SHF.R.S32.HI R5, RZ, 0x1f, R0 ;  /* 0x0000001fff057819 */ /* 0x000fc60000011400 */
[----:B------:R-:W-:Y:S02]  /*02d0*/  IMAD.IADD R3, R3, 0x1, R4 ;  /* 0x0000000103037824 */ /* 0x000fe400078e0204 */
[----:B------:R-:W-:Y:S02]  /*02e0*/  IMAD.MOV R4, RZ, RZ, -R0 ;  /* 0x000000ffff047224 */ /* 0x000fe400078e0a00 */
[----:B------:R-:W-:Y:S02]  /*02f0*/  IMAD R5, R5, c[0x0][0x1b0], RZ ;  /* 0x00006c0005057a24 */ /* 0x000fe400078e02ff */
[----:B------:R-:W-:Y:S02]  /*0300*/  IMAD R4, R4, c[0x0][0x2c4], R9 ;  /* 0x0000b10004047a24 */ /* 0x000fe400078e0209 */
[----:B------:R-:W-:-:S04]  /*0310*/  IMAD.WIDE.U32 R2, R0, c[0x0][0x1b0], R2 ;  /* 0x00006c0000027a25 */ /* 0x000fc800078e0002 */
[----:B------:R-:W-:Y:S01]  /*0320*/  IMAD R0, R0, c[0x0][0x1b4], R5 ;  /* 0x00006d0000007a24 */ /* 0x000fe200078e0205 */
[----:B------:R-:W-:Y:S01]  /*0330*/  SHF.R.S32.HI R5, RZ, 0x1f, R4 ;  /* 0x0000001fff057819 */ /* 0x000fe20000011404 */
[----:B------:R-:W-:Y:S02]  /*0340*/  IMAD.SHL.U32 R6, R20, 0x40, RZ ;  /* 0x0000004014067824 */ /* 0x000fe400078e00ff */
[----:B------:R-:W-:Y:S02]  /*0350*/  IMAD.IADD R3, R3, 0x1, R0 ;  /* 0x0000000103037824 */ /* 0x000fe400078e0200 */
[----:B------:R-:W-:Y:S02]  /*0360*/  IMAD R0, R5, c[0x0][0x1a8], RZ ;  /* 0x00006a0005007a24 */ /* 0x000fe400078e02ff */
[----:B------:R-:W-:-:S04]  /*0370*/  IMAD.WIDE.U32 R2, R4, c[0x0][0x1a8], R2 ;  /* 0x00006a0004027a25 */ /* 0x000fc800078e0002 */
[----:B------:R-:W-:Y:S01]  /*0380*/  IMAD R5, R4, c[0x0][0x1ac], R0 ;  /* 0x00006b0004057a24 */ /* 0x000fe200078e0200 */
[----:B------:R-:W-:Y:S01]  /*0390*/  LEA R17, P0, R2, c[0x0][0x160], 0x1 ;  /* 0x0000580002117a11 */ /* 0x000fe200078008ff */
[----:B------:R-:W-:Y:S01]  /*03a0*/  IMAD.SHL.U32 R30, R56, 0x8, RZ ;  /* 0x00000008381e7824 */ /* 0x000fe200078e00ff */
[----:B------:R-:W-:Y:S01]  /*03b0*/  LOP3.LUT R0, R6, 0x1c0, RZ, 0xc0, !PT ;  /* 0x000001c006007812 */ /* 0x000fe200078ec0ff */
[----:B------:R-:W-:Y:S02]  /*03c0*/  IMAD.IADD R3, R3, 0x1, R5 ;  /* 0x0000000103037824 */ /* 0x000fe400078e0205 */
[----:B------:R-:W-:Y:S01]  /*03d0*/  IMAD R19, R8, 0x80, R20 ;  /* 0x0000008008137824 */ /* 0x000fe200078e0214 */
[----:B------:R-:W-:Y:S01]  /*03e0*/  LOP3.LUT R4, R0, 0x38, R30, 0xf8, !PT ;  /* 0x0000003800047812 */ /* 0x000fe200078ef81e */
[----:B------:R-:W-:Y:S01]  /*03f0*/  SHFL.IDX PT, R6, R17, 0x1, 0x181f ;  /* 0x00381f0011067f89 */ /* 0x000fe200000e0000 */
[----:B------:R-:W-:Y:S02]  /*0400*/  LEA.HI.X R18, R2, c[0x0][0x164], R3, 0x1, P0 ;  /* 0x0000590002127a11 */ /* 0x000fe400000f0c03 */
[----:B------:R-:W-:Y:S01]  /*0410*/  SHF.R.U32.HI R0, RZ, 0x3, R0 ;  /* 0x00000003ff007819 */ /* 0x000fe20000011600 */
[----:B------:R-:W1:Y:S01]  /*0420*/  SHFL.IDX PT, R2, R17, RZ, 0x181f ;  /* 0x00181fff11027589 */ /* 0x000e6200000e0000 */
[----:B------:R-:W-:-:S02]  /*0430*/  ISETP.GE.AND P0, PT, R19, R16, PT ;  /* 0x000000101300720c */ /* 0x000fc40003f06270 */
[----:B------:R-:W-:Y:S01]  /*0440*/  LOP3.LUT R0, R4, R0, RZ, 0x3c, !PT ;  /* 0x0000000004007212 */ /* 0x000fe200078e3cff */
[----:B------:R-:W3:Y:S01]  /*0450*/  SHFL.IDX PT, R3, R18, RZ, 0x181f ;  /* 0x00181fff12037589 */ /* 0x000ee200000e0000 */
[----:B------:R-:W-:Y:S02]  /*0460*/  LEA.HI R4, R23, R26, RZ, 0x6 ;  /* 0x0000001a17047211 */ /* 0x000fe400078f30ff */
[----:B------:R-:W-:Y:S01]  /*0470*/  IADD3 R5, R19, 0x20, RZ ;  /* 0x0000002013057810 */ /* 0x000fe20007ffe0ff */
[----:B------:R-:W4:Y:S01]  /*0480*/  SHFL.IDX PT, R7, R18, 0x1, 0x181f ;  /* 0x00381f0012077f89 */ /* 0x000f2200000e0000 */
[----:B------:R-:W-:Y:S01]  /*0490*/  IADD3 R33, R30, 0x40, RZ ;  /* 0x000000401e217810 */ /* 0x000fe20007ffe0ff */
[----:B------:R-:W-:Y:S01]  /*04a0*/  IMAD.SHL.U32 R4, R4, 0x8, RZ ;  /* 0x0000000804047824 */ /* 0x000fe200078e00ff */
[C---:B------:R-:W-:Y:S01]  /*04b0*/  IADD3 R32, R30.reuse, 0x80, RZ ;  /* 0x000000801e207810 */ /* 0x040fe20007ffe0ff */
[----:B------:R-:W-:Y:S01]  /*04c0*/  STL [R1+0x40], R19 ;  /* 0x0000401301007387 */ /* 0x000fe20000100800 */
[----:B------:R-:W-:-:S02]  /*04d0*/  IADD3 R29, R30, 0xc0, RZ ;  /* 0x000000c01e1d7810 */ /* 0x000fc40007ffe0ff */
[----:B------:R-:W-:Y:S02]  /*04e0*/  LOP3.LUT R135, R0, 0xfffffe00, R4, 0xf8, !PT ;  /* 0xfffffe0000877812 */ /* 0x000fe400078ef804 */
[----:B------:R-:W-:Y:S02]  /*04f0*/  ISETP.GE.AND P2, PT, R5, R16, PT ;  /* 0x000000100500720c */ /* 0x000fe40003f46270 */
[----:B------:R-:W-:Y:S01]  /*0500*/  @!P0 SHF.R.S32.HI R0, RZ, 0x1f, R33 ;  /* 0x0000001fff008819 */ /* 0x000fe20000011421 */
[----:B------:R-:W-:Y:S01]  /*0510*/  STL [R1+0x38], R135 ;  /* 0x0000388701007387 */ /* 0x000fe20000100800 */
[----:B------:R-:W-:Y:S02]  /*0520*/  @!P0 SHF.R.S32.HI R8, RZ, 0x1f, R32 ;  /* 0x0000001fff088819 */ /* 0x000fe40000011420 */
[----:B------:R-:W-:Y:S02]  /*0530*/  @!P0 SHF.R.S32.HI R5, RZ, 0x1f, R29 ;  /* 0x0000001fff058819 */ /* 0x000fe4000001141d */
[----:B------:R-:W-:-:S02]  /*0540*/  SHF.R.S32.HI R31, RZ, 0x1f, R30 ;  /* 0x0000001fff1f7819 */ /* 0x000fc4000001141e */
[----:B-1----:R-:W-:Y:S02]  /*0550*/  @!P0 LEA R4, P1, R30, R2, 0x1 ;  /* 0x000000021e048211 */ /* 0x002fe400078208ff */
[----:B------:R-:W-:Y:S01]  /*0560*/  @!P0 LEA.HI R10, R0, R33, RZ, 0x3 ;  /* 0x00000021000a8211 */ /* 0x000fe200078f18ff */
[----:B------:R-:W-:Y:S01]  /*0570*/  STL.64 [R1+0x18], R30 ;  /* 0x0000181e01007387 */ /* 0x000fe20000100a00 */
[----:B------:R-:W-:Y:S02]  /*0580*/  @!P0 LEA.HI R8, R8, R32, RZ, 0x3 ;  /* 0x0000002008088211 */ /* 0x000fe400078f18ff */
[C---:B------:R-:W-:Y:S01]  /*0590*/  ISETP.GE.AND P3, PT, R30.reuse, c[0x0][0x198], PT ;  /* 0x000066001e007a0c */ /* 0x040fe20003f66270 */
[----:B------:R-:W-:Y:S01]  /*05a0*/  STL [R1+0x8], R33 ;  /* 0x0000082101007387 */ /* 0x000fe20000100800 */
[----:B------:R-:W-:Y:S02]  /*05b0*/  @!P0 LEA.HI R0, R5, R29, RZ, 0x3 ;  /* 0x0000001d05008211 */ /* 0x000fe400078f18ff */
[----:B---3--:R-:W-:Y:S01]  /*05c0*/  @!P0 LEA.HI.X R5, R30, R3, R31, 0x1, P1 ;  /* 0x000000031e058211 */ /* 0x008fe200008f0c1f */
[----:B------:R-:W-:Y:S01]  /*05d0*/  STL [R1+0x2c], R32 ;  /* 0x00002c2001007387 */ /* 0x000fe20000100800 */
[----:B------:R-:W-:-:S02]  /*05e0*/  @!P0 LOP3.LUT R8, R8, 0xfffffff8, RZ, 0xc0, !PT ;  /* 0xfffffff808088812 */ /* 0x000fc400078ec0ff */
[----:B------:R-:W-:Y:S01]  /*05f0*/  ISETP.GE.AND P1, PT, R33, c[0x0][0x198], PT ;  /* 0x0000660021007a0c */ /* 0x000fe20003f26270 */
[----:B------:R-:W-:Y:S01]  /*0600*/  STL [R1+0x28], R29 ;  /* 0x0000281d01007387 */ /* 0x000fe20000100800 */
[----:B------:R-:W-:Y:S01]  /*0610*/  ISETP.GE.AND P5, PT, R32, c[0x0][0x198], PT ;  /* 0x0000660020007a0c */ /* 0x000fe20003fa6270 */
[--C-:B------:R-:W-:Y:S01]  /*0620*/  @!P0 IMAD.WIDE R12, R8, 0x2, R2.reuse ;  /* 0x00000002080c8825 */ /* 0x100fe200078e0202 */
[----:B------:R-:W-:Y:S02]  /*0630*/  @!P0 LOP3.LUT R10, R10, 0xfffffff8, RZ, 0xc0, !PT ;  /* 0xfffffff80a0a8812 */ /* 0x000fe400078ec0ff */
[----:B------:R-:W-:Y:S01]  /*0640*/  @!P0 LOP3.LUT R9, R0, 0xfffffff8, RZ, 0xc0, !PT ;  /* 0xfffffff800098812 */ /* 0x000fe200078ec0ff */
[----:B------:R-:W-:Y:S01]  /*0650*/  @!P0 IMAD.SHL.U32 R0, R135, 0x2, RZ ;  /* 0x0000000287008824 */ /* 0x000fe200078e00ff */
[----:B------:R-:W-:Y:S01]  /*0660*/  ISETP.GE.AND P4, PT, R29, c[0x0][0x198], PT ;  /* 0x000066001d007a0c */ /* 0x000fe20003f86270 */
[----:B------:R-:W-:-:S03]  /*0670*/  @!P0 IMAD.WIDE R10, R10, 0x2, R2 ;  /* 0x000000020a0a8825 */ /* 0x000fc600078e0202 */
[----:B------:R1:W-:Y:S01]  /*0680*/  @!P0 LDGSTS.E.BYPASS.LTC128B.128 [R0+0x18100], [R4.64], !P3 ;  /* 0x1810000004008fae */ /* 0x0003e2000d901d48 */
[----:B------:R-:W-:-:S03]  /*0690*/  @!P0 IMAD.WIDE R8, R9, 0x2, R2 ;  /* 0x0000000209088825 */ /* 0x000fc600078e0202 */
[----:B------:R3:W-:Y:S01]  /*06a0*/  @!P0 LDGSTS.E.BYPASS.LTC128B.128 [R0+0x1c100], [R10.64], !P1 ;  /* 0x1c1000000a008fae */ /* 0x0007e2000c901d48 */
[----:B------:R-:W-:-:S03]  /*06b0*/  IMAD R2, R25, c[0x0][0x1e0], RZ ;  /* 0x0000780019027a24 */ /* 0x000fc600078e02ff */
[----:B------:R5:W-:Y:S04]  /*06c0*/  @!P0 LDGSTS.E.BYPASS.LTC128B.128 [R0+0x20100], [R12.64], !P5 ;  /* 0x201000000c008fae */ /* 0x000be8000e901d48 */
[----:B------:R4:W-:Y:S01]  /*06d0*/  @!P0 LDGSTS.E.BYPASS.LTC128B.128 [R0+0x24100], [R8.64], !P4 ;  /* 0x2410000008008fae */ /* 0x0009e2000e101d48 */
[C---:B-1----:R-:W-:Y:S01]  /*06e0*/  IMAD R4, R20.reuse, c[0x0][0x1e4], R2 ;  /* 0x0000790014047a24 */ /* 0x042fe200078e0202 */
[----:B------:R-:W-:Y:S01]  /*06f0*/  @!P2 SHF.R.S32.HI R5, RZ, 0x1f, R33 ;  /* 0x0000001fff05a819 */ /* 0x000fe20000011421 */
[----:B------:R-:W-:Y:S01]  /*0700*/  IMAD.WIDE.U32 R2, R20, c[0x0][0x1e0], R30 ;  /* 0x0000780014027a25 */ /* 0x000fe200078e001e */
[----:B---3--:R-:W-:-:S03]  /*0710*/  @!P2 SHF.R.S32.HI R11, RZ, 0x1f, R29 ;  /* 0x0000001fff0ba819 */ /* 0x008fc6000001141d */
[----:B------:R-:W-:Y:S02]  /*0720*/  IMAD.IADD R3, R3, 0x1, R4 ;  /* 0x0000000103037824 */ /* 0x000fe400078e0204 */
[----:B------:R-:W1:Y:S01]  /*0730*/  SHFL.IDX PT, R4, R17, 0x2, 0x181f ;  /* 0x00581f0011047f89 */ /* 0x000e6200000e0000 */
[----:B-----5:R-:W-:Y:S01]  /*0740*/  @!P2 LEA.HI R12, R5, R33, RZ, 0x3 ;  /* 0x00000021050ca211 */ /* 0x020fe200078f18ff */
[----:B------:R-:W-:Y:S01]  /*0750*/  IMAD.WIDE.U32 R2, R27, c[0x0][0x1e8], R2 ;  /* 0x00007a001b027a25 */ /* 0x000fe200078e0002 */
[----:B----4-:R-:W-:Y:S01]  /*0760*/  IADD3 R0, R19, 0x40, RZ ;  /* 0x0000004013007810 */ /* 0x010fe20007ffe0ff */
[----:B------:R-:W3:Y:S01]  /*0770*/  SHFL.IDX PT, R5, R18, 0x2, 0x181f ;  /* 0x00581f0012057f89 */ /* 0x000ee200000e0000 */
[----:B------:R-:W-:Y:S02]  /*0780*/  @!P2 LEA R8, P0, R30, R6, 0x1 ;  /* 0x000000061e08a211 */ /* 0x000fe400078008ff */
[----:B------:R-:W-:Y:S02]  /*0790*/  ISETP.GE.AND P1, PT, R0, R16, PT ;  /* 0x000000100000720c */ /* 0x000fe40003f26270 */
[----:B------:R-:W-:-:S02]  /*07a0*/  @!P2 SHF.R.S32.HI R0, RZ, 0x1f, R32 ;  /* 0x0000001fff00a819 */ /* 0x000fc40000011420 */
[----:B------:R-:W-:Y:S02]  /*07b0*/  @!P2 LEA.HI.X R9, R30, R7, R31, 0x1, P0 ;  /* 0x000000071e09a211 */ /* 0x000fe400000f0c1f */
[----:B------:R-:W-:Y:S02]  /*07c0*/  @!P2 LEA.HI R10, R0, R32, RZ, 0x3 ;  /* 0x00000020000aa211 */ /* 0x000fe400078f18ff */
[----:B------:R-:W-:Y:S02]  /*07d0*/  @!P2 LEA.HI R0, R11, R29, RZ, 0x3 ;  /* 0x0000001d0b00a211 */ /* 0x000fe400078f18ff */
[----:B------:R-:W-:Y:S02]  /*07e0*/  ISETP.GE.AND P0, PT, R33, c[0x0][0x198], PT ;  /* 0x0000660021007a0c */ /* 0x000fe40003f06270 */
[----:B------:R-:W-:Y:S02]  /*07f0*/  @!P2 LOP3.LUT R12, R12, 0xfffffff8, RZ, 0xc0, !PT ;  /* 0xfffffff80c0ca812 */ /* 0x000fe400078ec0ff */
[----:B------:R-:W-:-:S02]  /*0800*/  @!P2 LOP3.LUT R10, R10, 0xfffffff8, RZ, 0xc0, !PT ;  /* 0xfffffff80a0aa812 */ /* 0x000fc400078ec0ff */
[----:B------:R-:W-:Y:S01]  /*0810*/  @!P2 LOP3.LUT R14, R0, 0xfffffff8, RZ, 0xc0, !PT ;  /* 0xfffffff8000ea812 */ /* 0x000fe200078ec0ff */
[----:B------:R-:W-:Y:S02]  /*0820*/  @!P2 IMAD.SHL.U32 R0, R135, 0x2, RZ ;  /* 0x000000028700a824 */ /* 0x000fe400078e00ff */
[----:B------:R-:W-:-:S03]  /*0830*/  @!P2 IMAD.WIDE R12, R12, 0x2, R6 ;  /* 0x000000020c0ca825 */ /* 0x000fc600078e0206 */
[----:B------:R4:W-:Y:S01]  /*0840*/  @!P2 LDGSTS.E.BYPASS.LTC128B.128 [R0+0x19100], [R8.64], !P3 ;  /* 0x191000000800afae */ /* 0x0009e2000d901d48 */
[----:B------:R-:W-:-:S03]  /*0850*/  @!P2 IMAD.WIDE R10, R10, 0x2, R6 ;  /* 0x000000020a0aa825 */ /* 0x000fc600078e0206 */
[----:B------:R5:W-:Y:S01]  /*0860*/  @!P2 LDGSTS.E.BYPASS.LTC128B.128 [R0+0x1d100], [R12.64], !P0 ;  /* 0x1d1000000c00afae */ /* 0x000be2000c101d48 */
[----:B------:R-:W-:-:S03]  /*0870*/  @!P2 IMAD.WIDE R6, R14, 0x2, R6 ;  /* 0x000000020e06a825 */ /* 0x000fc600078e0206 */
[----:B------:R1:W-:Y:S01]  /*0880*/  @!P2 LDGSTS.E.BYPASS.LTC128B.128 [R0+0x21100], [R10.64], !P5 ;  /* 0x211000000a00afae */ /* 0x0003e2000e901d48 */
[----:B------:R-:W-:-:S03]  /*0890*/  IMAD.HI R14, R15, 0x2aaaaaab, RZ ;  /* 0x2aaaaaab0f0e7827 */ /* 0x000fc600078e02ff */
[----:B------:R5:W-:Y:S01]  /*08a0*/  @!P2 LDGSTS.E.BYPASS.LTC128B.128 [R0+0x25100], [R6.64], !P4 ;  /* 0x251000000600afae */ /* 0x000be2000e101d48 */
[----:B------:R-:W-:Y:S01]  /*08b0*/  IMAD R15, R28, c[0x0][0x1e8], RZ ;  /* 0x00007a001c0f7a24 */ /* 0x000fe200078e02ff */
[----:B------:R-:W-:-:S03]  /*08c0*/  ISETP.GE.AND P2, PT, R33, c[0x0][0x198], PT ;  /* 0x0000660021007a0c */ /* 0x000fc60003f46270 */
[----:B----4-:R-:W-:Y:S01]  /*08d0*/  IMAD R8, R27, c[0x0][0x1ec], R15 ;  /* 0x00007b001b087a24 */ /* 0x010fe200078e020f */
[----:B------:R-:W-:-:S03]  /*08e0*/  SHF.R.U32.HI R9, RZ, 0x1f, R14 ;  /* 0x0000001fff097819 */ /* 0x000fc6000001160e */
[----:B------:R-:W-:Y:S01]  /*08f0*/  IMAD.IADD R15, R3, 0x1, R8 ;  /* 0x00000001030f7824 */ /* 0x000fe200078e0208 */
[----:B------:R-:W-:Y:S02]  /*0900*/  @!P1 SHF.R.S32.HI R3, RZ, 0x1f, R33 ;  /* 0x0000001fff039819 */ /* 0x000fe40000011421 */
[----:B------:R-:W-:Y:S01]  /*0910*/  LEA.HI.SX32 R138, R14, R9, 0x1c ;  /* 0x000000090e8a7211 */ /* 0x000fe200078fe2ff */
[----:B------:R-:W-:Y:S01]  /*0920*/  IMAD.MOV.U32 R14, RZ, RZ, R2 ;  /* 0x000000ffff0e7224 */ /* 0x000fe200078e0002 */
[C---:B-1----:R-:W-:Y:S01]  /*0930*/  @!P1 LEA R10, P0, R30.reuse, R4, 0x1 ;  /* 0x000000041e0a9211 */ /* 0x042fe200078008ff */
[----:B------:R-:W1:Y:S01]  /*0940*/  SHFL.IDX PT, R2, R17, 0x3, 0x181f ;  /* 0x00781f0011027f89 */ /* 0x000e6200000e0000 */
[----:B------:R-:W-:Y:S02]  /*0950*/  @!P1 LEA.HI R8, R3, R33, RZ, 0x3 ;  /* 0x0000002103089211 */ /* 0x000fe400078f18ff */
[----:B-----5:R-:W-:Y:S01]  /*0960*/  IADD3 R0, R19, 0x60, RZ ;  /* 0x0000006013007810 */ /* 0x020fe20007ffe0ff */
[----:B------:R-:W-:Y:S01]  /*0970*/  STL [R1+0x3c], R138 ;  /* 0x00003c8a01007387 */ /* 0x000fe20000100800 */
[----:B---3--:R-:W-:-:S02]  /*0980*/  @!P1 LEA.HI.X R11, R30, R5, R31, 0x1, P0 ;  /* 0x000000051e0b9211 */ /* 0x008fc400000f0c1f */
[----:B------:R-:W-:Y:S02]  /*0990*/  ISETP.GE.AND P0, PT, R0, R16, PT ;  /* 0x000000100000720c */ /* 0x000fe40003f06270 */
[----:B------:R-:W-:Y:S02]  /*09a0*/  @!P1 SHF.R.S32.HI R0, RZ, 0x1f, R32 ;  /* 0x0000001fff009819 */ /* 0x000fe40000011420 */
[----:B------:R-:W-:Y:S02]  /*09b0*/  @!P1 SHF.R.S32.HI R6, RZ, 0x1f, R29 ;  /* 0x0000001fff069819 */ /* 0x000fe4000001141d */
[----:B------:R-:W-:Y:S02]  /*09c0*/  @!P1 LEA.HI R3, R0, R32, RZ, 0x3 ;  /* 0x0000002000039211 */ /* 0x000fe400078f18ff */
[----:B------:R-:W-:Y:S02]  /*09d0*/  @!P1 LEA.HI R0, R6, R29, RZ, 0x3 ;  /* 0x0000001d06009211 */ /* 0x000fe400078f18ff */
[----:B------:R-:W-:-:S02]  /*09e0*/  @!P1 LOP3.LUT R8, R8, 0xfffffff8, RZ, 0xc0, !PT ;  /* 0xfffffff808089812 */ /* 0x000fc400078ec0ff */
[----:B------:R-:W-:Y:S02]  /*09f0*/  @!P1 LOP3.LUT R6, R3, 0xfffffff8, RZ, 0xc0, !PT ;  /* 0xfffffff803069812 */ /* 0x000fe400078ec0ff */
[----:B------:R-:W-:Y:S01]  /*0a00*/  @!P1 LOP3.LUT R12, R0, 0xfffffff8, RZ, 0xc0, !PT ;  /* 0xfffffff8000c9812 */ /* 0x000fe200078ec0ff */
[----:B------:R3:W4:Y:S01]  /*0a10*/  SHFL.IDX PT, R3, R18, 0x3, 0x181f ;  /* 0x00781f0012037f89 */ /* 0x00072200000e0000 */
[----:B------:R-:W-:Y:S02]  /*0a20*/  @!P1 IMAD.SHL.U32 R0, R135, 0x2, RZ ;  /* 0x0000000287009824 */ /* 0x000fe400078e00ff */
[----:B------:R-:W-:-:S03]  /*0a30*/  @!P1 IMAD.WIDE R8, R8, 0x2, R4 ;  /* 0x0000000208089825 */ /* 0x000fc600078e0204 */
[----:B------:R5:W-:Y:S01]  /*0a40*/  @!P1 LDGSTS.E.BYPASS.LTC128B.128 [R0+0x1a100], [R10.64], !P3 ;  /* 0x1a1000000a009fae */ /* 0x000be2000d901d48 */
[----:B------:R-:W-:-:S03]  /*0a50*/  @!P1 IMAD.WIDE R6, R6, 0x2, R4 ;  /* 0x0000000206069825 */ /* 0x000fc600078e0204 */
[----:B------:R1:W-:Y:S01]  /*0a60*/  @!P1 LDGSTS.E.BYPASS.LTC128B.128 [R0+0x1e100], [R8.64], !P2 ;  /* 0x1e10000008009fae */ /* 0x0003e2000d101d48 */
[----:B------:R-:W-:-:S03]  /*0a70*/  @!P1 IMAD.WIDE R4, R12, 0x2, R4 ;  /* 0x000000020c049825 */ /* 0x000fc600078e0204 */
[----:B------:R5:W-:Y:S01]  /*0a80*/  @!P1 LDGSTS.E.BYPASS.LTC128B.128 [R0+0x22100], [R6.64], !P5 ;  /* 0x2210000006009fae */ /* 0x000be2000e901d48 */
[----:B------:R-:W-:-:S03]  /*0a90*/  IMAD.MOV.U32 R12, RZ, RZ, 0x60 ;  /* 0x00000060ff0c7424 */ /* 0x000fc600078e00ff */
[----:B------:R5:W-:Y:S01]  /*0aa0*/  @!P1 LDGSTS.E.BYPASS.LTC128B.128 [R0+0x26100], [R4.64], !P4 ;  /* 0x2610000004009fae */ /* 0x000be2000e101d48 */
[----:B------:R-:W-:Y:S02]  /*0ab0*/  IMAD R129, R138, -0x60, R12 ;  /* 0xffffffa08a817824 */ /* 0x000fe400078e020c */
[----:B------:R-:W-:Y:S01]  /*0ac0*/  IMAD.WIDE.U32 R132, R12, c[0x0][0x1e0], RZ ;  /* 0x000078000c847a25 */ /* 0x000fe200078e00ff */
[--C-:B--2---:R-:W-:Y:S02]  /*0ad0*/  @P6 SHF.R.S32.HI R19, RZ, 0x1f, R21.reuse ;  /* 0x0000001fff136819 */ /* 0x104fe40000011415 */
[----:B------:R-:W-:Y:S01]  /*0ae0*/  IADD3 R16, R129, c[0x0][0x1d0], -R20 ;  /* 0x0000740081107a10 */ /* 0x000fe20007ffe814 */
[----:B------:R-:W-:Y:S02]  /*0af0*/  @!P6 IMAD.MOV.U32 R19, RZ, RZ, R24 ;  /* 0x000000ffff13e224 */ /* 0x000fe400078e0018 */
[----:B---3--:R-:W-:Y:S02]  /*0b00*/  @P6 IMAD.MOV.U32 R18, RZ, RZ, R21 ;  /* 0x000000ffff126224 */ /* 0x008fe400078e0015 */
[----:B------:R-:W-:Y:S01]  /*0b10*/  @!P6 IMAD.MOV.U32 R18, RZ, RZ, R22 ;  /* 0x000000ffff12e224 */ /* 0x000fe200078e0016 */
[----:B------:R-:W-:-:S02]  /*0b20*/  IADD3 R22, R138, -0x1, RZ ;  /* 0xffffffff8a167810 */ /* 0x000fc40007ffe0ff */
[----:B------:R-:W-:Y:S01]  /*0b30*/  ISETP.GE.AND P6, PT, R16, 0x1, PT ;  /* 0x000000011000780c */ /* 0x000fe20003fc6270 */
[----:B------:R-:W-:Y:S01]  /*0b40*/  IMAD.WIDE.U32 R34, R18, c[0x0][0x1f0], R14 ;  /* 0x00007c0012227a25 */ /* 0x000fe200078e000e */
[----:B------:R-:W-:Y:S02]  /*0b50*/  SHF.R.S32.HI R24, RZ, 0x1f, R22 ;  /* 0x0000001fff187819 */ /* 0x000fe40000011416 */
[C---:B-1----:R-:W-:Y:S01]  /*0b60*/  @!P0 LEA R8, P1, R30.reuse, R2, 0x1 ;  /* 0x000000021e088211 */ /* 0x042fe200078208ff */
[----:B------:R-:W-:Y:S01]  /*0b70*/  IMAD.MOV.U32 R136, RZ, RZ, R34 ;  /* 0x000000ffff887224 */ /* 0x000fe200078e0022 */
[----:B------:R1:W-:Y:S02]  /*0b80*/  STL.64 [R1+0x30], R34 ;  /* 0x0000302201007387 */ /* 0x0003e40000100a00 */
[C---:B----4-:R-:W-:Y:S02]  /*0b90*/  @!P0 LEA.HI.X R9, R30.reuse, R3, R31, 0x1, P1 ;  /* 0x000000031e098211 */ /* 0x050fe400008f0c1f */
[----:B------:R-:W-:-:S02]  /*0ba0*/  ISETP.GE.AND P1, PT, R30, c[0x0][0x1d4], PT ;  /* 0x000075001e007a0c */ /* 0x000fc40003f26270 */
[----:B-----5:R-:W-:Y:S02]  /*0bb0*/  @!P0 SHF.R.S32.HI R4, RZ, 0x1f, R33 ;  /* 0x0000001fff048819 */ /* 0x020fe40000011421 */
        /* <DEDUP_REMOVED lines=8> */
[----:B------:R-:W-:-:S04]  /*0c40*/  @!P0 IMAD.WIDE R10, R5, 0x2, R2 ;  /* 0x00000002050a8825 */ /* 0x000fc800078e0202 */
[----:B------:R-:W-:-:S04]  /*0c50*/  @!P0 IMAD.WIDE R6, R0, 0x2, R2 ;  /* 0x0000000200068825 */ /* 0x000fc800078e0202 */
[----:B------:R-:W-:Y:S02]  /*0c60*/  IMAD R0, R19, c[0x0][0x1f0], RZ ;  /* 0x00007c0013007a24 */ /* 0x000fe400078e02ff */
[----:B------:R-:W-:-:S04]  /*0c70*/  @!P0 IMAD.WIDE R4, R4, 0x2, R2 ;  /* 0x0000000204048825 */ /* 0x000fc800078e0202 */
[----:B------:R-:W-:Y:S02]  /*0c80*/  IMAD R3, R18, c[0x0][0x1f4], R0 ;  /* 0x00007d0012037a24 */ /* 0x000fe400078e0200 */
[----:B------:R-:W-:Y:S02]  /*0c90*/  @!P0 IMAD.SHL.U32 R0, R135, 0x2, RZ ;  /* 0x0000000287008824 */ /* 0x000fe400078e00ff */
[----:B------:R-:W-:Y:S02]  /*0ca0*/  IMAD R2, R12, c[0x0][0x1e4], RZ ;  /* 0x000079000c027a24 */ /* 0x000fe400078e02ff */
[----:B------:R-:W-:Y:S01]  /*0cb0*/  IMAD.IADD R137, R35, 0x1, R3 ;  /* 0x0000000123897824 */ /* 0x000fe200078e0203 */
[----:B------:R2:W-:Y:S01]  /*0cc0*/  @!P0 LDGSTS.E.BYPASS.LTC128B.128 [R0+0x1b100], [R8.64], !P3 ;  /* 0x1b10000008008fae */ /* 0x0005e2000d901d48 */
[----:B------:R-:W-:Y:S01]  /*0cd0*/  IMAD.IADD R130, R133, 0x1, R2 ;  /* 0x0000000185827824 */ /* 0x000fe200078e0202 */
[----:B------:R-:W-:Y:S01]  /*0ce0*/  ISETP.GE.AND P3, PT, R32, c[0x0][0x1d4], PT ;  /* 0x0000750020007a0c */ /* 0x000fe20003f66270 */
[----:B------:R-:W-:Y:S01]  /*0cf0*/  IMAD.WIDE.U32 R12, R131, 0x40, RZ ;  /* 0x00000040830c7825 */ /* 0x000fe200078e00ff */
[----:B------:R2:W-:Y:S01]  /*0d00*/  @!P0 LDGSTS.E.BYPASS.LTC128B.128 [R0+0x1f100], [R10.64], !P2 ;  /* 0x1f1000000a008fae */ /* 0x0005e2000d101d48 */
[----:B------:R-:W-:-:S02]  /*0d10*/  ISETP.GE.AND P2, PT, R29, c[0x0][0x1d4], PT ;  /* 0x000075001d007a0c */ /* 0x000fc40003f46270 */
[----:B------:R-:W-:Y:S01]  /*0d20*/  IMAD R2, R130, R22, RZ ;  /* 0x0000001682027224 */ /* 0x000fe200078e02ff */
[----:B------:R3:W-:Y:S01]  /*0d30*/  @!P0 LDGSTS.E.BYPASS.LTC128B.128 [R0+0x23100], [R4.64], !P5 ;  /* 0x2310000004008fae */ /* 0x0007e2000e901d48 */
[----:B------:R-:W-:-:S03]  /*0d40*/  ISETP.GE.AND P5, PT, R16, 0x21, PT ;  /* 0x000000211000780c */ /* 0x000fc60003fa6270 */
[----:B------:R4:W-:Y:S01]  /*0d50*/  @!P0 LDGSTS.E.BYPASS.LTC128B.128 [R0+0x27100], [R6.64], !P4 ;  /* 0x2710000006008fae */ /* 0x0009e2000e101d48 */
[----:B------:R-:W-:-:S03]  /*0d60*/  ISETP.GE.AND P4, PT, R33, c[0x0][0x1d4], PT ;  /* 0x0000750021007a0c */ /* 0x000fc60003f86270 */
[----:B------:R-:W0:Y:S04]  /*0d70*/  LDGDEPBAR ;  /* 0x00000000000079af */ /* 0x000e280000000000 */
[----:B------:R1:W-:Y:S01]  /*0d80*/  STL.64 [R1+0x20], R136 ;  /* 0x0000208801007387 */ /* 0x0003e20000100a00 */
[-C--:B---3--:R-:W-:Y:S02]  /*0d90*/  IMAD R4, R24, R132.reuse, R2 ;  /* 0x0000008418047224 */ /* 0x088fe400078e0202 */
[----:B------:R-:W-:Y:S01]  /*0da0*/  IMAD.WIDE.U32 R2, R22, R132, R136 ;  /* 0x0000008416027225 */ /* 0x000fe200078e0088 */
[----:B----4-:R-:W-:-:S03]  /*0db0*/  LEA.HI R7, R23, R26, RZ, 0x4 ;  /* 0x0000001a17077211 */ /* 0x010fc600078f20ff */
[----:B------:R-:W-:Y:S01]  /*0dc0*/  IMAD.IADD R6, R3, 0x1, R4 ;  /* 0x0000000103067824 */ /* 0x000fe200078e0204 */
[----:B------:R-:W-:Y:S01]  /*0dd0*/  BAR.SYNC.DEFER_BLOCKING 0x0 ;  /* 0x0000000000007b1d */ /* 0x000fe20000010000 */
[C---:B------:R-:W-:Y:S01]  /*0de0*/  @P6 LEA R4, P0, R2.reuse, c[0x0][0x1c8], 0x1 ;  /* 0x0000720002046a11 */ /* 0x040fe200078008ff */
[----:B--2---:R-:W-:Y:S01]  /*0df0*/  @P6 IMAD.SHL.U32 R0, R135, 0x2, RZ ;  /* 0x0000000287006824 */ /* 0x004fe200078e00ff */
[----:B------:R-:W-:Y:S02]  /*0e00*/  LOP3.LUT R3, R7, 0xfffffff0, RZ, 0xc0, !PT ;  /* 0xfffffff007037812 */ /* 0x000fe400078ec0ff */
[----:B------:R-:W-:Y:S02]  /*0e10*/  @P6 LEA.HI.X R5, R2, c[0x0][0x1cc], R6, 0x1, P0 ;  /* 0x0000730002056a11 */ /* 0x000fe400000f0c06 */
[----:B------:R-:W-:Y:S02]  /*0e20*/  ISETP.GE.AND P0, PT, R16, 0x41, PT ;  /* 0x000000411000780c */ /* 0x000fe40003f06270 */
[----:B------:R-:W-:Y:S01]  /*0e30*/  LEA.HI R23, R23, R26, RZ, 0x5 ;  /* 0x0000001a17177211 */ /* 0x000fe200078f28ff */
[----:B------:R-:W-:Y:S01]  /*0e40*/  @!PT LDS RZ, [RZ] ;  /* 0x00000000fffff984 */ /* 0x000fe20000000800 */
[----:B------:R-:W-:Y:S01]  /*0e50*/  @!PT LDS RZ, [RZ] ;  /* 0x00000000fffff984 */ /* 0x000fe20000000800 */
[----:B------:R-:W-:Y:S01]  /*0e60*/  @!PT LDS RZ, [RZ] ;  /* 0x00000000fffff984 */ /* 0x000fe20000000800 */
[----:B------:R2:W-:Y:S04]  /*0e70*/  @P6 LDGSTS.E.BYPASS.LTC128B.128 [R0+0xc100], [R4.64], !P1 ;  /* 0x0c10000004006fae */ /* 0x0005e8000c901d48 */
[----:B------:R2:W-:Y:S04]  /*0e80*/  @P6 LDGSTS.E.BYPASS.LTC128B.128 [R0+0xf100], [R4.64+0x80], !P4 ;  /* 0x0f10008004006fae */ /* 0x0005e8000e101d48 */
[----:B------:R2:W-:Y:S04]  /*0e90*/  @P6 LDGSTS.E.BYPASS.LTC128B.128 [R0+0x12100], [R4.64+0x100], !P3 ;  /* 0x1210010004006fae */ /* 0x0005e8000d901d48 */
[----:B------:R2:W-:Y:S02]  /*0ea0*/  @P6 LDGSTS.E.BYPASS.LTC128B.128 [R0+0x15100], [R4.64+0x180], !P2 ;  /* 0x1510018004006fae */ /* 0x0005e4000d101d48 */
[----:B--2---:R-:W-:Y:S01]  /*0eb0*/  IMAD.IADD R0, R26, 0x1, -R3 ;  /* 0x000000011a007824 */ /* 0x004fe200078e0a03 */
[----:B------:R-:W-:-:S02]  /*0ec0*/  SHF.R.S32.HI R3, RZ, 0x4, R7 ;  /* 0x00000004ff037819 */ /* 0x000fc40000011407 */
[----:B------:R-:W-:Y:S02]  /*0ed0*/  @P5 LEA R5, P6, R131, R2, 0x5 ;  /* 0x0000000283055211 */ /* 0x000fe400078c28ff */
[----:B------:R-:W-:Y:S02]  /*0ee0*/  SHF.R.S32.HI R11, RZ, 0x1f, R0 ;  /* 0x0000001fff0b7819 */ /* 0x000fe40000011400 */
[----:B------:R-:W-:Y:S02]  /*0ef0*/  LEA.HI R4, R7, R3, RZ, 0x1 ;  /* 0x0000000307047211 */ /* 0x000fe400078f08ff */
[----:B------:R-:W-:Y:S02]  /*0f00*/  LEA.HI R11, R11, R0, RZ, 0x3 ;  /* 0x000000000b0b7211 */ /* 0x000fe400078f18ff */
[----:B------:R-:W-:Y:S02]  /*0f10*/  @P5 LEA.HI.X R7, R131, R6, R134, 0x5, P6 ;  /* 0x0000000683075211 */ /* 0x000fe400030f2c86 */
[----:B------:R-:W-:Y:S01]  /*0f20*/  @P0 IADD3 R10, P6, R2, R12, RZ ;  /* 0x0000000c020a0210 */ /* 0x000fe20007fde0ff */
[----:B------:R-:W-:Y:S01]  /*0f30*/  IMAD.SHL.U32 R12, R134, 0x40, RZ ;  /* 0x00000040860c7824 */ /* 0x000fe200078e00ff */
[----:B------:R-:W-:-:S02]  /*0f40*/  LOP3.LUT R2, R4, 0xfffffffe, RZ, 0xc0, !PT ;  /* 0xfffffffe04027812 */ /* 0x000fc400078ec0ff */
[----:B------:R-:W-:Y:S02]  /*0f50*/  LOP3.LUT R4, R11, 0xfffffff8, RZ, 0xc0, !PT ;  /* 0xfffffff80b047812 */ /* 0x000fe400078ec0ff */
[----:B------:R-:W-:Y:S01]  /*0f60*/  @P0 IADD3.X R12, R6, R13, R12, P6, !PT ;  /* 0x0000000d060c0210 */ /* 0x000fe200037fe40c */
[----:B------:R-:W-:Y:S02]  /*0f70*/  IMAD.IADD R9, R3, 0x1, -R2 ;  /* 0x0000000103097824 */ /* 0x000fe400078e0a02 */
[----:B------:R-:W-:Y:S01]  /*0f80*/  IMAD.IADD R21, R0, 0x1, -R4 ;  /* 0x0000000100157824 */ /* 0x000fe200078e0a04 */
[C---:B------:R-:W-:Y:S01]  /*0f90*/  @P5 LEA R4, P6, R5.reuse, c[0x0][0x1c8], 0x1 ;  /* 0x0000720005045a11 */ /* 0x040fe200078c08ff */
[----:B------:R-:W-:Y:S02]  /*0fa0*/  IMAD.SHL.U32 R0, R56, 0x40, RZ ;  /* 0x0000004038007824 */ /* 0x000fe400078e00ff */
[----:B------:R-:W-:Y:S01]  /*0fb0*/  IMAD.SHL.U32 R6, R20, 0x8, RZ ;  /* 0x0000000814067824 */ /* 0x000fe200078e00ff */
[----:B------:R-:W-:Y:S01]  /*0fc0*/  @P5 LEA.HI.X R5, R5, c[0x0][0x1cc], R7, 0x1, P6 ;  /* 0x0000730005055a11 */ /* 0x000fe200030f0c07 */
[----:B------:R-:W-:Y:S01]  /*0fd0*/  IMAD.SHL.U32 R2, R21, 0x40, RZ ;  /* 0x0000004015027824 */ /* 0x000fe200078e00ff */
[----:B------:R-:W-:Y:S01]  /*0fe0*/  LOP3.LUT R0, R0, 0x1c0, RZ, 0xc0, !PT ;  /* 0x000001c000007812 */ /* 0x000fe200078ec0ff */
[----:B------:R-:W-:-:S03]  /*0ff0*/  IMAD.SHL.U32 R3, R9, 0x8, RZ ;  /* 0x0000000809037824 */ /* 0x000fc600078e00ff */
[----:B------:R-:W-:Y:S02]  /*1000*/  LOP3.LUT R7, R0, 0x8, R6, 0xf8, !PT ;  /* 0x0000000800077812 */ /* 0x000fe400078ef806 */
[----:B------:R-:W-:Y:S02]  /*1010*/  LOP3.LUT R2, R2, 0x1c0, RZ, 0xc0, !PT ;  /* 0x000001c002027812 */ /* 0x000fe400078ec0ff */
[----:B------:R-:W-:Y:S02]  /*1020*/  SHF.R.U32.HI R6, RZ, 0x3, R0 ;  /* 0x00000003ff067819 */ /* 0x000fe40000011600 */
[----:B------:R-:W-:Y:S02]  /*1030*/  LOP3.LUT R3, R2, 0x8, R3, 0xf8, !PT ;  /* 0x0000000802037812 */ /* 0x000fe400078ef803 */
[----:B------:R-:W-:Y:S02]  /*1040*/  SHF.R.U32.HI R0, RZ, 0x3, R2 ;  /* 0x00000003ff007819 */ /* 0x000fe40000011602 */
[----:B------:R-:W-:Y:S01]  /*1050*/  LOP3.LUT R7, R7, R6, RZ, 0x3c, !PT ;  /* 0x0000000607077212 */ /* 0x000fe200078e3cff */
[----:B------:R-:W-:Y:S01]  /*1060*/  @P5 IMAD.SHL.U32 R6, R135, 0x2, RZ ;  /* 0x0000000287065824 */ /* 0x000fe200078e00ff */
[----:B------:R-:W-:-:S02]  /*1070*/  @P0 LEA R2, P6, R10, c[0x0][0x1c8], 0x1 ;  /* 0x000072000a020a11 */ /* 0x000fc400078c08ff */
[----:B------:R-:W-:Y:S01]  /*1080*/  LOP3.LUT R8, R3, R0, RZ, 0x3c, !PT ;  /* 0x0000000003087212 */ /* 0x000fe200078e3cff */
[----:B------:R-:W-:Y:S01]  /*1090*/  @P0 IMAD.SHL.U32 R0, R135, 0x2, RZ ;  /* 0x0000000287000824 */ /* 0x000fe200078e00ff */
[----:B------:R-:W-:Y:S01]  /*10a0*/  @P0 LEA.HI.X R3, R10, c[0x0][0x1cc], R12, 0x1, P6 ;  /* 0x000073000a030a11 */ /* 0x000fe200030f0c0c */
[----:B------:R2:W-:Y:S04]  /*10b0*/  @P5 LDGSTS.E.BYPASS.LTC128B.128 [R6+0xd100], [R4.64], !P1 ;  /* 0x0d10000004065fae */ /* 0x0005e8000c901d48 */
[----:B------:R2:W-:Y:S04]  /*10c0*/  @P5 LDGSTS.E.BYPASS.LTC128B.128 [R6+0x10100], [R4.64+0x80], !P4 ;  /* 0x1010008004065fae */ /* 0x0005e8000e101d48 */
[----:B------:R2:W-:Y:S04]  /*10d0*/  @P5 LDGSTS.E.BYPASS.LTC128B.128 [R6+0x13100], [R4.64+0x100], !P3 ;  /* 0x1310010004065fae */ /* 0x0005e8000d901d48 */
[----:B------:R2:W-:Y:S01]  /*10e0*/  @P5 LDGSTS.E.BYPASS.LTC128B.128 [R6+0x16100], [R4.64+0x180], !P2 ;  /* 0x1610018004065fae */ /* 0x0005e2000d101d48 */
[----:B------:R-:W-:-:S03]  /*10f0*/  LOP3.LUT P5, RZ, R21, 0x2, RZ, 0xc0, !PT ;  /* 0x0000000215ff7812 */ /* 0x000fc600078ac0ff */
[----:B------:R3:W-:Y:S04]  /*1100*/  @P0 LDGSTS.E.BYPASS.LTC128B.128 [R0+0xe100], [R2.64], !P1 ;  /* 0x0e10000002000fae */ /* 0x0007e8000c901d48 */
[----:B------:R3:W-:Y:S04]  /*1110*/  @P0 LDGSTS.E.BYPASS.LTC128B.128 [R0+0x11100], [R2.64+0x80], !P4 ;  /* 0x1110008002000fae */ /* 0x0007e8000e101d48 */
[----:B------:R3:W-:Y:S04]  /*1120*/  @P0 LDGSTS.E.BYPASS.LTC128B.128 [R0+0x14100], [R2.64+0x100], !P3 ;  /* 0x1410010002000fae */ /* 0x0007e8000d901d48 */
[----:B------:R3:W-:Y:S01]  /*1130*/  @P0 LDGSTS.E.BYPASS.LTC128B.128 [R0+0x17100], [R2.64+0x180], !P2 ;  /* 0x1710018002000fae */ /* 0x0007e2000d101d48 */
[----:B------:R-:W-:-:S03]  /*1140*/  LOP3.LUT P0, RZ, R56, 0x2, RZ, 0xc0, !PT ;  /* 0x0000000238ff7812 */ /* 0x000fc6000780c0ff */
[----:B------:R-:W0:Y:S01]  /*1150*/  LDGDEPBAR ;  /* 0x00000000000079af */ /* 0x000e220000000000 */
[----:B--2---:R-:W-:Y:S02]  /*1160*/  IMAD.SHL.U32 R5, R11, 0x40, RZ ;  /* 0x000000400b057824 */ /* 0x004fe400078e00ff */
[----:B------:R-:W-:-:S03]  /*1170*/  IMAD.MOV.U32 R4, RZ, RZ, 0x10 ;  /* 0x00000010ff047424 */ /* 0x000fc600078e00ff */
[----:B------:R-:W-:Y:S02]  /*1180*/  LOP3.LUT R5, R8, 0xfffffe00, R5, 0xf8, !PT ;  /* 0xfffffe0008057812 */ /* 0x000fe400078ef805 */
[----:B------:R-:W-:Y:S02]  /*1190*/  SEL R4, R4, 0xfffffff0, !P5 ;  /* 0xfffffff004047807 */ /* 0x000fe40006800000 */
[----:B------:R-:W-:Y:S01]  /*11a0*/  ISETP.GE.AND P5, PT, R139, 0x1, PT ;  /* 0x000000018b00780c */ /* 0x000fe20003fa6270 */
[----:B---3--:R-:W-:Y:S01]  /*11b0*/  IMAD R0, R9, 0x200, R7 ;  /* 0x0000020009007824 */ /* 0x008fe200078e0207 */
[----:B------:R-:W-:Y:S01]  /*11c0*/  SHF.R.S32.HI R3, RZ, 0x5, R23 ;  /* 0x00000005ff037819 */ /* 0x000fe20000011417 */
[----:B------:R-:W-:Y:S01]  /*11d0*/  IMAD R2, R25, c[0x0][0x208], RZ ;  /* 0x0000820019027a24 */ /* 0x000fe200078e02ff */
[----:B------:R-:W-:-:S04]  /*11e0*/  DEPBAR.LE SB0, 0x1 ;  /* 0x000080400000791a */ /* 0x000fc80000000000 */
[----:B------:R-:W-:Y:S01]  /*11f0*/  IMAD.SHL.U32 R167, R0, 0x2, RZ ;  /* 0x0000000200a77824 */ /* 0x000fe200078e00ff */
[----:B------:R-:W-:-:S04]  /*1200*/  DEPBAR.LE SB0, 0x0 ;  /* 0x000080000000791a */ /* 0x000fc80000000000 */
[C---:B------:R-:W-:Y:S01]  /*1210*/  IMAD R17, R20.reuse, c[0x0][0x20c], R2 ;  /* 0x0000830014117a24 */ /* 0x040fe200078e0202 */
[----:B------:R-:W-:Y:S01]  /*1220*/  IADD3 R2, R167, 0xc100, RZ ;  /* 0x0000c100a7027810 */ /* 0x000fe20007ffe0ff */
[----:B------:R-:W-:Y:S01]  /*1230*/  IMAD R0, R3, 0x400, R5 ;  /* 0x0000040003007824 */ /* 0x000fe200078e0205 */
[----:B------:R-:W-:Y:S01]  /*1240*/  IADD3 R226, R167, 0xc120, RZ ;  /* 0x0000c120a7e27810 */ /* 0x000fe20007ffe0ff */
[----:B------:R-:W-:Y:S01]  /*1250*/  IMAD.WIDE.U32 R6, R20, c[0x0][0x208], R30 ;  /* 0x0000820014067a25 */ /* 0x000fe200078e001e */
[----:B------:R-:W-:Y:S01]  /*1260*/  @P0 IADD3 R226, R2, -0x20, RZ ;  /* 0xffffffe002e20810 */ /* 0x000fe20007ffe0ff */
[----:B------:R-:W-:Y:S01]  /*1270*/  BAR.SYNC.DEFER_BLOCKING 0x0 ;  /* 0x0000000000007b1d */ /* 0x000fe20000010000 */
[C---:B------:R-:W-:Y:S01]  /*1280*/  LEA R223, R0.reuse, 0x18100, 0x1 ;  /* 0x0001810000df7811 */ /* 0x040fe200078e08ff */
[----:B------:R-:W-:Y:S01]  /*1290*/  IMAD.SHL.U32 R12, R0, 0x2, RZ ;  /* 0x00000002000c7824 */ /* 0x000fe200078e00ff */
[----:B------:R-:W-:Y:S01]  /*12a0*/  LOP3.LUT P0, RZ, R21, 0x4, RZ, 0xc0, !PT ;  /* 0x0000000415ff7812 */ /* 0x000fe2000780c0ff */
[----:B------:R-:W-:Y:S01]  /*12b0*/  IMAD.IADD R3, R7, 0x1, R17 ;  /* 0x0000000107037824 */ /* 0x000fe200078e0211 */
[----:B------:R-:W-:Y:S01]  /*12c0*/  IADD3 R249, R226, 0x800, RZ ;  /* 0x00000800e2f97810 */ /* 0x000fe20007ffe0ff */
[----:B------:R-:W-:Y:S01]  /*12d0*/  IMAD R0, R28, c[0x0][0x210], RZ ;  /* 0x000084001c007a24 */ /* 0x000fe200078e02ff */
[C---:B------:R-:W-:Y:S01]  /*12e0*/  IADD3 R248, R226.reuse, 0x1000, RZ ;  /* 0x00001000e2f87810 */ /* 0x040fe20007ffe0ff */
[----:B------:R-:W-:Y:S01]  /*12f0*/  IMAD.MOV.U32 R2, RZ, RZ, R6 ;  /* 0x000000ffff027224 */ /* 0x000fe200078e0006 */
[----:B------:R-:W-:Y:S01]  /*1300*/  LOP3.LUT R6, R23, 0xffffffe0, RZ, 0xc0, !PT ;  /* 0xffffffe017067812 */ /* 0x000fe200078ec0ff */
[C---:B------:R-:W-:Y:S01]  /*1310*/  IMAD R0, R27.reuse, c[0x0][0x214], R0 ;  /* 0x000085001b007a24 */ /* 0x040fe200078e0200 */
[C---:B------:R-:W-:Y:S01]  /*1320*/  IADD3 R247, R226.reuse, 0x1800, RZ ;  /* 0x00001800e2f77810 */ /* 0x040fe20007ffe0ff */
[----:B------:R-:W-:Y:S01]  /*1330*/  IMAD.WIDE.U32 R2, R27, c[0x0][0x210], R2 ;  /* 0x000084001b027a25 */ /* 0x000fe200078e0002 */
[----:B------:R-:W-:-:S02]  /*1340*/  IADD3 R246, R226, 0x2000, RZ ;  /* 0x00002000e2f67810 */ /* 0x000fc40007ffe0ff */
[----:B------:R-:W-:Y:S01]  /*1350*/  IADD3 R245, R226, 0x2800, RZ ;  /* 0x00002800e2f57810 */ /* 0x000fe20007ffe0ff */
[----:B------:R-:W-:Y:S02]  /*1360*/  IMAD.IADD R3, R3, 0x1, R0 ;  /* 0x0000000103037824 */ /* 0x000fe400078e0200 */
[----:B------:R-:W-:Y:S02]  /*1370*/  IMAD R0, R19, c[0x0][0x218], RZ ;  /* 0x0000860013007a24 */ /* 0x000fe400078e02ff */
[----:B------:R-:W-:Y:S02]  /*1380*/  IMAD.IADD R128, R26, 0x1, -R6 ;  /* 0x000000011a807824 */ /* 0x000fe400078e0a06 */
[C---:B------:R-:W-:Y:S02]  /*1390*/  IMAD R6, R18.reuse, c[0x0][0x21c], R0 ;  /* 0x0000870012067a24 */ /* 0x040fe400078e0200 */
[----:B------:R-:W-:Y:S01]  /*13a0*/  IMAD.WIDE.U32 R30, R18, c[0x0][0x218], R2 ;  /* 0x00008600121e7a25 */ /* 0x000fe200078e0002 */
[----:B------:R-:W2:Y:S03]  /*13b0*/  LDSM.16.M88.4 R12, [R12+0x18100] ;  /* 0x018100000c0c783b */ /* 0x000ea60000000200 */
[----:B------:R-:W-:Y:S01]  /*13c0*/  IMAD.IADD R37, R31, 0x1, R6 ;  /* 0x000000011f257824 */ /* 0x000fe200078e0206 */
[----:B------:R1:W-:Y:S01]  /*13d0*/  STL.64 [R1+0x50], R30 ;  /* 0x0000501e01007387 */ /* 0x0003e20000100a00 */
[----:B------:R-:W-:-:S02]  /*13e0*/  IMAD R222, R4, 0x2, R223 ;  /* 0x0000000204de7824 */ /* 0x000fc400078e02df */
[----:B------:R-:W-:Y:S01]  /*13f0*/  IMAD.MOV.U32 R7, RZ, RZ, 0x20 ;  /* 0x00000020ff077424 */ /* 0x000fe200078e00ff */
[----:B------:R1:W-:Y:S04]  /*1400*/  STL [R1+0x4c], R37 ;  /* 0x00004c2501007387 */ /* 0x0003e80000100800 */
[----:B------:R1:W3:Y:S01]  /*1410*/  LDSM.16.M88.4 R48, [R167+0xc100] ;  /* 0x00c10000a730783b */ /* 0x0002e20000000200 */
[----:B------:R-:W-:-:S03]  /*1420*/  SEL R0, R7, 0xffffffe0, !P0 ;  /* 0xffffffe007007807 */ /* 0x000fc60004000000 */
[----:B------:R1:W4:Y:S04]  /*1430*/  LDSM.16.M88.4 R40, [R167+0xc900] ;  /* 0x00c90000a728783b */ /* 0x0003280000000200 */
[----:B------:R1:W1:Y:S04]  /*1440*/  LDSM.16.M88.4 R32, [R167+0xd100] ;  /* 0x00d10000a720783b */ /* 0x0002680000000200 */
[----:B------:R1:W1:Y:S04]  /*1450*/  LDSM.16.M88.4 R60, [R167+0xd900] ;  /* 0x00d90000a73c783b */ /* 0x0002680000000200 */
[----:B------:R1:W1:Y:S04]  /*1460*/  LDSM.16.M88.4 R68, [R167+0xe100] ;  /* 0x00e10000a744783b */ /* 0x0002680000000200 */
[----:B------:R1:W1:Y:S04]  /*1470*/  LDSM.16.M88.4 R72, [R167+0xe900] ;  /* 0x00e90000a748783b */ /* 0x0002680000000200 */
[----:B------:R1:W1:Y:S04]  /*1480*/  LDSM.16.M88.4 R8, [R222] ;  /* 0x00000000de08783b */ /* 0x0002680000000200 */
[----:B------:R1:W1:Y:S04]  /*1490*/  LDSM.16.M88.4 R96, [R226] ;  /* 0x00000000e260783b */ /* 0x0002680000000200 */
[----:B------:R1:W1:Y:S04]  /*14a0*/  LDSM.16.M88.4 R88, [R226+0x800] ;  /* 0x00080000e258783b */ /* 0x0002680000000200 */
[----:B------:R1:W1:Y:S04]  /*14b0*/  LDSM.16.M88.4 R80, [R226+0x1000] ;  /* 0x00100000e250783b */ /* 0x0002680000000200 */
[----:B------:R1:W1:Y:S04]  /*14c0*/  LDSM.16.M88.4 R104, [R226+0x1800] ;  /* 0x00180000e268783b */ /* 0x0002680000000200 */
[----:B------:R1:W1:Y:S04]  /*14d0*/  LDSM.16.M88.4 R108, [R226+0x2000] ;  /* 0x00200000e26c783b */ /* 0x0002680000000200 */
[----:B------:R1:W1:Y:S01]  /*14e0*/  LDSM.16.M88.4 R112, [R226+0x2800] ;  /* 0x00280000e270783b */ /* 0x0002620000000200 */
[----:B------:R-:W-:Y:S05]  /*14f0*/  @!P5 BRA `(.L_x_682) ;  /* 0x000004100000d947 */ /* 0x000fea0003800000 */
[----:B--234-:R-:W-:Y:S01]  /*1500*/  IMAD R2, R24, c[0x0][0x208], RZ ;  /* 0x0000820018027a24 */ /* 0x01cfe200078e02ff */
[----:B------:R-:W-:Y:S01]  /*1510*/  SEL R17, RZ, 0x1, P1 ;  /* 0x00000001ff117807 */ /* 0x000fe20000800000 */
[----:B------:R-:W-:Y:S01]  /*1520*/  IMAD.WIDE.U32 R6, R22, c[0x0][0x208], RZ ;  /* 0x0000820016067a25 */ /* 0x000fe200078e00ff */
[----:B------:R-:W-:-:S02]  /*1530*/  P2R R25, PR, RZ, 0x10 ;  /* 0x00000010ff197803 */ /* 0x000fc40000000000 */
[----:B------:R-:W-:Y:S01]  /*1540*/  ISETP.LT.OR P6, PT, R16, 0x1, P1 ;  /* 0x000000011000780c */ /* 0x000fe20000fc1670 */
[----:B------:R-:W-:Y:S02]  /*1550*/  IMAD R2, R22, c[0x0][0x20c], R2 ;  /* 0x0000830016027a24 */ /* 0x000fe400078e0202 */
[----:B------:R-:W-:Y:S02]  /*1560*/  IMAD.MOV.U32 R18, RZ, RZ, R36 ;  /* 0x000000ffff127224 */ /* 0x000fe400078e0024 */
[----:B------:R-:W-:Y:S02]  /*1570*/  IMAD.MOV.U32 R19, RZ, RZ, R37 ;  /* 0x000000ffff137224 */ /* 0x000fe400078e0025 */
[----:B------:R-:W-:Y:S02]  /*1580*/  IMAD.IADD R2, R7, 0x1, R2 ;  /* 0x0000000107027824 */ /* 0x000fe400078e0202 */
[----:B------:R-:W-:Y:S02]  /*1590*/  IMAD.MOV.U32 R18, RZ, RZ, R30 ;  /* 0x000000ffff127224 */ /* 0x000fe400078e001e */
[----:B------:R-:W-:-:S02]  /*15a0*/  IMAD R3, R2, 0x60, RZ ;  /* 0x0000006002037824 */ /* 0x000fc400078e02ff */
[----:B------:R-:W-:Y:S01]  /*15b0*/  IMAD.WIDE.U32 R6, R6, 0x60, R18 ;  /* 0x0000006006067825 */ /* 0x000fe200078e0012 */
[----:B------:R2:W-:Y:S03]  /*15c0*/  STL.64 [R1+0x48], R18 ;  /* 0x0000481201007387 */ /* 0x0005e60000100a00 */
[----:B------:R-:W-:Y:S01]  /*15d0*/  IMAD.IADD R3, R7, 0x1, R3 ;  /* 0x0000000107037824 */ /* 0x000fe200078e0203 */
[C---:B------:R-:W-:Y:S01]  /*15e0*/  LEA R2, P0, R6.reuse, c[0x0][0x1f8], 0x1 ;  /* 0x00007e0006027a11 */ /* 0x040fe200078008ff */
[C---:B------:R-:W-:Y:S01]  /*15f0*/  IMAD R24, R57.reuse, c[0x0][0x20c], RZ ;  /* 0x0000830039187a24 */ /* 0x040fe200078e02ff */
[----:B------:R-:W-:Y:S01]  /*1600*/  SEL R7, RZ, 0x2, P4 ;  /* 0x00000002ff077807 */ /* 0x000fe20002000000 */
[----:B------:R-:W-:Y:S01]  /*1610*/  IMAD.WIDE.U32 R26, R57, c[0x0][0x208], RZ ;  /* 0x00008200391a7a25 */ /* 0x000fe200078e00ff */
[----:B------:R-:W-:Y:S02]  /*1620*/  LEA.HI.X R3, R6, c[0x0][0x1fc], R3, 0x1, P0 ;  /* 0x00007f0006037a11 */ /* 0x000fe400000f0c03 */
[----:B------:R-:W-:Y:S01]  /*1630*/  SEL R6, RZ, 0x4, P3 ;  /* 0x00000004ff067807 */ /* 0x000fe20001800000 */
[----:B------:R-:W-:Y:S01]  /*1640*/  IMAD.IADD R24, R27, 0x1, R24 ;  /* 0x000000011b187824 */ /* 0x000fe200078e0218 */
[----:B------:R-:W-:-:S02]  /*1650*/  IADD3 R22, P5, P0, R26, 0x80, R2 ;  /* 0x000000801a167810 */ /* 0x000fc400078be002 */
[----:B------:R-:W-:Y:S01]  /*1660*/  IADD3 R7, R6, R7, R17 ;  /* 0x0000000706077210 */ /* 0x000fe20007ffe011 */
[----:B------:R-:W-:Y:S01]  /*1670*/  IMAD.SHL.U32 R17, R135, 0x2, RZ ;  /* 0x0000000287117824 */ /* 0x000fe200078e00ff */
[----:B------:R-:W-:Y:S02]  /*1680*/  SEL R6, RZ, 0x8, P2 ;  /* 0x00000008ff067807 */ /* 0x000fe40001000000 */
[--C-:B------:R-:W-:Y:S02]  /*1690*/  IADD3.X R23, R24, RZ, R3.reuse, P5, P0 ;  /* 0x000000ff18177210 */ /* 0x100fe40002fe0403 */
[----:B------:R-:W-:Y:S01]  /*16a0*/  IADD3 R20, P5, P0, R26, 0x100, R2 ;  /* 0x000001001a147810 */ /* 0x000fe200078be002 */
[----:B------:R-:W-:Y:S01]  /*16b0*/  IMAD.IADD R6, R7, 0x1, R6 ;  /* 0x0000000107067824 */ /* 0x000fe200078e0206 */
[----:B------:R-:W-:Y:S01]  /*16c0*/  @!PT LDS RZ, [RZ] ;  /* 0x00000000fffff984 */ /* 0x000fe20000000800 */
[----:B------:R-:W-:Y:S01]  /*16d0*/  @!PT LDS RZ, [RZ] ;  /* 0x00000000fffff984 */ /* 0x000fe20000000800 */
[----:B------:R-:W-:Y:S01]  /*16e0*/  @!PT LDS RZ, [RZ] ;  /* 0x00000000fffff984 */ /* 0x000fe20000000800 */
[----:B------:R3:W-:Y:S02]  /*16f0*/  LDGSTS.E.BYPASS.LTC128B.128 [R17+0x100], [R2.64], !P6 ;  /* 0x0010000002117fae */ /* 0x0007e4000f101d48 */
[----:B------:R-:W-:-:S02]  /*1700*/  IADD3.X R21, R24, RZ, R3, P5, P0 ;  /* 0x000000ff18157210 */ /* 0x000fc40002fe0403 */
[----:B------:R-:W-:Y:S02]  /*1710*/  LOP3.LUT P4, RZ, R6, 0x2, RZ, 0xc0, !PT ;  /* 0x0000000206ff7812 */ /* 0x000fe4000788c0ff */
[----:B--2---:R-:W-:Y:S02]  /*1720*/  IADD3 R18, P5, P0, R26, 0x180, R2 ;  /* 0x000001801a127810 */ /* 0x004fe400078be002 */
[----:B------:R-:W-:Y:S02]  /*1730*/  LOP3.LUT P6, RZ, R6, 0x8, RZ, 0xc0, !PT ;  /* 0x0000000806ff7812 */ /* 0x000fe400078cc0ff */
[----:B------:R-:W-:Y:S02]  /*1740*/  IADD3.X R19, R24, RZ, R3, P5, P0 ;  /* 0x000000ff18137210 */ /* 0x000fe40002fe0403 */
[----:B------:R-:W-:Y:S02]  /*1750*/  ISETP.LT.OR P0, PT, R16, 0x1, !P4 ;  /* 0x000000011000780c */ /* 0x000fe40006701670 */
[----:B------:R-:W-:-:S11]  /*1760*/  LOP3.LUT P5, RZ, R6, 0x4, RZ, 0xc0, !PT ;  /* 0x0000000406ff7812 */ /* 0x000fd600078ac0ff */
[----:B------:R3:W-:Y:S01]  /*1770*/  LDGSTS.E.BYPASS.LTC128B.128 [R17+0x3100], [R2.64+0x80], !P0 ;  /* 0x0310008002117fae */ /* 0x0007e2000c101d48 */
[----:B------:R-:W-:-:S13]  /*1780*/  ISETP.LT.OR P0, PT, R16, 0x1, !P5 ;  /* 0x000000011000780c */ /* 0x000fda0006f01670 */
[----:B------:R3:W-:Y:S01]  /*1790*/  LDGSTS.E.BYPASS.LTC128B.128 [R17+0x6100], [R2.64+0x100], !P0 ;  /* 0x0610010002117fae */ /* 0x0007e2000c101d48 */
[----:B------:R-:W-:-:S13]  /*17a0*/  ISETP.LT.OR P0, PT, R16, 0x1, !P6 ;  /* 0x000000011000780c */ /* 0x000fda0007701670 */
[----:B------:R3:W-:Y:S01]  /*17b0*/  LDGSTS.E.BYPASS.LTC128B.128 [R17+0x9100], [R2.64+0x180], !P0 ;  /* 0x0910018002117fae */ /* 0x0007e2000c101d48 */
[----:B------:R-:W-:-:S05]  /*17c0*/  IADD3 R6, P0, R2, R26, RZ ;  /* 0x0000001a02067210 */ /* 0x000fca0007f1e0ff */
[----:B------:R-:W-:Y:S01]  /*17d0*/  IMAD.X R7, R24, 0x1, R3, P0 ;  /* 0x0000000118077824 */ /* 0x000fe200000e0603 */
[----:B---3--:R-:W-:-:S05]  /*17e0*/  IADD3 R2, P0, R6, R26, RZ ;  /* 0x0000001a06027210 */ /* 0x008fca0007f1e0ff */
[----:B------:R-:W-:Y:S01]  /*17f0*/  IMAD.X R3, R7, 0x1, R24, P0 ;  /* 0x0000000107037824 */ /* 0x000fe200000e0618 */
[----:B------:R-:W-:-:S13]  /*1800*/  ISETP.LT.OR P0, PT, R16, 0x21, P1 ;  /* 0x000000211000780c */ /* 0x000fda0000f01670 */
[----:B------:R2:W-:Y:S01]  /*1810*/  LDGSTS.E.BYPASS.LTC128B.128 [R17+0x1100], [R6.64], !P0 ;  /* 0x0110000006117fae */ /* 0x0005e2000c101d48 */
[C---:B------:R-:W-:Y:S02]  /*1820*/  ISETP.LT.OR P0, PT, R16.reuse, 0x21, !P4 ;  /* 0x000000211000780c */ /* 0x040fe40006701670 */
[----:B------:R-:W-:-:S11]  /*1830*/  ISETP.LT.OR P4, PT, R16, 0x41, !P4 ;  /* 0x000000411000780c */ /* 0x000fd60006781670 */
[----:B------:R2:W-:Y:S01]  /*1840*/  LDGSTS.E.BYPASS.LTC128B.128 [R17+0x4100], [R22.64], !P0 ;  /* 0x0410000016117fae */ /* 0x0005e2000c101d48 */
[C---:B------:R-:W-:Y:S02]  /*1850*/  ISETP.LT.OR P0, PT, R16.reuse, 0x21, !P5 ;  /* 0x000000211000780c */ /* 0x040fe40006f01670 */
[----:B------:R-:W-:-:S11]  /*1860*/  ISETP.LT.OR P5, PT, R16, 0x41, !P5 ;  /* 0x000000411000780c */ /* 0x000fd60006fa1670 */
[----:B------:R2:W-:Y:S01]  /*1870*/  LDGSTS.E.BYPASS.LTC128B.128 [R17+0x7100], [R20.64], !P0 ;  /* 0x0710000014117fae */ /* 0x0005e2000c101d48 */
[----:B------:R-:W-:-:S13]  /*1880*/  ISETP.LT.OR P0, PT, R16, 0x21, !P6 ;  /* 0x000000211000780c */ /* 0x000fda0007701670 */
[----:B------:R2:W-:Y:S01]  /*1890*/  LDGSTS.E.BYPASS.LTC128B.128 [R17+0xa100], [R18.64], !P0 ;  /* 0x0a10000012117fae */ /* 0x0005e2000c101d48 */
[----:B------:R-:W-:-:S13]  /*18a0*/  ISETP.LT.OR P0, PT, R16, 0x41, P1 ;  /* 0x000000411000780c */ /* 0x000fda0000f01670 */
[----:B------:R2:W-:Y:S01]  /*18b0*/  LDGSTS.E.BYPASS.LTC128B.128 [R17+0x2100], [R2.64], !P0 ;  /* 0x0210000002117fae */ /* 0x0005e2000c101d48 */
[----:B------:R-:W-:-:S03]  /*18c0*/  ISETP.LT.OR P0, PT, R16, 0x41, !P6 ;  /* 0x000000411000780c */ /* 0x000fc60007701670 */
[----:B------:R2:W-:Y:S01]  /*18d0*/  LDGSTS.E.BYPASS.LTC128B.128 [R17+0x5100], [R2.64+0x80], !P4 ;  /* 0x0510008002117fae */ /* 0x0005e2000e101d48 */
[----:B------:R-:W-:-:S03]  /*18e0*/  ISETP.NE.AND P4, PT, R25, RZ, PT ;  /* 0x000000ff1900720c */ /* 0x000fc60003f85270 */
[----:B------:R2:W-:Y:S06]  /*18f0*/  LDGSTS.E.BYPASS.LTC128B.128 [R17+0x8100], [R2.64+0x100], !P5 ;  /* 0x0810010002117fae */ /* 0x0005ec000e901d48 */
[----:B------:R2:W-:Y:S04]  /*1900*/  LDGSTS.E.BYPASS.LTC128B.128 [R17+0xb100], [R2.64+0x180], !P0 ;  /* 0x0b10018002117fae */ /* 0x0005e8000c101d48 */
.L_x_682:
[----:B--234-:R-:W-:Y:S01]  /*1910*/  LOP3.LUT P0, RZ, R56, 0x4, RZ, 0xc0, !PT ;  /* 0x0000000438ff7812 */ /* 0x01cfe2000780c0ff */
[C---:B------:R-:W-:Y:S01]  /*1920*/  HMMA.16816.F32 R52, R12.reuse, R48, RZ ;  /* 0x000000300c34723c */ /* 0x040fe200000018ff */
[C---:B------:R-:W-:Y:S01]  /*1930*/  IMAD R225, R0.reuse, 0x2, R223 ;  /* 0x0000000200e17824 */ /* 0x040fe200078e02df */
[----:B------:R-:W-:Y:S01]  /*1940*/  LDSM.16.M88.4 R120, [R167+0xf100] ;  /* 0x00f10000a778783b */ /* 0x000fe20000000200 */
[----:B------:R-:W-:Y:S01]  /*1950*/  SEL R2, R57, 0xffffffc0, !P0 ;  /* 0xffffffc039027807 */ /* 0x000fe20004000000 */
[----:B------:R-:W-:Y:S01]  /*1960*/  IMAD R224, R0, 0x2, R222 ;  /* 0x0000000200e07824 */ /* 0x000fe200078e02de */
[----:B------:R-:W-:Y:S01]  /*1970*/  ISETP.GE.AND P5, PT, R139, 0x61, PT ;  /* 0x000000618b00780c */ /* 0x000fe20003fa6270 */
[----:B------:R-:W-:Y:S01]  /*1980*/  LDSM.16.M88.4 R16, [R225] ;  /* 0x00000000e110783b */ /* 0x000fe20000000200 */
[C---:B------:R-:W-:Y:S01]  /*1990*/  IADD3 R244, R226.reuse, 0x3000, RZ ;  /* 0x00003000e2f47810 */ /* 0x040fe20007ffe0ff */
[----:B------:R-:W-:Y:S01]  /*19a0*/  HMMA.16816.F32 R48, R12, R50, RZ ;  /* 0x000000320c30723c */ /* 0x000fe200000018ff */
[--C-:B------:R-:W-:Y:S01]  /*19b0*/  IMAD.IADD R221, R167, 0x1, R2.reuse ;  /* 0x00000001a7dd7824 */ /* 0x100fe200078e0202 */
[----:B------:R-:W0:Y:S01]  /*19c0*/  LDGDEPBAR ;  /* 0x00000000000079af */ /* 0x000e220000000000 */
[C---:B------:R-:W-:Y:S01]  /*19d0*/  IMAD.IADD R220, R226.reuse, 0x1, R2 ;  /* 0x00000001e2dc7824 */ /* 0x040fe200078e0202 */
[----:B------:R-:W-:-:S02]  /*19e0*/  IADD3 R243, R226, 0x3800, RZ ;  /* 0x00003800e2f37810 */ /* 0x000fc40007ffe0ff */
[----:B------:R-:W2:Y:S01]  /*19f0*/  LDSM.16.M88.4 R100, [R221+0xc100] ;  /* 0x00c10000dd64783b */ /* 0x000ea20000000200 */
[C---:B------:R-:W-:Y:S01]  /*1a00*/  IADD3 R242, R226.reuse, 0x4000, RZ ;  /* 0x00004000e2f27810 */ /* 0x040fe20007ffe0ff */
[C---:B------:R-:W-:Y:S01]  /*1a10*/  HMMA.16816.F32 R44, R12.reuse, R40, RZ ;  /* 0x000000280c2c723c */ /* 0x040fe200000018ff */
[C---:B------:R-:W-:Y:S01]  /*1a20*/  IADD3 R241, R226.reuse, 0x4800, RZ ;  /* 0x00004800e2f17810 */ /* 0x040fe20007ffe0ff */
[----:B------:R-:W3:Y:S01]  /*1a30*/  LDSM.16.M88.4 R56, [R221+0xc900] ;  /* 0x00c90000dd38783b */ /* 0x000ee20000000200 */
[C---:B------:R-:W-:Y:S02]  /*1a40*/  IADD3 R240, R226.reuse, 0x5000, RZ ;  /* 0x00005000e2f07810 */ /* 0x040fe40007ffe0ff */
[C---:B------:R-:W-:Y:S02]  /*1a50*/  IADD3 R239, R226.reuse, 0x5800, RZ ;  /* 0x00005800e2ef7810 */ /* 0x040fe40007ffe0ff */
[C---:B------:R-:W-:Y:S01]  /*1a60*/  IADD3 R238, R226.reuse, 0x6000, RZ ;  /* 0x00006000e2ee7810 */ /* 0x040fe20007ffe0ff */
[----:B-1----:R-:W-:Y:S01]  /*1a70*/  HMMA.16816.F32 R36, R12, R32, RZ ;  /* 0x000000200c24723c */ /* 0x002fe200000018ff */
[----:B------:R-:W-:-:S02]  /*1a80*/  IADD3 R237, R226, 0x6800, RZ ;  /* 0x00006800e2ed7810 */ /* 0x000fc40007ffe0ff */
[C---:B------:R-:W-:Y:S02]  /*1a90*/  IADD3 R236, R226.reuse, 0x7000, RZ ;  /* 0x00007000e2ec7810 */ /* 0x040fe40007ffe0ff */
[C---:B------:R-:W-:Y:S02]  /*1aa0*/  IADD3 R235, R226.reuse, 0x7800, RZ ;  /* 0x00007800e2eb7810 */ /* 0x040fe40007ffe0ff */
[C---:B------:R-:W-:Y:S01]  /*1ab0*/  IADD3 R234, R226.reuse, 0x8000, RZ ;  /* 0x00008000e2ea7810 */ /* 0x040fe20007ffe0ff */
[----:B------:R-:W-:Y:S01]  /*1ac0*/  HMMA.16816.F32 R32, R12, R34, RZ ;  /* 0x000000220c20723c */ /* 0x000fe200000018ff */
[C---:B------:R-:W-:Y:S02]  /*1ad0*/  IADD3 R233, R226.reuse, 0x8800, RZ ;  /* 0x00008800e2e97810 */ /* 0x040fe40007ffe0ff */
[C---:B------:R-:W-:Y:S02]  /*1ae0*/  IADD3 R232, R226.reuse, 0x9000, RZ ;  /* 0x00009000e2e87810 */ /* 0x040fe40007ffe0ff */
[----:B------:R-:W-:-:S02]  /*1af0*/  IADD3 R231, R226, 0x9800, RZ ;  /* 0x00009800e2e77810 */ /* 0x000fc40007ffe0ff */
[C---:B------:R-:W-:Y:S01]  /*1b00*/  IADD3 R230, R226.reuse, 0xa000, RZ ;  /* 0x0000a000e2e67810 */ /* 0x040fe20007ffe0ff */
[----:B------:R-:W-:Y:S01]  /*1b10*/  HMMA.16816.F32 R20, R12, R68, RZ ;  /* 0x000000440c14723c */ /* 0x000fe200000018ff */
[C---:B------:R-:W-:Y:S02]  /*1b20*/  IADD3 R229, R226.reuse, 0xa800, RZ ;  /* 0x0000a800e2e57810 */ /* 0x040fe40007ffe0ff */
[C---:B------:R-:W-:Y:S02]  /*1b30*/  IADD3 R228, R226.reuse, 0xb000, RZ ;  /* 0x0000b000e2e47810 */ /* 0x040fe40007ffe0ff */
[----:B------:R-:W-:-:S03]  /*1b40*/  IADD3 R227, R226, 0xb800, RZ ;  /* 0x0000b800e2e37810 */ /* 0x000fc60007ffe0ff */
[C---:B------:R-:W-:Y:S08]  /*1b50*/  HMMA.16816.F32 R40, R12.reuse, R42, RZ ;  /* 0x0000002a0c28723c */ /* 0x040ff000000018ff */
[C---:B------:R-:W-:Y:S08]  /*1b60*/  HMMA.16816.F32 R28, R12.reuse, R60, RZ ;  /* 0x0000003c0c1c723c */ /* 0x040ff000000018ff */
[----:B------:R-:W-:Y:S08]  /*1b70*/  HMMA.16816.F32 R24, R12, R62, RZ ;  /* 0x0000003e0c18723c */ /* 0x000ff000000018ff */
[----:B------:R-:W-:Y:S01]  /*1b80*/  HMMA.16816.F32 R76, R8, R96, R52 ;  /* 0x00000060084c723c */ /* 0x000fe20000001834 */
[----:B------:R-:W1:Y:S07]  /*1b90*/  LDSM.16.M88.4 R52, [R221+0xd100] ;  /* 0x00d10000dd34783b */ /* 0x000e6e0000000200 */
[C---:B------:R-:W-:Y:S08]  /*1ba0*/  HMMA.16816.F32 R68, R12.reuse, R70, RZ ;  /* 0x000000460c44723c */ /* 0x040ff000000018ff */
[C---:B------:R-:W-:Y:S08]  /*1bb0*/  HMMA.16816.F32 R64, R12.reuse, R72, RZ ;  /* 0x000000480c40723c */ /* 0x040ff000000018ff */
[----:B------:R-:W-:Y:S08]  /*1bc0*/  HMMA.16816.F32 R60, R12, R74, RZ ;  /* 0x0000004a0c3c723c */ /* 0x000ff000000018ff */
[C---:B------:R-:W-:Y:S08]  /*1bd0*/  HMMA.16816.F32 R96, R8.reuse, R98, R48 ;  /* 0x000000620860723c */ /* 0x040ff00000001830 */
[C---:B------:R-:W-:Y:S01]  /*1be0*/  HMMA.16816.F32 R92, R8.reuse, R88, R44 ;  /* 0x00000058085c723c */ /* 0x040fe2000000182c */
[----:B------:R-:W4:Y:S07]  /*1bf0*/  LDSM.16.M88.4 R44, [R221+0xd900] ;  /* 0x00d90000dd2c783b */ /* 0x000f2e0000000200 */
[C---:B------:R-:W-:Y:S08]  /*1c00*/  HMMA.16816.F32 R84, R8.reuse, R80, R36 ;  /* 0x000000500854723c */ /* 0x040ff00000001824 */
[C---:B------:R-:W-:Y:S01]  /*1c10*/  HMMA.16816.F32 R80, R8.reuse, R82, R32 ;  /* 0x000000520850723c */ /* 0x040fe20000001820 */
[----:B------:R-:W-:Y:S07]  /*1c20*/  LDSM.16.M88.4 R32, [R221+0xe900] ;  /* 0x00e90000dd20783b */ /* 0x000fee0000000200 */
[C---:B------:R-:W-:Y:S01]  /*1c30*/  HMMA.16816.F32 R12, R8.reuse, R108, R20 ;  /* 0x0000006c080c723c */ /* 0x040fe20000001814 */
[----:B------:R-:W5:Y:S07]  /*1c40*/  LDSM.16.M88.4 R20, [R221+0xe100] ;  /* 0x00e10000dd14783b */ /* 0x000f6e0000000200 */
[C---:B------:R-:W-:Y:S08]  /*1c50*/  HMMA.16816.F32 R88, R8.reuse, R90, R40 ;  /* 0x0000005a0858723c */ /* 0x040ff00000001828 */
[C---:B------:R-:W-:Y:S08]  /*1c60*/  HMMA.16816.F32 R72, R8.reuse, R104, R28 ;  /* 0x000000680848723c */ /* 0x040ff0000000181c */
[C---:B------:R-:W-:Y:S08]  /*1c70*/  HMMA.16816.F32 R48, R8.reuse, R106, R24 ;  /* 0x0000006a0830723c */ /* 0x040ff00000001818 */
[C---:B------:R-:W-:Y:S08]  /*1c80*/  HMMA.16816.F32 R104, R8.reuse, R110, R68 ;  /* 0x0000006e0868723c */ /* 0x040ff00000001844 */
[C---:B------:R-:W-:Y:S08]  /*1c90*/  HMMA.16816.F32 R64, R8.reuse, R112, R64 ;  /* 0x000000700840723c */ /* 0x040ff00000001840 */
[----:B------:R-:W-:Y:S01]  /*1ca0*/  HMMA.16816.F32 R40, R8, R114, R60 ;  /* 0x000000720828723c */ /* 0x000fe2000000183c */
[----:B------:R-:W-:Y:S04]  /*1cb0*/  LDSM.16.M88.4 R8, [R224] ;  /* 0x00000000e008783b */ /* 0x000fe80000000200 */
[----:B------:R-:W4:Y:S03]  /*1cc0*/  LDSM.16.M88.4 R60, [R220] ;  /* 0x00000000dc3c783b */ /* 0x000f260000000200 */
[C---:B--2---:R-:W-:Y:S01]  /*1cd0*/  HMMA.16816.F32 R36, R16.reuse, R100, R76 ;  /* 0x000000641024723c */ /* 0x044fe2000000184c */
[----:B------:R-:W-:Y:S07]  /*1ce0*/  LDSM.16.M88.4 R112, [R220+0x2800] ;  /* 0x00280000dc70783b */ /* 0x000fee0000000200 */
[C---:B------:R-:W-:Y:S01]  /*1cf0*/  HMMA.16816.F32 R28, R16.reuse, R102, R96 ;  /* 0x00000066101c723c */ /* 0x040fe20000001860 */
[----:B------:R-:W2:Y:S04]  /*1d00*/  LDSM.16.M88.4 R100, [R220+0x800] ;  /* 0x00080000dc64783b */ /* 0x000ea80000000200 */
[----:B------:R-:W-:Y:S03]  /*1d10*/  LDSM.16.M88.4 R96, [R220+0x1800] ;  /* 0x00180000dc60783b */ /* 0x000fe60000000200 */
[C---:B---3--:R-:W-:Y:S08]  /*1d20*/  HMMA.16816.F32 R24, R16.reuse, R56, R92 ;  /* 0x000000381018723c */ /* 0x048ff0000000185c */
[C---:B------:R-:W-:Y:S01]  /*1d30*/  HMMA.16816.F32 R68, R16.reuse, R58, R88 ;  /* 0x0000003a1044723c */ /* 0x040fe20000001858 */
[----:B------:R-:W3:Y:S07]  /*1d40*/  LDSM.16.M88.4 R88, [R220+0x1000] ;  /* 0x00100000dc58783b */ /* 0x000eee0000000200 */
[C---:B-1----:R-:W-:Y:S01]  /*1d50*/  HMMA.16816.F32 R56, R16.reuse, R54, R80 ;  /* 0x000000361038723c */ /* 0x042fe20000001850 */
[----:B------:R-:W1:Y:S07]  /*1d60*/  LDSM.16.M88.4 R80, [R220+0x2000] ;  /* 0x00200000dc50783b */ /* 0x000e6e0000000200 */
[C---:B------:R-:W-:Y:S08]  /*1d70*/  HMMA.16816.F32 R84, R16.reuse, R52, R84 ;  /* 0x000000341054723c */ /* 0x040ff00000001854 */
[C---:B----4-:R-:W-:Y:S08]  /*1d80*/  HMMA.16816.F32 R52, R16.reuse, R44, R72 ;  /* 0x0000002c1034723c */ /* 0x050ff00000001848 */
[C---:B------:R-:W-:Y:S08]  /*1d90*/  HMMA.16816.F32 R48, R16.reuse, R46, R48 ;  /* 0x0000002e1030723c */ /* 0x040ff00000001830 */
[C---:B-----5:R-:W-:Y:S01]  /*1da0*/  HMMA.16816.F32 R44, R16.reuse, R20, R12 ;  /* 0x00000014102c723c */ /* 0x060fe2000000180c */
[----:B------:R-:W-:Y:S07]  /*1db0*/  LDSM.16.M88.4 R12, [R223+0x4000] ;  /* 0x00400000df0c783b */ /* 0x000fee0000000200 */
[C---:B------:R-:W-:Y:S08]  /*1dc0*/  HMMA.16816.F32 R92, R16.reuse, R32, R64 ;  /* 0x00000020105c723c */ /* 0x040ff00000001840 */
[C---:B------:R-:W-:Y:S01]  /*1dd0*/  HMMA.16816.F32 R72, R16.reuse, R34, R40 ;  /* 0x000000221048723c */ /* 0x040fe20000001828 */
[----:B------:R-:W4:Y:S07]  /*1de0*/  LDSM.16.M88.4 R32, [R167+0xf900] ;  /* 0x00f90000a720783b */ /* 0x000f2e0000000200 */
[----:B------:R-:W-:Y:S08]  /*1df0*/  HMMA.16816.F32 R76, R16, R22, R104 ;  /* 0x00000016104c723c */ /* 0x000ff00000001868 */
[C---:B------:R-:W-:Y:S01]  /*1e00*/  HMMA.16816.F32 R64, R8.reuse, R60, R36 ;  /* 0x0000003c0840723c */ /* 0x040fe20000001824 */
[----:B------:R-:W5:Y:S07]  /*1e10*/  LDSM.16.M88.4 R36, [R167+0x10100] ;  /* 0x01010000a724783b */ /* 0x000f6e0000000200 */
[C---:B--2---:R-:W-:Y:S08]  /*1e20*/  HMMA.16816.F32 R24, R8.reuse, R100, R24 ;  /* 0x000000640818723c */ /* 0x044ff00000001818 */
[C---:B------:R-:W-:Y:S01]  /*1e30*/  HMMA.16816.F32 R60, R8.reuse, R62, R28 ;  /* 0x0000003e083c723c */ /* 0x040fe2000000181c */
[----:B------:R-:W-:Y:S07]  /*1e40*/  LDSM.16.M88.4 R28, [R167+0x11100] ;  /* 0x01110000a71c783b */ /* 0x000fee0000000200 */
[C---:B------:R-:W-:Y:S01]  /*1e50*/  HMMA.16816.F32 R20, R8.reuse, R102, R68 ;  /* 0x000000660814723c */ /* 0x040fe20000001844 */
[----:B------:R-:W2:Y:S07]  /*1e60*/  LDSM.16.M88.4 R68, [R167+0x10900] ;  /* 0x01090000a744783b */ /* 0x000eae0000000200 */
[C---:B---3--:R-:W-:Y:S08]  /*1e70*/  HMMA.16816.F32 R56, R8.reuse, R90, R56 ;  /* 0x0000005a0838723c */ /* 0x048ff00000001838 */
[C---:B------:R-:W-:Y:S08]  /*1e80*/  HMMA.16816.F32 R16, R8.reuse, R88, R84 ;  /* 0x000000580810723c */ /* 0x040ff00000001854 */
[C---:B------:R-:W-:Y:S08]  /*1e90*/  HMMA.16816.F32 R52, R8.reuse, R96, R52 ;  /* 0x000000600834723c */ /* 0x040ff00000001834 */
[C---:B------:R-:W-:Y:S08]  /*1ea0*/  HMMA.16816.F32 R48, R8.reuse, R98, R48 ;  /* 0x000000620830723c */ /* 0x040ff00000001830 */
[C---:B-1----:R-:W-:Y:S08]  /*1eb0*/  HMMA.16816.F32 R44, R8.reuse, R80, R44 ;  /* 0x00000050082c723c */ /* 0x042ff0000000182c */
[C---:B------:R-:W-:Y:S01]  /*1ec0*/  HMMA.16816.F32 R40, R8.reuse, R82, R76 ;  /* 0x000000520828723c */ /* 0x040fe2000000184c */
[----:B------:R-:W1:Y:S04]  /*1ed0*/  LDSM.16.M88.4 R80, [R167+0x11900] ;  /* 0x01190000a750783b */ /* 0x000e680000000200 */
[----:B------:R-:W-:Y:S03]  /*1ee0*/  LDSM.16.M88.4 R76, [R226+0x4000] ;  /* 0x00400000e24c783b */ /* 0x000fe60000000200 */
[C---:B------:R-:W-:Y:S08]  /*1ef0*/  HMMA.16816.F32 R92, R8.reuse, R112, R92 ;  /* 0x00000070085c723c */ /* 0x040ff0000000185c */
[----:B------:R-:W-:Y:S01]  /*1f00*/  HMMA.16816.F32 R112, R8, R114, R72 ;  /* 0x000000720870723c */ /* 0x000fe20000001848 */
[----:B------:R-:W-:Y:S04]  /*1f10*/  LDSM.16.M88.4 R8, [R222+0x4000] ;  /* 0x00400000de08783b */ /* 0x000fe80000000200 */
[----:B------:R-:W3:Y:S03]  /*1f20*/  LDSM.16.M88.4 R72, [R226+0x3800] ;  /* 0x00380000e248783b */ /* 0x000ee60000000200 */
[C---:B----4-:R-:W-:Y:S01]  /*1f30*/  HMMA.16816.F32 R116, R12.reuse, R32, R24 ;  /* 0x000000200c74723c */ /* 0x050fe20000001818 */
[----:B------:R-:W4:Y:S07]  /*1f40*/  LDSM.16.M88.4 R24, [R226+0x3000] ;  /* 0x00300000e218783b */ /* 0x000f2e0000000200 */
[C---:B------:R-:W-:Y:S01]  /*1f50*/  HMMA.16816.F32 R108, R12.reuse, R120, R64 ;  /* 0x000000780c6c723c */ /* 0x040fe20000001840 */
[----:B------:R-:W1:Y:S07]  /*1f60*/  LDSM.16.M88.4 R64, [R226+0x5000] ;  /* 0x00500000e240783b */ /* 0x000e6e0000000200 */
[C---:B------:R-:W-:Y:S01]  /*1f70*/  HMMA.16816.F32 R104, R12.reuse, R34, R20 ;  /* 0x000000220c68723c */ /* 0x040fe20000001814 */
[----:B------:R-:W-:Y:S07]  /*1f80*/  LDSM.16.M88.4 R32, [R221+0xf900] ;  /* 0x00f90000dd20783b */ /* 0x000fee0000000200 */
[C---:B-----5:R-:W-:Y:S08]  /*1f90*/  HMMA.16816.F32 R100, R12.reuse, R38, R56 ;  /* 0x000000260c64723c */ /* 0x060ff00000001838 */
[C---:B------:R-:W-:Y:S01]  /*1fa0*/  HMMA.16816.F32 R120, R12.reuse, R122, R60 ;  /* 0x0000007a0c78723c */ /* 0x040fe2000000183c */
[----:B------:R-:W-:Y:S07]  /*1fb0*/  LDSM.16.M88.4 R60, [R226+0x5800] ;  /* 0x00580000e23c783b */ /* 0x000fee0000000200 */
[C---:B------:R-:W-:Y:S01]  /*1fc0*/  HMMA.16816.F32 R124, R12.reuse, R36, R16 ;  /* 0x000000240c7c723c */ /* 0x040fe20000001810 */
[----:B------:R-:W-:Y:S07]  /*1fd0*/  LDSM.16.M88.4 R16, [R225+0x4000] ;  /* 0x00400000e110783b */ /* 0x000fee0000000200 */
[C---:B--2---:R-:W-:Y:S08]  /*1fe0*/  HMMA.16816.F32 R96, R12.reuse, R68, R52 ;  /* 0x000000440c60723c */ /* 0x044ff00000001834 */
[C---:B------:R-:W-:Y:S01]  /*1ff0*/  HMMA.16816.F32 R88, R12.reuse, R70, R48 ;  /* 0x000000460c58723c */ /* 0x040fe20000001830 */
[----:B------:R-:W2:Y:S04]  /*2000*/  LDSM.16.M88.4 R68, [R226+0x4800] ;  /* 0x00480000e244783b */ /* 0x000ea80000000200 */
[----:B------:R-:W5:Y:S03]  /*2010*/  LDSM.16.M88.4 R48, [R221+0xf100] ;  /* 0x00f10000dd30783b */ /* 0x000f660000000200 */
[C---:B------:R-:W-:Y:S08]  /*2020*/  HMMA.16816.F32 R84, R12.reuse, R28, R44 ;  /* 0x0000001c0c54723c */ /* 0x040ff0000000182c */
[C---:B------:R-:W-:Y:S08]  /*2030*/  HMMA.16816.F32 R56, R12.reuse, R30, R40 ;  /* 0x0000001e0c38723c */ /* 0x040ff00000001828 */
[C---:B-1----:R-:W-:Y:S08]  /*2040*/  HMMA.16816.F32 R52, R12.reuse, R80, R92 ;  /* 0x000000500c34723c */ /* 0x042ff0000000185c */
[----:B------:R-:W-:Y:S08]  /*2050*/  HMMA.16816.F32 R36, R12, R82, R112 ;  /* 0x000000520c24723c */ /* 0x000ff00000001870 */
[C---:B---3--:R-:W-:Y:S01]  /*2060*/  HMMA.16816.F32 R12, R8.reuse, R74, R104 ;  /* 0x0000004a080c723c */ /* 0x048fe20000001868 */
[----:B------:R-:W1:Y:S07]  /*2070*/  LDSM.16.M88.4 R104, [R221+0x10100] ;  /* 0x01010000dd68783b */ /* 0x000e6e0000000200 */
[C---:B----4-:R-:W-:Y:S08]  /*2080*/  HMMA.16816.F32 R28, R8.reuse, R24, R108 ;  /* 0x00000018081c723c */ /* 0x050ff0000000186c */
[C---:B------:R-:W-:Y:S01]  /*2090*/  HMMA.16816.F32 R24, R8.reuse, R26, R120 ;  /* 0x0000001a0818723c */ /* 0x040fe20000001878 */
[----:B------:R-:W3:Y:S07]  /*20a0*/  LDSM.16.M88.4 R120, [R221+0x10900] ;  /* 0x01090000dd78783b */ /* 0x000eee0000000200 */
[C---:B------:R-:W-:Y:S01]  /*20b0*/  HMMA.16816.F32 R44, R8.reuse, R76, R124 ;  /* 0x0000004c082c723c */ /* 0x040fe2000000187c */
[----:B------:R-:W4:Y:S07]  /*20c0*/  LDSM.16.M88.4 R124, [R221+0x11100] ;  /* 0x01110000dd7c783b */ /* 0x000f2e0000000200 */
[C---:B------:R-:W-:Y:S08]  /*20d0*/  HMMA.16816.F32 R80, R8.reuse, R64, R84 ;  /* 0x000000400850723c */ /* 0x040ff00000001854 */
[C---:B------:R-:W-:Y:S01]  /*20e0*/  HMMA.16816.F32 R112, R8.reuse, R66, R56 ;  /* 0x000000420870723c */ /* 0x040fe20000001838 */
[----:B------:R-:W1:Y:S04]  /*20f0*/  LDSM.16.M88.4 R64, [R221+0x11900] ;  /* 0x01190000dd40783b */ /* 0x000e680000000200 */
[----:B------:R-:W-:Y:S03]  /*2100*/  LDSM.16.M88.4 R56, [R220+0x3800] ;  /* 0x00380000dc38783b */ /* 0x000fe60000000200 */
[C---:B------:R-:W-:Y:S08]  /*2110*/  HMMA.16816.F32 R20, R8.reuse, R72, R116 ;  /* 0x000000480814723c */ /* 0x040ff00000001874 */
[C---:B------:R-:W-:Y:S08]  /*2120*/  HMMA.16816.F32 R40, R8.reuse, R78, R100 ;  /* 0x0000004e0828723c */ /* 0x040ff00000001864 */
[C---:B--2---:R-:W-:Y:S08]  /*2130*/  HMMA.16816.F32 R72, R8.reuse, R68, R96 ;  /* 0x000000440848723c */ /* 0x044ff00000001860 */
[C---:B------:R-:W-:Y:S01]  /*2140*/  HMMA.16816.F32 R88, R8.reuse, R70, R88 ;  /* 0x000000460858723c */ /* 0x040fe20000001858 */
[----:B------:R-:W-:Y:S07]  /*2150*/  LDSM.16.M88.4 R68, [R220+0x3000] ;  /* 0x00300000dc44783b */ /* 0x000fee0000000200 */
[C---:B------:R-:W-:Y:S01]  /*2160*/  HMMA.16816.F32 R116, R8.reuse, R60, R52 ;  /* 0x0000003c0874723c */ /* 0x040fe20000001834 */
[----:B------:R-:W-:Y:S07]  /*2170*/  LDSM.16.M88.4 R52, [R220+0x4000] ;  /* 0x00400000dc34783b */ /* 0x000fee0000000200 */
[----:B------:R-:W-:Y:S01]  /*2180*/  HMMA.16816.F32 R108, R8, R62, R36 ;  /* 0x0000003e086c723c */ /* 0x000fe20000001824 */
[----:B------:R-:W-:Y:S04]  /*2190*/  LDSM.16.M88.4 R8, [R224+0x4000] ;  /* 0x00400000e008783b */ /* 0x000fe80000000200 */
[----:B------:R-:W-:Y:S03]  /*21a0*/  LDSM.16.M88.4 R60, [R220+0x5800] ;  /* 0x00580000dc3c783b */ /* 0x000fe60000000200 */
[C---:B-----5:R-:W-:Y:S08]  /*21b0*/  HMMA.16816.F32 R100, R16.reuse, R48, R28 ;  /* 0x000000301064723c */ /* 0x060ff0000000181c */
[C---:B------:R-:W-:Y:S01]  /*21c0*/  HMMA.16816.F32 R96, R16.reuse, R50, R24 ;  /* 0x000000321060723c */ /* 0x040fe20000001818 */
[----:B------:R-:W2:Y:S07]  /*21d0*/  LDSM.16.M88.4 R48, [R220+0x4800] ;  /* 0x00480000dc30783b */ /* 0x000eae0000000200 */
[C---:B-1----:R-:W-:Y:S01]  /*21e0*/  HMMA.16816.F32 R76, R16.reuse, R104, R44 ;  /* 0x00000068104c723c */ /* 0x042fe2000000182c */
[----:B------:R-:W1:Y:S07]  /*21f0*/  LDSM.16.M88.4 R44, [R220+0x5000] ;  /* 0x00500000dc2c783b */ /* 0x000e6e0000000200 */
[C---:B------:R-:W-:Y:S08]  /*2200*/  HMMA.16816.F32 R92, R16.reuse, R32, R20 ;  /* 0x00000020105c723c */ /* 0x040ff00000001814 */
[C---:B------:R-:W-:Y:S01]  /*2210*/  HMMA.16816.F32 R84, R16.reuse, R34, R12 ;  /* 0x000000221054723c */ /* 0x040fe2000000180c */
[----:B------:R-:W-:Y:S07]  /*2220*/  LDSM.16.M88.4 R12, [R223+0x8000] ;  /* 0x00800000df0c783b */ /* 0x000fee0000000200 */
[C---:B------:R-:W-:Y:S01]  /*2230*/  HMMA.16816.F32 R40, R16.reuse, R106, R40 ;  /* 0x0000006a1028723c */ /* 0x040fe20000001828 */
[----:B------:R-:W5:Y:S07]  /*2240*/  LDSM.16.M88.4 R104, [R167+0x12100] ;  /* 0x01210000a768783b */ /* 0x000f6e0000000200 */
[C---:B---3--:R-:W-:Y:S08]  /*2250*/  HMMA.16816.F32 R36, R16.reuse, R120, R72 ;  /* 0x000000781024723c */ /* 0x048ff00000001848 */
[C---:B------:R-:W-:Y:S01]  /*2260*/  HMMA.16816.F32 R32, R16.reuse, R122, R88 ;  /* 0x0000007a1020723c */ /* 0x040fe20000001858 */
[----:B------:R-:W-:Y:S07]  /*2270*/  LDSM.16.M88.4 R120, [R221+0x15100] ;  /* 0x01510000dd78783b */ /* 0x000fee0000000200 */
[C---:B----4-:R-:W-:Y:S08]  /*2280*/  HMMA.16816.F32 R28, R16.reuse, R124, R80 ;  /* 0x0000007c101c723c */ /* 0x050ff00000001850 */
[C---:B------:R-:W-:Y:S01]  /*2290*/  HMMA.16816.F32 R24, R16.reuse, R126, R112 ;  /* 0x0000007e1018723c */ /* 0x040fe20000001870 */
[----:B------:R-:W3:Y:S04]  /*22a0*/  LDSM.16.M88.4 R112, [R167+0x13900] ;  /* 0x01390000a770783b */ /* 0x000ee80000000200 */
[----:B------:R-:W-:Y:S03]  /*22b0*/  LDSM.16.M88.4 R124, [R220+0xb000] ;  /* 0x00b00000dc7c783b */ /* 0x000fe60000000200 */
[C---:B------:R-:W-:Y:S01]  /*22c0*/  HMMA.16816.F32 R20, R16.reuse, R64, R116 ;  /* 0x000000401014723c */ /* 0x040fe20000001874 */
[----:B------:R-:W-:Y:S07]  /*22d0*/  LDSM.16.M88.4 R116, [R220+0xa800] ;  /* 0x00a80000dc74783b */ /* 0x000fee0000000200 */
[----:B------:R-:W-:Y:S01]  /*22e0*/  HMMA.16816.F32 R16, R16, R66, R108 ;  /* 0x000000421010723c */ /* 0x000fe2000000186c */
[----:B------:R-:W4:Y:S07]  /*22f0*/  LDSM.16.M88.4 R108, [R167+0x13100] ;  /* 0x01310000a76c783b */ /* 0x000f2e0000000200 */
[C---:B--2---:R-:W-:Y:S08]  /*2300*/  HMMA.16816.F32 R72, R8.reuse, R48, R36 ;  /* 0x000000300848723c */ /* 0x044ff00000001824 */
[C---:B------:R-:W-:Y:S01]  /*2310*/  HMMA.16816.F32 R64, R8.reuse, R68, R100 ;  /* 0x000000440840723c */ /* 0x040fe20000001864 */
[----:B------:R-:W-:Y:S07]  /*2320*/  LDSM.16.M88.4 R100, [R167+0x12900] ;  /* 0x01290000a764783b */ /* 0x000fee0000000200 */
[C---:B------:R-:W-:Y:S01]  /*2330*/  HMMA.16816.F32 R36, R8.reuse, R62, R16 ;  /* 0x0000003e0824723c */ /* 0x040fe20000001810 */
[----:B------:R-:W2:Y:S07]  /*2340*/  LDSM.16.M88.4 R16, [R167+0x14100] ;  /* 0x01410000a710783b */ /* 0x000eae0000000200 */
[C---:B------:R-:W-:Y:S08]  /*2350*/  HMMA.16816.F32 R68, R8.reuse, R70, R96 ;  /* 0x000000460844723c */ /* 0x040ff00000001860 */
[C---:B------:R-:W-:Y:S08]  /*2360*/  HMMA.16816.F32 R80, R8.reuse, R56, R92 ;  /* 0x000000380850723c */ /* 0x040ff0000000185c */
[C---:B------:R-:W-:Y:S08]  /*2370*/  HMMA.16816.F32 R84, R8.reuse, R58, R84 ;  /* 0x0000003a0854723c */ /* 0x040ff00000001854 */
[C---:B------:R-:W-:Y:S08]  /*2380*/  HMMA.16816.F32 R56, R8.reuse, R52, R76 ;  /* 0x000000340838723c */ /* 0x040ff0000000184c */
[C---:B-1----:R-:W-:Y:S08]  /*2390*/  HMMA.16816.F32 R96, R8.reuse, R44, R28 ;  /* 0x0000002c0860723c */ /* 0x042ff0000000181c */
[C---:B------:R-:W-:Y:S08]  /*23a0*/  HMMA.16816.F32 R88, R8.reuse, R46, R24 ;  /* 0x0000002e0858723c */ /* 0x040ff00000001818 */
[C---:B------:R-:W-:Y:S08]  /*23b0*/  HMMA.16816.F32 R76, R8.reuse, R54, R40 ;  /* 0x00000036084c723c */ /* 0x040ff00000001828 */
[C---:B------:R-:W-:Y:S01]  /*23c0*/  HMMA.16816.F32 R92, R8.reuse, R50, R32 ;  /* 0x00000032085c723c */ /* 0x040fe20000001820 */
[----:B------:R-:W-:Y:S04]  /*23d0*/  LDSM.16.M88.4 R32, [R226+0x6000] ;  /* 0x00600000e220783b */ /* 0x000fe80000000200 */
[----:B------:R-:W-:Y:S03]  /*23e0*/  LDSM.16.M88.4 R48, [R226+0x6800] ;  /* 0x00680000e230783b */ /* 0x000fe60000000200 */
[----:B------:R-:W-:Y:S01]  /*23f0*/  HMMA.16816.F32 R44, R8, R60, R20 ;  /* 0x0000003c082c723c */ /* 0x000fe20000001814 */
[----:B------:R-:W1:Y:S04]  /*2400*/  LDSM.16.M88.4 R8, [R222+0x8000] ;  /* 0x00800000de08783b */ /* 0x000e680000000200 */
[----:B------:R-:W1:Y:S03]  /*2410*/  LDSM.16.M88.4 R20, [R167+0x14900] ;  /* 0x01490000a714783b */ /* 0x000e660000000200 */
[C---:B-----5:R-:W-:Y:S01]  /*2420*/  HMMA.16816.F32 R24, R12.reuse, R106, R68 ;  /* 0x0000006a0c18723c */ /* 0x060fe20000001844 */
[----:B------:R-:W5:Y:S07]  /*2430*/  LDSM.16.M88.4 R60, [R226+0x7000] ;  /* 0x00700000e23c783b */ /* 0x000f6e0000000200 */
[C---:B------:R-:W-:Y:S01]  /*2440*/  HMMA.16816.F32 R28, R12.reuse, R104, R64 ;  /* 0x000000680c1c723c */ /* 0x040fe20000001840 */
[----:B------:R-:W-:Y:S07]  /*2450*/  LDSM.16.M88.4 R104, [R226+0x8000] ;  /* 0x00800000e268783b */ /* 0x000fee0000000200 */
[C---:B---3--:R-:W-:Y:S01]  /*2460*/  HMMA.16816.F32 R68, R12.reuse, R112, R72 ;  /* 0x000000700c44723c */ /* 0x048fe20000001848 */
[----:B------:R-:W3:Y:S07]  /*2470*/  LDSM.16.M88.4 R72, [R226+0x7800] ;  /* 0x00780000e248783b */ /* 0x000eee0000000200 */
[C---:B----4-:R-:W-:Y:S08]  /*2480*/  HMMA.16816.F32 R56, R12.reuse, R108, R56 ;  /* 0x0000006c0c38723c */ /* 0x050ff00000001838 */
[C---:B------:R-:W-:Y:S01]  /*2490*/  HMMA.16816.F32 R64, R12.reuse, R110, R76 ;  /* 0x0000006e0c40723c */ /* 0x040fe2000000184c */
[----:B------:R-:W-:Y:S07]  /*24a0*/  LDSM.16.M88.4 R108, [R221+0x12100] ;  /* 0x01210000dd6c783b */ /* 0x000fee0000000200 */
[C---:B--2---:R-:W-:Y:S08]  /*24b0*/  HMMA.16816.F32 R96, R12.reuse, R16, R96 ;  /* 0x000000100c60723c */ /* 0x044ff00000001860 */
[C---:B------:R-:W-:Y:S01]  /*24c0*/  HMMA.16816.F32 R88, R12.reuse, R18, R88 ;  /* 0x000000120c58723c */ /* 0x040fe20000001858 */
[----:B------:R-:W2:Y:S07]  /*24d0*/  LDSM.16.M88.4 R16, [R225+0x8000] ;  /* 0x00800000e110783b */ /* 0x000eae0000000200 */
[C---:B------:R-:W-:Y:S08]  /*24e0*/  HMMA.16816.F32 R52, R12.reuse, R102, R84 ;  /* 0x000000660c34723c */ /* 0x040ff00000001854 */
[C---:B------:R-:W-:Y:S01]  /*24f0*/  HMMA.16816.F32 R40, R12.reuse, R100, R80 ;  /* 0x000000640c28723c */ /* 0x040fe20000001850 */
[----:B------:R-:W4:Y:S07]  /*2500*/  LDSM.16.M88.4 R100, [R226+0x8800] ;  /* 0x00880000e264783b */ /* 0x000f2e0000000200 */
[----:B------:R-:W-:Y:S01]  /*2510*/  HMMA.16816.F32 R80, R12, R114, R92 ;  /* 0x000000720c50723c */ /* 0x000fe2000000185c */
[----:B------:R-:W2:Y:S07]  /*2520*/  LDSM.16.M88.4 R112, [R221+0x12900] ;  /* 0x01290000dd70783b */ /* 0x000eae0000000200 */
[----:B-1----:R-:W-:Y:S01]  /*2530*/  HMMA.16816.F32 R84, R8, R32, R28 ;  /* 0x000000200854723c */ /* 0x002fe2000000181c */
[----:B------:R-:W1:Y:S07]  /*2540*/  LDSM.16.M88.4 R28, [R221+0x13900] ;  /* 0x01390000dd1c783b */ /* 0x000e6e0000000200 */
[C---:B------:R-:W-:Y:S08]  /*2550*/  HMMA.16816.F32 R92, R12.reuse, R20, R44 ;  /* 0x000000140c5c723c */ /* 0x040ff0000000182c */
[----:B------:R-:W-:Y:S08]  /*2560*/  HMMA.16816.F32 R76, R12, R22, R36 ;  /* 0x000000160c4c723c */ /* 0x000ff00000001824 */
[C---:B------:R-:W-:Y:S08]  /*2570*/  HMMA.16816.F32 R20, R8.reuse, R34, R24 ;  /* 0x000000220814723c */ /* 0x040ff00000001818 */
[C---:B------:R-:W-:Y:S08]  /*2580*/  HMMA.16816.F32 R24, R8.reuse, R50, R52 ;  /* 0x000000320818723c */ /* 0x040ff00000001834 */
[C---:B------:R-:W-:Y:S08]  /*2590*/  HMMA.16816.F32 R12, R8.reuse, R48, R40 ;  /* 0x00000030080c723c */ /* 0x040ff00000001828 */
[C---:B-----5:R-:W-:Y:S01]  /*25a0*/  HMMA.16816.F32 R52, R8.reuse, R60, R56 ;  /* 0x0000003c0834723c */ /* 0x060fe20000001838 */
[----:B------:R-:W5:Y:S07]  /*25b0*/  LDSM.16.M88.4 R56, [R221+0x13100] ;  /* 0x01310000dd38783b */ /* 0x000f6e0000000200 */
[C---:B---3--:R-:W-:Y:S08]  /*25c0*/  HMMA.16816.F32 R44, R8.reuse, R72, R68 ;  /* 0x00000048082c723c */ /* 0x048ff00000001844 */
[----:B------:R-:W-:Y:S08]  /*25d0*/  HMMA.16816.F32 R36, R8, R104, R96 ;  /* 0x000000680824723c */ /* 0x000ff00000001860 */
[----:B--2---:R-:W-:Y:S01]  /*25e0*/  HMMA.16816.F32 R96, R16, R110, R20 ;  /* 0x0000006e1060723c */ /* 0x004fe20000001814 */
[----:B------:R-:W2:Y:S07]  /*25f0*/  LDSM.16.M88.4 R20, [R221+0x14100] ;  /* 0x01410000dd14783b */ /* 0x000eae0000000200 */
[C---:B------:R-:W-:Y:S01]  /*2600*/  HMMA.16816.F32 R48, R8.reuse, R62, R64 ;  /* 0x0000003e0830723c */ /* 0x040fe20000001840 */
[----:B------:R-:W-:Y:S07]  /*2610*/  LDSM.16.M88.4 R64, [R220+0x6000] ;  /* 0x00600000dc40783b */ /* 0x000fee0000000200 */
[C---:B------:R-:W-:Y:S08]  /*2620*/  HMMA.16816.F32 R40, R8.reuse, R74, R80 ;  /* 0x0000004a0828723c */ /* 0x040ff00000001850 */
[C---:B------:R-:W-:Y:S08]  /*2630*/  HMMA.16816.F32 R32, R8.reuse, R106, R88 ;  /* 0x0000006a0820723c */ /* 0x040ff00000001858 */
[C---:B----4-:R-:W-:Y:S08]  /*2640*/  HMMA.16816.F32 R68, R8.reuse, R100, R92 ;  /* 0x000000640844723c */ /* 0x050ff0000000185c */
[----:B------:R-:W-:Y:S01]  /*2650*/  HMMA.16816.F32 R76, R8, R102, R76 ;  /* 0x00000066084c723c */ /* 0x000fe2000000184c */
[----:B------:R-:W3:Y:S07]  /*2660*/  LDSM.16.M88.4 R8, [R221+0x14900] ;  /* 0x01490000dd08783b */ /* 0x000eee0000000200 */
[C---:B------:R-:W-:Y:S01]  /*2670*/  HMMA.16816.F32 R92, R16.reuse, R112, R12 ;  /* 0x00000070105c723c */ /* 0x040fe2000000180c */
[----:B------:R-:W-:Y:S07]  /*2680*/  LDSM.16.M88.4 R12, [R224+0x8000] ;  /* 0x00800000e00c783b */ /* 0x000fee0000000200 */
[C---:B-1----:R-:W-:Y:S01]  /*2690*/  HMMA.16816.F32 R88, R16.reuse, R28, R44 ;  /* 0x0000001c1058723c */ /* 0x042fe2000000182c */
[----:B------:R-:W1:Y:S07]  /*26a0*/  LDSM.16.M88.4 R44, [R220+0x7000] ;  /* 0x00700000dc2c783b */ /* 0x000e6e0000000200 */
[C---:B-----5:R-:W-:Y:S08]  /*26b0*/  HMMA.16816.F32 R100, R16.reuse, R56, R52 ;  /* 0x000000381064723c */ /* 0x060ff00000001834 */
[C---:B------:R-:W-:Y:S01]  /*26c0*/  HMMA.16816.F32 R104, R16.reuse, R58, R48 ;  /* 0x0000003a1068723c */ /* 0x040fe20000001830 */
[----:B------:R-:W4:Y:S04]  /*26d0*/  LDSM.16.M88.4 R56, [R220+0x6800] ;  /* 0x00680000dc38783b */ /* 0x000f280000000200 */
[----:B------:R-:W5:Y:S03]  /*26e0*/  LDSM.16.M88.4 R48, [R220+0x7800] ;  /* 0x00780000dc30783b */ /* 0x000f660000000200 */
[C---:B------:R-:W-:Y:S01]  /*26f0*/  HMMA.16816.F32 R80, R16.reuse, R30, R40 ;  /* 0x0000001e1050723c */ /* 0x040fe20000001828 */
[----:B------:R-:W1:Y:S04]  /*2700*/  LDSM.16.M88.4 R40, [R220+0x8000] ;  /* 0x00800000dc28783b */ /* 0x000e680000000200 */
[----:B------:R-:W-:Y:S03]  /*2710*/  LDSM.16.M88.4 R28, [R167+0x15100] ;  /* 0x01510000a71c783b */ /* 0x000fe60000000200 */
[C---:B--2---:R-:W-:Y:S01]  /*2720*/  HMMA.16816.F32 R72, R16.reuse, R20, R36 ;  /* 0x000000141048723c */ /* 0x044fe20000001824 */
[----:B------:R-:W2:Y:S07]  /*2730*/  LDSM.16.M88.4 R36, [R220+0x8800] ;  /* 0x00880000dc24783b */ /* 0x000eae0000000200 */
[C---:B------:R-:W-:Y:S08]  /*2740*/  HMMA.16816.F32 R84, R16.reuse, R108, R84 ;  /* 0x0000006c1054723c */ /* 0x040ff00000001854 */
[C---:B------:R-:W-:Y:S08]  /*2750*/  HMMA.16816.F32 R60, R16.reuse, R22, R32 ;  /* 0x00000016103c723c */ /* 0x040ff00000001820 */
[C---:B---3--:R-:W-:Y:S08]  /*2760*/  HMMA.16816.F32 R52, R16.reuse, R8, R68 ;  /* 0x000000081034723c */ /* 0x048ff00000001844 */
[----:B------:R-:W-:Y:S01]  /*2770*/  HMMA.16816.F32 R32, R16, R10, R76 ;  /* 0x0000000a1020723c */ /* 0x000fe2000000184c */
[----:B------:R-:W3:Y:S07]  /*2780*/  LDSM.16.M88.4 R8, [R223+0xc000] ;  /* 0x00c00000df08783b */ /* 0x000eee0000000200 */
[C---:B-1----:R-:W-:Y:S08]  /*2790*/  HMMA.16816.F32 R100, R12.reuse, R44, R100 ;  /* 0x0000002c0c64723c */ /* 0x042ff00000001864 */
[----:B------:R-:W-:Y:S01]  /*27a0*/  HMMA.16816.F32 R104, R12, R46, R104 ;  /* 0x0000002e0c68723c */ /* 0x000fe20000001868 */
[----:B------:R-:W1:Y:S07]  /*27b0*/  LDSM.16.M88.4 R44, [R167+0x15900] ;  /* 0x01590000a72c783b */ /* 0x000e6e0000000200 */
[----:B------:R-:W-:Y:S08]  /*27c0*/  HMMA.16816.F32 R108, R16, R114, R24 ;  /* 0x00000072106c723c */ /* 0x000ff00000001818 */
[C---:B------:R-:W-:Y:S08]  /*27d0*/  HMMA.16816.F32 R24, R12.reuse, R64, R84 ;  /* 0x000000400c18723c */ /* 0x040ff00000001854 */
[C---:B------:R-:W-:Y:S01]  /*27e0*/  HMMA.16816.F32 R20, R12.reuse, R66, R96 ;  /* 0x000000420c14723c */ /* 0x040fe20000001860 */
[----:B------:R-:W-:Y:S07]  /*27f0*/  LDSM.16.M88.4 R64, [R167+0x16900] ;  /* 0x01690000a740783b */ /* 0x000fee0000000200 */
[C---:B----4-:R-:W-:Y:S08]  /*2800*/  HMMA.16816.F32 R16, R12.reuse, R56, R92 ;  /* 0x000000380c10723c */ /* 0x050ff0000000185c */
[C---:B-----5:R-:W-:Y:S08]  /*2810*/  HMMA.16816.F32 R96, R12.reuse, R48, R88 ;  /* 0x000000300c60723c */ /* 0x060ff00000001858 */
[C---:B------:R-:W-:Y:S01]  /*2820*/  HMMA.16816.F32 R92, R12.reuse, R50, R80 ;  /* 0x000000320c5c723c */ /* 0x040fe20000001850 */
[----:B------:R-:W4:Y:S07]  /*2830*/  LDSM.16.M88.4 R48, [R167+0x16100] ;  /* 0x01610000a730783b */ /* 0x000f2e0000000200 */
[C---:B------:R-:W-:Y:S01]  /*2840*/  HMMA.16816.F32 R88, R12.reuse, R40, R72 ;  /* 0x000000280c58723c */ /* 0x040fe20000001848 */
[----:B------:R-:W5:Y:S07]  /*2850*/  LDSM.16.M88.4 R72, [R167+0x17100] ;  /* 0x01710000a748783b */ /* 0x000f6e0000000200 */
[C---:B------:R-:W-:Y:S08]  /*2860*/  HMMA.16816.F32 R56, R12.reuse, R58, R108 ;  /* 0x0000003a0c38723c */ /* 0x040ff0000000186c */
[C---:B------:R-:W-:Y:S01]  /*2870*/  HMMA.16816.F32 R84, R12.reuse, R42, R60 ;  /* 0x0000002a0c54723c */ /* 0x040fe2000000183c */
[----:B------:R-:W-:Y:S07]  /*2880*/  LDSM.16.M88.4 R40, [R226+0xa000] ;  /* 0x00a00000e228783b */ /* 0x000fee0000000200 */
[C---:B--2---:R-:W-:Y:S01]  /*2890*/  HMMA.16816.F32 R80, R12.reuse, R36, R52 ;  /* 0x000000240c50723c */ /* 0x044fe20000001834 */
[----:B------:R-:W-:Y:S07]  /*28a0*/  LDSM.16.M88.4 R52, [R226+0xa800] ;  /* 0x00a80000e234783b */ /* 0x000fee0000000200 */
[----:B------:R-:W-:Y:S01]  /*28b0*/  HMMA.16816.F32 R76, R12, R38, R32 ;  /* 0x000000260c4c723c */ /* 0x000fe20000001820 */
[----:B------:R-:W2:Y:S04]  /*28c0*/  LDSM.16.M88.4 R12, [R167+0x17900] ;  /* 0x01790000a70c783b */ /* 0x000ea80000000200 */
[----:B------:R-:W-:Y:S03]  /*28d0*/  LDSM.16.M88.4 R36, [R226+0x9000] ;  /* 0x00900000e224783b */ /* 0x000fe60000000200 */
[C---:B---3--:R-:W-:Y:S01]  /*28e0*/  HMMA.16816.F32 R68, R8.reuse, R28, R24 ;  /* 0x0000001c0844723c */ /* 0x048fe20000001818 */
[----:B------:R-:W-:Y:S07]  /*28f0*/  LDSM.16.M88.4 R32, [R226+0x9800] ;  /* 0x00980000e220783b */ /* 0x000fee0000000200 */
[C---:B------:R-:W-:Y:S08]  /*2900*/  HMMA.16816.F32 R60, R8.reuse, R30, R20 ;  /* 0x0000001e083c723c */ /* 0x040ff00000001814 */
[C---:B-1----:R-:W-:Y:S01]  /*2910*/  HMMA.16816.F32 R28, R8.reuse, R44, R16 ;  /* 0x0000002c081c723c */ /* 0x042fe20000001810 */
[----:B------:R-:W1:Y:S07]  /*2920*/  LDSM.16.M88.4 R16, [R222+0xc000] ;  /* 0x00c00000de10783b */ /* 0x000e6e0000000200 */
[C---:B------:R-:W-:Y:S08]  /*2930*/  HMMA.16816.F32 R24, R8.reuse, R46, R56 ;  /* 0x0000002e0818723c */ /* 0x040ff00000001838 */
[C---:B----4-:R-:W-:Y:S01]  /*2940*/  HMMA.16816.F32 R20, R8.reuse, R48, R100 ;  /* 0x000000300814723c */ /* 0x050fe20000001864 */
[----:B------:R-:W3:Y:S07]  /*2950*/  LDSM.16.M88.4 R100, [R226+0xb000] ;  /* 0x00b00000e264783b */ /* 0x000eee0000000200 */
[C---:B------:R-:W-:Y:S08]  /*2960*/  HMMA.16816.F32 R44, R8.reuse, R50, R104 ;  /* 0x00000032082c723c */ /* 0x040ff00000001868 */
[C---:B------:R-:W-:Y:S01]  /*2970*/  HMMA.16816.F32 R48, R8.reuse, R64, R96 ;  /* 0x000000400830723c */ /* 0x040fe20000001860 */
[----:B------:R-:W-:Y:S07]  /*2980*/  LDSM.16.M88.4 R96, [R221+0x17900] ;  /* 0x01790000dd60783b */ /* 0x000fee0000000200 */
[C---:B------:R-:W-:Y:S01]  /*2990*/  HMMA.16816.F32 R56, R8.reuse, R66, R92 ;  /* 0x000000420838723c */ /* 0x040fe2000000185c */
[----:B------:R-:W-:Y:S07]  /*29a0*/  LDSM.16.M88.4 R92, [R220+0x9800] ;  /* 0x00980000dc5c783b */ /* 0x000fee0000000200 */
[C---:B-----5:R-:W-:Y:S01]  /*29b0*/  HMMA.16816.F32 R64, R8.reuse, R72, R88 ;  /* 0x000000480840723c */ /* 0x060fe20000001858 */
[----:B------:R-:W4:Y:S07]  /*29c0*/  LDSM.16.M88.4 R88, [R226+0xb800] ;  /* 0x00b80000e258783b */ /* 0x000f2e0000000200 */
[C---:B--2---:R-:W-:Y:S08]  /*29d0*/  HMMA.16816.F32 R80, R8.reuse, R12, R80 ;  /* 0x0000000c0850723c */ /* 0x044ff00000001850 */
[C---:B------:R-:W-:Y:S01]  /*29e0*/  HMMA.16816.F32 R76, R8.reuse, R14, R76 ;  /* 0x0000000e084c723c */ /* 0x040fe2000000184c */
[----:B------:R-:W2:Y:S07]  /*29f0*/  LDSM.16.M88.4 R12, [R225+0xc000] ;  /* 0x00c00000e10c783b */ /* 0x000eae0000000200 */
[----:B------:R-:W-:Y:S01]  /*2a00*/  HMMA.16816.F32 R72, R8, R74, R84 ;  /* 0x0000004a0848723c */ /* 0x000fe20000001854 */
[----:B------:R-:W-:Y:S07]  /*2a10*/  LDSM.16.M88.4 R8, [R224+0xc000] ;  /* 0x00c00000e008783b */ /* 0x000fee0000000200 */
[C---:B-1----:R-:W-:Y:S08]  /*2a20*/  HMMA.16816.F32 R84, R16.reuse, R36, R68 ;  /* 0x000000241054723c */ /* 0x042ff00000001844 */
[C---:B------:R-:W-:Y:S01]  /*2a30*/  HMMA.16816.F32 R112, R16.reuse, R38, R60 ;  /* 0x000000261070723c */ /* 0x040fe2000000183c */
[----:B------:R-:W1:Y:S07]  /*2a40*/  LDSM.16.M88.4 R36, [R221+0x15900] ;  /* 0x01590000dd24783b */ /* 0x000e6e0000000200 */
[C---:B------:R-:W-:Y:S08]  /*2a50*/  HMMA.16816.F32 R108, R16.reuse, R32, R28 ;  /* 0x00000020106c723c */ /* 0x040ff0000000181c */
[C---:B------:R-:W-:Y:S01]  /*2a60*/  HMMA.16816.F32 R104, R16.reuse, R34, R24 ;  /* 0x000000221068723c */ /* 0x040fe20000001818 */
[----:B------:R-:W5:Y:S07]  /*2a70*/  LDSM.16.M88.4 R32, [R221+0x16100] ;  /* 0x01610000dd20783b */ /* 0x000f6e0000000200 */
[C---:B------:R-:W-:Y:S08]  /*2a80*/  HMMA.16816.F32 R28, R16.reuse, R40, R20 ;  /* 0x00000028101c723c */ /* 0x040ff00000001814 */
[C---:B------:R-:W-:Y:S01]  /*2a90*/  HMMA.16816.F32 R24, R16.reuse, R42, R44 ;  /* 0x0000002a1018723c */ /* 0x040fe2000000182c */
[----:B------:R-:W1:Y:S07]  /*2aa0*/  LDSM.16.M88.4 R40, [R221+0x16900] ;  /* 0x01690000dd28783b */ /* 0x000e6e0000000200 */
[C---:B------:R-:W-:Y:S01]  /*2ab0*/  HMMA.16816.F32 R44, R16.reuse, R54, R56 ;  /* 0x00000036102c723c */ /* 0x040fe20000001838 */
[----:B------:R-:W1:Y:S07]  /*2ac0*/  LDSM.16.M88.4 R56, [R221+0x17100] ;  /* 0x01710000dd38783b */ /* 0x000e6e0000000200 */
[C---:B------:R-:W-:Y:S08]  /*2ad0*/  HMMA.16816.F32 R20, R16.reuse, R52, R48 ;  /* 0x000000341014723c */ /* 0x040ff00000001830 */
[C---:B---3--:R-:W-:Y:S08]  /*2ae0*/  HMMA.16816.F32 R60, R16.reuse, R102, R72 ;  /* 0x00000066103c723c */ /* 0x048ff00000001848 */
[C---:B------:R-:W-:Y:S01]  /*2af0*/  HMMA.16816.F32 R48, R16.reuse, R100, R64 ;  /* 0x000000641030723c */ /* 0x040fe20000001840 */
[----:B------:R-:W-:Y:S07]  /*2b00*/  LDSM.16.M88.4 R100, [R220+0x9000] ;  /* 0x00900000dc64783b */ /* 0x000fee0000000200 */
[C---:B----4-:R-:W-:Y:S08]  /*2b10*/  HMMA.16816.F32 R72, R16.reuse, R88, R80 ;  /* 0x000000581048723c */ /* 0x050ff00000001850 */
[----:B------:R-:W-:Y:S01]  /*2b20*/  HMMA.16816.F32 R68, R16, R90, R76 ;  /* 0x0000005a1044723c */ /* 0x000fe2000000184c */
[----:B------:R-:W3:Y:S07]  /*2b30*/  LDSM.16.M88.4 R88, [R220+0xa000] ;  /* 0x00a00000dc58783b */ /* 0x000eee0000000200 */
[----:B--2---:R-:W-:Y:S01]  /*2b40*/  HMMA.16816.F32 R80, R12, R122, R112 ;  /* 0x0000007a0c50723c */ /* 0x004fe20000001870 */
[----:B------:R-:W2:Y:S01]  /*2b50*/  LDSM.16.M88.4 R112, [R220+0xb800] ;  /* 0x00b80000dc70783b */ /* 0x000ea20000000200 */
[----:B------:R-:W-:-:S06]  /*2b60*/  DEPBAR.LE SB0, 0x0 ;  /* 0x000080000000791a */ /* 0x000fcc0000000000 */
[C---:B-1----:R-:W-:Y:S08]  /*2b70*/  HMMA.16816.F32 R76, R12.reuse, R36, R108 ;  /* 0x000000240c4c723c */ /* 0x042ff0000000186c */
        /* <DEDUP_REMOVED lines=8> */
[C---:B------:R-:W-:Y:S08]  /*2c00*/  HMMA.16816.F32 R16, R12.reuse, R96, R72 ;  /* 0x000000600c10723c */ /* 0x040ff00000001848 */
[----:B------:R-:W-:Y:S08]  /*2c10*/  HMMA.16816.F32 R12, R12, R98, R68 ;  /* 0x000000620c0c723c */ /* 0x000ff00000001844 */
        /* <DEDUP_REMOVED lines=10> */
[C---:B--2---:R-:W-:Y:S08]  /*2cc0*/  HMMA.16816.F32 R48, R8.reuse, R112, R16 ;  /* 0x000000700830723c */ /* 0x044ff00000001810 */
[----:B------:R-:W-:Y:S01]  /*2cd0*/  HMMA.16816.F32 R56, R8, R114, R12 ;  /* 0x000000720838723c */ /* 0x000fe2000000180c */
[----:B------:R-:W-:Y:S06]  /*2ce0*/  BAR.SYNC.DEFER_BLOCKING 0x0 ;  /* 0x0000000000007b1d */ /* 0x000fec0000010000 */
[----:B------:R-:W-:Y:S05]  /*2cf0*/  @!P5 BRA `(.L_x_683) ;  /* 0x000002400000d947 */ /* 0x000fea0003800000 */
[----:B------:R-:W-:Y:S01]  /*2d00*/  IADD3 R6, R138, -0x2, RZ ;  /* 0xfffffffe8a067810 */ /* 0x000fe20007ffe0ff */
[----:B------:R-:W-:-:S02]  /*2d10*/  IMAD.SHL.U32 R9, R131, 0x40, RZ ;  /* 0x0000004083097824 */ /* 0x000fc400078e00ff */
[----:B------:R-:W-:Y:S01]  /*2d20*/  IMAD.SHL.U32 R16, R135, 0x2, RZ ;  /* 0x0000000287107824 */ /* 0x000fe200078e00ff */
[----:B------:R-:W-:Y:S01]  /*2d30*/  SHF.R.S32.HI R3, RZ, 0x1f, R6 ;  /* 0x0000001fff037819 */ /* 0x000fe20000011406 */
[----:B------:R-:W-:Y:S02]  /*2d40*/  IMAD R2, R130, R6, RZ ;  /* 0x0000000682027224 */ /* 0x000fe400078e02ff */
[----:B------:R-:W-:-:S04]  /*2d50*/  IMAD.WIDE.U32 R6, R6, R132, R136 ;  /* 0x0000008406067225 */ /* 0x000fc800078e0088 */
[----:B------:R-:W-:Y:S01]  /*2d60*/  IMAD R3, R3, R132, R2 ;  /* 0x0000008403037224 */ /* 0x000fe200078e0202 */
[----:B------:R-:W-:-:S03]  /*2d70*/  LEA R2, P0, R6, c[0x0][0x1c8], 0x1 ;  /* 0x0000720006027a11 */ /* 0x000fc600078008ff */
[----:B------:R-:W-:Y:S01]  /*2d80*/  IMAD.IADD R3, R7, 0x1, R3 ;  /* 0x0000000107037824 */ /* 0x000fe200078e0203 */
[----:B------:R-:W-:-:S04]  /*2d90*/  SHF.L.U64.HI R7, R131, 0x6, R134 ;  /* 0x0000000683077819 */ /* 0x000fc80000010286 */
[----:B------:R-:W-:Y:S02]  /*2da0*/  LEA.HI.X R3, R6, c[0x0][0x1cc], R3, 0x1, P0 ;  /* 0x0000730006037a11 */ /* 0x000fe400000f0c03 */
[----:B------:R-:W-:-:S03]  /*2db0*/  IADD3 R14, P5, P0, R9, 0x80, R2 ;  /* 0x00000080090e7810 */ /* 0x000fc600078be002 */
[----:B------:R-:W-:Y:S01]  /*2dc0*/  @!PT LDS RZ, [RZ] ;  /* 0x00000000fffff984 */ /* 0x000fe20000000800 */
[----:B------:R-:W-:Y:S01]  /*2dd0*/  @!PT LDS RZ, [RZ] ;  /* 0x00000000fffff984 */ /* 0x000fe20000000800 */
[----:B------:R-:W-:Y:S01]  /*2de0*/  @!PT LDS RZ, [RZ] ;  /* 0x00000000fffff984 */ /* 0x000fe20000000800 */
[----:B------:R1:W-:Y:S01]  /*2df0*/  LDGSTS.E.BYPASS.LTC128B.128 [R16+0xc100], [R2.64], !P1 ;  /* 0x0c10000002107fae */ /* 0x0003e2000c901d48 */
[--C-:B------:R-:W-:Y:S02]  /*2e00*/  IADD3.X R15, R7, RZ, R3.reuse, P5, P0 ;  /* 0x000000ff070f7210 */ /* 0x100fe40002fe0403 */
[--C-:B------:R-:W-:Y:S01]  /*2e10*/  IADD3 R12, P5, P0, R9, 0x100, R2.reuse ;  /* 0x00000100090c7810 */ /* 0x100fe200078be002 */
[----:B------:R1:W-:Y:S03]  /*2e20*/  LDGSTS.E.BYPASS.LTC128B.128 [R16+0xf100], [R2.64+0x80], !P4 ;  /* 0x0f10008002107fae */ /* 0x0003e6000e101d48 */
[----:B------:R-:W-:Y:S01]  /*2e30*/  IADD3.X R13, R7, RZ, R3, P5, P0 ;  /* 0x000000ff070d7210 */ /* 0x000fe20002fe0403 */
[----:B------:R1:W-:Y:S01]  /*2e40*/  LDGSTS.E.BYPASS.LTC128B.128 [R16+0x12100], [R2.64+0x100], !P3 ;  /* 0x1210010002107fae */ /* 0x0003e2000d901d48 */
[----:B------:R-:W-:-:S03]  /*2e50*/  IADD3 R10, P5, P0, R9, 0x180, R2 ;  /* 0x00000180090a7810 */ /* 0x000fc600078be002 */
[----:B------:R1:W-:Y:S01]  /*2e60*/  LDGSTS.E.BYPASS.LTC128B.128 [R16+0x15100], [R2.64+0x180], !P2 ;  /* 0x1510018002107fae */ /* 0x0003e2000d101d48 */
[----:B------:R-:W-:Y:S02]  /*2e70*/  IADD3.X R11, R7, RZ, R3, P5, P0 ;  /* 0x000000ff070b7210 */ /* 0x000fe40002fe0403 */
[----:B------:R-:W-:-:S04]  /*2e80*/  IADD3 R8, P5, R9, R2, RZ ;  /* 0x0000000209087210 */ /* 0x000fc80007fbe0ff */
[----:B------:R-:W-:Y:S01]  /*2e90*/  IADD3 R6, P0, R8, R9, RZ ;  /* 0x0000000908067210 */ /* 0x000fe20007f1e0ff */
[----:B------:R-:W-:-:S04]  /*2ea0*/  IMAD.X R9, R7, 0x1, R3, P5 ;  /* 0x0000000107097824 */ /* 0x000fc800028e0603 */
[----:B------:R-:W-:Y:S01]  /*2eb0*/  IMAD.X R7, R9, 0x1, R7, P0 ;  /* 0x0000000109077824 */ /* 0x000fe200000e0607 */
[----:B------:R1:W-:Y:S04]  /*2ec0*/  LDGSTS.E.BYPASS.LTC128B.128 [R16+0xd100], [R8.64], !P1 ;  /* 0x0d10000008107fae */ /* 0x0003e8000c901d48 */
[----:B------:R1:W-:Y:S04]  /*2ed0*/  LDGSTS.E.BYPASS.LTC128B.128 [R16+0x10100], [R14.64], !P4 ;  /* 0x101000000e107fae */ /* 0x0003e8000e101d48 */
[----:B------:R1:W-:Y:S04]  /*2ee0*/  LDGSTS.E.BYPASS.LTC128B.128 [R16+0x13100], [R12.64], !P3 ;  /* 0x131000000c107fae */ /* 0x0003e8000d901d48 */
[----:B------:R1:W-:Y:S04]  /*2ef0*/  LDGSTS.E.BYPASS.LTC128B.128 [R16+0x16100], [R10.64], !P2 ;  /* 0x161000000a107fae */ /* 0x0003e8000d101d48 */
[----:B------:R1:W-:Y:S04]  /*2f00*/  LDGSTS.E.BYPASS.LTC128B.128 [R16+0xe100], [R6.64], !P1 ;  /* 0x0e10000006107fae */ /* 0x0003e8000c901d48 */
[----:B------:R1:W-:Y:S04]  /*2f10*/  LDGSTS.E.BYPASS.LTC128B.128 [R16+0x11100], [R6.64+0x80], !P4 ;  /* 0x1110008006107fae */ /* 0x0003e8000e101d48 */
[----:B------:R1:W-:Y:S04]  /*2f20*/  LDGSTS.E.BYPASS.LTC128B.128 [R16+0x14100], [R6.64+0x100], !P3 ;  /* 0x1410010006107fae */ /* 0x0003e8000d901d48 */
[----:B------:R1:W-:Y:S02]  /*2f30*/  LDGSTS.E.BYPASS.LTC128B.128 [R16+0x17100], [R6.64+0x180], !P2 ;  /* 0x1710018006107fae */ /* 0x0003e4000d101d48 */
.L_x_683:
[----:B-1----:R-:W-:Y:S01]  /*2f40*/  SHF.R.S32.HI R2, RZ, 0x1f, R128 ;  /* 0x0000001fff027819 */ /* 0x002fe20000011480 */
[----:B------:R-:W-:Y:S01]  /*2f50*/  STL [R1+0x64], R221 ;  /* 0x000064dd01007387 */ /* 0x000fe20000100800 */
[----:B------:R-:W-:-:S02]  /*2f60*/  SHF.L.U32 R216, R5, 0x1, RZ ;  /* 0x0000000105d87819 */ /* 0x000fc400000006ff */
[----:B------:R-:W-:Y:S01]  /*2f70*/  LEA.HI R3, R2, R128, RZ, 0x2 ;  /* 0x0000008002037211 */ /* 0x000fe200078f10ff */
[----:B------:R-:W-:Y:S02]  /*2f80*/  STL [R1+0x60], R220 ;  /* 0x000060dc01007387 */ /* 0x000fe40000100800 */
[--C-:B------:R-:W-:Y:S01]  /*2f90*/  IMAD R217, R4, 0x2, R216.reuse ;  /* 0x0000000204d97824 */ /* 0x100fe200078e02d8 */
[----:B------:R-:W-:Y:S01]  /*2fa0*/  LOP3.LUT R2, R3, 0x7ffffffc, RZ, 0xc0, !PT ;  /* 0x7ffffffc03027812 */ /* 0x000fe200078ec0ff */
[----:B------:R-:W-:Y:S01]  /*2fb0*/  STL [R1+0x5c], R167 ;  /* 0x00005ca701007387 */ /* 0x000fe20000100800 */
[C---:B------:R-:W-:Y:S02]  /*2fc0*/  IMAD R219, R0.reuse, 0x2, R216 ;  /* 0x0000000200db7824 */ /* 0x040fe400078e02d8 */
[----:B------:R-:W-:Y:S01]  /*2fd0*/  LEA R218, R0, R217, 0x1 ;  /* 0x000000d900da7211 */ /* 0x000fe200078e08ff */
[----:B------:R1:W-:Y:S01]  /*2fe0*/  STL [R1+0x58], R3 ;  /* 0x0000580301007387 */ /* 0x0003e20000100800 */
[----:B------:R-:W-:-:S03]  /*2ff0*/  IMAD.IADD R2, R128, 0x1, -R2 ;  /* 0x0000000180027824 */ /* 0x000fc600078e0a02 */
[----:B------:R-:W-:Y:S04]  /*3000*/  LDSM.16.MT88.4 R72, [R216+0x3100] ;  /* 0x00310000d848783b */ /* 0x000fe80000004200 */
[----:B------:R-:W-:Y:S04]  /*3010*/  LDSM.16.MT88.4 R68, [R219+0x3900] ;  /* 0x00390000db44783b */ /* 0x000fe80000004200 */
[----:B------:R-:W-:Y:S04]  /*3020*/  LDSM.16.MT88.4 R96, [R217+0x6100] ;  /* 0x00610000d960783b */ /* 0x000fe80000004200 */
[----:B------:R-:W-:Y:S04]  /*3030*/  LDSM.16.MT88.4 R92, [R218+0x3900] ;  /* 0x00390000da5c783b */ /* 0x000fe80000004200 */
[----:B------:R-:W0:Y:S01]  /*3040*/  LDGDEPBAR ;  /* 0x00000000000079af */ /* 0x000e220000000000 */
[----:B-1----:R-:W-:-:S05]  /*3050*/  IADD3 R3, R129, c[0x0][0x1d0], RZ ;  /* 0x0000740081037a10 */ /* 0x002fca0007ffe0ff */
        /* <DEDUP_REMOVED lines=8> */
[----:B------:R-:W-:Y:S01]  /*30e0*/  ISETP.GT.AND P5, PT, R2, 0x9, PT ;  /* 0x000000090200780c */ /* 0x000fe20003fa4270 */
[----:B------:R-:W-:Y:S01]  /*30f0*/  LDSM.16.MT88.4 R84, [R219+0x3100] ;  /* 0x00310000db54783b */ /* 0x000fe20000004200 */
[----:B------:R-:W-:Y:S02]  /*3100*/  FSEL R9, R80, -INF , P0 ;  /* 0xff80000050097808 */ /* 0x000fe40000000000 */
[----:B------:R-:W-:Y:S02]  /*3110*/  FMNMX.FTZ R3, R7, R8, !PT ;  /* 0x0000000807037209 */ /* 0x000fe40007810000 */
[----:B------:R-:W-:Y:S02]  /*3120*/  FSEL R21, R82, -INF , P0 ;  /* 0xff80000052157808 */ /* 0x000fe40000000000 */
[----:B------:R-:W-:-:S02]  /*3130*/  ISETP.GT.AND P0, PT, R2, 0x10, PT ;  /* 0x000000100200780c */ /* 0x000fc40003f04270 */
[----:B------:R-:W-:Y:S02]  /*3140*/  FSEL R10, R81, -INF , P5 ;  /* 0xff800000510a7808 */ /* 0x000fe40002800000 */
[----:B------:R-:W-:Y:S02]  /*3150*/  FMNMX.FTZ R3, R9, R3, !PT ;  /* 0x0000000309037209 */ /* 0x000fe40007810000 */
[----:B------:R-:W-:Y:S02]  /*3160*/  FSEL R24, R83, -INF , P5 ;  /* 0xff80000053187808 */ /* 0x000fe40002800000 */
[----:B------:R-:W-:Y:S01]  /*3170*/  ISETP.GT.AND P5, PT, R2, 0x11, PT ;  /* 0x000000110200780c */ /* 0x000fe20003fa4270 */
[----:B------:R-:W-:Y:S01]  /*3180*/  LDSM.16.MT88.4 R80, [R217+0x3100] ;  /* 0x00310000d950783b */ /* 0x000fe20000004200 */
[----:B------:R-:W-:Y:S02]  /*3190*/  FSEL R11, R76, -INF , P0 ;  /* 0xff8000004c0b7808 */ /* 0x000fe40000000000 */
[----:B------:R-:W-:-:S02]  /*31a0*/  FMNMX.FTZ R3, R10, R3, !PT ;  /* 0x000000030a037209 */ /* 0x000fc40007810000 */
[----:B------:R-:W-:Y:S02]  /*31b0*/  FSEL R25, R78, -INF , P0 ;  /* 0xff8000004e197808 */ /* 0x000fe40000000000 */
[C---:B------:R-:W-:Y:S02]  /*31c0*/  ISETP.GT.AND P0, PT, R2.reuse, 0x18, PT ;  /* 0x000000180200780c */ /* 0x040fe40003f04270 */
[----:B------:R-:W-:Y:S02]  /*31d0*/  FSEL R13, R77, -INF , P5 ;  /* 0xff8000004d0d7808 */ /* 0x000fe40002800000 */
[----:B------:R-:W-:Y:S02]  /*31e0*/  FMNMX.FTZ R3, R11, R3, !PT ;  /* 0x000000030b037209 */ /* 0x000fe40007810000 */
[----:B------:R-:W-:Y:S02]  /*31f0*/  FSEL R26, R79, -INF , P5 ;  /* 0xff8000004f1a7808 */ /* 0x000fe40002800000 */
[----:B------:R-:W-:Y:S01]  /*3200*/  ISETP.GT.AND P5, PT, R2, 0x19, PT ;  /* 0x000000190200780c */ /* 0x000fe20003fa4270 */
[----:B------:R-:W-:Y:S01]  /*3210*/  LDSM.16.MT88.4 R76, [R218+0x3100] ;  /* 0x00310000da4c783b */ /* 0x000fe20000004200 */
[----:B------:R-:W-:-:S02]  /*3220*/  FSEL R14, R64, -INF , P0 ;  /* 0xff800000400e7808 */ /* 0x000fc40000000000 */
[----:B------:R-:W-:Y:S02]  /*3230*/  FMNMX.FTZ R3, R13, R3, !PT ;  /* 0x000000030d037209 */ /* 0x000fe40007810000 */
[----:B------:R-:W-:Y:S02]  /*3240*/  FSEL R27, R66, -INF , P0 ;  /* 0xff800000421b7808 */ /* 0x000fe40000000000 */
[----:B------:R-:W-:Y:S02]  /*3250*/  ISETP.GT.AND P0, PT, R2, 0x20, PT ;  /* 0x000000200200780c */ /* 0x000fe40003f04270 */
[----:B------:R-:W-:Y:S02]  /*3260*/  FSEL R15, R65, -INF , P5 ;  /* 0xff800000410f7808 */ /* 0x000fe40002800000 */
[----:B------:R-:W-:Y:S02]  /*3270*/  FMNMX.FTZ R3, R14, R3, !PT ;  /* 0x000000030e037209 */ /* 0x000fe40007810000 */
[----:B------:R-:W-:-:S02]  /*3280*/  FSEL R28, R67, -INF , P5 ;  /* 0xff800000431c7808 */ /* 0x000fc40002800000 */
[----:B------:R-:W-:Y:S01]  /*3290*/  ISETP.GT.AND P5, PT, R2, 0x21, PT ;  /* 0x000000210200780c */ /* 0x000fe20003fa4270 */
[----:B------:R-:W-:Y:S01]  /*32a0*/  LDSM.16.MT88.4 R64, [R218+0x900] ;  /* 0x00090000da40783b */ /* 0x000fe20000004200 */
[----:B------:R-:W-:Y:S02]  /*32b0*/  FSEL R120, R52, -INF , P0 ;  /* 0xff80000034787808 */ /* 0x000fe40000000000 */
[----:B------:R-:W-:Y:S02]  /*32c0*/  FMNMX.FTZ R3, R15, R3, !PT ;  /* 0x000000030f037209 */ /* 0x000fe40007810000 */
[----:B------:R-:W-:Y:S02]  /*32d0*/  FSEL R123, R54, -INF , P0 ;  /* 0xff800000367b7808 */ /* 0x000fe40000000000 */
[----:B------:R-:W-:Y:S02]  /*32e0*/  ISETP.GT.AND P0, PT, R2, 0x28, PT ;  /* 0x000000280200780c */ /* 0x000fe40003f04270 */
[----:B------:R-:W-:-:S02]  /*32f0*/  FSEL R118, R53, -INF , P5 ;  /* 0xff80000035767808 */ /* 0x000fc40002800000 */
[----:B------:R-:W-:Y:S02]  /*3300*/  FMNMX.FTZ R3, R120, R3, !PT ;  /* 0x0000000378037209 */ /* 0x000fe40007810000 */
[----:B------:R-:W-:Y:S02]  /*3310*/  FSEL R122, R55, -INF , P5 ;  /* 0xff800000377a7808 */ /* 0x000fe40002800000 */
[----:B------:R-:W-:Y:S02]  /*3320*/  ISETP.GT.AND P5, PT, R2, 0x29, PT ;  /* 0x000000290200780c */ /* 0x000fe40003fa4270 */
[----:B------:R-:W-:Y:S02]  /*3330*/  FSEL R117, R88, -INF , P0 ;  /* 0xff80000058757808 */ /* 0x000fe40000000000 */
[----:B------:R-:W-:Y:S02]  /*3340*/  FMNMX.FTZ R3, R118, R3, !PT ;  /* 0x0000000376037209 */ /* 0x000fe40007810000 */
[----:B------:R-:W-:-:S02]  /*3350*/  FSEL R121, R90, -INF , P0 ;  /* 0xff8000005a797808 */ /* 0x000fc40000000000 */
        /* <DEDUP_REMOVED lines=12> */
[----:B------:R-:W-:-:S02]  /*3420*/  FMNMX.FTZ R6, R16, R20, !PT ;  /* 0x0000001410067209 */ /* 0x000fc40007810000 */
        /* <DEDUP_REMOVED lines=11> */
[----:B------:R-:W-:Y:S02]  /*34e0*/  ISETP.GT.AND P0, PT, R2, 0x41, PT ;  /* 0x000000410200780c */ /* 0x000fe40003f04270 */
[----:B------:R-:W-:Y:S02]  /*34f0*/  FSEL R251, R32, -INF , P5 ;  /* 0xff80000020fb7808 */ /* 0x000fe40002800000 */
[----:B------:R-:W-:-:S02]  /*3500*/  FMNMX.FTZ R3, R165, R3, !PT ;  /* 0x00000003a5037209 */ /* 0x000fc40007810000 */
[----:B------:R-:W-:Y:S02]  /*3510*/  FMNMX.FTZ R6, R25, R6, !PT ;  /* 0x0000000619067209 */ /* 0x000fe40007810000 */
[----:B------:R-:W-:Y:S02]  /*3520*/  FSEL R101, R34, -INF , P5 ;  /* 0xff80000022657808 */ /* 0x000fe40002800000 */
[----:B------:R-:W-:Y:S02]  /*3530*/  FSEL R250, R33, -INF , P0 ;  /* 0xff80000021fa7808 */ /* 0x000fe40000000000 */
[----:B------:R-:W-:Y:S02]  /*3540*/  ISETP.GT.AND P5, PT, R2, 0x48, PT ;  /* 0x000000480200780c */ /* 0x000fe40003fa4270 */
        /* <DEDUP_REMOVED lines=8> */
[----:B------:R-:W-:Y:S02]  /*35d0*/  FSEL R206, R41, -INF , P0 ;  /* 0xff80000029ce7808 */ /* 0x000fe40000000000 */
[----:B------:R-:W-:Y:S02]  /*35e0*/  ISETP.GT.AND P5, PT, R2, 0x50, PT ;  /* 0x000000500200780c */ /* 0x000fe40003fa4270 */
[----:B------:R-:W-:Y:S02]  /*35f0*/  FMNMX.FTZ R3, R207, R3, !PT ;  /* 0x00000003cf037209 */ /* 0x000fe40007810000 */
[----:B------:R-:W-:Y:S02]  /*3600*/  FMNMX.FTZ R6, R28, R6, !PT ;  /* 0x000000061c067209 */ /* 0x000fe40007810000 */
[----:B------:R-:W-:Y:S02]  /*3610*/  FSEL R252, R43, -INF , P0 ;  /* 0xff8000002bfc7808 */ /* 0x000fe40000000000 */
[----:B------:R-:W-:-:S02]  /*3620*/  ISETP.GT.AND P0, PT, R2, 0x51, PT ;  /* 0x000000510200780c */ /* 0x000fc40003f04270 */
[----:B------:R-:W-:Y:S02]  /*3630*/  FSEL R108, R48, -INF , P5 ;  /* 0xff800000306c7808 */ /* 0x000fe40002800000 */
[----:B------:R-:W-:Y:S02]  /*3640*/  FMNMX.FTZ R3, R206, R3, !PT ;  /* 0x00000003ce037209 */ /* 0x000fe40007810000 */
[----:B------:R-:W-:Y:S02]  /*3650*/  FMNMX.FTZ R6, R123, R6, !PT ;  /* 0x000000067b067209 */ /* 0x000fe40007810000 */
[----:B------:R-:W-:Y:S02]  /*3660*/  FSEL R210, R50, -INF , P5 ;  /* 0xff80000032d27808 */ /* 0x000fe40002800000 */
[----:B------:R-:W-:Y:S02]  /*3670*/  FSEL R100, R51, -INF , P0 ;  /* 0xff80000033647808 */ /* 0x000fe40000000000 */
[----:B------:R-:W-:-:S02]  /*3680*/  FSEL R109, R49, -INF , P0 ;  /* 0xff800000316d7808 */ /* 0x000fc40000000000 */
[----:B------:R-:W-:Y:S02]  /*3690*/  ISETP.GT.AND P5, PT, R2, 0x58, PT ;  /* 0x000000580200780c */ /* 0x000fe40003fa4270 */
[----:B------:R-:W-:Y:S02]  /*36a0*/  FMNMX.FTZ R3, R108, R3, !PT ;  /* 0x000000036c037209 */ /* 0x000fe40007810000 */
[----:B------:R-:W-:Y:S02]  /*36b0*/  ISETP.GT.AND P0, PT, R2, 0x59, PT ;  /* 0x000000590200780c */ /* 0x000fe40003f04270 */
[----:B------:R-:W-:Y:S02]  /*36c0*/  FMNMX.FTZ R2, R122, R6, !PT ;  /* 0x000000067a027209 */ /* 0x000fe40007810000 */
[----:B------:R-:W-:Y:S02]  /*36d0*/  FSEL R211, R56, -INF , P5 ;  /* 0xff80000038d37808 */ /* 0x000fe40002800000 */
[----:B------:R-:W-:-:S02]  /*36e0*/  FMNMX.FTZ R164, R109, R3, !PT ;  /* 0x000000036da47209 */ /* 0x000fc40007810000 */
[----:B------:R-:W-:Y:S02]  /*36f0*/  FMNMX.FTZ R2, R121, R2, !PT ;  /* 0x0000000279027209 */ /* 0x000fe40007810000 */
[----:B------:R-:W-:Y:S02]  /*3700*/  FSEL R167, R57, -INF , P0 ;  /* 0xff80000039a77808 */ /* 0x000fe40000000000 */
[----:B------:R-:W-:Y:S02]  /*3710*/  FMNMX.FTZ R164, R211, R164, !PT ;  /* 0x000000a4d3a47209 */ /* 0x000fe40007810000 */
[----:B------:R-:W-:Y:S02]  /*3720*/  FMNMX.FTZ R2, R119, R2, !PT ;  /* 0x0000000277027209 */ /* 0x000fe40007810000 */
[----:B------:R-:W-:Y:S02]  /*3730*/  FMNMX.FTZ R164, R167, R164, !PT ;  /* 0x000000a4a7a47209 */ /* 0x000fe40007810000 */
[----:B------:R-:W-:-:S02]  /*3740*/  FMNMX.FTZ R2, R205, R2, !PT ;  /* 0x00000002cd027209 */ /* 0x000fc40007810000 */
[----:B------:R-:W-:Y:S01]  /*3750*/  FSEL R201, R39, -INF , P6 ;  /* 0xff80000027c97808 */ /* 0x000fe20003000000 */
[----:B------:R-:W1:Y:S01]  /*3760*/  SHFL.BFLY PT, R3, R164, 0x2, 0x1f ;  /* 0x0c401f00a4037f89 */ /* 0x000e6200000e0000 */
[----:B------:R-:W-:Y:S02]  /*3770*/  FMNMX.FTZ R2, R204, R2, !PT ;  /* 0x00000002cc027209 */ /* 0x000fe40007810000 */
[----:B------:R-:W-:Y:S01]  /*3780*/  FSEL R208, R58, -INF , P5 ;  /* 0xff8000003ad07808 */ /* 0x000fe20002800000 */
[----:B------:R-:W-:Y:S01]  /*3790*/  LDSM.16.MT88.4 R36, [R217+0x900] ;  /* 0x00090000d924783b */ /* 0x000fe20000004200 */
[----:B------:R-:W-:Y:S02]  /*37a0*/  FMNMX.FTZ R2, R203, R2, !PT ;  /* 0x00000002cb027209 */ /* 0x000fe40007810000 */
[----:B------:R-:W-:Y:S02]  /*37b0*/  FSEL R104, R59, -INF , P0 ;  /* 0xff8000003b687808 */ /* 0x000fe40000000000 */
[----:B------:R-:W-:Y:S01]  /*37c0*/  FMNMX.FTZ R2, R201, R2, !PT ;  /* 0x00000002c9027209 */ /* 0x000fe20007810000 */
[----:B------:R-:W-:Y:S03]  /*37d0*/  LDSM.16.MT88.4 R56, [R217+0x3900] ;  /* 0x00390000d938783b */ /* 0x000fe60000004200 */
[----:B------:R-:W-:-:S04]  /*37e0*/  FMNMX.FTZ R2, R101, R2, !PT ;  /* 0x0000000265027209 */ /* 0x000fc80007810000 */
[----:B------:R-:W-:-:S04]  /*37f0*/  FMNMX.FTZ R2, R106, R2, !PT ;  /* 0x000000026a027209 */ /* 0x000fc80007810000 */
[----:B------:R-:W-:Y:S02]  /*3800*/  FMNMX.FTZ R2, R107, R2, !PT ;  /* 0x000000026b027209 */ /* 0x000fe40007810000 */
[----:B-1----:R-:W-:Y:S02]  /*3810*/  FMNMX.FTZ R164, R164, R3, !PT ;  /* 0x00000003a4a47209 */ /* 0x002fe40007810000 */
[----:B------:R-:W-:-:S03]  /*3820*/  FMNMX.FTZ R3, R252, R2, !PT ;  /* 0x00000002fc037209 */ /* 0x000fc60007810000 */
[----:B------:R-:W1:Y:S01]  /*3830*/  SHFL.BFLY PT, R2, R164, 0x1, 0x1f ;  /* 0x0c201f00a4027f89 */ /* 0x000e6200000e0000 */
[----:B------:R-:W-:-:S04]  /*3840*/  FMNMX.FTZ R3, R210, R3, !PT ;  /* 0x00000003d2037209 */ /* 0x000fc80007810000 */
[----:B------:R-:W-:-:S04]  /*3850*/  FMNMX.FTZ R3, R100, R3, !PT ;  /* 0x0000000364037209 */ /* 0x000fc80007810000 */
[----:B------:R-:W-:-:S04]  /*3860*/  FMNMX.FTZ R3, R208, R3, !PT ;  /* 0x00000003d0037209 */ /* 0x000fc80007810000 */
[----:B------:R-:W-:-:S05]  /*3870*/  FMNMX.FTZ R3, R104, R3, !PT ;  /* 0x0000000368037209 */ /* 0x000fca0007810000 */
[----:B------:R-:W2:Y:S01]  /*3880*/  SHFL.BFLY PT, R6, R3, 0x2, 0x1f ;  /* 0x0c401f0003067f89 */ /* 0x000ea200000e0000 */
[----:B-1----:R-:W-:-:S04]  /*3890*/  FMNMX.FTZ R164, R164, R2, !PT ;  /* 0x00000002a4a47209 */ /* 0x002fc80007810000 */
[C---:B------:R-:W-:Y:S01]  /*38a0*/  FSETP.NEU.FTZ.AND P0, PT, R164.reuse, -INF , PT ;  /* 0xff800000a400780b */ /* 0x040fe20003f1d000 */
[----:B------:R-:W-:-:S05]  /*38b0*/  FMUL.FTZ R12, R164, c[0x0][0x2d0] ;  /* 0x0000b400a40c7a20 */ /* 0x000fca0000410000 */
[----:B------:R-:W-:-:S05]  /*38c0*/  FSEL R12, R12, RZ, P0 ;  /* 0x000000ff0c0c7208 */ /* 0x000fca0000000000 */
[----:B------:R-:W-:Y:S01]  /*38d0*/  FFMA.FTZ R2, R7, c[0x0][0x2d0], -R12 ;  /* 0x0000b40007027a23 */ /* 0x000fe2000001080c */
[----:B--2---:R-:W-:-:S03]  /*38e0*/  FMNMX.FTZ R3, R3, R6, !PT ;  /* 0x0000000603037209 */ /* 0x004fc60007810000 */
[----:B------:R1:W2:Y:S02]  /*38f0*/  MUFU.EX2 R17, R2 ;  /* 0x0000000200117308 */ /* 0x0002a40000000800 */
[----:B------:R-:W3:Y:S01]  /*3900*/  SHFL.BFLY PT, R6, R3, 0x1, 0x1f ;  /* 0x0c201f0003067f89 */ /* 0x000ee200000e0000 */
[----:B-1----:R-:W-:-:S05]  /*3910*/  FFMA.FTZ R2, R8, c[0x0][0x2d0], -R12 ;  /* 0x0000b40008027a23 */ /* 0x002fca000001080c */
[----:B------:R1:W4:Y:S01]  /*3920*/  MUFU.EX2 R220, R2 ;  /* 0x0000000200dc7308 */ /* 0x0003220000000800 */
[----:B---3--:R-:W-:Y:S01]  /*3930*/  FMNMX.FTZ R3, R3, R6, !PT ;  /* 0x0000000603037209 */ /* 0x008fe20007810000 */
[----:B------:R-:W-:-:S03]  /*3940*/  FFMA.FTZ R6, R14, c[0x0][0x2d0], -R12 ;  /* 0x0000b4000e067a23 */ /* 0x000fc6000001080c */
[----:B------:R-:W-:-:S03]  /*3950*/  FSETP.NEU.FTZ.AND P0, PT, R3, -INF , PT ;  /* 0xff8000000300780b */ /* 0x000fc60003f1d000 */
[----:B------:R3:W-:Y:S01]  /*3960*/  MUFU.EX2 R215, R6 ;  /* 0x0000000600d77308 */ /* 0x0007e20000000800 */
[----:B-1----:R-:W-:-:S07]  /*3970*/  FFMA.FTZ R2, R9, c[0x0][0x2d0], -R12 ;  /* 0x0000b40009027a23 */ /* 0x002fce000001080c */
[----:B------:R1:W-:Y:S01]  /*3980*/  MUFU.EX2 R103, R2 ;  /* 0x0000000200677308 */ /* 0x0003e20000000800 */
[----:B---3--:R-:W-:Y:S02]  /*3990*/  FFMA.FTZ R6, R15, c[0x0][0x2d0], -R12 ;  /* 0x0000b4000f067a23 */ /* 0x008fe4000001080c */
[----:B--2---:R-:W-:-:S05]  /*39a0*/  IMAD.MOV.U32 R15, RZ, RZ, R17 ;  /* 0x000000ffff0f7224 */ /* 0x004fca00078e0011 */
[----:B------:R-:W2:Y:S01]  /*39b0*/  MUFU.EX2 R209, R6 ;  /* 0x0000000600d17308 */ /* 0x000ea20000000800 */
[----:B----4-:R-:W-:Y:S01]  /*39c0*/  F2FP.PACK_AB R8, R220, R15 ;  /* 0x0000000fdc08723e */ /* 0x010fe200000000ff */
[----:B-1----:R-:W-:-:S06]  /*39d0*/  FFMA.FTZ R2, R10, c[0x0][0x2d0], -R12 ;  /* 0x0000b4000a027a23 */ /* 0x002fcc000001080c */
[----:B------:R1:W3:Y:S01]  /*39e0*/  MUFU.EX2 R212, R2 ;  /* 0x0000000200d47308 */ /* 0x0002e20000000800 */
[----:B--2---:R-:W-:Y:S01]  /*39f0*/  F2FP.PACK_AB R6, R209, R215 ;  /* 0x000000d7d106723e */ /* 0x004fe200000000ff */
[----:B-1----:R-:W-:Y:S01]  /*3a00*/  FFMA.FTZ R2, R11, c[0x0][0x2d0], -R12 ;  /* 0x0000b4000b027a23 */ /* 0x002fe2000001080c */
[----:B---3--:R-:W-:-:S05]  /*3a10*/  F2FP.PACK_AB R10, R212, R103 ;  /* 0x00000067d40a723e */ /* 0x008fca00000000ff */
[----:B------:R1:W-:Y:S02]  /*3a20*/  MUFU.EX2 R102, R2 ;  /* 0x0000000200667308 */ /* 0x0003e40000000800 */
[----:B-1----:R-:W-:-:S06]  /*3a30*/  FFMA.FTZ R2, R13, c[0x0][0x2d0], -R12 ;  /* 0x0000b4000d027a23 */ /* 0x002fcc000001080c */
[----:B------:R1:W2:Y:S02]  /*3a40*/  MUFU.EX2 R60, R2 ;  /* 0x00000002003c7308 */ /* 0x0002a40000000800 */
[----:B-1----:R-:W-:Y:S02]  /*3a50*/  FMUL.FTZ R2, R3, c[0x0][0x2d0] ;  /* 0x0000b40003027a20 */ /* 0x002fe40000410000 */
[----:B--2---:R-:W-:Y:S02]  /*3a60*/  IMAD.MOV.U32 R0, RZ, RZ, R60 ;  /* 0x000000ffff007224 */ /* 0x004fe400078e003c */
[----:B------:R-:W-:Y:S01]  /*3a70*/  LDSM.16.MT88.4 R60, [R216+0x3900] ;  /* 0x00390000d83c783b */ /* 0x000fe20000004200 */
[----:B------:R-:W-:-:S05]  /*3a80*/  FSEL R2, R2, RZ, P0 ;  /* 0x000000ff02027208 */ /* 0x000fca0000000000 */
[--C-:B------:R-:W-:Y:S02]  /*3a90*/  FFMA.FTZ R5, R16, c[0x0][0x2d0], -R2.reuse ;  /* 0x0000b40010057a23 */ /* 0x100fe40000010802 */
[----:B------:R-:W1:Y:S01]  /*3aa0*/  LDSM.16.MT88.4 R16, [R216+0x100] ;  /* 0x00010000d810783b */ /* 0x000e620000004200 */
[--C-:B------:R-:W-:Y:S01]  /*3ab0*/  FFMA.FTZ R4, R21, c[0x0][0x2d0], -R2.reuse ;  /* 0x0000b40015047a23 */ /* 0x100fe20000010802 */
[----:B------:R2:W-:Y:S08]  /*3ac0*/  MUFU.EX2 R110, R5 ;  /* 0x00000005006e7308 */ /* 0x0005f00000000800 */
[----:B------:R3:W-:Y:S01]  /*3ad0*/  MUFU.EX2 R105, R4 ;  /* 0x0000000400697308 */ /* 0x0007e20000000800 */
[----:B--2---:R-:W-:-:S02]  /*3ae0*/  FFMA.FTZ R5, R20, c[0x0][0x2d0], -R2 ;  /* 0x0000b40014057a23 */ /* 0x004fc40000010802 */
[----:B------:R-:W2:Y:S05]  /*3af0*/  LDSM.16.MT88.4 R20, [R217+0x100] ;  /* 0x00010000d914783b */ /* 0x000eaa0000004200 */
[----:B------:R-:W4:Y:S01]  /*3b00*/  MUFU.EX2 R214, R5 ;  /* 0x0000000500d67308 */ /* 0x000f220000000800 */
[----:B---3--:R-:W-:-:S07]  /*3b10*/  FFMA.FTZ R4, R24, c[0x0][0x2d0], -R2 ;  /* 0x0000b40018047a23 */ /* 0x008fce0000010802 */
[----:B------:R3:W1:Y:S01]  /*3b20*/  MUFU.EX2 R111, R4 ;  /* 0x00000004006f7308 */ /* 0x0006620000000800 */
[----:B----4-:R-:W-:Y:S01]  /*3b30*/  F2FP.PACK_AB R9, R214, R110 ;  /* 0x0000006ed609723e */ /* 0x010fe200000000ff */
[----:B---3--:R-:W-:Y:S01]  /*3b40*/  FFMA.FTZ R4, R25, c[0x0][0x2d0], -R2 ;  /* 0x0000b40019047a23 */ /* 0x008fe20000010802 */
[----:B-1----:R-:W-:-:S05]  /*3b50*/  F2FP.PACK_AB R11, R111, R105 ;  /* 0x000000696f0b723e */ /* 0x002fca00000000ff */
[----:B------:R1:W-:Y:S02]  /*3b60*/  MUFU.EX2 R13, R4 ;  /* 0x00000004000d7308 */ /* 0x0003e40000000800 */
[C---:B------:R-:W-:Y:S08]  /*3b70*/  HMMA.16816.F32 R40, R8.reuse, R16, RZ ;  /* 0x000000100828723c */ /* 0x040ff000000018ff */
[----:B------:R-:W-:Y:S01]  /*3b80*/  HMMA.16816.F32 R32, R8, R18, RZ ;  /* 0x000000120820723c */ /* 0x000fe200000018ff */
[----:B-1----:R-:W-:-:S04]  /*3b90*/  FFMA.FTZ R4, R26, c[0x0][0x2d0], -R2 ;  /* 0x0000b4001a047a23 */ /* 0x002fc80000010802 */
[----:B------:R1:W3:Y:S03]  /*3ba0*/  MUFU.EX2 R14, R4 ;  /* 0x00000004000e7308 */ /* 0x0002e60000000800 */
[----:B--2---:R-:W-:Y:S01]  /*3bb0*/  HMMA.16816.F32 R16, R8, R22, RZ ;  /* 0x000000160810723c */ /* 0x004fe200000018ff */
[----:B-1----:R-:W-:Y:S01]  /*3bc0*/  FFMA.FTZ R4, R27, c[0x0][0x2d0], -R2 ;  /* 0x0000b4001b047a23 */ /* 0x002fe20000010802 */
[----:B---3--:R-:W-:-:S06]  /*3bd0*/  F2FP.PACK_AB R5, R14, R13 ;  /* 0x0000000d0e05723e */ /* 0x008fcc00000000ff */
[----:B------:R-:W-:Y:S01]  /*3be0*/  HMMA.16816.F32 R24, R8, R20, RZ ;  /* 0x000000140818723c */ /* 0x000fe200000018ff */
[----:B------:R-:W-:Y:S01]  /*3bf0*/  LDSM.16.MT88.4 R20, [R218+0x100] ;  /* 0x00010000da14783b */ /* 0x000fe20000004200 */
[----:B------:R1:W-:Y:S02]  /*3c00*/  MUFU.EX2 R213, R4 ;  /* 0x0000000400d57308 */ /* 0x0003e40000000800 */
[----:B-1----:R-:W-:Y:S02]  /*3c10*/  FFMA.FTZ R4, R28, c[0x0][0x2d0], -R2 ;  /* 0x0000b4001c047a23 */ /* 0x002fe40000010802 */
[----:B------:R-:W1:Y:S04]  /*3c20*/  LDSM.16.MT88.4 R28, [R219+0x100] ;  /* 0x00010000db1c783b */ /* 0x000e680000004200 */
[----:B------:R2:W3:Y:S02]  /*3c30*/  MUFU.EX2 R221, R4 ;  /* 0x0000000400dd7308 */ /* 0x0004e40000000800 */
[----:B--2---:R-:W-:-:S02]  /*3c40*/  F2FP.PACK_AB R4, R0, R102 ;  /* 0x000000660004723e */ /* 0x004fc400000000ff */
[----:B---3--:R-:W-:-:S07]  /*3c50*/  F2FP.PACK_AB R7, R221, R213 ;  /* 0x000000d5dd07723e */ /* 0x008fce00000000ff */
[C---:B------:R-:W-:Y:S08]  /*3c60*/  HMMA.16816.F32 R188, R4.reuse, R46, R32 ;  /* 0x0000002e04bc723c */ /* 0x040ff00000001820 */
[C---:B------:R-:W-:Y:S08]  /*3c70*/  HMMA.16816.F32 R184, R4.reuse, R36, R24 ;  /* 0x0000002404b8723c */ /* 0x040ff00000001818 */
[----:B------:R-:W-:Y:S08]  /*3c80*/  HMMA.16816.F32 R180, R4, R38, R16 ;  /* 0x0000002604b4723c */ /* 0x000ff00000001810 */
[C---:B-1----:R-:W-:Y:S08]  /*3c90*/  HMMA.16816.F32 R52, R8.reuse, R28, RZ ;  /* 0x0000001c0834723c */ /* 0x042ff000000018ff */
[----:B------:R-:W-:Y:S08]  /*3ca0*/  HMMA.16816.F32 R48, R8, R30, RZ ;  /* 0x0000001e0830723c */ /* 0x000ff000000018ff */
[----:B------:R-:W-:Y:S08]  /*3cb0*/  HMMA.16816.F32 R192, R4, R44, R40 ;  /* 0x0000002c04c0723c */ /* 0x000ff00000001828 */
[C---:B------:R-:W-:Y:S08]  /*3cc0*/  HMMA.16816.F32 R36, R8.reuse, R22, RZ ;  /* 0x000000160824723c */ /* 0x040ff000000018ff */
[C---:B------:R-:W-:Y:S08]  /*3cd0*/  HMMA.16816.F32 R32, R8.reuse, R72, RZ ;  /* 0x000000480820723c */ /* 0x040ff000000018ff */
[C---:B------:R-:W-:Y:S01]  /*3ce0*/  HMMA.16816.F32 R28, R8.reuse, R74, RZ ;  /* 0x0000004a081c723c */ /* 0x040fe200000018ff */
[----:B------:R-:W1:Y:S07]  /*3cf0*/  LDSM.16.MT88.4 R72, [R216+0x6100] ;  /* 0x00610000d848783b */ /* 0x000e6e0000004200 */
[C---:B------:R-:W-:Y:S08]  /*3d00*/  HMMA.16816.F32 R44, R8.reuse, R86, RZ ;  /* 0x00000056082c723c */ /* 0x040ff000000018ff */
[C---:B------:R-:W-:Y:S08]  /*3d10*/  HMMA.16816.F32 R40, R8.reuse, R20, RZ ;  /* 0x000000140828723c */ /* 0x040ff000000018ff */
[C---:B------:R-:W-:Y:S08]  /*3d20*/  HMMA.16816.F32 R20, R8.reuse, R82, RZ ;  /* 0x000000520814723c */ /* 0x040ff000000018ff */
[----:B------:R-:W-:Y:S01]  /*3d30*/  HMMA.16816.F32 R16, R8, R84, RZ ;  /* 0x000000540810723c */ /* 0x000fe200000018ff */
[----:B------:R-:W-:Y:S07]  /*3d40*/  LDSM.16.MT88.4 R84, [R219+0x6900] ;  /* 0x00690000db54783b */ /* 0x000fee0000004200 */
[C---:B------:R-:W-:Y:S01]  /*3d50*/  HMMA.16816.F32 R176, R4.reuse, R66, R36 ;  /* 0x0000004204b0723c */ /* 0x040fe20000001824 */
[----:B------:R-:W2:Y:S07]  /*3d60*/  LDSM.16.MT88.4 R36, [R216+0x6900] ;  /* 0x00690000d824783b */ /* 0x000eae0000004200 */
[----:B------:R-:W-:Y:S01]  /*3d70*/  HMMA.16816.F32 R196, R4, R70, R44 ;  /* 0x0000004604c4723c */ /* 0x000fe2000000182c */
[----:B------:R-:W3:Y:S07]  /*3d80*/  LDSM.16.MT88.4 R44, [R218+0x6100] ;  /* 0x00610000da2c783b */ /* 0x000eee0000004200 */
[----:B------:R-:W-:Y:S01]  /*3d90*/  HMMA.16816.F32 R24, R8, R80, RZ ;  /* 0x000000500818723c */ /* 0x000fe200000018ff */
[----:B------:R-:W-:Y:S07]  /*3da0*/  LDSM.16.MT88.4 R80, [R218+0x6900] ;  /* 0x00690000da50783b */ /* 0x000fee0000004200 */
[----:B------:R-:W-:Y:S08]  /*3db0*/  HMMA.16816.F32 R148, R4, R58, R20 ;  /* 0x0000003a0494723c */ /* 0x000ff00000001814 */
[----:B-1----:R-:W-:Y:S08]  /*3dc0*/  HMMA.16816.F32 R20, R8, R74, RZ ;  /* 0x0000004a0814723c */ /* 0x002ff000000018ff */
[C---:B------:R-:W-:Y:S01]  /*3dd0*/  HMMA.16816.F32 R132, R4.reuse, R64, R40 ;  /* 0x000000400484723c */ /* 0x040fe20000001828 */
[----:B------:R-:W1:Y:S07]  /*3de0*/  LDSM.16.MT88.4 R40, [R219+0x6100] ;  /* 0x00610000db28783b */ /* 0x000e6e0000004200 */
[C---:B------:R-:W-:Y:S01]  /*3df0*/  HMMA.16816.F32 R152, R4.reuse, R68, R16 ;  /* 0x000000440498723c */ /* 0x040fe20000001810 */
[----:B------:R-:W4:Y:S07]  /*3e00*/  LDSM.16.MT88.4 R68, [R217+0x6900] ;  /* 0x00690000d944783b */ /* 0x000f2e0000004200 */
[C---:B------:R-:W-:Y:S01]  /*3e10*/  HMMA.16816.F32 R136, R4.reuse, R90, R48 ;  /* 0x0000005a0488723c */ /* 0x040fe20000001830 */
[----:B------:R-:W1:Y:S07]  /*3e20*/  LDSM.16.MT88.4 R48, [R216+0x9100] ;  /* 0x00910000d830783b */ /* 0x000e6e0000004200 */
[----:B------:R-:W-:Y:S08]  /*3e30*/  HMMA.16816.F32 R172, R4, R60, R32 ;  /* 0x0000003c04ac723c */ /* 0x000ff00000001820 */
[----:B------:R-:W-:Y:S08]  /*3e40*/  HMMA.16816.F32 R32, R8, R76, RZ ;  /* 0x0000004c0820723c */ /* 0x000ff000000018ff */
[----:B------:R-:W-:Y:S08]  /*3e50*/  HMMA.16816.F32 R168, R4, R62, R28 ;  /* 0x0000003e04a8723c */ /* 0x000ff0000000181c */
[C---:B------:R-:W-:Y:S01]  /*3e60*/  HMMA.16816.F32 R28, R8.reuse, R78, RZ ;  /* 0x0000004e081c723c */ /* 0x040fe200000018ff */
[----:B------:R-:W-:Y:S07]  /*3e70*/  LDSM.16.MT88.4 R76, [R218+0x9100] ;  /* 0x00910000da4c783b */ /* 0x000fee0000004200 */
[----:B------:R-:W-:Y:S08]  /*3e80*/  HMMA.16816.F32 R16, R8, R96, RZ ;  /* 0x000000600810723c */ /* 0x000ff000000018ff */
[----:B------:R-:W-:Y:S08]  /*3e90*/  HMMA.16816.F32 R144, R4, R56, R24 ;  /* 0x000000380490723c */ /* 0x000ff00000001818 */
[----:B------:R-:W-:Y:S01]  /*3ea0*/  HMMA.16816.F32 R24, R8, R72, RZ ;  /* 0x000000480818723c */ /* 0x000fe200000018ff */
[----:B------:R-:W4:Y:S07]  /*3eb0*/  LDSM.16.MT88.4 R72, [R219+0x9100] ;  /* 0x00910000db48783b */ /* 0x000f2e0000004200 */
[C---:B--2---:R-:W-:Y:S08]  /*3ec0*/  HMMA.16816.F32 R124, R4.reuse, R38, R20 ;  /* 0x00000026047c723c */ /* 0x044ff00000001814 */
[----:B------:R-:W-:Y:S01]  /*3ed0*/  HMMA.16816.F32 R140, R4, R88, R52 ;  /* 0x00000058048c723c */ /* 0x000fe20000001834 */
[----:B------:R-:W2:Y:S04]  /*3ee0*/  LDSM.16.MT88.4 R52, [R217+0x9100] ;  /* 0x00910000d934783b */ /* 0x000ea80000004200 */
[----:B------:R-:W2:Y:S03]  /*3ef0*/  LDSM.16.MT88.4 R88, [R216+0x9900] ;  /* 0x00990000d858783b */ /* 0x000ea60000004200 */
[----:B---3--:R-:W-:Y:S08]  /*3f00*/  HMMA.16816.F32 R20, R8, R46, RZ ;  /* 0x0000002e0814723c */ /* 0x008ff000000018ff */
[----:B------:R-:W-:Y:S08]  /*3f10*/  HMMA.16816.F32 R160, R4, R92, R32 ;  /* 0x0000005c04a0723c */ /* 0x000ff00000001820 */
[----:B-1----:R-:W-:Y:S08]  /*3f20*/  HMMA.16816.F32 R32, R8, R40, RZ ;  /* 0x000000280820723c */ /* 0x002ff000000018ff */
[C---:B------:R-:W-:Y:S08]  /*3f30*/  HMMA.16816.F32 R156, R4.reuse, R94, R28 ;  /* 0x0000005e049c723c */ /* 0x040ff0000000181c */
[----:B----4-:R-:W-:Y:S07]  /*3f40*/  HMMA.16816.F32 R112, R4, R68, R16 ;  /* 0x000000440470723c */ /* 0x010fee0000001810 */
[----:B------:R-:W-:Y:S01]  /*3f50*/  IMAD.MOV.U32 R69, RZ, RZ, R111 ;  /* 0x000000ffff457224 */ /* 0x000fe200078e006f */
[----:B------:R-:W-:Y:S01]  /*3f60*/  HMMA.16816.F32 R28, R8, R42, RZ ;  /* 0x0000002a081c723c */ /* 0x000fe200000018ff */
[----:B------:R-:W-:-:S07]  /*3f70*/  MOV R68, R110 ;  /* 0x0000006e00447202 */ /* 0x000fce0000000f00 */
[----:B------:R-:W-:Y:S08]  /*3f80*/  HMMA.16816.F32 R16, R8, R48, RZ ;  /* 0x000000300810723c */ /* 0x000ff000000018ff */
[C---:B------:R-:W-:Y:S01]  /*3f90*/  HMMA.16816.F32 R92, R4.reuse, R82, R20 ;  /* 0x00000052045c723c */ /* 0x040fe20000001814 */
[----:B------:R-:W1:Y:S07]  /*3fa0*/  LDSM.16.MT88.4 R20, [R217+0x9900] ;  /* 0x00990000d914783b */ /* 0x000e6e0000004200 */
[----:B------:R-:W-:Y:S08]  /*3fb0*/  HMMA.16816.F32 R128, R4, R36, R24 ;  /* 0x000000240480723c */ /* 0x000ff00000001818 */
[C---:B------:R-:W-:Y:S08]  /*3fc0*/  HMMA.16816.F32 R24, R8.reuse, R44, RZ ;  /* 0x0000002c0818723c */ /* 0x040ff000000018ff */
[C---:B------:R-:W-:Y:S07]  /*3fd0*/  HMMA.16816.F32 R44, R8.reuse, R74, RZ ;  /* 0x0000004a082c723c */ /* 0x040fee00000018ff */
[----:B------:R-:W-:Y:S01]  /*3fe0*/  MOV R74, R107 ;  /* 0x0000006b004a7202 */ /* 0x000fe20000000f00 */
[----:B------:R-:W-:Y:S01]  /*3ff0*/  HMMA.16816.F32 R40, R8, R76, RZ ;  /* 0x0000004c0828723c */ /* 0x000fe200000018ff */
[----:B------:R-:W-:-:S06]  /*4000*/  IMAD.MOV.U32 R75, RZ, RZ, R106 ;  /* 0x000000ffff4b7224 */ /* 0x000fcc00078e006a */
[----:B------:R-:W-:Y:S01]  /*4010*/  IMAD.MOV.U32 R76, RZ, RZ, R105 ;  /* 0x000000ffff4c7224 */ /* 0x000fe200078e0069 */
[----:B------:R-:W-:Y:S01]  /*4020*/  HMMA.16816.F32 R36, R8, R78, RZ ;  /* 0x0000004e0824723c */ /* 0x000fe200000018ff */
[----:B------:R-:W-:Y:S01]  /*4030*/  MOV R77, R13 ;  /* 0x0000000d004d7202 */ /* 0x000fe20000000f00 */
[----:B------:R-:W-:-:S05]  /*4040*/  IMAD.MOV.U32 R13, RZ, RZ, R100 ;  /* 0x000000ffff0d7224 */ /* 0x000fca00078e0064 */
[----:B------:R-:W-:Y:S01]  /*4050*/  IMAD.MOV.U32 R79, RZ, RZ, R104 ;  /* 0x000000ffff4f7224 */ /* 0x000fe200078e0068 */
[----:B--2---:R-:W-:Y:S08]  /*4060*/  HMMA.16816.F32 R56, R8, R52, RZ ;  /* 0x000000340838723c */ /* 0x004ff000000018ff */
[----:B------:R-:W-:Y:S07]  /*4070*/  HMMA.16816.F32 R104, R4, R84, R32 ;  /* 0x000000540468723c */ /* 0x000fee0000001820 */
[----:B------:R-:W-:Y:S01]  /*4080*/  IMAD.MOV.U32 R35, RZ, RZ, R103 ;  /* 0x000000ffff237224 */ /* 0x000fe200078e0067 */
[----:B------:R-:W-:Y:S01]  /*4090*/  MOV R34, R102 ;  /* 0x0000006600227202 */ /* 0x000fe20000000f00 */
[----:B------:R-:W-:Y:S01]  /*40a0*/  IMAD.MOV.U32 R33, RZ, RZ, R101 ;  /* 0x000000ffff217224 */ /* 0x000fe200078e0065 */
[----:B------:R-:W-:Y:S08]  /*40b0*/  HMMA.16816.F32 R60, R8, R50, RZ ;  /* 0x00000032083c723c */ /* 0x000ff000000018ff */
[C---:B------:R-:W-:Y:S07]  /*40c0*/  HMMA.16816.F32 R100, R4.reuse, R86, R28 ;  /* 0x000000560464723c */ /* 0x040fee000000181c */
[----:B------:R-:W-:Y:S01]  /*40d0*/  MOV R29, R213 ;  /* 0x000000d5001d7202 */ /* 0x000fe20000000f00 */
[----:B------:R-:W-:Y:S01]  /*40e0*/  HMMA.16816.F32 R84, R4, R88, R16 ;  /* 0x000000580454723c */ /* 0x000fe20000001810 */
[----:B------:R-:W2:Y:S01]  /*40f0*/  LDSM.16.MT88.4 R16, [R219+0x9900] ;  /* 0x00990000db10783b */ /* 0x000ea20000004200 */
[----:B------:R-:W-:-:S02]  /*4100*/  IMAD.MOV.U32 R31, RZ, RZ, R68 ;  /* 0x000000ffff1f7224 */ /* 0x000fc400078e0044 */
[----:B------:R-:W-:-:S04]  /*4110*/  IMAD.MOV.U32 R30, RZ, RZ, R69 ;  /* 0x000000ffff1e7224 */ /* 0x000fc800078e0045 */
[C---:B------:R-:W-:Y:S08]  /*4120*/  HMMA.16816.F32 R64, R8.reuse, R98, RZ ;  /* 0x000000620840723c */ /* 0x040ff000000018ff */
[C---:B------:R-:W-:Y:S08]  /*4130*/  HMMA.16816.F32 R52, R8.reuse, R54, RZ ;  /* 0x000000360834723c */ /* 0x040ff000000018ff */
[----:B------:R-:W-:Y:S01]  /*4140*/  HMMA.16816.F32 R48, R8, R72, RZ ;  /* 0x000000480830723c */ /* 0x000fe200000018ff */
[----:B------:R-:W3:Y:S06]  /*4150*/  LDSM.16.MT88.4 R8, [R218+0x9900] ;  /* 0x00990000da08783b */ /* 0x000eec0000004200 */
[----:B------:R-:W-:Y:S01]  /*4160*/  IMAD.MOV.U32 R73, RZ, RZ, R108 ;  /* 0x000000ffff497224 */ /* 0x000fe200078e006c */
[C---:B------:R-:W-:Y:S01]  /*4170*/  HMMA.16816.F32 R96, R4.reuse, R80, R24 ;  /* 0x000000500460723c */ /* 0x040fe20000001818 */
[----:B------:R-:W-:Y:S01]  /*4180*/  IMAD.MOV.U32 R72, RZ, RZ, R109 ;  /* 0x000000ffff487224 */ /* 0x000fe200078e006d */
[----:B------:R-:W-:Y:S06]  /*4190*/  LDSM.16.MT88.4 R24, [R218+0x1100] ;  /* 0x00110000da18783b */ /* 0x000fec0000004200 */
[C---:B-1----:R-:W-:Y:S07]  /*41a0*/  HMMA.16816.F32 R80, R4.reuse, R20, R56 ;  /* 0x000000140450723c */ /* 0x042fee0000001838 */
[----:B------:R-:W-:Y:S01]  /*41b0*/  MOV R56, R0 ;  /* 0x0000000000387202 */ /* 0x000fe20000000f00 */
[----:B------:R-:W-:Y:S01]  /*41c0*/  FFMA.FTZ R0, R120, c[0x0][0x2d0], -R12 ;  /* 0x0000b40078007a23 */ /* 0x000fe2000001080c */
[----:B------:R-:W-:Y:S01]  /*41d0*/  HMMA.16816.F32 R88, R4, R90, R60 ;  /* 0x0000005a0458723c */ /* 0x000fe2000000183c */
[----:B------:R-:W-:Y:S01]  /*41e0*/  IMAD.MOV.U32 R59, RZ, RZ, R75 ;  /* 0x000000ffff3b7224 */ /* 0x000fe200078e004b */
[----:B------:R-:W-:Y:S01]  /*41f0*/  MOV R57, R73 ;  /* 0x0000004900397202 */ /* 0x000fe20000000f00 */
[----:B------:R1:W-:Y:S01]  /*4200*/  MUFU.EX2 R213, R0 ;  /* 0x0000000000d57308 */ /* 0x0003e20000000800 */
[----:B------:R-:W-:-:S03]  /*4210*/  IMAD.MOV.U32 R58, RZ, RZ, R72 ;  /* 0x000000ffff3a7224 */ /* 0x000fc600078e0048 */
[----:B------:R-:W-:Y:S01]  /*4220*/  MOV R63, R79 ;  /* 0x0000004f003f7202 */ /* 0x000fe20000000f00 */
[----:B------:R-:W-:Y:S01]  /*4230*/  IMAD.MOV.U32 R62, RZ, RZ, R76 ;  /* 0x000000ffff3e7224 */ /* 0x000fe200078e004c */
[----:B------:R-:W-:Y:S01]  /*4240*/  HMMA.16816.F32 R108, R4, R70, R64 ;  /* 0x00000046046c723c */ /* 0x000fe20000001840 */
[----:B------:R-:W-:Y:S01]  /*4250*/  IMAD.MOV.U32 R61, RZ, RZ, R77 ;  /* 0x000000ffff3d7224 */ /* 0x000fe200078e004d */
[----:B------:R-:W-:-:S06]  /*4260*/  MOV R60, R74 ;  /* 0x0000004a003c7202 */ /* 0x000fcc0000000f00 */
[----:B------:R-:W-:Y:S01]  /*4270*/  HMMA.16816.F32 R76, R4, R22, R52 ;  /* 0x00000016044c723c */ /* 0x000fe20000001834 */
[----:B------:R-:W4:Y:S01]  /*4280*/  LDSM.16.MT88.4 R20, [R216+0x1100] ;  /* 0x00110000d814783b */ /* 0x000f220000004200 */
[----:B-1----:R-:W-:Y:S02]  /*4290*/  FFMA.FTZ R0, R118, c[0x0][0x2d0], -R12 ;  /* 0x0000b40076007a23 */ /* 0x002fe4000001080c */
[----:B------:R-:W-:-:S03]  /*42a0*/  IMAD.MOV.U32 R118, RZ, RZ, R56 ;  /* 0x000000ffff767224 */ /* 0x000fc600078e0038 */
[----:B------:R-:W-:Y:S01]  /*42b0*/  IMAD.MOV.U32 R52, RZ, RZ, R14 ;  /* 0x000000ffff347224 */ /* 0x000fe200078e000e */
[C---:B--2---:R-:W-:Y:S01]  /*42c0*/  HMMA.16816.F32 R72, R4.reuse, R16, R48 ;  /* 0x000000100448723c */ /* 0x044fe20000001830 */
[----:B------:R1:W-:Y:S01]  /*42d0*/  MUFU.EX2 R14, R0 ;  /* 0x00000000000e7308 */ /* 0x0003e20000000800 */
[----:B------:R-:W-:Y:S02]  /*42e0*/  IMAD.MOV.U32 R55, RZ, RZ, R221 ;  /* 0x000000ffff377224 */ /* 0x000fe400078e00dd */
[----:B------:R-:W-:Y:S02]  /*42f0*/  IMAD.MOV.U32 R54, RZ, RZ, R220 ;  /* 0x000000ffff367224 */ /* 0x000fe400078e00dc */
[----:B------:R-:W-:Y:S01]  /*4300*/  IMAD.MOV.U32 R53, RZ, RZ, R211 ;  /* 0x000000ffff357224 */ /* 0x000fe200078e00d3 */
[----:B------:R-:W-:Y:S01]  /*4310*/  MOV R120, R55 ;  /* 0x0000003700787202 */ /* 0x000fe20000000f00 */
[C---:B------:R-:W-:Y:S01]  /*4320*/  HMMA.16816.F32 R64, R4.reuse, R18, R44 ;  /* 0x000000120440723c */ /* 0x040fe2000000182c */
[----:B------:R-:W2:Y:S07]  /*4330*/  LDSM.16.MT88.4 R16, [R217+0x1100] ;  /* 0x00110000d910783b */ /* 0x000eae0000004200 */
[----:B---3--:R-:W-:Y:S01]  /*4340*/  HMMA.16816.F32 R48, R4, R8, R40 ;  /* 0x000000080430723c */ /* 0x008fe20000001828 */
[----:B-1----:R-:W-:-:S02]  /*4350*/  FFMA.FTZ R0, R117, c[0x0][0x2d0], -R12 ;  /* 0x0000b40075007a23 */ /* 0x002fc4000001080c */
[----:B------:R-:W-:Y:S02]  /*4360*/  IMAD.MOV.U32 R117, RZ, RZ, R57 ;  /* 0x000000ffff757224 */ /* 0x000fe400078e0039 */
[----:B------:R1:W-:Y:S03]  /*4370*/  MUFU.EX2 R221, R0 ;  /* 0x0000000000dd7308 */ /* 0x0003e60000000800 */
[----:B------:R-:W-:Y:S01]  /*4380*/  HMMA.16816.F32 R36, R4, R10, R36 ;  /* 0x0000000a0424723c */ /* 0x000fe20000001824 */
[----:B------:R-:W3:Y:S06]  /*4390*/  LDSM.16.MT88.4 R8, [R219+0x1100] ;  /* 0x00110000db08783b */ /* 0x000eec0000004200 */
[----:B------:R-:W-:-:S02]  /*43a0*/  FFMA.FTZ R4, R121, c[0x0][0x2d0], -R2 ;  /* 0x0000b40079047a23 */ /* 0x000fc40000010802 */
[----:B------:R-:W-:Y:S02]  /*43b0*/  IMAD.MOV.U32 R121, RZ, RZ, R60 ;  /* 0x000000ffff797224 */ /* 0x000fe400078e003c */
[----:B-1----:R-:W-:Y:S01]  /*43c0*/  FFMA.FTZ R0, R116, c[0x0][0x2d0], -R12 ;  /* 0x0000b40074007a23 */ /* 0x002fe2000001080c */
[----:B------:R-:W-:-:S03]  /*43d0*/  MOV R116, R58 ;  /* 0x0000003a00747202 */ /* 0x000fc60000000f00 */
[----:B------:R1:W1:Y:S02]  /*43e0*/  MUFU.EX2 R220, R0 ;  /* 0x0000000000dc7308 */ /* 0x0002640000000800 */
[----:B-1----:R-:W-:Y:S01]  /*43f0*/  FFMA.FTZ R0, R123, c[0x0][0x2d0], -R2 ;  /* 0x0000b4007b007a23 */ /* 0x002fe20000010802 */
[----:B------:R-:W-:Y:S01]  /*4400*/  F2FP.PACK_AB R6, R220, R221 ;  /* 0x000000dddc06723e */ /* 0x000fe200000000ff */
[----:B------:R-:W-:-:S04]  /*4410*/  IMAD.MOV.U32 R123, RZ, RZ, R59 ;  /* 0x000000ffff7b7224 */ /* 0x000fc800078e003b */
[----:B------:R1:W-:Y:S02]  /*4420*/  MUFU.EX2 R211, R0 ;  /* 0x0000000000d37308 */ /* 0x0003e40000000800 */
[----:B-1----:R-:W-:-:S06]  /*4430*/  FFMA.FTZ R0, R122, c[0x0][0x2d0], -R2 ;  /* 0x0000b4007a007a23 */ /* 0x002fcc0000010802 */
[----:B------:R1:W-:Y:S08]  /*4440*/  MUFU.EX2 R122, R4 ;  /* 0x00000004007a7308 */ /* 0x0003f00000000800 */
[----:B------:R2:W2:Y:S01]  /*4450*/  MUFU.EX2 R28, R0 ;  /* 0x00000000001c7308 */ /* 0x0004a20000000800 */
[----:B-1----:R-:W-:Y:S01]  /*4460*/  F2FP.PACK_AB R4, R14, R213 ;  /* 0x000000d50e04723e */ /* 0x002fe200000000ff */
[----:B--2---:R-:W-:Y:S01]  /*4470*/  FFMA.FTZ R0, R119, c[0x0][0x2d0], -R2 ;  /* 0x0000b40077007a23 */ /* 0x004fe20000010802 */
[----:B------:R-:W-:-:S02]  /*4480*/  F2FP.PACK_AB R5, R28, R211 ;  /* 0x000000d31c05723e */ /* 0x000fc400000000ff */
[----:B------:R-:W-:-:S03]  /*4490*/  MOV R119, R61 ;  /* 0x0000003d00777202 */ /* 0x000fc60000000f00 */
[----:B------:R-:W1:Y:S02]  /*44a0*/  MUFU.EX2 R32, R0 ;  /* 0x0000000000207308 */ /* 0x000e640000000800 */
[----:B-1----:R-:W-:Y:S01]  /*44b0*/  F2FP.PACK_AB R7, R32, R122 ;  /* 0x0000007a2007723e */ /* 0x002fe200000000ff */
[----:B------:R-:W-:-:S06]  /*44c0*/  IMAD.MOV.U32 R0, RZ, RZ, R54 ;  /* 0x000000ffff007224 */ /* 0x000fcc00078e0036 */
[C---:B----4-:R-:W-:Y:S07]  /*44d0*/  HMMA.16816.F32 R68, R4.reuse, R20, R192 ;  /* 0x000000140444723c */ /* 0x050fee00000018c0 */
[----:B------:R-:W-:Y:S01]  /*44e0*/  MOV R193, R52 ;  /* 0x0000003400c17202 */ /* 0x000fe20000000f00 */
[----:B------:R-:W-:Y:S01]  /*44f0*/  IMAD.MOV.U32 R192, RZ, RZ, R53 ;  /* 0x000000ffffc07224 */ /* 0x000fe200078e0035 */
[----:B------:R-:W-:Y:S01]  /*4500*/  HMMA.16816.F32 R56, R4, R16, R184 ;  /* 0x000000100438723c */ /* 0x000fe200000018b8 */
[----:B------:R-:W-:-:S02]  /*4510*/  IMAD.MOV.U32 R195, RZ, RZ, R62 ;  /* 0x000000ffffc37224 */ /* 0x000fc400078e003e */
[----:B------:R-:W-:-:S05]  /*4520*/  IMAD.MOV.U32 R194, RZ, RZ, R63 ;  /* 0x000000ffffc27224 */ /* 0x000fca00078e003f */
[C---:B------:R-:W-:Y:S01]  /*4530*/  HMMA.16816.F32 R52, R4.reuse, R18, R180 ;  /* 0x000000120434723c */ /* 0x040fe200000018b4 */
[----:B------:R-:W1:Y:S07]  /*4540*/  LDSM.16.MT88.4 R16, [R216+0x4100] ;  /* 0x00410000d810783b */ /* 0x000e6e0000004200 */
[C---:B---3--:R-:W-:Y:S08]  /*4550*/  HMMA.16816.F32 R44, R4.reuse, R8, R140 ;  /* 0x00000008042c723c */ /* 0x048ff0000000188c */
[C---:B------:R-:W-:Y:S01]  /*4560*/  HMMA.16816.F32 R40, R4.reuse, R10, R136 ;  /* 0x0000000a0428723c */ /* 0x040fe20000001888 */
[----:B------:R-:W2:Y:S07]  /*4570*/  LDSM.16.MT88.4 R8, [R217+0x4100] ;  /* 0x00410000d908783b */ /* 0x000eae0000004200 */
[----:B------:R-:W-:Y:S01]  /*4580*/  HMMA.16816.F32 R60, R4, R22, R188 ;  /* 0x00000016043c723c */ /* 0x000fe200000018bc */
[----:B------:R-:W3:Y:S06]  /*4590*/  LDSM.16.MT88.4 R20, [R219+0x4100] ;  /* 0x00410000db14783b */ /* 0x000eec0000004200 */
[----:B------:R-:W-:Y:S01]  /*45a0*/  MOV R188, R33 ;  /* 0x0000002100bc7202 */ /* 0x000fe20000000f00 */
[----:B------:R-:W-:Y:S01]  /*45b0*/  IMAD.MOV.U32 R189, RZ, RZ, R34 ;  /* 0x000000ffffbd7224 */ /* 0x000fe200078e0022 */
[----:B------:R-:W-:Y:S01]  /*45c0*/  MOV R191, R35 ;  /* 0x0000002300bf7202 */ /* 0x000fe20000000f00 */
[----:B------:R-:W-:-:S02]  /*45d0*/  IMAD.MOV.U32 R190, RZ, RZ, R32 ;  /* 0x000000ffffbe7224 */ /* 0x000fc400078e0020 */
[C---:B------:R-:W-:Y:S08]  /*45e0*/  HMMA.16816.F32 R32, R4.reuse, R24, R132 ;  /* 0x000000180420723c */ /* 0x040ff00000001884 */
[C---:B-1----:R-:W-:Y:S08]  /*45f0*/  HMMA.16816.F32 R136, R4.reuse, R16, R172 ;  /* 0x000000100488723c */ /* 0x042ff000000018ac */
[C---:B------:R-:W-:Y:S01]  /*4600*/  HMMA.16816.F32 R140, R4.reuse, R18, R168 ;  /* 0x00000012048c723c */ /* 0x040fe200000018a8 */
[----:B------:R-:W1:Y:S06]  /*4610*/  LDSM.16.MT88.4 R16, [R218+0x4100] ;  /* 0x00410000da10783b */ /* 0x000e6c0000004200 */
[----:B------:R-:W-:Y:S01]  /*4620*/  MOV R170, R28 ;  /* 0x0000001c00aa7202 */ /* 0x000fe20000000f00 */
[----:B--2---:R-:W-:Y:S01]  /*4630*/  HMMA.16816.F32 R144, R4, R8, R144 ;  /* 0x000000080490723c */ /* 0x004fe20000001890 */
[----:B------:R-:W-:-:S02]  /*4640*/  IMAD.MOV.U32 R171, RZ, RZ, R29 ;  /* 0x000000ffffab7224 */ /* 0x000fc400078e001d */
[----:B------:R-:W-:Y:S02]  /*4650*/  IMAD.MOV.U32 R168, RZ, RZ, R188 ;  /* 0x000000ffffa87224 */ /* 0x000fe400078e00bc */
[----:B------:R-:W-:-:S03]  /*4660*/  IMAD.MOV.U32 R169, RZ, RZ, R189 ;  /* 0x000000ffffa97224 */ /* 0x000fc600078e00bd */
[C---:B------:R-:W-:Y:S01]  /*4670*/  HMMA.16816.F32 R148, R4.reuse, R10, R148 ;  /* 0x0000000a0494723c */ /* 0x040fe20000001894 */
[----:B------:R-:W2:Y:S07]  /*4680*/  LDSM.16.MT88.4 R8, [R216+0x7100] ;  /* 0x00710000d808783b */ /* 0x000eae0000004200 */
[C---:B---3--:R-:W-:Y:S07]  /*4690*/  HMMA.16816.F32 R152, R4.reuse, R20, R152 ;  /* 0x000000140498723c */ /* 0x048fee0000001898 */
[----:B------:R-:W-:Y:S01]  /*46a0*/  IMAD.MOV.U32 R20, RZ, RZ, R30 ;  /* 0x000000ffff147224 */ /* 0x000fe200078e001e */
[----:B------:R-:W-:Y:S01]  /*46b0*/  MOV R21, R31 ;  /* 0x0000001f00157202 */ /* 0x000fe20000000f00 */
[C---:B------:R-:W-:Y:S01]  /*46c0*/  HMMA.16816.F32 R132, R4.reuse, R26, R176 ;  /* 0x0000001a0484723c */ /* 0x040fe200000018b0 */
[----:B------:R-:W3:Y:S04]  /*46d0*/  LDSM.16.MT88.4 R28, [R217+0x7100] ;  /* 0x00710000d91c783b */ /* 0x000ee80000004200 */
[----:B------:R-:W-:Y:S03]  /*46e0*/  LDSM.16.MT88.4 R24, [R216+0xa100] ;  /* 0x00a10000d818783b */ /* 0x000fe60000004200 */
[C---:B-1----:R-:W-:Y:S08]  /*46f0*/  HMMA.16816.F32 R184, R4.reuse, R16, R160 ;  /* 0x0000001004b8723c */ /* 0x042ff000000018a0 */
[C---:B------:R-:W-:Y:S01]  /*4700*/  HMMA.16816.F32 R180, R4.reuse, R18, R156 ;  /* 0x0000001204b4723c */ /* 0x040fe2000000189c */
[----:B------:R-:W1:Y:S07]  /*4710*/  LDSM.16.MT88.4 R16, [R219+0x7100] ;  /* 0x00710000db10783b */ /* 0x000e6e0000004200 */
[C---:B--2---:R-:W-:Y:S08]  /*4720*/  HMMA.16816.F32 R176, R4.reuse, R8, R128 ;  /* 0x0000000804b0723c */ /* 0x044ff00000001880 */
[C---:B------:R-:W-:Y:S01]  /*4730*/  HMMA.16816.F32 R156, R4.reuse, R10, R124 ;  /* 0x0000000a049c723c */ /* 0x040fe2000000187c */
[----:B------:R-:W2:Y:S07]  /*4740*/  LDSM.16.MT88.4 R8, [R218+0x7100] ;  /* 0x00710000da08783b */ /* 0x000eae0000004200 */
[C---:B------:R-:W-:Y:S07]  /*4750*/  HMMA.16816.F32 R196, R4.reuse, R22, R196 ;  /* 0x0000001604c4723c */ /* 0x040fee00000018c4 */
[----:B------:R-:W-:Y:S01]  /*4760*/  IMAD.MOV.U32 R22, RZ, RZ, R190 ;  /* 0x000000ffff167224 */ /* 0x000fe200078e00be */
[----:B---3--:R-:W-:Y:S01]  /*4770*/  HMMA.16816.F32 R172, R4, R28, R112 ;  /* 0x0000001c04ac723c */ /* 0x008fe20000001870 */
[----:B------:R-:W-:-:S06]  /*4780*/  IMAD.MOV.U32 R23, RZ, RZ, R191 ;  /* 0x000000ffff177224 */ /* 0x000fcc00078e00bf */
[----:B------:R-:W-:Y:S01]  /*4790*/  IMAD.MOV.U32 R28, RZ, RZ, R169 ;  /* 0x000000ffff1c7224 */ /* 0x000fe200078e00a9 */
[----:B------:R-:W-:Y:S01]  /*47a0*/  HMMA.16816.F32 R188, R4, R30, R108 ;  /* 0x0000001e04bc723c */ /* 0x000fe2000000186c */
[----:B------:R-:W-:-:S06]  /*47b0*/  MOV R29, R171 ;  /* 0x000000ab001d7202 */ /* 0x000fcc0000000f00 */
[----:B------:R-:W-:Y:S01]  /*47c0*/  MOV R31, R168 ;  /* 0x000000a8001f7202 */ /* 0x000fe20000000f00 */
[----:B------:R-:W-:Y:S01]  /*47d0*/  IMAD.MOV.U32 R30, RZ, RZ, R170 ;  /* 0x000000ffff1e7224 */ /* 0x000fe200078e00aa */
[C---:B-1----:R-:W-:Y:S07]  /*47e0*/  HMMA.16816.F32 R160, R4.reuse, R18, R100 ;  /* 0x0000001204a0723c */ /* 0x042fee0000001864 */
[----:B------:R-:W-:Y:S01]  /*47f0*/  MOV R101, R121 ;  /* 0x0000007900657202 */ /* 0x000fe20000000f00 */
[----:B------:R-:W-:Y:S01]  /*4800*/  HMMA.16816.F32 R168, R4, R16, R104 ;  /* 0x0000001004a8723c */ /* 0x000fe20000001868 */
[----:B------:R-:W1:Y:S01]  /*4810*/  LDSM.16.MT88.4 R16, [R219+0xa100] ;  /* 0x00a10000db10783b */ /* 0x000e620000004200 */
[----:B------:R-:W-:-:S02]  /*4820*/  IMAD.MOV.U32 R100, RZ, RZ, R119 ;  /* 0x000000ffff647224 */ /* 0x000fc400078e0077 */
[----:B------:R-:W-:Y:S02]  /*4830*/  IMAD.MOV.U32 R103, RZ, RZ, R123 ;  /* 0x000000ffff677224 */ /* 0x000fe400078e007b */
[----:B------:R-:W-:Y:S01]  /*4840*/  IMAD.MOV.U32 R102, RZ, RZ, R122 ;  /* 0x000000ffff667224 */ /* 0x000fe200078e007a */
[----:B------:R-:W-:Y:S01]  /*4850*/  MOV R107, R20 ;  /* 0x00000014006b7202 */ /* 0x000fe20000000f00 */
[----:B------:R-:W-:Y:S01]  /*4860*/  IMAD.MOV.U32 R105, RZ, RZ, R22 ;  /* 0x000000ffff697224 */ /* 0x000fe200078e0016 */
[C---:B--2---:R-:W-:Y:S01]  /*4870*/  HMMA.16816.F32 R128, R4.reuse, R8, R96 ;  /* 0x000000080480723c */ /* 0x044fe20000001860 */
[----:B------:R-:W-:Y:S02]  /*4880*/  IMAD.MOV.U32 R104, RZ, RZ, R23 ;  /* 0x000000ffff687224 */ /* 0x000fe400078e0017 */
[----:B------:R-:W-:Y:S02]  /*4890*/  IMAD.MOV.U32 R106, RZ, RZ, R21 ;  /* 0x000000ffff6a7224 */ /* 0x000fe400078e0015 */
[----:B------:R-:W2:Y:S03]  /*48a0*/  LDSM.16.MT88.4 R20, [R217+0xa100] ;  /* 0x00a10000d914783b */ /* 0x000ea60000004200 */
[C---:B------:R-:W-:Y:S01]  /*48b0*/  HMMA.16816.F32 R124, R4.reuse, R10, R92 ;  /* 0x0000000a047c723c */ /* 0x040fe2000000185c */
[----:B------:R-:W3:Y:S06]  /*48c0*/  LDSM.16.MT88.4 R8, [R218+0xa100] ;  /* 0x00a10000da08783b */ /* 0x000eec0000004200 */
[----:B------:R-:W-:Y:S01]  /*48d0*/  MOV R92, R116 ;  /* 0x00000074005c7202 */ /* 0x000fe20000000f00 */
[----:B------:R-:W-:Y:S01]  /*48e0*/  IMAD.MOV.U32 R93, RZ, RZ, R117 ;  /* 0x000000ffff5d7224 */ /* 0x000fe200078e0075 */
[----:B------:R-:W-:Y:S01]  /*48f0*/  MOV R95, R120 ;  /* 0x00000078005f7202 */ /* 0x000fe20000000f00 */
[----:B------:R-:W-:Y:S01]  /*4900*/  IMAD.MOV.U32 R94, RZ, RZ, R118 ;  /* 0x000000ffff5e7224 */ /* 0x000fe200078e0076 */
[C---:B------:R-:W-:Y:S07]  /*4910*/  HMMA.16816.F32 R120, R4.reuse, R26, R88 ;  /* 0x0000001a0478723c */ /* 0x040fee0000001858 */
[----:B------:R-:W-:Y:S01]  /*4920*/  MOV R27, R94 ;  /* 0x0000005e001b7202 */ /* 0x000fe20000000f00 */
[----:B------:R-:W-:Y:S01]  /*4930*/  HMMA.16816.F32 R116, R4, R24, R84 ;  /* 0x000000180474723c */ /* 0x000fe20000001854 */
[----:B------:R-:W-:-:S02]  /*4940*/  IMAD.MOV.U32 R94, RZ, RZ, R103 ;  /* 0x000000ffff5e7224 */ /* 0x000fc400078e0067 */
[----:B------:R-:W-:Y:S02]  /*4950*/  IMAD.MOV.U32 R103, RZ, RZ, R214 ;  /* 0x000000ffff677224 */ /* 0x000fe400078e00d6 */
[----:B------:R-:W-:Y:S02]  /*4960*/  IMAD.MOV.U32 R26, RZ, RZ, R93 ;  /* 0x000000ffff1a7224 */ /* 0x000fe400078e005d */
[----:B------:R-:W-:Y:S01]  /*4970*/  IMAD.MOV.U32 R24, RZ, RZ, R95 ;  /* 0x000000ffff187224 */ /* 0x000fe200078e005f */
[----:B------:R-:W-:Y:S01]  /*4980*/  MOV R95, R30 ;  /* 0x0000001e005f7202 */ /* 0x000fe20000000f00 */
[----:B------:R-:W-:Y:S01]  /*4990*/  IMAD.MOV.U32 R25, RZ, RZ, R100 ;  /* 0x000000ffff197224 */ /* 0x000fe200078e0064 */
[----:B------:R-:W-:Y:S01]  /*49a0*/  MOV R30, R211 ;  /* 0x000000d3001e7202 */ /* 0x000fe20000000f00 */
[----:B------:R-:W-:Y:S01]  /*49b0*/  IMAD.MOV.U32 R100, RZ, RZ, R31 ;  /* 0x000000ffff647224 */ /* 0x000fe200078e001f */
[----:B-1----:R-:W-:Y:S01]  /*49c0*/  HMMA.16816.F32 R96, R4, R16, R72 ;  /* 0x000000100460723c */ /* 0x002fe20000001848 */
[----:B------:R-:W-:-:S02]  /*49d0*/  IMAD.MOV.U32 R31, RZ, RZ, R213 ;  /* 0x000000ffff1f7224 */ /* 0x000fc400078e00d5 */
[----:B------:R-:W-:Y:S01]  /*49e0*/  IMAD.MOV.U32 R93, RZ, RZ, R102 ;  /* 0x000000ffff5d7224 */ /* 0x000fe200078e0066 */
[----:B------:R-:W-:-:S03]  /*49f0*/  MOV R102, R215 ;  /* 0x000000d700667202 */ /* 0x000fc60000000f00 */
[----:B------:R-:W-:Y:S01]  /*4a00*/  MOV R74, R27 ;  /* 0x0000001b004a7202 */ /* 0x000fe20000000f00 */
[----:B--2---:R-:W-:Y:S01]  /*4a10*/  HMMA.16816.F32 R112, R4, R20, R80 ;  /* 0x000000140470723c */ /* 0x004fe20000001850 */
[----:B------:R-:W-:-:S07]  /*4a20*/  IMAD.MOV.U32 R75, RZ, RZ, R24 ;  /* 0x000000ffff4b7224 */ /* 0x000fce00078e0018 */
[C---:B---3--:R-:W-:Y:S07]  /*4a30*/  HMMA.16816.F32 R80, R4.reuse, R10, R36 ;  /* 0x0000000a0450723c */ /* 0x048fee0000001824 */
[----:B------:R-:W-:Y:S01]  /*4a40*/  IMAD.MOV.U32 R36, RZ, RZ, R92 ;  /* 0x000000ffff247224 */ /* 0x000fe200078e005c */
[----:B------:R-:W-:Y:S01]  /*4a50*/  MOV R92, R101 ;  /* 0x00000065005c7202 */ /* 0x000fe20000000f00 */
[----:B------:R-:W-:Y:S01]  /*4a60*/  IMAD.MOV.U32 R101, RZ, RZ, R0 ;  /* 0x000000ffff657224 */ /* 0x000fe200078e0000 */
[----:B------:R-:W-:Y:S01]  /*4a70*/  HMMA.16816.F32 R88, R4, R18, R64 ;  /* 0x000000120458723c */ /* 0x000fe20000001840 */
[----:B------:R-:W-:Y:S01]  /*4a80*/  FFMA.FTZ R0, R202, c[0x0][0x2d0], -R12 ;  /* 0x0000b400ca007a23 */ /* 0x000fe2000001080c */
[----:B------:R-:W1:Y:S01]  /*4a90*/  LDSM.16.MT88.4 R16, [R217+0x1900] ;  /* 0x00190000d910783b */ /* 0x000e620000004200 */
[----:B------:R-:W-:-:S02]  /*4aa0*/  MOV R39, R75 ;  /* 0x0000004b00277202 */ /* 0x000fc40000000f00 */
[----:B------:R2:W-:Y:S03]  /*4ab0*/  MUFU.EX2 R211, R0 ;  /* 0x0000000000d37308 */ /* 0x0005e60000000800 */
[C---:B------:R-:W-:Y:S01]  /*4ac0*/  HMMA.16816.F32 R84, R4.reuse, R8, R48 ;  /* 0x000000080454723c */ /* 0x040fe20000001830 */
[----:B------:R-:W-:Y:S07]  /*4ad0*/  LDSM.16.MT88.4 R8, [R219+0x1900] ;  /* 0x00190000db08783b */ /* 0x000fee0000004200 */
[----:B------:R-:W-:Y:S01]  /*4ae0*/  HMMA.16816.F32 R108, R4, R22, R76 ;  /* 0x00000016046c723c */ /* 0x000fe2000000184c */
[----:B------:R-:W3:Y:S01]  /*4af0*/  LDSM.16.MT88.4 R20, [R216+0x1900] ;  /* 0x00190000d814783b */ /* 0x000ee20000004200 */
[----:B--2---:R-:W-:-:S05]  /*4b00*/  FFMA.FTZ R0, R200, c[0x0][0x2d0], -R12 ;  /* 0x0000b400c8007a23 */ /* 0x004fca000001080c */
[----:B------:R-:W-:Y:S01]  /*4b10*/  MOV R77, R92 ;  /* 0x0000005c004d7202 */ /* 0x000fe20000000f00 */
[----:B------:R-:W-:Y:S01]  /*4b20*/  IMAD.MOV.U32 R78, RZ, RZ, R93 ;  /* 0x000000ffff4e7224 */ /* 0x000fe200078e005d */
[----:B------:R2:W4:Y:S01]  /*4b30*/  MUFU.EX2 R214, R0 ;  /* 0x0000000000d67308 */ /* 0x0005220000000800 */
[----:B------:R-:W-:Y:S01]  /*4b40*/  MOV R92, R95 ;  /* 0x0000005f005c7202 */ /* 0x000fe20000000f00 */
[----:B------:R-:W-:Y:S01]  /*4b50*/  IMAD.MOV.U32 R79, RZ, RZ, R94 ;  /* 0x000000ffff4f7224 */ /* 0x000fe200078e005e */
[----:B------:R-:W-:Y:S01]  /*4b60*/  MOV R95, R102 ;  /* 0x00000066005f7202 */ /* 0x000fe20000000f00 */
[----:B------:R-:W-:Y:S01]  /*4b70*/  IMAD.MOV.U32 R93, RZ, RZ, R100 ;  /* 0x000000ffff5d7224 */ /* 0x000fe200078e0064 */
[----:B------:R-:W-:Y:S01]  /*4b80*/  MOV R102, R105 ;  /* 0x0000006900667202 */ /* 0x000fe20000000f00 */
[----:B------:R-:W-:Y:S01]  /*4b90*/  FFMA.FTZ R4, R203, c[0x0][0x2d0], -R2 ;  /* 0x0000b400cb047a23 */ /* 0x000fe20000010802 */
[----:B------:R-:W-:Y:S01]  /*4ba0*/  MOV R105, R210 ;  /* 0x000000d200697202 */ /* 0x000fe20000000f00 */
[----:B------:R-:W-:Y:S01]  /*4bb0*/  IMAD.MOV.U32 R94, RZ, RZ, R101 ;  /* 0x000000ffff5e7224 */ /* 0x000fe200078e0065 */
[----:B------:R-:W-:Y:S01]  /*4bc0*/  MOV R73, R78 ;  /* 0x0000004e00497202 */ /* 0x000fe20000000f00 */
[----:B------:R-:W-:Y:S01]  /*4bd0*/  IMAD.MOV.U32 R100, RZ, RZ, R103 ;  /* 0x000000ffff647224 */ /* 0x000fe200078e0067 */
[----:B------:R-:W-:Y:S01]  /*4be0*/  MOV R64, R93 ;  /* 0x0000005d00407202 */ /* 0x000fe20000000f00 */
[----:B------:R-:W-:-:S02]  /*4bf0*/  IMAD.MOV.U32 R101, RZ, RZ, R104 ;  /* 0x000000ffff657224 */ /* 0x000fc400078e0068 */
[----:B------:R-:W-:Y:S01]  /*4c00*/  IMAD.MOV.U32 R103, RZ, RZ, R194 ;  /* 0x000000ffff677224 */ /* 0x000fe200078e00c2 */
[----:B------:R-:W-:Y:S01]  /*4c10*/  MOV R67, R100 ;  /* 0x0000006400437202 */ /* 0x000fe20000000f00 */
[----:B--2---:R-:W-:Y:S02]  /*4c20*/  FFMA.FTZ R0, R166, c[0x0][0x2d0], -R12 ;  /* 0x0000b400a6007a23 */ /* 0x004fe4000001080c */
[----:B------:R-:W-:Y:S01]  /*4c30*/  IMAD.MOV.U32 R104, RZ, RZ, R212 ;  /* 0x000000ffff687224 */ /* 0x000fe200078e00d4 */
[----:B------:R-:W-:Y:S01]  /*4c40*/  MOV R51, R103 ;  /* 0x0000006700337202 */ /* 0x000fe20000000f00 */
[----:B------:R2:W-:Y:S01]  /*4c50*/  MUFU.EX2 R213, R0 ;  /* 0x0000000000d57308 */ /* 0x0005e20000000800 */
[----:B------:R-:W-:Y:S02]  /*4c60*/  IMAD.MOV.U32 R194, RZ, RZ, R209 ;  /* 0x000000ffffc27224 */ /* 0x000fe400078e00d1 */
[----:B------:R-:W-:Y:S02]  /*4c70*/  IMAD.MOV.U32 R76, RZ, RZ, R25 ;  /* 0x000000ffff4c7224 */ /* 0x000fe400078e0019 */
[----:B------:R-:W-:-:S02]  /*4c80*/  IMAD.MOV.U32 R72, RZ, RZ, R77 ;  /* 0x000000ffff487224 */ /* 0x000fc400078e004d */
[----:B------:R-:W-:Y:S01]  /*4c90*/  IMAD.MOV.U32 R75, RZ, RZ, R92 ;  /* 0x000000ffff4b7224 */ /* 0x000fe200078e005c */
[----:B------:R4:W-:Y:S01]  /*4ca0*/  MUFU.EX2 R209, R4 ;  /* 0x0000000400d17308 */ /* 0x0009e20000000800 */
[----:B------:R-:W-:Y:S02]  /*4cb0*/  IMAD.MOV.U32 R48, RZ, RZ, R76 ;  /* 0x000000ffff307224 */ /* 0x000fe400078e004c */
[----:B------:R-:W-:Y:S02]  /*4cc0*/  IMAD.MOV.U32 R65, RZ, RZ, R94 ;  /* 0x000000ffff417224 */ /* 0x000fe400078e005e */
[----:B------:R-:W-:Y:S02]  /*4cd0*/  IMAD.MOV.U32 R66, RZ, RZ, R95 ;  /* 0x000000ffff427224 */ /* 0x000fe400078e005f */
[----:B------:R-:W-:Y:S02]  /*4ce0*/  IMAD.MOV.U32 R166, RZ, RZ, R73 ;  /* 0x000000ffffa67224 */ /* 0x000fe400078e0049 */
[----:B--2---:R-:W-:-:S02]  /*4cf0*/  FFMA.FTZ R0, R165, c[0x0][0x2d0], -R12 ;  /* 0x0000b400a5007a23 */ /* 0x004fc4000001080c */
[----:B------:R-:W-:Y:S02]  /*4d00*/  IMAD.MOV.U32 R165, RZ, RZ, R75 ;  /* 0x000000ffffa57224 */ /* 0x000fe400078e004b */
[----:B------:R2:W1:Y:S01]  /*4d10*/  MUFU.EX2 R215, R0 ;  /* 0x0000000000d77308 */ /* 0x0004620000000800 */
[----:B------:R-:W-:Y:S01]  /*4d20*/  IMAD.MOV.U32 R49, RZ, RZ, R101 ;  /* 0x000000ffff317224 */ /* 0x000fe200078e0065 */
[----:B----4-:R-:W-:Y:S01]  /*4d30*/  F2FP.PACK_AB R4, R214, R211 ;  /* 0x000000d3d604723e */ /* 0x010fe200000000ff */
[----:B------:R-:W-:Y:S01]  /*4d40*/  IMAD.MOV.U32 R50, RZ, RZ, R102 ;  /* 0x000000ffff327224 */ /* 0x000fe200078e0066 */
[----:B------:R-:W-:Y:S01]  /*4d50*/  MOV R102, R106 ;  /* 0x0000006a00667202 */ /* 0x000fe20000000f00 */
[----:B------:R-:W-:Y:S02]  /*4d60*/  IMAD.MOV.U32 R100, RZ, RZ, R104 ;  /* 0x000000ffff647224 */ /* 0x000fe400078e0068 */
[----:B------:R-:W-:Y:S02]  /*4d70*/  IMAD.MOV.U32 R101, RZ, RZ, R105 ;  /* 0x000000ffff657224 */ /* 0x000fe400078e0069 */
[----:B------:R-:W-:-:S02]  /*4d80*/  IMAD.MOV.U32 R103, RZ, RZ, R107 ;  /* 0x000000ffff677224 */ /* 0x000fc400078e006b */
[----:B------:R-:W-:-:S03]  /*4d90*/  IMAD.MOV.U32 R37, RZ, RZ, R101 ;  /* 0x000000ffff257224 */ /* 0x000fc600078e0065 */
[----:B------:R-:W-:Y:S01]  /*4da0*/  MOV R38, R103 ;  /* 0x0000006700267202 */ /* 0x000fe20000000f00 */
[----:B--2---:R-:W-:Y:S01]  /*4db0*/  FFMA.FTZ R0, R205, c[0x0][0x2d0], -R2 ;  /* 0x0000b400cd007a23 */ /* 0x004fe20000010802 */
[----:B-1----:R-:W-:Y:S01]  /*4dc0*/  F2FP.PACK_AB R6, R215, R213 ;  /* 0x000000d5d706723e */ /* 0x002fe200000000ff */
[----:B------:R-:W-:Y:S02]  /*4dd0*/  IMAD.MOV.U32 R205, RZ, RZ, R208 ;  /* 0x000000ffffcd7224 */ /* 0x000fe400078e00d0 */
[----:B------:R1:W-:Y:S02]  /*4de0*/  MUFU.EX2 R208, R0 ;  /* 0x0000000000d07308 */ /* 0x0003e40000000800 */
[----:B-1----:R-:W-:Y:S02]  /*4df0*/  FFMA.FTZ R0, R204, c[0x0][0x2d0], -R2 ;  /* 0x0000b400cc007a23 */ /* 0x002fe40000010802 */
[----:B------:R-:W-:-:S04]  /*4e00*/  IMAD.MOV.U32 R204, RZ, RZ, R26 ;  /* 0x000000ffffcc7224 */ /* 0x000fc800078e001a */
[----:B------:R1:W2:Y:S01]  /*4e10*/  MUFU.EX2 R210, R0 ;  /* 0x0000000000d27308 */ /* 0x0002a20000000800 */
[----:B------:R-:W-:Y:S01]  /*4e20*/  LDSM.16.MT88.4 R24, [R218+0x1900] ;  /* 0x00190000da18783b */ /* 0x000fe20000004200 */
[----:B-1----:R-:W-:Y:S01]  /*4e30*/  FFMA.FTZ R0, R201, c[0x0][0x2d0], -R2 ;  /* 0x0000b400c9007a23 */ /* 0x002fe20000010802 */
[----:B--2---:R-:W-:-:S05]  /*4e40*/  F2FP.PACK_AB R5, R210, R208 ;  /* 0x000000d0d205723e */ /* 0x004fca00000000ff */
[----:B------:R-:W1:Y:S02]  /*4e50*/  MUFU.EX2 R212, R0 ;  /* 0x0000000000d47308 */ /* 0x000e640000000800 */
[----:B-1----:R-:W-:Y:S01]  /*4e60*/  F2FP.PACK_AB R7, R212, R209 ;  /* 0x000000d1d407723e */ /* 0x002fe200000000ff */
[----:B------:R-:W-:Y:S02]  /*4e70*/  IMAD.MOV.U32 R0, RZ, RZ, R74 ;  /* 0x000000ffff007224 */ /* 0x000fe400078e004a */
[----:B------:R-:W-:-:S04]  /*4e80*/  IMAD.MOV.U32 R74, RZ, RZ, R79 ;  /* 0x000000ffff4a7224 */ /* 0x000fc800078e004f */
[C---:B------:R-:W-:Y:S08]  /*4e90*/  HMMA.16816.F32 R92, R4.reuse, R16, R56 ;  /* 0x00000010045c723c */ /* 0x040ff00000001838 */
[C---:B------:R-:W-:Y:S01]  /*4ea0*/  HMMA.16816.F32 R76, R4.reuse, R18, R52 ;  /* 0x00000012044c723c */ /* 0x040fe20000001834 */
[----:B------:R-:W1:Y:S06]  /*4eb0*/  LDSM.16.MT88.4 R16, [R216+0x4900] ;  /* 0x00490000d810783b */ /* 0x000e6c0000004200 */
[----:B------:R-:W-:Y:S01]  /*4ec0*/  IMAD.MOV.U32 R53, RZ, RZ, R72 ;  /* 0x000000ffff357224 */ /* 0x000fe200078e0048 */
[----:B------:R-:W-:Y:S01]  /*4ed0*/  MOV R52, R74 ;  /* 0x0000004a00347202 */ /* 0x000fe20000000f00 */
[----:B---3--:R-:W-:Y:S01]  /*4ee0*/  HMMA.16816.F32 R200, R4, R20, R68 ;  /* 0x0000001404c8723c */ /* 0x008fe20000001844 */
[----:B------:R-:W-:Y:S01]  /*4ef0*/  MOV R54, R48 ;  /* 0x0000003000367202 */ /* 0x000fe20000000f00 */
[----:B------:R-:W-:-:S02]  /*4f00*/  IMAD.MOV.U32 R55, RZ, RZ, R39 ;  /* 0x000000ffff377224 */ /* 0x000fc400078e0027 */
[----:B------:R-:W-:-:S04]  /*4f10*/  IMAD.MOV.U32 R39, RZ, RZ, R102 ;  /* 0x000000ffff277224 */ /* 0x000fc800078e0066 */
[C---:B------:R-:W-:Y:S07]  /*4f20*/  HMMA.16816.F32 R72, R4.reuse, R8, R44 ;  /* 0x000000080448723c */ /* 0x040fee000000182c */
[----:B------:R-:W-:Y:S01]  /*4f30*/  IMAD.MOV.U32 R47, RZ, RZ, R64 ;  /* 0x000000ffff2f7224 */ /* 0x000fe200078e0040 */
[----:B------:R-:W-:Y:S01]  /*4f40*/  MOV R46, R65 ;  /* 0x00000041002e7202 */ /* 0x000fe20000000f00 */
[----:B------:R-:W-:Y:S01]  /*4f50*/  IMAD.MOV.U32 R45, RZ, RZ, R66 ;  /* 0x000000ffff2d7224 */ /* 0x000fe200078e0042 */
[C---:B------:R-:W-:Y:S01]  /*4f60*/  HMMA.16816.F32 R104, R4.reuse, R22, R60 ;  /* 0x000000160468723c */ /* 0x040fe2000000183c */
[----:B------:R-:W-:Y:S01]  /*4f70*/  IMAD.MOV.U32 R44, RZ, RZ, R67 ;  /* 0x000000ffff2c7224 */ /* 0x000fe200078e0043 */
[----:B------:R-:W2:Y:S06]  /*4f80*/  LDSM.16.MT88.4 R20, [R219+0x4900] ;  /* 0x00490000db14783b */ /* 0x000eac0000004200 */
[C---:B------:R-:W-:Y:S01]  /*4f90*/  HMMA.16816.F32 R64, R4.reuse, R10, R40 ;  /* 0x0000000a0440723c */ /* 0x040fe20000001828 */
[----:B------:R-:W3:Y:S07]  /*4fa0*/  LDSM.16.MT88.4 R8, [R217+0x4900] ;  /* 0x00490000d908783b */ /* 0x000eee0000004200 */
[C---:B-1----:R-:W-:Y:S08]  /*4fb0*/  HMMA.16816.F32 R68, R4.reuse, R16, R136 ;  /* 0x000000100444723c */ /* 0x042ff00000001888 */
[C---:B------:R-:W-:Y:S01]  /*4fc0*/  HMMA.16816.F32 R60, R4.reuse, R18, R140 ;  /* 0x00000012043c723c */ /* 0x040fe2000000188c */
[----:B------:R-:W1:Y:S07]  /*4fd0*/  LDSM.16.MT88.4 R16, [R218+0x4900] ;  /* 0x00490000da10783b */ /* 0x000e6e0000004200 */
[C---:B------:R-:W-:Y:S07]  /*4fe0*/  HMMA.16816.F32 R40, R4.reuse, R24, R32 ;  /* 0x000000180428723c */ /* 0x040fee0000001820 */
[----:B------:R-:W-:Y:S01]  /*4ff0*/  MOV R35, R49 ;  /* 0x0000003100237202 */ /* 0x000fe20000000f00 */
[----:B------:R-:W-:Y:S01]  /*5000*/  IMAD.MOV.U32 R34, RZ, RZ, R50 ;  /* 0x000000ffff227224 */ /* 0x000fe200078e0032 */
[----:B------:R-:W-:Y:S01]  /*5010*/  MOV R32, R100 ;  /* 0x0000006400207202 */ /* 0x000fe20000000f00 */
[----:B------:R-:W-:Y:S01]  /*5020*/  IMAD.MOV.U32 R33, RZ, RZ, R51 ;  /* 0x000000ffff217224 */ /* 0x000fe200078e0033 */
[C---:B--2---:R-:W-:Y:S08]  /*5030*/  HMMA.16816.F32 R140, R4.reuse, R20, R152 ;  /* 0x00000014048c723c */ /* 0x044ff00000001898 */
[C---:B---3--:R-:W-:Y:S08]  /*5040*/  HMMA.16816.F32 R56, R4.reuse, R8, R144 ;  /* 0x000000080438723c */ /* 0x048ff00000001890 */
[C---:B------:R-:W-:Y:S01]  /*5050*/  HMMA.16816.F32 R48, R4.reuse, R10, R148 ;  /* 0x0000000a0430723c */ /* 0x040fe20000001894 */
[----:B------:R-:W2:Y:S07]  /*5060*/  LDSM.16.MT88.4 R8, [R216+0x7900] ;  /* 0x00790000d808783b */ /* 0x000eae0000004200 */
[C---:B-1----:R-:W-:Y:S08]  /*5070*/  HMMA.16816.F32 R144, R4.reuse, R16, R184 ;  /* 0x000000100490723c */ /* 0x042ff000000018b8 */
[C---:B------:R-:W-:Y:S01]  /*5080*/  HMMA.16816.F32 R148, R4.reuse, R18, R180 ;  /* 0x000000120494723c */ /* 0x040fe200000018b4 */
[----:B------:R-:W1:Y:S07]  /*5090*/  LDSM.16.MT88.4 R16, [R219+0x7900] ;  /* 0x00790000db10783b */ /* 0x000e6e0000004200 */
[C---:B------:R-:W-:Y:S01]  /*50a0*/  HMMA.16816.F32 R100, R4.reuse, R26, R132 ;  /* 0x0000001a0464723c */ /* 0x040fe20000001884 */
[----:B------:R-:W3:Y:S06]  /*50b0*/  LDSM.16.MT88.4 R24, [R216+0xa900] ;  /* 0x00a90000d818783b */ /* 0x000eec0000004200 */
[----:B------:R-:W-:Y:S01]  /*50c0*/  IMAD.MOV.U32 R132, RZ, RZ, R30 ;  /* 0x000000ffff847224 */ /* 0x000fe200078e001e */
[----:B------:R-:W-:Y:S01]  /*50d0*/  MOV R134, R28 ;  /* 0x0000001c00867202 */ /* 0x000fe20000000f00 */
[----:B------:R-:W-:Y:S01]  /*50e0*/  IMAD.MOV.U32 R133, RZ, RZ, R31 ;  /* 0x000000ffff857224 */ /* 0x000fe200078e001f */
[C---:B------:R-:W-:Y:S01]  /*50f0*/  HMMA.16816.F32 R196, R4.reuse, R22, R196 ;  /* 0x0000001604c4723c */ /* 0x040fe200000018c4 */
[----:B------:R-:W-:Y:S01]  /*5100*/  IMAD.MOV.U32 R135, RZ, RZ, R29 ;  /* 0x000000ffff877224 */ /* 0x000fe200078e001d */
[----:B------:R-:W-:Y:S04]  /*5110*/  LDSM.16.MT88.4 R20, [R217+0xa900] ;  /* 0x00a90000d914783b */ /* 0x000fe80000004200 */
[----:B------:R-:W4:Y:S02]  /*5120*/  LDSM.16.MT88.4 R28, [R217+0x7900] ;  /* 0x00790000d91c783b */ /* 0x000f240000004200 */
[C---:B--2---:R-:W-:Y:S08]  /*5130*/  HMMA.16816.F32 R152, R4.reuse, R8, R176 ;  /* 0x000000080498723c */ /* 0x044ff000000018b0 */
[C---:B------:R-:W-:Y:S01]  /*5140*/  HMMA.16816.F32 R156, R4.reuse, R10, R156 ;  /* 0x0000000a049c723c */ /* 0x040fe2000000189c */
[----:B------:R-:W2:Y:S07]  /*5150*/  LDSM.16.MT88.4 R8, [R218+0x7900] ;  /* 0x00790000da08783b */ /* 0x000eae0000004200 */
[C---:B-1----:R-:W-:Y:S07]  /*5160*/  HMMA.16816.F32 R184, R4.reuse, R16, R168 ;  /* 0x0000001004b8723c */ /* 0x042fee00000018a8 */
[----:B------:R-:W-:Y:S01]  /*5170*/  IMAD.MOV.U32 R169, RZ, RZ, R134 ;  /* 0x000000ffffa97224 */ /* 0x000fe200078e0086 */
[C---:B------:R-:W-:Y:S01]  /*5180*/  HMMA.16816.F32 R176, R4.reuse, R18, R160 ;  /* 0x0000001204b0723c */ /* 0x040fe200000018a0 */
[----:B------:R-:W1:Y:S01]  /*5190*/  LDSM.16.MT88.4 R16, [R219+0xa900] ;  /* 0x00a90000db10783b */ /* 0x000e620000004200 */
[----:B------:R-:W-:Y:S01]  /*51a0*/  MOV R134, R32 ;  /* 0x0000002000867202 */ /* 0x000fe20000000f00 */
[----:B------:R-:W-:Y:S01]  /*51b0*/  IMAD.MOV.U32 R32, RZ, RZ, R34 ;  /* 0x000000ffff207224 */ /* 0x000fe200078e0022 */
[----:B------:R-:W-:Y:S01]  /*51c0*/  MOV R170, R133 ;  /* 0x0000008500aa7202 */ /* 0x000fe20000000f00 */
[----:B------:R-:W-:Y:S01]  /*51d0*/  IMAD.MOV.U32 R34, RZ, RZ, R44 ;  /* 0x000000ffff227224 */ /* 0x000fe200078e002c */
[----:B------:R-:W-:Y:S01]  /*51e0*/  MOV R44, R46 ;  /* 0x0000002e002c7202 */ /* 0x000fe20000000f00 */
[----:B------:R-:W-:Y:S01]  /*51f0*/  IMAD.MOV.U32 R46, RZ, RZ, R52 ;  /* 0x000000ffff2e7224 */ /* 0x000fe200078e0034 */
[C---:B---3--:R-:W-:Y:S01]  /*5200*/  HMMA.16816.F32 R136, R4.reuse, R24, R116 ;  /* 0x000000180488723c */ /* 0x048fe20000001874 */
[----:B------:R-:W-:Y:S01]  /*5210*/  IMAD.MOV.U32 R52, RZ, RZ, R54 ;  /* 0x000000ffff347224 */ /* 0x000fe200078e0036 */
[----:B------:R-:W-:Y:S01]  /*5220*/  MOV R54, R0 ;  /* 0x0000000000367202 */ /* 0x000fe20000000f00 */
[----:B------:R-:W-:Y:S01]  /*5230*/  IMAD.MOV.U32 R168, RZ, RZ, R135 ;  /* 0x000000ffffa87224 */ /* 0x000fe200078e0087 */
[----:B------:R-:W-:Y:S01]  /*5240*/  MOV R0, R205 ;  /* 0x000000cd00007202 */ /* 0x000fe20000000f00 */
[----:B------:R-:W-:Y:S01]  /*5250*/  IMAD.MOV.U32 R135, RZ, RZ, R33 ;  /* 0x000000ffff877224 */ /* 0x000fe200078e0021 */
[----:B------:R-:W-:Y:S01]  /*5260*/  MOV R33, R35 ;  /* 0x0000002300217202 */ /* 0x000fe20000000f00 */
[----:B------:R-:W-:Y:S01]  /*5270*/  IMAD.MOV.U32 R35, RZ, RZ, R45 ;  /* 0x000000ffff237224 */ /* 0x000fe200078e002d */
[C---:B----4-:R-:W-:Y:S01]  /*5280*/  HMMA.16816.F32 R172, R4.reuse, R28, R172 ;  /* 0x0000001c04ac723c */ /* 0x050fe200000018ac */
[----:B------:R-:W-:Y:S01]  /*5290*/  IMAD.MOV.U32 R45, RZ, RZ, R47 ;  /* 0x000000ffff2d7224 */ /* 0x000fe200078e002f */
[----:B------:R-:W-:Y:S01]  /*52a0*/  MOV R47, R53 ;  /* 0x00000035002f7202 */ /* 0x000fe20000000f00 */
[----:B------:R-:W-:Y:S01]  /*52b0*/  IMAD.MOV.U32 R53, RZ, RZ, R55 ;  /* 0x000000ffff357224 */ /* 0x000fe200078e0037 */
[----:B------:R-:W-:Y:S01]  /*52c0*/  MOV R205, R192 ;  /* 0x000000c000cd7202 */ /* 0x000fe20000000f00 */
[----:B------:R-:W-:Y:S01]  /*52d0*/  IMAD.MOV.U32 R55, RZ, RZ, R204 ;  /* 0x000000ffff377224 */ /* 0x000fe200078e00cc */
[----:B------:R-:W-:Y:S01]  /*52e0*/  MOV R25, R194 ;  /* 0x000000c200197202 */ /* 0x000fe20000000f00 */
[----:B------:R-:W-:Y:S01]  /*52f0*/  IMAD.MOV.U32 R204, RZ, RZ, R36 ;  /* 0x000000ffffcc7224 */ /* 0x000fe200078e0024 */
[----:B------:R-:W-:Y:S01]  /*5300*/  MOV R28, R0 ;  /* 0x00000000001c7202 */ /* 0x000fe20000000f00 */
[----:B--2---:R-:W-:Y:S01]  /*5310*/  HMMA.16816.F32 R180, R4, R8, R128 ;  /* 0x0000000804b4723c */ /* 0x004fe20000001880 */
[----:B------:R-:W-:Y:S01]  /*5320*/  FFMA.FTZ R0, R251, c[0x0][0x2d0], -R12 ;  /* 0x0000b400fb007a23 */ /* 0x000fe2000001080c */
[----:B------:R-:W-:Y:S01]  /*5330*/  MOV R119, R44 ;  /* 0x0000002c00777202 */ /* 0x000fe20000000f00 */
[----:B------:R-:W-:Y:S01]  /*5340*/  IMAD.MOV.U32 R36, RZ, RZ, R193 ;  /* 0x000000ffff247224 */ /* 0x000fe200078e00c1 */
[----:B------:R-:W-:Y:S01]  /*5350*/  MOV R117, R34 ;  /* 0x0000002200757202 */ /* 0x000fe20000000f00 */
[----:B------:R-:W-:-:S02]  /*5360*/  IMAD.MOV.U32 R24, RZ, RZ, R195 ;  /* 0x000000ffff187224 */ /* 0x000fc400078e00c3 */
[----:B------:R-:W-:Y:S01]  /*5370*/  MOV R131, R52 ;  /* 0x0000003400837202 */ /* 0x000fe20000000f00 */
[C---:B------:R-:W-:Y:S01]  /*5380*/  HMMA.16816.F32 R160, R4.reuse, R10, R124 ;  /* 0x0000000a04a0723c */ /* 0x040fe2000000187c */
[----:B------:R-:W2:Y:S01]  /*5390*/  LDSM.16.MT88.4 R8, [R218+0xa900] ;  /* 0x00a90000da08783b */ /* 0x000ea20000004200 */
[----:B------:R-:W-:Y:S01]  /*53a0*/  IMAD.MOV.U32 R130, RZ, RZ, R53 ;  /* 0x000000ffff827224 */ /* 0x000fe200078e0035 */
[----:B------:R-:W-:Y:S01]  /*53b0*/  MOV R129, R54 ;  /* 0x0000003600817202 */ /* 0x000fe20000000f00 */
[----:B------:R-:W-:Y:S02]  /*53c0*/  IMAD.MOV.U32 R29, RZ, RZ, R55 ;  /* 0x000000ffff1d7224 */ /* 0x000fe400078e0037 */
[----:B------:R-:W-:Y:S01]  /*53d0*/  IMAD.MOV.U32 R171, RZ, RZ, R132 ;  /* 0x000000ffffab7224 */ /* 0x000fe200078e0084 */
[----:B------:R-:W-:Y:S01]  /*53e0*/  MOV R127, R37 ;  /* 0x00000025007f7202 */ /* 0x000fe20000000f00 */
[----:B------:R-:W-:Y:S01]  /*53f0*/  IMAD.MOV.U32 R124, RZ, RZ, R15 ;  /* 0x000000ffff7c7224 */ /* 0x000fe200078e000f */
[----:B------:R-:W-:Y:S01]  /*5400*/  HMMA.16816.F32 R188, R4, R30, R188 ;  /* 0x0000001e04bc723c */ /* 0x000fe200000018bc */
[----:B------:R3:W-:Y:S01]  /*5410*/  MUFU.EX2 R15, R0 ;  /* 0x00000000000f7308 */ /* 0x0007e20000000800 */
[----:B------:R-:W-:Y:S01]  /*5420*/  IMAD.MOV.U32 R116, RZ, RZ, R33 ;  /* 0x000000ffff747224 */ /* 0x000fe200078e0021 */
[----:B------:R-:W-:Y:S01]  /*5430*/  MOV R125, R39 ;  /* 0x00000027007d7202 */ /* 0x000fe20000000f00 */
[----:B------:R-:W-:-:S02]  /*5440*/  IMAD.MOV.U32 R118, RZ, RZ, R35 ;  /* 0x000000ffff767224 */ /* 0x000fc400078e0023 */
[----:B------:R-:W-:Y:S01]  /*5450*/  IMAD.MOV.U32 R128, RZ, RZ, R36 ;  /* 0x000000ffff807224 */ /* 0x000fe200078e0024 */
[----:B------:R-:W-:Y:S01]  /*5460*/  MOV R30, R205 ;  /* 0x000000cd001e7202 */ /* 0x000fe20000000f00 */
[----:B------:R-:W-:Y:S01]  /*5470*/  IMAD.MOV.U32 R31, RZ, RZ, R204 ;  /* 0x000000ffff1f7224 */ /* 0x000fe200078e00cc */
[----:B------:R-:W-:Y:S01]  /*5480*/  HMMA.16816.F32 R192, R4, R26, R120 ;  /* 0x0000001a04c0723c */ /* 0x000fe20000001878 */
[----:B------:R-:W-:-:S06]  /*5490*/  IMAD.MOV.U32 R126, RZ, RZ, R38 ;  /* 0x000000ffff7e7224 */ /* 0x000fcc00078e0026 */
[----:B------:R-:W-:Y:S01]  /*54a0*/  IMAD.MOV.U32 R26, RZ, RZ, R45 ;  /* 0x000000ffff1a7224 */ /* 0x000fe200078e002d */
[----:B------:R-:W-:Y:S01]  /*54b0*/  MOV R27, R46 ;  /* 0x0000002e001b7202 */ /* 0x000fe20000000f00 */
[----:B---3--:R-:W-:Y:S01]  /*54c0*/  FFMA.FTZ R0, R250, c[0x0][0x2d0], -R12 ;  /* 0x0000b400fa007a23 */ /* 0x008fe2000001080c */
[----:B------:R-:W-:Y:S01]  /*54d0*/  MOV R122, R134 ;  /* 0x00000086007a7202 */ /* 0x000fe20000000f00 */
[----:B------:R-:W-:Y:S01]  /*54e0*/  IMAD.MOV.U32 R121, RZ, RZ, R135 ;  /* 0x000000ffff797224 */ /* 0x000fe200078e0087 */
[----:B-1----:R-:W-:Y:S01]  /*54f0*/  HMMA.16816.F32 R52, R4, R16, R96 ;  /* 0x000000100434723c */ /* 0x002fe20000001860 */
[----:B------:R1:W-:Y:S01]  /*5500*/  MUFU.EX2 R204, R0 ;  /* 0x0000000000cc7308 */ /* 0x0003e20000000800 */
[----:B------:R-:W-:Y:S01]  /*5510*/  IMAD.MOV.U32 R120, RZ, RZ, R47 ;  /* 0x000000ffff787224 */ /* 0x000fe200078e002f */
[----:B------:R-:W-:-:S05]  /*5520*/  MOV R123, R32 ;  /* 0x00000020007b7202 */ /* 0x000fca0000000f00 */
[C---:B------:R-:W-:Y:S01]  /*5530*/  HMMA.16816.F32 R44, R4.reuse, R18, R88 ;  /* 0x00000012042c723c */ /* 0x040fe20000001858 */
[----:B------:R-:W3:Y:S07]  /*5540*/  LDSM.16.MT88.4 R16, [R217+0x2100] ;  /* 0x00210000d910783b */ /* 0x000eee0000004200 */
[----:B--2---:R-:W-:Y:S01]  /*5550*/  HMMA.16816.F32 R36, R4, R8, R84 ;  /* 0x000000080424723c */ /* 0x004fe20000001854 */
[----:B-1----:R-:W-:-:S04]  /*5560*/  FFMA.FTZ R0, R207, c[0x0][0x2d0], -R12 ;  /* 0x0000b400cf007a23 */ /* 0x002fc8000001080c */
[----:B------:R1:W-:Y:S03]  /*5570*/  MUFU.EX2 R205, R0 ;  /* 0x0000000000cd7308 */ /* 0x0003e60000000800 */
[C---:B------:R-:W-:Y:S01]  /*5580*/  HMMA.16816.F32 R32, R4.reuse, R10, R80 ;  /* 0x0000000a0420723c */ /* 0x040fe20000001850 */
[----:B------:R-:W2:Y:S07]  /*5590*/  LDSM.16.MT88.4 R8, [R219+0x2100] ;  /* 0x00210000db08783b */ /* 0x000eae0000004200 */
[----:B------:R-:W-:Y:S01]  /*55a0*/  HMMA.16816.F32 R132, R4, R20, R112 ;  /* 0x000000140484723c */ /* 0x000fe20000001870 */
[----:B-1----:R-:W-:-:S07]  /*55b0*/  FFMA.FTZ R0, R206, c[0x0][0x2d0], -R12 ;  /* 0x0000b400ce007a23 */ /* 0x002fce000001080c */
[----:B------:R-:W-:Y:S01]  /*55c0*/  HMMA.16816.F32 R112, R4, R22, R108 ;  /* 0x000000160470723c */ /* 0x000fe2000000186c */
[----:B------:R1:W4:Y:S02]  /*55d0*/  MUFU.EX2 R207, R0 ;  /* 0x0000000000cf7308 */ /* 0x0003240000000800 */
[----:B-1----:R-:W-:Y:S01]  /*55e0*/  FFMA.FTZ R0, R26, c[0x0][0x2d0], -R2 ;  /* 0x0000b4001a007a23 */ /* 0x002fe20000010802 */
[----:B------:R-:W-:Y:S01]  /*55f0*/  MOV R26, R27 ;  /* 0x0000001b001a7202 */ /* 0x000fe20000000f00 */
        /* <DEDUP_REMOVED lines=11> */
[----:B------:R1:W-:Y:S01]  /*56b0*/  MUFU.EX2 R14, R0 ;  /* 0x00000000000e7308 */ /* 0x0003e20000000800 */
[----:B------:R-:W-:-:S02]  /*56c0*/  IMAD.MOV.U32 R27, RZ, RZ, R121 ;  /* 0x000000ffff1b7224 */ /* 0x000fc400078e0079 */
[----:B------:R-:W-:Y:S02]  /*56d0*/  IMAD.MOV.U32 R121, RZ, RZ, R24 ;  /* 0x000000ffff797224 */ /* 0x000fe400078e0018 */
[----:B------:R-:W-:Y:S02]  /*56e0*/  IMAD.MOV.U32 R24, RZ, RZ, R168 ;  /* 0x000000ffff187224 */ /* 0x000fe400078e00a8 */
[----:B------:R-:W-:Y:S02]  /*56f0*/  IMAD.MOV.U32 R168, RZ, RZ, R170 ;  /* 0x000000ffffa87224 */ /* 0x000fe400078e00aa */
[----:B------:R-:W-:Y:S02]  /*5700*/  IMAD.MOV.U32 R170, RZ, RZ, R165 ;  /* 0x000000ffffaa7224 */ /* 0x000fe400078e00a5 */
[--C-:B------:R-:W-:Y:S02]  /*5710*/  FFMA.FTZ R4, R21, c[0x0][0x2d0], -R2.reuse ;  /* 0x0000b40015047a23 */ /* 0x100fe40000010802 */
[----:B-1----:R-:W-:Y:S01]  /*5720*/  FFMA.FTZ R0, R26, c[0x0][0x2d0], -R2 ;  /* 0x0000b4001a007a23 */ /* 0x002fe20000010802 */
[----:B------:R-:W-:Y:S01]  /*5730*/  MOV R96, R121 ;  /* 0x0000007900607202 */ /* 0x000fe20000000f00 */
[----:B------:R-:W1:Y:S01]  /*5740*/  LDSM.16.MT88.4 R20, [R216+0x2100] ;  /* 0x00210000d814783b */ /* 0x000e620000004200 */
[----:B----4-:R-:W-:Y:S01]  /*5750*/  F2FP.PACK_AB R6, R207, R205 ;  /* 0x000000cdcf06723e */ /* 0x010fe200000000ff */
[----:B------:R4:W2:Y:S01]  /*5760*/  MUFU.EX2 R165, R0 ;  /* 0x0000000000a57308 */ /* 0x0008a20000000800 */
[----:B------:R-:W-:-:S02]  /*5770*/  MOV R121, R166 ;  /* 0x000000a600797202 */ /* 0x000fc40000000f00 */
[----:B------:R-:W-:Y:S02]  /*5780*/  MOV R26, R120 ;  /* 0x00000078001a7202 */ /* 0x000fe40000000f00 */
[----:B------:R-:W-:Y:S02]  /*5790*/  MOV R120, R122 ;  /* 0x0000007a00787202 */ /* 0x000fe40000000f00 */
[----:B------:R-:W-:Y:S01]  /*57a0*/  MOV R122, R25 ;  /* 0x00000019007a7202 */ /* 0x000fe20000000f00 */
[----:B------:R3:W-:Y:S01]  /*57b0*/  MUFU.EX2 R166, R4 ;  /* 0x0000000400a67308 */ /* 0x0007e20000000800 */
[----:B------:R-:W-:Y:S01]  /*57c0*/  MOV R25, R169 ;  /* 0x000000a900197202 */ /* 0x000fe20000000f00 */
[----:B----4-:R-:W-:Y:S01]  /*57d0*/  FFMA.FTZ R0, R252, c[0x0][0x2d0], -R2 ;  /* 0x0000b400fc007a23 */ /* 0x010fe20000010802 */
[----:B--2---:R-:W-:Y:S01]  /*57e0*/  F2FP.PACK_AB R5, R165, R14 ;  /* 0x0000000ea505723e */ /* 0x004fe200000000ff */
[----:B------:R-:W-:Y:S01]  /*57f0*/  IMAD.MOV.U32 R250, RZ, RZ, R26 ;  /* 0x000000fffffa7224 */ /* 0x000fe200078e001a */
[----:B------:R-:W-:-:S03]  /*5800*/  MOV R98, R27 ;  /* 0x0000001b00627202 */ /* 0x000fc60000000f00 */
[----:B------:R-:W2:Y:S01]  /*5810*/  MUFU.EX2 R206, R0 ;  /* 0x0000000000ce7308 */ /* 0x000ea20000000800 */
[----:B---3--:R-:W-:Y:S02]  /*5820*/  F2FP.PACK_AB R4, R204, R15 ;  /* 0x0000000fcc04723e */ /* 0x008fe400000000ff */
[----:B------:R-:W-:Y:S02]  /*5830*/  MOV R99, R24 ;  /* 0x0000001800637202 */ /* 0x000fe40000000f00 */
[----:B------:R-:W-:Y:S01]  /*5840*/  MOV R169, R171 ;  /* 0x000000ab00a97202 */ /* 0x000fe20000000f00 */
[----:B------:R-:W-:Y:S01]  /*5850*/  IMAD.MOV.U32 R108, RZ, RZ, R25 ;  /* 0x000000ffff6c7224 */ /* 0x000fe200078e0019 */
[----:B------:R-:W-:Y:S01]  /*5860*/  MOV R171, R221 ;  /* 0x000000dd00ab7202 */ /* 0x000fe20000000f00 */
[----:B------:R-:W-:Y:S01]  /*5870*/  LDSM.16.MT88.4 R24, [R218+0x2100] ;  /* 0x00210000da18783b */ /* 0x000fe20000004200 */
[----:B--2---:R-:W-:Y:S01]  /*5880*/  F2FP.PACK_AB R7, R206, R166 ;  /* 0x000000a6ce07723e */ /* 0x004fe200000000ff */
[----:B------:R-:W-:Y:S01]  /*5890*/  IMAD.MOV.U32 R97, RZ, RZ, R120 ;  /* 0x000000ffff617224 */ /* 0x000fe200078e0078 */
[----:B------:R-:W-:Y:S01]  /*58a0*/  MOV R109, R168 ;  /* 0x000000a8006d7202 */ /* 0x000fe20000000f00 */
[----:B------:R-:W-:Y:S01]  /*58b0*/  IMAD.MOV.U32 R251, RZ, RZ, R122 ;  /* 0x000000fffffb7224 */ /* 0x000fe200078e007a */
[----:B------:R-:W-:Y:S01]  /*58c0*/  MOV R111, R170 ;  /* 0x000000aa006f7202 */ /* 0x000fe20000000f00 */
[----:B------:R-:W-:Y:S01]  /*58d0*/  IMAD.MOV.U32 R110, RZ, RZ, R169 ;  /* 0x000000ffff6e7224 */ /* 0x000fe200078e00a9 */
[----:B------:R2:W5:Y:S01]  /*58e0*/  LDL.LU R221, [R1+0x64] ;  /* 0x0000640001dd7983 */ /* 0x0005620000300800 */
[----:B------:R-:W-:Y:S01]  /*58f0*/  HMMA.16816.F32 R88, R4, R16, R92 ;  /* 0x000000100458723c */ /* 0x000fe2000000185c */
[----:B------:R-:W-:-:S02]  /*5900*/  IMAD.MOV.U32 R120, RZ, RZ, R171 ;  /* 0x000000ffff787224 */ /* 0x000fc400078e00ab */
[----:B------:R-:W-:-:S05]  /*5910*/  IMAD.MOV.U32 R122, RZ, RZ, R220 ;  /* 0x000000ffff7a7224 */ /* 0x000fca00078e00dc */
[C---:B------:R-:W-:Y:S01]  /*5920*/  HMMA.16816.F32 R80, R4.reuse, R18, R76 ;  /* 0x000000120450723c */ /* 0x040fe2000000184c */
[----:B------:R-:W3:Y:S01]  /*5930*/  LDSM.16.MT88.4 R16, [R216+0x5100] ;  /* 0x00510000d810783b */ /* 0x000ee20000004200 */
[----:B------:R-:W-:Y:S01]  /*5940*/  MOV R252, R111 ;  /* 0x0000006f00fc7202 */ /* 0x000fe20000000f00 */
[----:B------:R-:W-:Y:S02]  /*5950*/  IMAD.MOV.U32 R0, RZ, RZ, R110 ;  /* 0x000000ffff007224 */ /* 0x000fe400078e006e */
[----:B------:R2:W5:Y:S01]  /*5960*/  LDL.LU R220, [R1+0x60] ;  /* 0x0000600001dc7983 */ /* 0x0005620000300800 */
[----:B------:R-:W-:Y:S01]  /*5970*/  IMAD.MOV.U32 R110, RZ, RZ, R116 ;  /* 0x000000ffff6e7224 */ /* 0x000fe200078e0074 */
[----:B------:R-:W-:Y:S01]  /*5980*/  MOV R111, R117 ;  /* 0x00000075006f7202 */ /* 0x000fe20000000f00 */
[----:B------:R-:W-:Y:S01]  /*5990*/  HMMA.16816.F32 R76, R4, R8, R72 ;  /* 0x00000008044c723c */ /* 0x000fe20000001848 */
[----:B------:R-:W-:Y:S01]  /*59a0*/  IMAD.MOV.U32 R116, RZ, RZ, R124 ;  /* 0x000000ffff747224 */ /* 0x000fe200078e007c */
[----:B------:R-:W-:-:S06]  /*59b0*/  MOV R117, R125 ;  /* 0x0000007d00757202 */ /* 0x000fcc0000000f00 */
[C---:B------:R-:W-:Y:S01]  /*59c0*/  HMMA.16816.F32 R72, R4.reuse, R10, R64 ;  /* 0x0000000a0448723c */ /* 0x040fe20000001840 */
[----:B------:R-:W4:Y:S06]  /*59d0*/  LDSM.16.MT88.4 R8, [R217+0x5100] ;  /* 0x00510000d908783b */ /* 0x000f2c0000004200 */
[----:B------:R-:W-:Y:S01]  /*59e0*/  MOV R67, R250 ;  /* 0x000000fa00437202 */ /* 0x000fe20000000f00 */
[----:B-1----:R-:W-:Y:S01]  /*59f0*/  HMMA.16816.F32 R168, R4, R20, R200 ;  /* 0x0000001404a8723c */ /* 0x002fe200000018c8 */
[----:B------:R-:W-:Y:S01]  /*5a00*/  IMAD.MOV.U32 R250, RZ, RZ, R120 ;  /* 0x000000fffffa7224 */ /* 0x000fe200078e0078 */
[----:B------:R-:W-:Y:S01]  /*5a10*/  MOV R64, R131 ;  /* 0x0000008300407202 */ /* 0x000fe20000000f00 */
[----:B------:R-:W-:-:S02]  /*5a20*/  IMAD.MOV.U32 R65, RZ, RZ, R130 ;  /* 0x000000ffff417224 */ /* 0x000fc400078e0082 */
[----:B------:R-:W-:Y:S02]  /*5a30*/  IMAD.MOV.U32 R66, RZ, RZ, R28 ;  /* 0x000000ffff427224 */ /* 0x000fe400078e001c */
[----:B------:R-:W-:Y:S01]  /*5a40*/  IMAD.MOV.U32 R202, RZ, RZ, R108 ;  /* 0x000000ffffca7224 */ /* 0x000fe200078e006c */
[C---:B------:R-:W-:Y:S01]  /*5a50*/  HMMA.16816.F32 R84, R4.reuse, R22, R104 ;  /* 0x000000160454723c */ /* 0x040fe20000001868 */
[----:B------:R-:W-:Y:S01]  /*5a60*/  MOV R203, R109 ;  /* 0x0000006d00cb7202 */ /* 0x000fe20000000f00 */
[----:B------:R-:W-:Y:S01]  /*5a70*/  IMAD.MOV.U32 R108, RZ, RZ, R122 ;  /* 0x000000ffff6c7224 */ /* 0x000fe200078e007a */
[----:B------:R-:W-:Y:S01]  /*5a80*/  MOV R109, R123 ;  /* 0x0000007b006d7202 */ /* 0x000fe20000000f00 */
[----:B------:R-:W1:Y:S01]  /*5a90*/  LDSM.16.MT88.4 R20, [R219+0x5100] ;  /* 0x00510000db14783b */ /* 0x000e620000004200 */
[----:B------:R-:W-:Y:S01]  /*5aa0*/  MOV R201, R99 ;  /* 0x0000006300c97202 */ /* 0x000fe20000000f00 */
[----:B------:R-:W-:Y:S01]  /*5ab0*/  IMAD.MOV.U32 R200, RZ, RZ, R203 ;  /* 0x000000ffffc87224 */ /* 0x000fe200078e00cb */
[----:B------:R-:W-:Y:S01]  /*5ac0*/  MOV R203, R250 ;  /* 0x000000fa00cb7202 */ /* 0x000fe20000000f00 */
[----:B------:R-:W-:Y:S01]  /*5ad0*/  IMAD.MOV.U32 R107, RZ, RZ, R251 ;  /* 0x000000ffff6b7224 */ /* 0x000fe200078e00fb */
[----:B------:R-:W-:Y:S01]  /*5ae0*/  MOV R251, R121 ;  /* 0x0000007900fb7202 */ /* 0x000fe20000000f00 */
[----:B------:R-:W-:Y:S01]  /*5af0*/  IMAD.MOV.U32 R105, RZ, RZ, R128 ;  /* 0x000000ffff697224 */ /* 0x000fe200078e0080 */
[----:B---3--:R-:W-:Y:S01]  /*5b00*/  HMMA.16816.F32 R120, R4, R16, R68 ;  /* 0x000000100478723c */ /* 0x008fe20000001844 */
[----:B------:R-:W-:Y:S01]  /*5b10*/  MOV R104, R129 ;  /* 0x0000008100687202 */ /* 0x000fe20000000f00 */
[----:B------:R-:W-:Y:S01]  /*5b20*/  IMAD.MOV.U32 R106, RZ, RZ, R118 ;  /* 0x000000ffff6a7224 */ /* 0x000fe200078e0076 */
[----:B------:R-:W-:Y:S01]  /*5b30*/  MOV R250, R108 ;  /* 0x0000006c00fa7202 */ /* 0x000fe20000000f00 */
[----:B------:R-:W-:Y:S01]  /*5b40*/  IMAD.MOV.U32 R118, RZ, RZ, R126 ;  /* 0x000000ffff767224 */ /* 0x000fe200078e007e */
[----:B------:R-:W-:-:S02]  /*5b50*/  MOV R99, R119 ;  /* 0x0000007700637202 */ /* 0x000fc40000000f00 */
[----:B------:R-:W-:Y:S01]  /*5b60*/  MOV R70, R202 ;  /* 0x000000ca00467202 */ /* 0x000fe20000000f00 */
[----:B------:R-:W-:Y:S01]  /*5b70*/  IMAD.MOV.U32 R202, RZ, RZ, R252 ;  /* 0x000000ffffca7224 */ /* 0x000fe200078e00fc */
[----:B------:R-:W-:Y:S01]  /*5b80*/  MOV R69, R110 ;  /* 0x0000006e00457202 */ /* 0x000fe20000000f00 */
[----:B------:R-:W-:Y:S01]  /*5b90*/  IMAD.MOV.U32 R252, RZ, RZ, R251 ;  /* 0x000000fffffc7224 */ /* 0x000fe200078e00fb */
[----:B------:R-:W-:Y:S01]  /*5ba0*/  HMMA.16816.F32 R128, R4, R24, R40 ;  /* 0x000000180480723c */ /* 0x000fe20000001828 */
[----:B------:R-:W-:Y:S01]  /*5bb0*/  IMAD.MOV.U32 R251, RZ, RZ, R109 ;  /* 0x000000fffffb7224 */ /* 0x000fe200078e006d */
[----:B------:R-:W-:Y:S01]  /*5bc0*/  MOV R119, R127 ;  /* 0x0000007f00777202 */ /* 0x000fe20000000f00 */
[----:B------:R-:W-:Y:S02]  /*5bd0*/  IMAD.MOV.U32 R68, RZ, RZ, R111 ;  /* 0x000000ffff447224 */ /* 0x000fe400078e006f */
[----:B------:R-:W-:Y:S01]  /*5be0*/  IMAD.MOV.U32 R71, RZ, RZ, R201 ;  /* 0x000000ffff477224 */ /* 0x000fe200078e00c9 */
[----:B------:R-:W-:-:S02]  /*5bf0*/  MOV R201, R0 ;  /* 0x0000000000c97202 */ /* 0x000fc40000000f00 */
[----:B------:R-:W-:Y:S01]  /*5c00*/  HMMA.16816.F32 R108, R4, R18, R60 ;  /* 0x00000012046c723c */ /* 0x000fe2000000183c */
[----:B------:R-:W3:Y:S01]  /*5c10*/  LDSM.16.MT88.4 R16, [R218+0x5100] ;  /* 0x00510000da10783b */ /* 0x000ee20000004200 */
[----:B------:R-:W-:-:S05]  /*5c20*/  MOV R0, R29 ;  /* 0x0000001d00007202 */ /* 0x000fca0000000f00 */
[----:B------:R-:W-:Y:S01]  /*5c30*/  MOV R63, R99 ;  /* 0x00000063003f7202 */ /* 0x000fe20000000f00 */
[C---:B----4-:R-:W-:Y:S01]  /*5c40*/  HMMA.16816.F32 R40, R4.reuse, R8, R56 ;  /* 0x000000080428723c */ /* 0x050fe20000001838 */
[----:B------:R-:W-:Y:S01]  /*5c50*/  IMAD.MOV.U32 R61, RZ, RZ, R116 ;  /* 0x000000ffff3d7224 */ /* 0x000fe200078e0074 */
[----:B------:R-:W-:Y:S01]  /*5c60*/  MOV R62, R117 ;  /* 0x00000075003e7202 */ /* 0x000fe20000000f00 */
[----:B------:R-:W-:Y:S01]  /*5c70*/  IMAD.MOV.U32 R99, RZ, RZ, R118 ;  /* 0x000000ffff637224 */ /* 0x000fe200078e0076 */
[----:B------:R-:W-:Y:S01]  /*5c80*/  MOV R60, R119 ;  /* 0x00000077003c7202 */ /* 0x000fe20000000f00 */
[----:B------:R-:W-:Y:S02]  /*5c90*/  FFMA.FTZ R0, R0, c[0x0][0x2d0], -R12 ;  /* 0x0000b40000007a23 */ /* 0x000fe4000001080c */
[----:B------:R-:W-:Y:S01]  /*5ca0*/  IMAD.MOV.U32 R59, RZ, RZ, R30 ;  /* 0x000000ffff3b7224 */ /* 0x000fe200078e001e */
[----:B------:R-:W-:Y:S01]  /*5cb0*/  HMMA.16816.F32 R48, R4, R10, R48 ;  /* 0x0000000a0430723c */ /* 0x000fe20000001830 */
[----:B------:R-:W4:Y:S01]  /*5cc0*/  LDSM.16.MT88.4 R8, [R216+0x8100] ;  /* 0x00810000d808783b */ /* 0x000f220000004200 */
[----:B------:R-:W-:-:S03]  /*5cd0*/  MOV R58, R31 ;  /* 0x0000001f003a7202 */ /* 0x000fc60000000f00 */
[----:B------:R-:W2:Y:S02]  /*5ce0*/  LDSM.16.MT88.4 R28, [R217+0x8100] ;  /* 0x00810000d91c783b */ /* 0x000ea40000004200 */
[----:B------:R-:W-:Y:S01]  /*5cf0*/  IMAD.MOV.U32 R57, RZ, RZ, R58 ;  /* 0x000000ffff397224 */ /* 0x000fe200078e003a */
[C---:B-1----:R-:W-:Y:S01]  /*5d00*/  HMMA.16816.F32 R92, R4.reuse, R20, R140 ;  /* 0x00000014045c723c */ /* 0x042fe2000000188c */
[----:B------:R-:W-:Y:S02]  /*5d10*/  MOV R58, R167 ;  /* 0x000000a7003a7202 */ /* 0x000fe40000000f00 */
[----:B------:R1:W5:Y:S05]  /*5d20*/  LDL.LU R167, [R1+0x5c] ;  /* 0x00005c0001a77983 */ /* 0x00036a0000300800 */
[C---:B------:R-:W-:Y:S01]  /*5d30*/  HMMA.16816.F32 R124, R4.reuse, R26, R100 ;  /* 0x0000001a047c723c */ /* 0x040fe20000001864 */
[----:B------:R-:W1:Y:S07]  /*5d40*/  LDSM.16.MT88.4 R24, [R216+0xb100] ;  /* 0x00b10000d818783b */ /* 0x000e6e0000004200 */
[C---:B------:R-:W-:Y:S01]  /*5d50*/  HMMA.16816.F32 R100, R4.reuse, R22, R196 ;  /* 0x000000160464723c */ /* 0x040fe200000018c4 */
[----:B------:R-:W-:Y:S07]  /*5d60*/  LDSM.16.MT88.4 R20, [R217+0xb100] ;  /* 0x00b10000d914783b */ /* 0x000fee0000004200 */
[C---:B---3--:R-:W-:Y:S08]  /*5d70*/  HMMA.16816.F32 R116, R4.reuse, R16, R144 ;  /* 0x000000100474723c */ /* 0x048ff00000001890 */
[C---:B------:R-:W-:Y:S01]  /*5d80*/  HMMA.16816.F32 R140, R4.reuse, R18, R148 ;  /* 0x00000012048c723c */ /* 0x040fe20000001894 */
[----:B------:R-:W3:Y:S07]  /*5d90*/  LDSM.16.MT88.4 R16, [R219+0x8100] ;  /* 0x00810000db10783b */ /* 0x000eee0000004200 */
[C---:B----4-:R-:W-:Y:S08]  /*5da0*/  HMMA.16816.F32 R144, R4.reuse, R8, R152 ;  /* 0x000000080490723c */ /* 0x050ff00000001898 */
[C---:B------:R-:W-:Y:S01]  /*5db0*/  HMMA.16816.F32 R148, R4.reuse, R10, R156 ;  /* 0x0000000a0494723c */ /* 0x040fe2000000189c */
[----:B------:R-:W4:Y:S07]  /*5dc0*/  LDSM.16.MT88.4 R8, [R218+0x8100] ;  /* 0x00810000da08783b */ /* 0x000f2e0000004200 */
[C---:B--2---:R-:W-:Y:S01]  /*5dd0*/  HMMA.16816.F32 R152, R4.reuse, R28, R172 ;  /* 0x0000001c0498723c */ /* 0x044fe200000018ac */
[----:B------:R-:W-:Y:S07]  /*5de0*/  LDSM.16.MT88.4 R172, [R216+0x2900] ;  /* 0x00290000d8ac783b */ /* 0x000fee0000004200 */
[C---:B------:R-:W-:Y:S08]  /*5df0*/  HMMA.16816.F32 R28, R4.reuse, R30, R188 ;  /* 0x0000001e041c723c */ /* 0x040ff000000018bc */
[C---:B-1----:R-:W-:Y:S08]  /*5e00*/  HMMA.16816.F32 R188, R4.reuse, R24, R136 ;  /* 0x0000001804bc723c */ /* 0x042ff00000001888 */
[C---:B---3--:R-:W-:Y:S08]  /*5e10*/  HMMA.16816.F32 R156, R4.reuse, R16, R184 ;  /* 0x00000010049c723c */ /* 0x048ff000000018b8 */
        /* <DEDUP_REMOVED lines=8> */
[C---:B-1----:R-:W-:Y:S08]  /*5ea0*/  HMMA.16816.F32 R196, R4.reuse, R16, R52 ;  /* 0x0000001004c4723c */ /* 0x042ff00000001834 */
[C---:B------:R-:W-:Y:S08]  /*5eb0*/  HMMA.16816.F32 R44, R4.reuse, R18, R44 ;  /* 0x00000012042c723c */ /* 0x040ff0000000182c */
[C---:B--2---:R-:W-:Y:S01]  /*5ec0*/  HMMA.16816.F32 R36, R4.reuse, R8, R36 ;  /* 0x000000080424723c */ /* 0x044fe20000001824 */
[----:B------:R1:W-:Y:S07]  /*5ed0*/  MUFU.EX2 R9, R0 ;  /* 0x0000000000097308 */ /* 0x0003ee0000000800 */
[----:B------:R-:W-:Y:S01]  /*5ee0*/  HMMA.16816.F32 R32, R4, R10, R32 ;  /* 0x0000000a0420723c */ /* 0x000fe20000001820 */
[----:B-1----:R-:W-:-:S04]  /*5ef0*/  FFMA.FTZ R0, R57, c[0x0][0x2d0], -R12 ;  /* 0x0000b40039007a23 */ /* 0x002fc8000001080c */
[----:B------:R1:W2:Y:S02]  /*5f00*/  MUFU.EX2 R10, R0 ;  /* 0x00000000000a7308 */ /* 0x0002a40000000800 */
[----:B-1----:R-:W-:Y:S02]  /*5f10*/  FFMA.FTZ R0, R59, c[0x0][0x2d0], -R12 ;  /* 0x0000b4003b007a23 */ /* 0x002fe4000001080c */
        /* <DEDUP_REMOVED lines=9> */
[----:B------:R-:W-:-:S02]  /*5fb0*/  MOV R65, R13 ;  /* 0x0000000d00417202 */ /* 0x000fc40000000f00 */
[----:B------:R1:W-:Y:S02]  /*5fc0*/  MUFU.EX2 R13, R0 ;  /* 0x00000000000d7308 */ /* 0x0003e40000000800 */
[----:B-1----:R-:W-:-:S06]  /*5fd0*/  FFMA.FTZ R0, R58, c[0x0][0x2d0], -R12 ;  /* 0x0000b4003a007a23 */ /* 0x002fcc000001080c */
[----:B------:R1:W3:Y:S02]  /*5fe0*/  MUFU.EX2 R11, R0 ;  /* 0x00000000000b7308 */ /* 0x0002e40000000800 */
[--C-:B-1----:R-:W-:Y:S02]  /*5ff0*/  FFMA.FTZ R0, R59, c[0x0][0x2d0], -R2.reuse ;  /* 0x0000b4003b007a23 */ /* 0x102fe40000010802 */
[----:B------:R-:W1:Y:S04]  /*6000*/  LDSM.16.MT88.4 R56, [R217+0x2900] ;  /* 0x00290000d938783b */ /* 0x000e680000004200 */
[----:B------:R4:W-:Y:S01]  /*6010*/  MUFU.EX2 R5, R0 ;  /* 0x0000000000057308 */ /* 0x0009e20000000800 */
[----:B------:R-:W-:Y:S01]  /*6020*/  IMAD.MOV.U32 R163, RZ, RZ, R61 ;  /* 0x000000ffffa37224 */ /* 0x000fe200078e003d */
[----:B------:R-:W-:Y:S01]  /*6030*/  MOV R61, R63 ;  /* 0x0000003f003d7202 */ /* 0x000fe20000000f00 */
[----:B----4-:R-:W-:-:S05]  /*6040*/  FFMA.FTZ R0, R65, c[0x0][0x2d0], -R2 ;  /* 0x0000b40041007a23 */ /* 0x010fca0000010802 */
[----:B------:R4:W1:Y:S01]  /*6050*/  MUFU.EX2 R7, R0 ;  /* 0x0000000000077308 */ /* 0x0008620000000800 */
[----:B------:R-:W-:Y:S01]  /*6060*/  IMAD.MOV.U32 R63, RZ, RZ, R68 ;  /* 0x000000ffff3f7224 */ /* 0x000fe200078e0044 */
[----:B------:R-:W-:Y:S01]  /*6070*/  MOV R68, R69 ;  /* 0x0000004500447202 */ /* 0x000fe20000000f00 */
[----:B------:R-:W-:Y:S01]  /*6080*/  IMAD.MOV.U32 R69, RZ, RZ, R70 ;  /* 0x000000ffff457224 */ /* 0x000fe200078e0046 */
[----:B------:R-:W-:Y:S01]  /*6090*/  MOV R70, R71 ;  /* 0x0000004700467202 */ /* 0x000fe20000000f00 */
[--C-:B----4-:R-:W-:Y:S02]  /*60a0*/  FFMA.FTZ R0, R66, c[0x0][0x2d0], -R2.reuse ;  /* 0x0000b40042007a23 */ /* 0x110fe40000010802 */
[----:B------:R-:W-:Y:S02]  /*60b0*/  FFMA.FTZ R2, R67, c[0x0][0x2d0], -R2 ;  /* 0x0000b40043027a23 */ /* 0x000fe40000010802 */
[----:B------:R4:W-:Y:S08]  /*60c0*/  MUFU.EX2 R6, R0 ;  /* 0x0000000000067308 */ /* 0x0009f00000000800 */
[----:B------:R-:W1:Y:S01]  /*60d0*/  MUFU.EX2 R8, R2 ;  /* 0x0000000200087308 */ /* 0x000e620000000800 */
[----:B------:R-:W-:-:S02]  /*60e0*/  IMAD.MOV.U32 R71, RZ, RZ, R64 ;  /* 0x000000ffff477224 */ /* 0x000fc400078e0040 */
[----:B------:R-:W1:Y:S01]  /*60f0*/  LDSM.16.MT88.4 R64, [R219+0x2900] ;  /* 0x00290000db40783b */ /* 0x000e620000004200 */
[----:B--2---:R-:W-:Y:S02]  /*6100*/  F2FP.PACK_AB R160, R10, R9 ;  /* 0x000000090aa0723e */ /* 0x004fe400000000ff */
[----:B---3--:R-:W-:Y:S01]  /*6110*/  F2FP.PACK_AB R162, R11, R13 ;  /* 0x0000000d0ba2723e */ /* 0x008fe200000000ff */
[----:B----4-:R-:W-:Y:S01]  /*6120*/  FADD.FTZ R0, R60, R163 ;  /* 0x000000a33c007221 */ /* 0x010fe20000010000 */
[----:B-1----:R-:W-:Y:S02]  /*6130*/  F2FP.PACK_AB R161, R7, R5 ;  /* 0x0000000507a1723e */ /* 0x002fe400000000ff */
[----:B------:R-:W-:-:S07]  /*6140*/  F2FP.PACK_AB R163, R8, R6 ;  /* 0x0000000608a3723e */ /* 0x000fce00000000ff */
[----:B------:R-:W-:Y:S01]  /*6150*/  HMMA.16816.F32 R52, R160, R56, R88 ;  /* 0x00000038a034723c */ /* 0x000fe20000001858 */
[----:B------:R-:W1:Y:S01]  /*6160*/  LDSM.16.MT88.4 R88, [R217+0x5900] ;  /* 0x00590000d958783b */ /* 0x000e620000004200 */
[----:B------:R-:W-:Y:S02]  /*6170*/  FADD.FTZ R2, R62, R61 ;  /* 0x0000003d3e027221 */ /* 0x000fe40000010000 */
[----:B------:R-:W-:Y:S01]  /*6180*/  FADD.FTZ R4, R63, R0 ;  /* 0x000000003f047221 */ /* 0x000fe20000010000 */
[----:B------:R-:W-:-:S03]  /*6190*/  MOV R138, R98 ;  /* 0x00000062008a7202 */ /* 0x000fc60000000f00 */
[C---:B------:R-:W-:Y:S08]  /*61a0*/  HMMA.16816.F32 R60, R160.reuse, R64, R76 ;  /* 0x00000040a03c723c */ /* 0x040ff0000000184c */
[----:B------:R-:W-:Y:S01]  /*61b0*/  HMMA.16816.F32 R64, R160, R66, R72 ;  /* 0x00000042a040723c */ /* 0x000fe20000001848 */
[----:B------:R-:W2:Y:S01]  /*61c0*/  LDSM.16.MT88.4 R72, [R218+0x2900] ;  /* 0x00290000da48783b */ /* 0x000ea20000004200 */
[----:B------:R-:W-:-:S02]  /*61d0*/  IMAD.MOV.U32 R0, RZ, RZ, R97 ;  /* 0x000000ffff007224 */ /* 0x000fc400078e0061 */
[----:B------:R-:W-:-:S04]  /*61e0*/  IMAD.MOV.U32 R139, RZ, RZ, R99 ;  /* 0x000000ffff8b7224 */ /* 0x000fc800078e0063 */
[----:B------:R-:W-:Y:S01]  /*61f0*/  HMMA.16816.F32 R168, R160, R172, R168 ;  /* 0x000000aca0a8723c */ /* 0x000fe200000018a8 */
[----:B------:R-:W-:Y:S01]  /*6200*/  IMAD.MOV.U32 R114, RZ, RZ, R69 ;  /* 0x000000ffff727224 */ /* 0x000fe200078e0045 */
[----:B------:R-:W-:Y:S01]  /*6210*/  MOV R115, R70 ;  /* 0x0000004600737202 */ /* 0x000fe20000000f00 */
[----:B------:R-:W-:-:S05]  /*6220*/  FADD.FTZ R0, R0, R2 ;  /* 0x0000000200007221 */ /* 0x000fca0000010000 */
[----:B------:R-:W-:Y:S01]  /*6230*/  HMMA.16816.F32 R172, R160, R174, R84 ;  /* 0x000000aea0ac723c */ /* 0x000fe20000001854 */
[----:B------:R-:W-:Y:S01]  /*6240*/  MOV R133, R104 ;  /* 0x0000006800857202 */ /* 0x000fe20000000f00 */
[----:B------:R-:W-:-:S06]  /*6250*/  IMAD.MOV.U32 R134, RZ, RZ, R105 ;  /* 0x000000ffff867224 */ /* 0x000fcc00078e0069 */
[C---:B-1----:R-:W-:Y:S08]  /*6260*/  HMMA.16816.F32 R84, R160.reuse, R88, R40 ;  /* 0x00000058a054723c */ /* 0x042ff00000001828 */
[----:B------:R-:W-:Y:S01]  /*6270*/  HMMA.16816.F32 R88, R160, R90, R48 ;  /* 0x0000005aa058723c */ /* 0x000fe20000001830 */
[----:B------:R-:W-:-:S06]  /*6280*/  MOV R40, R114 ;  /* 0x0000007200287202 */ /* 0x000fcc0000000f00 */
[----:B------:R-:W-:Y:S01]  /*6290*/  MOV R50, R138 ;  /* 0x0000008a00327202 */ /* 0x000fe20000000f00 */
[----:B------:R-:W-:Y:S02]  /*62a0*/  IMAD.MOV.U32 R51, RZ, RZ, R139 ;  /* 0x000000ffff337224 */ /* 0x000fe400078e008b */
[----:B------:R-:W-:Y:S02]  /*62b0*/  IMAD.MOV.U32 R41, RZ, RZ, R115 ;  /* 0x000000ffff297224 */ /* 0x000fe400078e0073 */
[----:B------:R-:W-:Y:S01]  /*62c0*/  FADD.FTZ R2, R50, R4 ;  /* 0x0000000432027221 */ /* 0x000fe20000010000 */
[----:B------:R-:W-:Y:S01]  /*62d0*/  MOV R135, R106 ;  /* 0x0000006a00877202 */ /* 0x000fe20000000f00 */
[----:B------:R-:W-:Y:S01]  /*62e0*/  FADD.FTZ R0, R51, R0 ;  /* 0x0000000033007221 */ /* 0x000fe20000010000 */
[----:B------:R-:W-:Y:S01]  /*62f0*/  MOV R19, R134 ;  /* 0x0000008600137202 */ /* 0x000fe20000000f00 */
[----:B------:R-:W-:Y:S01]  /*6300*/  IMAD.MOV.U32 R136, RZ, RZ, R107 ;  /* 0x000000ffff887224 */ /* 0x000fe200078e006b */
[----:B------:R-:W-:Y:S01]  /*6310*/  MOV R137, R96 ;  /* 0x0000006000897202 */ /* 0x000fe20000000f00 */
[----:B------:R-:W-:-:S02]  /*6320*/  IMAD.MOV.U32 R18, RZ, RZ, R133 ;  /* 0x000000ffff127224 */ /* 0x000fc400078e0085 */
[----:B------:R-:W-:Y:S01]  /*6330*/  IMAD.MOV.U32 R132, RZ, RZ, R71 ;  /* 0x000000ffff847224 */ /* 0x000fe200078e0047 */
[----:B------:R-:W-:Y:S01]  /*6340*/  MOV R12, R68 ;  /* 0x00000044000c7202 */ /* 0x000fe20000000f00 */
[----:B------:R-:W-:Y:S01]  /*6350*/  FADD.FTZ R2, R40, R2 ;  /* 0x0000000228027221 */ /* 0x000fe20000010000 */
[----:B------:R-:W-:Y:S01]  /*6360*/  HMMA.16816.F32 R56, R160, R58, R80 ;  /* 0x0000003aa038723c */ /* 0x000fe20000001850 */
[----:B------:R-:W-:Y:S01]  /*6370*/  FADD.FTZ R0, R41, R0 ;  /* 0x0000000029007221 */ /* 0x000fe20000010000 */
[----:B------:R-:W-:Y:S01]  /*6380*/  MOV R17, R136 ;  /* 0x0000008800117202 */ /* 0x000fe20000000f00 */
[----:B------:R-:W-:Y:S01]  /*6390*/  IMAD.MOV.U32 R16, RZ, RZ, R135 ;  /* 0x000000ffff107224 */ /* 0x000fe200078e0087 */
[----:B------:R-:W-:Y:S01]  /*63a0*/  MOV R43, R132 ;  /* 0x00000084002b7202 */ /* 0x000fe20000000f00 */
[----:B------:R-:W-:Y:S01]  /*63b0*/  FADD.FTZ R2, R18, R2 ;  /* 0x0000000212027221 */ /* 0x000fe20000010000 */
[----:B------:R-:W1:Y:S01]  /*63c0*/  LDSM.16.MT88.4 R80, [R216+0x5900] ;  /* 0x00590000d850783b */ /* 0x000e620000004200 */
[----:B------:R-:W-:-:S02]  /*63d0*/  FADD.FTZ R0, R19, R0 ;  /* 0x0000000013007221 */ /* 0x000fc40000010000 */
[----:B------:R-:W-:Y:S01]  /*63e0*/  IMAD.MOV.U32 R42, RZ, RZ, R137 ;  /* 0x000000ffff2a7224 */ /* 0x000fe200078e0089 */
[----:B------:R-:W3:Y:S01]  /*63f0*/  LDSM.16.MT88.4 R112, [R216+0x8900] ;  /* 0x00890000d870783b */ /* 0x000ee20000004200 */
[----:B------:R-:W-:Y:S02]  /*6400*/  FADD.FTZ R2, R16, R2 ;  /* 0x0000000210027221 */ /* 0x000fe40000010000 */
[----:B------:R-:W-:Y:S01]  /*6410*/  FADD.FTZ R0, R17, R0 ;  /* 0x0000000011007221 */ /* 0x000fe20000010000 */
[----:B--2---:R-:W-:Y:S01]  /*6420*/  HMMA.16816.F32 R68, R160, R72, R128 ;  /* 0x00000048a044723c */ /* 0x004fe20000001880 */
[----:B------:R-:W-:Y:S01]  /*6430*/  FADD.FTZ R2, R42, R2 ;  /* 0x000000022a027221 */ /* 0x000fe20000010000 */
[----:B------:R-:W2:Y:S01]  /*6440*/  LDSM.16.MT88.4 R128, [R219+0x8900] ;  /* 0x00890000db80783b */ /* 0x000ea20000004200 */
[----:B------:R-:W-:Y:S02]  /*6450*/  FADD.FTZ R0, R43, R0 ;  /* 0x000000002b007221 */ /* 0x000fe40000010000 */
[----:B------:R-:W-:Y:S01]  /*6460*/  FADD.FTZ R2, R12, R2 ;  /* 0x000000020c027221 */ /* 0x000fe20000010000 */
[----:B------:R-:W4:Y:S01]  /*6470*/  LDSM.16.MT88.4 R96, [R219+0x5900] ;  /* 0x00590000db60783b */ /* 0x000f220000004200 */
[----:B------:R-:W-:-:S02]  /*6480*/  FADD.FTZ R0, R200, R0 ;  /* 0x00000000c8007221 */ /* 0x000fc40000010000 */
[----:B------:R-:W-:Y:S01]  /*6490*/  FADD.FTZ R2, R201, R2 ;  /* 0x00000002c9027221 */ /* 0x000fe20000010000 */
[----:B------:R-:W2:Y:S01]  /*64a0*/  LDSM.16.MT88.4 R104, [R218+0x5900] ;  /* 0x00590000da68783b */ /* 0x000ea20000004200 */
[----:B------:R-:W-:Y:S02]  /*64b0*/  FADD.FTZ R0, R202, R0 ;  /* 0x00000000ca007221 */ /* 0x000fe40000010000 */
[----:B------:R-:W-:Y:S01]  /*64c0*/  FADD.FTZ R2, R203, R2 ;  /* 0x00000002cb027221 */ /* 0x000fe20000010000 */
[----:B------:R-:W-:Y:S01]  /*64d0*/  LDSM.16.MT88.4 R136, [R218+0x8900] ;  /* 0x00890000da88783b */ /* 0x000fe20000004200 */
[----:B------:R-:W-:Y:S02]  /*64e0*/  FADD.FTZ R0, R252, R0 ;  /* 0x00000000fc007221 */ /* 0x000fe40000010000 */
[----:B------:R-:W-:Y:S01]  /*64f0*/  FADD.FTZ R2, R250, R2 ;  /* 0x00000002fa027221 */ /* 0x000fe20000010000 */
[----:B------:R-:W-:Y:S01]  /*6500*/  LDSM.16.MT88.4 R16, [R218+0xb900] ;  /* 0x00b90000da10783b */ /* 0x000fe20000004200 */
[----:B------:R-:W-:-:S02]  /*6510*/  FADD.FTZ R0, R251, R0 ;  /* 0x00000000fb007221 */ /* 0x000fc40000010000 */
[----:B------:R-:W-:Y:S02]  /*6520*/  FADD.FTZ R2, R211, R2 ;  /* 0x00000002d3027221 */ /* 0x000fe40000010000 */
[----:B------:R-:W-:Y:S02]  /*6530*/  FADD.FTZ R0, R208, R0 ;  /* 0x00000000d0007221 */ /* 0x000fe40000010000 */
[----:B------:R-:W-:Y:S02]  /*6540*/  FADD.FTZ R2, R214, R2 ;  /* 0x00000002d6027221 */ /* 0x000fe40000010000 */
[----:B------:R-:W-:Y:S02]  /*6550*/  FADD.FTZ R0, R210, R0 ;  /* 0x00000000d2007221 */ /* 0x000fe40000010000 */
[----:B------:R-:W-:Y:S02]  /*6560*/  FADD.FTZ R2, R213, R2 ;  /* 0x00000002d5027221 */ /* 0x000fe40000010000 */
[----:B------:R-:W-:-:S02]  /*6570*/  FADD.FTZ R0, R209, R0 ;  /* 0x00000000d1007221 */ /* 0x000fc40000010000 */
[----:B------:R-:W-:Y:S02]  /*6580*/  FADD.FTZ R2, R215, R2 ;  /* 0x00000002d7027221 */ /* 0x000fe40000010000 */
[----:B------:R-:W-:Y:S02]  /*6590*/  FADD.FTZ R0, R212, R0 ;  /* 0x00000000d4007221 */ /* 0x000fe40000010000 */
[----:B------:R-:W-:Y:S02]  /*65a0*/  FADD.FTZ R2, R15, R2 ;  /* 0x000000020f027221 */ /* 0x000fe40000010000 */
[----:B------:R-:W-:Y:S02]  /*65b0*/  FADD.FTZ R0, R14, R0 ;  /* 0x000000000e007221 */ /* 0x000fe40000010000 */
[----:B------:R-:W-:Y:S01]  /*65c0*/  FADD.FTZ R2, R204, R2 ;  /* 0x00000002cc027221 */ /* 0x000fe20000010000 */
[----:B-1----:R-:W-:Y:S01]  /*65d0*/  HMMA.16816.F32 R76, R160, R80, R120 ;  /* 0x00000050a04c723c */ /* 0x002fe20000001878 */
[----:B------:R-:W-:Y:S01]  /*65e0*/  FADD.FTZ R0, R165, R0 ;  /* 0x00000000a5007221 */ /* 0x000fe20000010000 */
[----:B------:R-:W1:Y:S01]  /*65f0*/  LDSM.16.MT88.4 R120, [R217+0x8900] ;  /* 0x00890000d978783b */ /* 0x000e620000004200 */
[----:B------:R-:W-:-:S02]  /*6600*/  FADD.FTZ R4, R205, R2 ;  /* 0x00000002cd047221 */ /* 0x000fc40000010000 */
[----:B------:R-:W-:-:S03]  /*6610*/  FADD.FTZ R2, R166, R0 ;  /* 0x00000000a6027221 */ /* 0x000fc60000010000 */
[----:B------:R-:W-:Y:S01]  /*6620*/  HMMA.16816.F32 R80, R160, R82, R108 ;  /* 0x00000052a050723c */ /* 0x000fe2000000186c */
[----:B------:R-:W-:Y:S02]  /*6630*/  FADD.FTZ R0, R207, R4 ;  /* 0x00000004cf007221 */ /* 0x000fe40000010000 */
[----:B------:R-:W-:-:S05]  /*6640*/  FADD.FTZ R2, R206, R2 ;  /* 0x00000002ce027221 */ /* 0x000fca0000010000 */
[C---:B------:R-:W-:Y:S08]  /*6650*/  HMMA.16816.F32 R72, R160.reuse, R74, R124 ;  /* 0x0000004aa048723c */ /* 0x040ff0000000187c */
[C---:B---3--:R-:W-:Y:S01]  /*6660*/  HMMA.16816.F32 R108, R160.reuse, R112, R144 ;  /* 0x00000070a06c723c */ /* 0x048fe20000001890 */
[----:B------:R-:W3:Y:S07]  /*6670*/  LDSM.16.MT88.4 R144, [R216+0xb900] ;  /* 0x00b90000d890783b */ /* 0x000eee0000004200 */
[C---:B------:R-:W-:Y:S01]  /*6680*/  HMMA.16816.F32 R112, R160.reuse, R114, R148 ;  /* 0x00000072a070723c */ /* 0x040fe20000001894 */
[----:B------:R-:W1:Y:S07]  /*6690*/  LDSM.16.MT88.4 R148, [R217+0xb900] ;  /* 0x00b90000d994783b */ /* 0x000e6e0000004200 */
[----:B--2---:R-:W-:Y:S01]  /*66a0*/  HMMA.16816.F32 R124, R160, R128, R156 ;  /* 0x00000080a07c723c */ /* 0x004fe2000000189c */
[----:B------:R-:W2:Y:S01]  /*66b0*/  LDSM.16.MT88.4 R156, [R219+0xb900] ;  /* 0x00b90000db9c783b */ /* 0x000ea20000004200 */
[----:B------:R-:W-:-:S02]  /*66c0*/  FADD.FTZ R0, R9, R0 ;  /* 0x0000000009007221 */ /* 0x000fc40000010000 */
[----:B------:R-:W-:Y:S02]  /*66d0*/  FADD.FTZ R2, R5, R2 ;  /* 0x0000000205027221 */ /* 0x000fe40000010000 */
[----:B------:R-:W-:Y:S02]  /*66e0*/  FADD.FTZ R0, R10, R0 ;  /* 0x000000000a007221 */ /* 0x000fe40000010000 */
[----:B------:R-:W-:Y:S02]  /*66f0*/  FADD.FTZ R2, R7, R2 ;  /* 0x0000000207027221 */ /* 0x000fe40000010000 */
[----:B------:R-:W-:Y:S02]  /*6700*/  FADD.FTZ R0, R13, R0 ;  /* 0x000000000d007221 */ /* 0x000fe40000010000 */
[----:B------:R-:W-:Y:S02]  /*6710*/  FADD.FTZ R2, R6, R2 ;  /* 0x0000000206027221 */ /* 0x000fe40000010000 */
[----:B------:R-:W-:-:S02]  /*6720*/  FADD.FTZ R4, R11, R0 ;  /* 0x000000000b047221 */ /* 0x000fc40000010000 */
[----:B------:R-:W-:Y:S01]  /*6730*/  FADD.FTZ R0, R8, R2 ;  /* 0x0000000208007221 */ /* 0x000fe20000010000 */
[----:B------:R-:W-:-:S04]  /*6740*/  MOV R251, c[0x0][0x1d0] ;  /* 0x0000740000fb7a02 */ /* 0x000fc80000000f00 */
[----:B------:R1:W-:Y:S04]  /*6750*/  STL [R1+0x4], R0 ;  /* 0x0000040001007387 */ /* 0x0003e80000100800 */
[----:B------:R1:W-:Y:S01]  /*6760*/  STL [R1], R4 ;  /* 0x0000000401007387 */ /* 0x0003e20000100800 */
[----:B------:R-:W-:Y:S01]  /*6770*/  ISETP.GE.AND P6, PT, R251, 0x61, PT ;  /* 0x00000061fb00780c */ /* 0x000fe20003fc6270 */
[C---:B----4-:R-:W-:Y:S08]  /*6780*/  HMMA.16816.F32 R92, R160.reuse, R96, R92 ;  /* 0x00000060a05c723c */ /* 0x050ff0000000185c */
[C---:B------:R-:W-:Y:S08]  /*6790*/  HMMA.16816.F32 R96, R160.reuse, R98, R100 ;  /* 0x00000062a060723c */ /* 0x040ff00000001864 */
[C---:B------:R-:W-:Y:S08]  /*67a0*/  HMMA.16816.F32 R100, R160.reuse, R104, R116 ;  /* 0x00000068a064723c */ /* 0x040ff00000001874 */
[C---:B------:R-:W-:Y:S08]  /*67b0*/  HMMA.16816.F32 R104, R160.reuse, R106, R140 ;  /* 0x0000006aa068723c */ /* 0x040ff0000000188c */
[C---:B-1----:R-:W-:Y:S08]  /*67c0*/  HMMA.16816.F32 R116, R160.reuse, R120, R152 ;  /* 0x00000078a074723c */ /* 0x042ff00000001898 */
[C---:B------:R-:W-:Y:S08]  /*67d0*/  HMMA.16816.F32 R128, R160.reuse, R130, R176 ;  /* 0x00000082a080723c */ /* 0x040ff000000018b0 */
[C---:B------:R-:W-:Y:S08]  /*67e0*/  HMMA.16816.F32 R132, R160.reuse, R136, R180 ;  /* 0x00000088a084723c */ /* 0x040ff000000018b4 */
[C---:B---3--:R-:W-:Y:S08]  /*67f0*/  HMMA.16816.F32 R140, R160.reuse, R144, R188 ;  /* 0x00000090a08c723c */ /* 0x048ff000000018bc */
        /* <DEDUP_REMOVED lines=10> */
[----:B------:R-:W2:Y:S01]  /*68a0*/  LDL.LU R251, [R1+0x3c] ;  /* 0x00003c0001fb7983 */ /* 0x000ea20000300800 */
[----:B------:R-:W-:Y:S01]  /*68b0*/  UMOV UR6, 0x6 ;  /* 0x0000000600067882 */ /* 0x000fe20000000000 */
[----:B------:R-:W-:Y:S01]  /*68c0*/  IMAD.MOV.U32 R166, RZ, RZ, R3 ;  /* 0x000000ffffa67224 */ /* 0x000fe200078e0003 */
[----:B------:R-:W-:Y:S01]  /*68d0*/  ULDC.64 UR4, c[0x0][0x208] ;  /* 0x0000820000047ab9 */ /* 0x000fe20000000a00 */
[----:B------:R-:W-:Y:S01]  /*68e0*/  MOV R165, R164 ;  /* 0x000000a400a57202 */ /* 0x000fe20000000f00 */
[----:B------:R-:W-:-:S02]  /*68f0*/  USHF.L.U64.HI UR5, UR4, UR6, UR5 ;  /* 0x0000000604057299 */ /* 0x000fc40008010205 */
[----:B------:R-:W-:Y:S01]  /*6900*/  USHF.L.U32 UR4, UR4, 0x6, URZ ;  /* 0x0000000604047899 */ /* 0x000fe2000800063f */
[----:B--2---:R-:W-:-:S08]  /*6910*/  IADD3 R251, R251, -0x2, RZ ;  /* 0xfffffffefbfb7810 */ /* 0x004fd00007ffe0ff */
[----:B------:R-:W2:Y:S04]  /*6920*/  LDL.LU.64 R200, [R1+0x48] ;  /* 0x0000480001c87983 */ /* 0x000ea80000300a00 */
[----:B------:R-:W3:Y:S04]  /*6930*/  LDL.LU.64 R202, [R1+0x50] ;  /* 0x0000500001ca7983 */ /* 0x000ee80000300a00 */
[----:B------:R-:W4:Y:S01]  /*6940*/  LDL R250, [R1+0x38] ;  /* 0x0000380001fa7983 */ /* 0x000f220000100800 */
[----:B--2---:R-:W-:-:S02]  /*6950*/  MOV R3, R201 ;  /* 0x000000c900037202 */ /* 0x004fc40000000f00 */
[----:B---3--:R-:W-:Y:S02]  /*6960*/  MOV R2, R202 ;  /* 0x000000ca00027202 */ /* 0x008fe40000000f00 */
[----:B----4-:R-:W-:-:S03]  /*6970*/  SHF.L.U32 R250, R250, 0x1, RZ ;  /* 0x00000001fafa7819 */ /* 0x010fc600000006ff */
[----:B------:R1:W-:Y:S04]  /*6980*/  STL.64 [R1+0x10], R2 ;  /* 0x0000100201007387 */ /* 0x0003e80000100a00 */
.L_x_685:
[----:B------:R-:W2:Y:S01]  /*6990*/  LDL.64 R12, [R1+0x10] ;  /* 0x00001000010c7983 */ /* 0x000ea20000100a00 */
[----:B-1----:R-:W-:Y:S01]  /*69a0*/  SHF.R.S32.HI R0, RZ, 0x1f, R251 ;  /* 0x0000001fff007819 */ /* 0x002fe200000114fb */
[----:B------:R-:W-:Y:S04]  /*69b0*/  DEPBAR.LE SB0, 0x0 ;  /* 0x000080000000791a */ /* 0x000fe80000000000 */
[----:B------:R-:W-:Y:S01]  /*69c0*/  IMAD R0, R0, c[0x0][0x208], RZ ;  /* 0x0000820000007a24 */ /* 0x000fe200078e02ff */
[----:B------:R-:W-:Y:S01]  /*69d0*/  BAR.SYNC.DEFER_BLOCKING 0x0 ;  /* 0x0000000000007b1d */ /* 0x000fe20000010000 */
[C---:B-1----:R-:W-:Y:S04]  /*69e0*/  IMAD.WIDE.U32 R2, R251.reuse, c[0x0][0x208], RZ ;  /* 0x00008200fb027a25 */ /* 0x042fe800078e00ff */
[----:B------:R-:W-:Y:S05]  /*69f0*/  IMAD R0, R251, c[0x0][0x20c], R0 ;  /* 0x00008300fb007a24 */ /* 0x000fea00078e0200 */
[----:B------:R-:W-:Y:S05]  /*6a00*/  IADD3 R0, R3, R0, RZ ;  /* 0x0000000003007210 */ /* 0x000fea0007ffe0ff */
[----:B------:R-:W-:Y:S01]  /*6a10*/  IMAD R0, R0, 0x60, RZ ;  /* 0x0000006000007824 */ /* 0x000fe200078e02ff */
[----:B------:R-:W-:Y:S06]  /*6a20*/  LDSM.16.M88.4 R48, [R223] ;  /* 0x00000000df30783b */ /* 0x000fec0000000200 */
[----:B-----5:R-:W1:Y:S06]  /*6a30*/  LDSM.16.M88.4 R8, [R167+0xc100] ;  /* 0x00c10000a708783b */ /* 0x020e6c0000000200 */
[----:B------:R-:W3:Y:S06]  /*6a40*/  LDSM.16.M88.4 R16, [R167+0xc900] ;  /* 0x00c90000a710783b */ /* 0x000eec0000000200 */
[----:B------:R-:W4:Y:S06]  /*6a50*/  LDSM.16.M88.4 R24, [R167+0xd100] ;  /* 0x00d10000a718783b */ /* 0x000f2c0000000200 */
[----:B------:R-:W2:Y:S06]  /*6a60*/  LDSM.16.M88.4 R32, [R167+0xd900] ;  /* 0x00d90000a720783b */ /* 0x000eac0000000200 */
[----:B------:R-:W2:Y:S06]  /*6a70*/  LDSM.16.M88.4 R40, [R167+0xe100] ;  /* 0x00e10000a728783b */ /* 0x000eac0000000200 */
[----:B------:R-:W2:Y:S06]  /*6a80*/  LDSM.16.M88.4 R184, [R167+0xe900] ;  /* 0x00e90000a7b8783b */ /* 0x000eac0000000200 */
[----:B------:R-:W-:Y:S01]  /*6a90*/  LDSM.16.M88.4 R188, [R222] ;  /* 0x00000000debc783b */ /* 0x000fe20000000200 */
[C---:B-1----:R-:W-:Y:S05]  /*6aa0*/  HMMA.16816.F32 R4, R48.reuse, R8, RZ ;  /* 0x000000083004723c */ /* 0x042fea00000018ff */
[----:B------:R-:W1:Y:S03]  /*6ab0*/  LDSM.16.M88.4 R192, [R226] ;  /* 0x00000000e2c0783b */ /* 0x000e660000000200 */
[C---:B------:R-:W-:Y:S03]  /*6ac0*/  HMMA.16816.F32 R8, R48.reuse, R10, RZ ;  /* 0x0000000a3008723c */ /* 0x040fe600000018ff */
[----:B------:R-:W1:Y:S06]  /*6ad0*/  LDSM.16.M88.4 R196, [R249] ;  /* 0x00000000f9c4783b */ /* 0x000e6c0000000200 */
[----:B------:R-:W1:Y:S06]  /*6ae0*/  LDSM.16.M88.4 R200, [R248] ;  /* 0x00000000f8c8783b */ /* 0x000e6c0000000200 */
[----:B------:R-:W1:Y:S06]  /*6af0*/  LDSM.16.M88.4 R204, [R247] ;  /* 0x00000000f7cc783b */ /* 0x000e6c0000000200 */
[----:B------:R-:W1:Y:S06]  /*6b00*/  LDSM.16.M88.4 R208, [R246] ;  /* 0x00000000f6d0783b */ /* 0x000e6c0000000200 */
[----:B------:R-:W1:Y:S01]  /*6b10*/  LDSM.16.M88.4 R212, [R245] ;  /* 0x00000000f5d4783b */ /* 0x000e620000000200 */
[----:B--2---:R-:W-:Y:S02]  /*6b20*/  IMAD.WIDE.U32 R2, R2, 0x60, R12 ;  /* 0x0000006002027825 */ /* 0x004fe400078e000c */
[C---:B---3--:R-:W-:Y:S03]  /*6b30*/  HMMA.16816.F32 R12, R48.reuse, R16, RZ ;  /* 0x00000010300c723c */ /* 0x048fe600000018ff */
[----:B------:R-:W-:Y:S02]  /*6b40*/  IADD3 R28, R3, R0, RZ ;  /* 0x00000000031c7210 */ /* 0x000fe40007ffe0ff */
[C---:B------:R-:W-:Y:S02]  /*6b50*/  SHF.L.U32 R0, R2.reuse, 0x1, RZ ;  /* 0x0000000102007819 */ /* 0x040fe400000006ff */
[----:B------:R-:W-:Y:S01]  /*6b60*/  SHF.L.U64.HI R28, R2, 0x1, R28 ;  /* 0x00000001021c7819 */ /* 0x000fe2000001021c */
[C---:B------:R-:W-:Y:S01]  /*6b70*/  HMMA.16816.F32 R16, R48.reuse, R18, RZ ;  /* 0x000000123010723c */ /* 0x040fe200000018ff */
[C---:B------:R-:W-:Y:S03]  /*6b80*/  IADD3 R2, P6, R0.reuse, c[0x0][0x1f8], RZ ;  /* 0x00007e0000027a10 */ /* 0x040fe60007fde0ff */
[----:B------:R-:W-:Y:S02]  /*6b90*/  IADD3 R30, P5, R0, 0x80, RZ ;  /* 0x00000080001e7810 */ /* 0x000fe40007fbe0ff */
[----:B------:R-:W-:Y:S02]  /*6ba0*/  IADD3.X R3, R28, c[0x0][0x1fc], RZ, P6, !PT ;  /* 0x00007f001c037a10 */ /* 0x000fe400037fe4ff */
[----:B------:R-:W-:Y:S03]  /*6bb0*/  IADD3 R36, P6, R0, 0x100, RZ ;  /* 0x0000010000247810 */ /* 0x000fe60007fde0ff */
[----:B------:R-:W-:Y:S01]  /*6bc0*/  @!PT LDS RZ, [RZ] ;  /* 0x00000000fffff984 */ /* 0x000fe20000000800 */
[----:B------:R-:W-:Y:S01]  /*6bd0*/  @!PT LDS RZ, [RZ] ;  /* 0x00000000fffff984 */ /* 0x000fe20000000800 */
[----:B------:R-:W-:Y:S01]  /*6be0*/  @!PT LDS RZ, [RZ] ;  /* 0x00000000fffff984 */ /* 0x000fe20000000800 */
[----:B------:R2:W-:Y:S01]  /*6bf0*/  LDGSTS.E.BYPASS.LTC128B.128 [R250+0x100], [R2.64], !P1 ;  /* 0x0010000002fa7fae */ /* 0x0005e2000c901d48 */
[----:B------:R-:W-:Y:S02]  /*6c00*/  IADD3 R30, P0, R30, c[0x0][0x1f8], RZ ;  /* 0x00007e001e1e7a10 */ /* 0x000fe40007f1e0ff */
[----:B------:R-:W-:Y:S02]  /*6c10*/  P2R R20, PR, RZ, 0x40 ;  /* 0x00000040ff147803 */ /* 0x000fe40000000000 */
[--C-:B------:R-:W-:Y:S02]  /*6c20*/  IADD3.X R31, RZ, c[0x0][0x1fc], R28.reuse, P0, P5 ;  /* 0x00007f00ff1f7a10 */ /* 0x100fe400007ea41c */
[----:B------:R-:W-:Y:S02]  /*6c30*/  IADD3 R36, P0, R36, c[0x0][0x1f8], RZ ;  /* 0x00007e0024247a10 */ /* 0x000fe40007f1e0ff */
[----:B------:R-:W-:Y:S01]  /*6c40*/  ISETP.NE.AND P5, PT, R20, RZ, PT ;  /* 0x000000ff1400720c */ /* 0x000fe20003fa5270 */
[----:B------:R3:W-:Y:S01]  /*6c50*/  LDGSTS.E.BYPASS.LTC128B.128 [R250+0x3100], [R30.64], !P4 ;  /* 0x031000001efa7fae */ /* 0x0007e2000e101d48 */
[C---:B----4-:R-:W-:Y:S01]  /*6c60*/  HMMA.16816.F32 R20, R48.reuse, R24, RZ ;  /* 0x000000183014723c */ /* 0x050fe200000018ff */
[----:B------:R-:W-:Y:S02]  /*6c70*/  IADD3 R0, P6, R0, 0x180, RZ ;  /* 0x0000018000007810 */ /* 0x000fe40007fde0ff */
[--C-:B------:R-:W-:Y:S02]  /*6c80*/  IADD3.X R37, RZ, c[0x0][0x1fc], R28.reuse, P0, P5 ;  /* 0x00007f00ff257a10 */ /* 0x100fe400007ea41c */
[----:B------:R-:W-:Y:S03]  /*6c90*/  IADD3 R38, P5, R0, c[0x0][0x1f8], RZ ;  /* 0x00007e0000267a10 */ /* 0x000fe60007fbe0ff */
[C---:B------:R-:W-:Y:S01]  /*6ca0*/  HMMA.16816.F32 R24, R48.reuse, R26, RZ ;  /* 0x0000001a3018723c */ /* 0x040fe200000018ff */
[----:B------:R4:W-:Y:S03]  /*6cb0*/  LDGSTS.E.BYPASS.LTC128B.128 [R250+0x6100], [R36.64], !P3 ;  /* 0x0610000024fa7fae */ /* 0x0009e6000d901d48 */
[----:B------:R-:W-:Y:S02]  /*6cc0*/  IADD3.X R39, RZ, c[0x0][0x1fc], R28, P5, P6 ;  /* 0x00007f00ff277a10 */ /* 0x000fe40002fec41c */
[----:B--2---:R-:W-:Y:S03]  /*6cd0*/  IADD3 R2, P0, R2, UR4, RZ ;  /* 0x0000000402027c10 */ /* 0x004fe6000ff1e0ff */
[----:B------:R2:W-:Y:S03]  /*6ce0*/  LDGSTS.E.BYPASS.LTC128B.128 [R250+0x9100], [R38.64], !P2 ;  /* 0x0910000026fa7fae */ /* 0x0005e6000d101d48 */
[----:B------:R-:W-:Y:S05]  /*6cf0*/  IADD3.X R3, R3, UR5, RZ, P0, !PT ;  /* 0x0000000503037c10 */ /* 0x000fea00087fe4ff */
[----:B------:R1:W-:Y:S01]  /*6d00*/  LDGSTS.E.BYPASS.LTC128B.128 [R250+0x1100], [R2.64], !P1 ;  /* 0x0110000002fa7fae */ /* 0x0003e2000c901d48 */
[C---:B---3--:R-:W-:Y:S05]  /*6d10*/  HMMA.16816.F32 R28, R48.reuse, R32, RZ ;  /* 0x00000020301c723c */ /* 0x048fea00000018ff */
[----:B------:R3:W-:Y:S03]  /*6d20*/  LDGSTS.E.BYPASS.LTC128B.128 [R250+0x4100], [R2.64+0x80], !P4 ;  /* 0x0410008002fa7fae */ /* 0x0007e6000e101d48 */
[C---:B------:R-:W-:Y:S03]  /*6d30*/  HMMA.16816.F32 R32, R48.reuse, R34, RZ ;  /* 0x000000223020723c */ /* 0x040fe600000018ff */
[----:B------:R3:W-:Y:S01]  /*6d40*/  LDGSTS.E.BYPASS.LTC128B.128 [R250+0x7100], [R2.64+0x100], !P3 ;  /* 0x0710010002fa7fae */ /* 0x0007e2000d901d48 */
[----:B----4-:R-:W-:Y:S04]  /*6d50*/  IADD3 R36, P0, R2, UR4, RZ ;  /* 0x0000000402247c10 */ /* 0x010fe8000ff1e0ff */
[----:B------:R-:W-:Y:S01]  /*6d60*/  IADD3.X R37, R3, UR5, RZ, P0, !PT ;  /* 0x0000000503257c10 */ /* 0x000fe200087fe4ff */
[----:B------:R3:W-:Y:S01]  /*6d70*/  LDGSTS.E.BYPASS.LTC128B.128 [R250+0xa100], [R2.64+0x180], !P2 ;  /* 0x0a10018002fa7fae */ /* 0x0007e2000d101d48 */
[C---:B------:R-:W-:Y:S02]  /*6d80*/  ISETP.GT.AND P0, PT, R251.reuse, RZ, PT ;  /* 0x000000fffb00720c */ /* 0x040fe40003f04270 */
[----:B------:R-:W-:Y:S03]  /*6d90*/  IADD3 R251, R251, -0x1, RZ ;  /* 0xfffffffffbfb7810 */ /* 0x000fe60007ffe0ff */
[----:B------:R2:W-:Y:S06]  /*6da0*/  LDGSTS.E.BYPASS.LTC128B.128 [R250+0x2100], [R36.64], !P1 ;  /* 0x0210000024fa7fae */ /* 0x0005ec000c901d48 */
[----:B------:R2:W-:Y:S06]  /*6db0*/  LDGSTS.E.BYPASS.LTC128B.128 [R250+0x5100], [R36.64+0x80], !P4 ;  /* 0x0510008024fa7fae */ /* 0x0005ec000e101d48 */
[----:B------:R2:W-:Y:S06]  /*6dc0*/  LDGSTS.E.BYPASS.LTC128B.128 [R250+0x8100], [R36.64+0x100], !P3 ;  /* 0x0810010024fa7fae */ /* 0x0005ec000d901d48 */
[----:B------:R2:W-:Y:S06]  /*6dd0*/  LDGSTS.E.BYPASS.LTC128B.128 [R250+0xb100], [R36.64+0x180], !P2 ;  /* 0x0b10018024fa7fae */ /* 0x0005ec000d101d48 */
[----:B------:R-:W0:Y:S01]  /*6de0*/  LDGDEPBAR ;  /* 0x00000000000079af */ /* 0x000e220000000000 */
[C---:B--2---:R-:W-:Y:S08]  /*6df0*/  HMMA.16816.F32 R36, R48.reuse, R40, RZ ;  /* 0x000000283024723c */ /* 0x044ff000000018ff */
[C---:B------:R-:W-:Y:S08]  /*6e00*/  HMMA.16816.F32 R40, R48.reuse, R42, RZ ;  /* 0x0000002a3028723c */ /* 0x040ff000000018ff */
[C---:B------:R-:W-:Y:S08]  /*6e10*/  HMMA.16816.F32 R44, R48.reuse, R184, RZ ;  /* 0x000000b8302c723c */ /* 0x040ff000000018ff */
[----:B------:R-:W-:Y:S01]  /*6e20*/  HMMA.16816.F32 R48, R48, R186, RZ ;  /* 0x000000ba3030723c */ /* 0x000fe200000018ff */
[----:B------:R-:W-:Y:S07]  /*6e30*/  LDSM.16.M88.4 R184, [R225] ;  /* 0x00000000e1b8783b */ /* 0x000fee0000000200 */
[C---:B-1----:R-:W-:Y:S08]  /*6e40*/  HMMA.16816.F32 R4, R188.reuse, R192, R4 ;  /* 0x000000c0bc04723c */ /* 0x042ff00000001804 */
[C---:B------:R-:W-:Y:S01]  /*6e50*/  HMMA.16816.F32 R8, R188.reuse, R194, R8 ;  /* 0x000000c2bc08723c */ /* 0x040fe20000001808 */
[----:B------:R-:W1:Y:S07]  /*6e60*/  LDSM.16.M88.4 R192, [R221+0xc100] ;  /* 0x00c10000ddc0783b */ /* 0x000e6e0000000200 */
[C---:B------:R-:W-:Y:S08]  /*6e70*/  HMMA.16816.F32 R12, R188.reuse, R196, R12 ;  /* 0x000000c4bc0c723c */ /* 0x040ff0000000180c */
[C---:B------:R-:W-:Y:S01]  /*6e80*/  HMMA.16816.F32 R16, R188.reuse, R198, R16 ;  /* 0x000000c6bc10723c */ /* 0x040fe20000001810 */
[----:B------:R-:W2:Y:S07]  /*6e90*/  LDSM.16.M88.4 R196, [R221+0xc900] ;  /* 0x00c90000ddc4783b */ /* 0x000eae0000000200 */
[C---:B------:R-:W-:Y:S08]  /*6ea0*/  HMMA.16816.F32 R20, R188.reuse, R200, R20 ;  /* 0x000000c8bc14723c */ /* 0x040ff00000001814 */
[C---:B------:R-:W-:Y:S01]  /*6eb0*/  HMMA.16816.F32 R24, R188.reuse, R202, R24 ;  /* 0x000000cabc18723c */ /* 0x040fe20000001818 */
[----:B------:R-:W4:Y:S07]  /*6ec0*/  LDSM.16.M88.4 R200, [R221+0xd100] ;  /* 0x00d10000ddc8783b */ /* 0x000f2e0000000200 */
[C---:B------:R-:W-:Y:S08]  /*6ed0*/  HMMA.16816.F32 R28, R188.reuse, R204, R28 ;  /* 0x000000ccbc1c723c */ /* 0x040ff0000000181c */
[C---:B------:R-:W-:Y:S01]  /*6ee0*/  HMMA.16816.F32 R32, R188.reuse, R206, R32 ;  /* 0x000000cebc20723c */ /* 0x040fe20000001820 */
[----:B------:R-:W2:Y:S07]  /*6ef0*/  LDSM.16.M88.4 R204, [R221+0xd900] ;  /* 0x00d90000ddcc783b */ /* 0x000eae0000000200 */
[C---:B------:R-:W-:Y:S08]  /*6f00*/  HMMA.16816.F32 R36, R188.reuse, R208, R36 ;  /* 0x000000d0bc24723c */ /* 0x040ff00000001824 */
[C---:B------:R-:W-:Y:S01]  /*6f10*/  HMMA.16816.F32 R40, R188.reuse, R210, R40 ;  /* 0x000000d2bc28723c */ /* 0x040fe20000001828 */
[----:B------:R-:W-:Y:S07]  /*6f20*/  LDSM.16.M88.4 R208, [R221+0xe900] ;  /* 0x00e90000ddd0783b */ /* 0x000fee0000000200 */
[C---:B------:R-:W-:Y:S01]  /*6f30*/  HMMA.16816.F32 R44, R188.reuse, R212, R44 ;  /* 0x000000d4bc2c723c */ /* 0x040fe2000000182c */
[----:B------:R-:W3:Y:S07]  /*6f40*/  LDL.64 R212, [R1+0x30] ;  /* 0x0000300001d47983 */ /* 0x000eee0000100a00 */
[----:B------:R-:W-:Y:S01]  /*6f50*/  HMMA.16816.F32 R48, R188, R214, R48 ;  /* 0x000000d6bc30723c */ /* 0x000fe20000001830 */
[----:B------:R-:W4:Y:S06]  /*6f60*/  LDSM.16.M88.4 R188, [R221+0xe100] ;  /* 0x00e10000ddbc783b */ /* 0x000f2c0000000200 */
[----:B------:R-:W3:Y:S01]  /*6f70*/  LDL.64 R214, [R1+0x20] ;  /* 0x0000200001d67983 */ /* 0x000ee20000100a00 */
[C---:B-1----:R-:W-:Y:S08]  /*6f80*/  HMMA.16816.F32 R4, R184.reuse, R192, R4 ;  /* 0x000000c0b804723c */ /* 0x042ff00000001804 */
[C---:B------:R-:W-:Y:S01]  /*6f90*/  HMMA.16816.F32 R8, R184.reuse, R194, R8 ;  /* 0x000000c2b808723c */ /* 0x040fe20000001808 */
[----:B------:R-:W-:Y:S07]  /*6fa0*/  LDSM.16.M88.4 R192, [R220] ;  /* 0x00000000dcc0783b */ /* 0x000fee0000000200 */
[C---:B--2---:R-:W-:Y:S08]  /*6fb0*/  HMMA.16816.F32 R12, R184.reuse, R196, R12 ;  /* 0x000000c4b80c723c */ /* 0x044ff0000000180c */
[C---:B------:R-:W-:Y:S01]  /*6fc0*/  HMMA.16816.F32 R16, R184.reuse, R198, R16 ;  /* 0x000000c6b810723c */ /* 0x040fe20000001810 */
[----:B------:R-:W-:Y:S07]  /*6fd0*/  LDSM.16.M88.4 R196, [R220+0x800] ;  /* 0x00080000dcc4783b */ /* 0x000fee0000000200 */
[C---:B----4-:R-:W-:Y:S08]  /*6fe0*/  HMMA.16816.F32 R20, R184.reuse, R200, R20 ;  /* 0x000000c8b814723c */ /* 0x050ff00000001814 */
[C---:B------:R-:W-:Y:S01]  /*6ff0*/  HMMA.16816.F32 R24, R184.reuse, R202, R24 ;  /* 0x000000cab818723c */ /* 0x040fe20000001818 */
[----:B------:R-:W-:Y:S07]  /*7000*/  LDSM.16.M88.4 R200, [R220+0x1000] ;  /* 0x00100000dcc8783b */ /* 0x000fee0000000200 */
[C---:B------:R-:W-:Y:S08]  /*7010*/  HMMA.16816.F32 R28, R184.reuse, R204, R28 ;  /* 0x000000ccb81c723c */ /* 0x040ff0000000181c */
[C---:B------:R-:W-:Y:S01]  /*7020*/  HMMA.16816.F32 R32, R184.reuse, R206, R32 ;  /* 0x000000ceb820723c */ /* 0x040fe20000001820 */
[----:B------:R-:W-:Y:S07]  /*7030*/  LDSM.16.M88.4 R204, [R220+0x1800] ;  /* 0x00180000dccc783b */ /* 0x000fee0000000200 */
[C---:B------:R-:W-:Y:S08]  /*7040*/  HMMA.16816.F32 R36, R184.reuse, R188, R36 ;  /* 0x000000bcb824723c */ /* 0x040ff00000001824 */
[C---:B------:R-:W-:Y:S01]  /*7050*/  HMMA.16816.F32 R40, R184.reuse, R190, R40 ;  /* 0x000000beb828723c */ /* 0x040fe20000001828 */
[----:B------:R-:W1:Y:S07]  /*7060*/  LDSM.16.M88.4 R188, [R224] ;  /* 0x00000000e0bc783b */ /* 0x000e6e0000000200 */
[C---:B------:R-:W-:Y:S08]  /*7070*/  HMMA.16816.F32 R44, R184.reuse, R208, R44 ;  /* 0x000000d0b82c723c */ /* 0x040ff0000000182c */
[----:B------:R-:W-:Y:S01]  /*7080*/  HMMA.16816.F32 R48, R184, R210, R48 ;  /* 0x000000d2b830723c */ /* 0x000fe20000001830 */
[----:B------:R-:W2:Y:S06]  /*7090*/  LDSM.16.M88.4 R184, [R220+0x2000] ;  /* 0x00200000dcb8783b */ /* 0x000eac0000000200 */
[----:B------:R-:W4:Y:S01]  /*70a0*/  LDSM.16.M88.4 R208, [R220+0x2800] ;  /* 0x00280000dcd0783b */ /* 0x000f220000000200 */
        /* <DEDUP_REMOVED lines=12> */
[C---:B--2---:R-:W-:Y:S08]  /*7170*/  HMMA.16816.F32 R36, R188.reuse, R184, R36 ;  /* 0x000000b8bc24723c */ /* 0x044ff00000001824 */
[C---:B------:R-:W-:Y:S01]  /*7180*/  HMMA.16816.F32 R40, R188.reuse, R186, R40 ;  /* 0x000000babc28723c */ /* 0x040fe20000001828 */
[----:B------:R-:W1:Y:S07]  /*7190*/  LDSM.16.M88.4 R184, [R223+0x4000] ;  /* 0x00400000dfb8783b */ /* 0x000e6e0000000200 */
[C---:B----4-:R-:W-:Y:S08]  /*71a0*/  HMMA.16816.F32 R44, R188.reuse, R208, R44 ;  /* 0x000000d0bc2c723c */ /* 0x050ff0000000182c */
[----:B------:R-:W-:Y:S01]  /*71b0*/  HMMA.16816.F32 R48, R188, R210, R48 ;  /* 0x000000d2bc30723c */ /* 0x000fe20000001830 */
[----:B------:R-:W2:Y:S06]  /*71c0*/  LDSM.16.M88.4 R188, [R167+0x11100] ;  /* 0x01110000a7bc783b */ /* 0x000eac0000000200 */
[----:B------:R-:W4:Y:S01]  /*71d0*/  LDSM.16.M88.4 R208, [R167+0x11900] ;  /* 0x01190000a7d0783b */ /* 0x000f220000000200 */
[C---:B-1----:R-:W-:Y:S08]  /*71e0*/  HMMA.16816.F32 R4, R184.reuse, R192, R4 ;  /* 0x000000c0b804723c */ /* 0x042ff00000001804 */
[C---:B------:R-:W-:Y:S01]  /*71f0*/  HMMA.16816.F32 R8, R184.reuse, R194, R8 ;  /* 0x000000c2b808723c */ /* 0x040fe20000001808 */
[----:B------:R-:W-:Y:S07]  /*7200*/  LDSM.16.M88.4 R192, [R244] ;  /* 0x00000000f4c0783b */ /* 0x000fee0000000200 */
[C---:B------:R-:W-:Y:S08]  /*7210*/  HMMA.16816.F32 R12, R184.reuse, R196, R12 ;  /* 0x000000c4b80c723c */ /* 0x040ff0000000180c */
        /* <DEDUP_REMOVED lines=8> */
[C---:B--2---:R-:W-:Y:S08]  /*72a0*/  HMMA.16816.F32 R36, R184.reuse, R188, R36 ;  /* 0x000000bcb824723c */ /* 0x044ff00000001824 */
[C---:B------:R-:W-:Y:S01]  /*72b0*/  HMMA.16816.F32 R40, R184.reuse, R190, R40 ;  /* 0x000000beb828723c */ /* 0x040fe20000001828 */
[----:B------:R-:W1:Y:S07]  /*72c0*/  LDSM.16.M88.4 R188, [R222+0x4000] ;  /* 0x00400000debc783b */ /* 0x000e6e0000000200 */
[C---:B----4-:R-:W-:Y:S08]  /*72d0*/  HMMA.16816.F32 R44, R184.reuse, R208, R44 ;  /* 0x000000d0b82c723c */ /* 0x050ff0000000182c */
[----:B------:R-:W-:Y:S01]  /*72e0*/  HMMA.16816.F32 R48, R184, R210, R48 ;  /* 0x000000d2b830723c */ /* 0x000fe20000001830 */
[----:B------:R-:W2:Y:S06]  /*72f0*/  LDSM.16.M88.4 R184, [R240] ;  /* 0x00000000f0b8783b */ /* 0x000eac0000000200 */
[----:B------:R-:W4:Y:S01]  /*7300*/  LDSM.16.M88.4 R208, [R239] ;  /* 0x00000000efd0783b */ /* 0x000f220000000200 */
        /* <DEDUP_REMOVED lines=138> */
[----:B------:R-:W1:Y:S07]  /*7bb0*/  LDSM.16.M88.4 R196, [R232] ;  /* 0x00000000e8c4783b */ /* 0x000e6e0000000200 */
[C---:B------:R-:W-:Y:S08]  /*7bc0*/  HMMA.16816.F32 R20, R184.reuse, R200, R20 ;  /* 0x000000c8b814723c */ /* 0x040ff00000001814 */
[C---:B------:R-:W-:Y:S01]  /*7bd0*/  HMMA.16816.F32 R24, R184.reuse, R202, R24 ;  /* 0x000000cab818723c */ /* 0x040fe20000001818 */
[----:B------:R-:W1:Y:S07]  /*7be0*/  LDSM.16.M88.4 R200, [R231] ;  /* 0x00000000e7c8783b */ /* 0x000e6e0000000200 */
[C---:B------:R-:W-:Y:S08]  /*7bf0*/  HMMA.16816.F32 R28, R184.reuse, R204, R28 ;  /* 0x000000ccb81c723c */ /* 0x040ff0000000181c */
[C---:B------:R-:W-:Y:S01]  /*7c00*/  HMMA.16816.F32 R32, R184.reuse, R206, R32 ;  /* 0x000000ceb820723c */ /* 0x040fe20000001820 */
[----:B------:R-:W-:Y:S07]  /*7c10*/  LDSM.16.M88.4 R204, [R229] ;  /* 0x00000000e5cc783b */ /* 0x000fee0000000200 */
[C---:B--2---:R-:W-:Y:S08]  /*7c20*/  HMMA.16816.F32 R36, R184.reuse, R188, R36 ;  /* 0x000000bcb824723c */ /* 0x044ff00000001824 */
[C---:B------:R-:W-:Y:S01]  /*7c30*/  HMMA.16816.F32 R40, R184.reuse, R190, R40 ;  /* 0x000000beb828723c */ /* 0x040fe20000001828 */
[----:B------:R-:W2:Y:S07]  /*7c40*/  LDSM.16.M88.4 R188, [R230] ;  /* 0x00000000e6bc783b */ /* 0x000eae0000000200 */
[C---:B----4-:R-:W-:Y:S08]  /*7c50*/  HMMA.16816.F32 R44, R184.reuse, R208, R44 ;  /* 0x000000d0b82c723c */ /* 0x050ff0000000182c */
[----:B------:R-:W-:Y:S01]  /*7c60*/  HMMA.16816.F32 R48, R184, R210, R48 ;  /* 0x000000d2b830723c */ /* 0x000fe20000001830 */
[----:B------:R-:W4:Y:S06]  /*7c70*/  LDSM.16.M88.4 R184, [R228] ;  /* 0x00000000e4b8783b */ /* 0x000f2c0000000200 */
[----:B------:R-:W-:Y:S01]  /*7c80*/  LDSM.16.M88.4 R208, [R221+0x15900] ;  /* 0x01590000ddd0783b */ /* 0x000fe20000000200 */
[C---:B-1----:R-:W-:Y:S08]  /*7c90*/  HMMA.16816.F32 R4, R192.reuse, R196, R4 ;  /* 0x000000c4c004723c */ /* 0x042ff00000001804 */
[C---:B------:R-:W-:Y:S01]  /*7ca0*/  HMMA.16816.F32 R8, R192.reuse, R198, R8 ;  /* 0x000000c6c008723c */ /* 0x040fe20000001808 */
[----:B------:R-:W1:Y:S07]  /*7cb0*/  LDSM.16.M88.4 R196, [R227] ;  /* 0x00000000e3c4783b */ /* 0x000e6e0000000200 */
[C---:B------:R-:W-:Y:S08]  /*7cc0*/  HMMA.16816.F32 R12, R192.reuse, R200, R12 ;  /* 0x000000c8c00c723c */ /* 0x040ff0000000180c */
[C---:B------:R-:W-:Y:S01]  /*7cd0*/  HMMA.16816.F32 R16, R192.reuse, R202, R16 ;  /* 0x000000cac010723c */ /* 0x040fe20000001810 */
[----:B------:R-:W-:Y:S07]  /*7ce0*/  LDSM.16.M88.4 R200, [R221+0x15100] ;  /* 0x01510000ddc8783b */ /* 0x000fee0000000200 */
[C---:B--2---:R-:W-:Y:S08]  /*7cf0*/  HMMA.16816.F32 R20, R192.reuse, R188, R20 ;  /* 0x000000bcc014723c */ /* 0x044ff00000001814 */
[C---:B------:R-:W-:Y:S01]  /*7d00*/  HMMA.16816.F32 R24, R192.reuse, R190, R24 ;  /* 0x000000bec018723c */ /* 0x040fe20000001818 */
[----:B------:R-:W2:Y:S07]  /*7d10*/  LDSM.16.M88.4 R188, [R225+0xc000] ;  /* 0x00c00000e1bc783b */ /* 0x000eae0000000200 */
[C---:B------:R-:W-:Y:S08]  /*7d20*/  HMMA.16816.F32 R28, R192.reuse, R204, R28 ;  /* 0x000000ccc01c723c */ /* 0x040ff0000000181c */
[C---:B------:R-:W-:Y:S01]  /*7d30*/  HMMA.16816.F32 R32, R192.reuse, R206, R32 ;  /* 0x000000cec020723c */ /* 0x040fe20000001820 */
[----:B------:R-:W3:Y:S07]  /*7d40*/  LDSM.16.M88.4 R204, [R221+0x16100] ;  /* 0x01610000ddcc783b */ /* 0x000eee0000000200 */
[C---:B----4-:R-:W-:Y:S08]  /*7d50*/  HMMA.16816.F32 R36, R192.reuse, R184, R36 ;  /* 0x000000b8c024723c */ /* 0x050ff00000001824 */
[C---:B------:R-:W-:Y:S01]  /*7d60*/  HMMA.16816.F32 R40, R192.reuse, R186, R40 ;  /* 0x000000bac028723c */ /* 0x040fe20000001828 */
[----:B------:R-:W4:Y:S07]  /*7d70*/  LDSM.16.M88.4 R184, [R221+0x16900] ;  /* 0x01690000ddb8783b */ /* 0x000f2e0000000200 */
[C---:B-1----:R-:W-:Y:S08]  /*7d80*/  HMMA.16816.F32 R44, R192.reuse, R196, R44 ;  /* 0x000000c4c02c723c */ /* 0x042ff0000000182c */
[----:B------:R-:W-:Y:S01]  /*7d90*/  HMMA.16816.F32 R48, R192, R198, R48 ;  /* 0x000000c6c030723c */ /* 0x000fe20000001830 */
[----:B------:R-:W1:Y:S06]  /*7da0*/  LDSM.16.M88.4 R192, [R221+0x17100] ;  /* 0x01710000ddc0783b */ /* 0x000e6c0000000200 */
[----:B------:R-:W1:Y:S01]  /*7db0*/  LDSM.16.M88.4 R196, [R221+0x17900] ;  /* 0x01790000ddc4783b */ /* 0x000e620000000200 */
[C---:B--2---:R-:W-:Y:S08]  /*7dc0*/  HMMA.16816.F32 R4, R188.reuse, R200, R4 ;  /* 0x000000c8bc04723c */ /* 0x044ff00000001804 */
[C---:B------:R-:W-:Y:S01]  /*7dd0*/  HMMA.16816.F32 R8, R188.reuse, R202, R8 ;  /* 0x000000cabc08723c */ /* 0x040fe20000001808 */
[----:B------:R-:W-:Y:S07]  /*7de0*/  LDSM.16.M88.4 R200, [R224+0xc000] ;  /* 0x00c00000e0c8783b */ /* 0x000fee0000000200 */
[C---:B------:R-:W-:Y:S08]  /*7df0*/  HMMA.16816.F32 R12, R188.reuse, R208, R12 ;  /* 0x000000d0bc0c723c */ /* 0x040ff0000000180c */
[C---:B------:R-:W-:Y:S01]  /*7e00*/  HMMA.16816.F32 R16, R188.reuse, R210, R16 ;  /* 0x000000d2bc10723c */ /* 0x040fe20000001810 */
[----:B------:R-:W2:Y:S07]  /*7e10*/  LDSM.16.M88.4 R208, [R220+0x9000] ;  /* 0x00900000dcd0783b */ /* 0x000eae0000000200 */
[C---:B---3--:R-:W-:Y:S08]  /*7e20*/  HMMA.16816.F32 R20, R188.reuse, R204, R20 ;  /* 0x000000ccbc14723c */ /* 0x048ff00000001814 */
[C---:B------:R-:W-:Y:S01]  /*7e30*/  HMMA.16816.F32 R24, R188.reuse, R206, R24 ;  /* 0x000000cebc18723c */ /* 0x040fe20000001818 */
[----:B------:R-:W3:Y:S07]  /*7e40*/  LDSM.16.M88.4 R204, [R220+0x9800] ;  /* 0x00980000dccc783b */ /* 0x000eee0000000200 */
[C---:B----4-:R-:W-:Y:S08]  /*7e50*/  HMMA.16816.F32 R28, R188.reuse, R184, R28 ;  /* 0x000000b8bc1c723c */ /* 0x050ff0000000181c */
[C---:B------:R-:W-:Y:S01]  /*7e60*/  HMMA.16816.F32 R32, R188.reuse, R186, R32 ;  /* 0x000000babc20723c */ /* 0x040fe20000001820 */
[----:B------:R-:W4:Y:S07]  /*7e70*/  LDSM.16.M88.4 R184, [R220+0xa000] ;  /* 0x00a00000dcb8783b */ /* 0x000f2e0000000200 */
[C---:B-1----:R-:W-:Y:S08]  /*7e80*/  HMMA.16816.F32 R36, R188.reuse, R192, R36 ;  /* 0x000000c0bc24723c */ /* 0x042ff00000001824 */
[C---:B------:R-:W-:Y:S01]  /*7e90*/  HMMA.16816.F32 R40, R188.reuse, R194, R40 ;  /* 0x000000c2bc28723c */ /* 0x040fe20000001828 */
[----:B------:R-:W-:Y:S07]  /*7ea0*/  LDSM.16.M88.4 R192, [R220+0xb000] ;  /* 0x00b00000dcc0783b */ /* 0x000fee0000000200 */
[C---:B------:R-:W-:Y:S08]  /*7eb0*/  HMMA.16816.F32 R44, R188.reuse, R196, R44 ;  /* 0x000000c4bc2c723c */ /* 0x040ff0000000182c */
[----:B------:R-:W-:Y:S01]  /*7ec0*/  HMMA.16816.F32 R48, R188, R198, R48 ;  /* 0x000000c6bc30723c */ /* 0x000fe20000001830 */
[----:B------:R-:W1:Y:S07]  /*7ed0*/  LDSM.16.M88.4 R188, [R220+0xa800] ;  /* 0x00a80000dcbc783b */ /* 0x000e6e0000000200 */
[C---:B--2---:R-:W-:Y:S08]  /*7ee0*/  HMMA.16816.F32 R4, R200.reuse, R208, R4 ;  /* 0x000000d0c804723c */ /* 0x044ff00000001804 */
[C---:B------:R-:W-:Y:S08]  /*7ef0*/  HMMA.16816.F32 R8, R200.reuse, R210, R8 ;  /* 0x000000d2c808723c */ /* 0x040ff00000001808 */
[C---:B---3--:R-:W-:Y:S08]  /*7f00*/  HMMA.16816.F32 R12, R200.reuse, R204, R12 ;  /* 0x000000ccc80c723c */ /* 0x048ff0000000180c */
[C---:B------:R-:W-:Y:S04]  /*7f10*/  HMMA.16816.F32 R16, R200.reuse, R206, R16 ;  /* 0x000000cec810723c */ /* 0x040fe80000001810 */
[----:B------:R-:W-:Y:S02]  /*7f20*/  FMNMX.FTZ R0, R4, R165, !PT ;  /* 0x000000a504007209 */ /* 0x000fe40007810000 */
[----:B------:R-:W-:Y:S02]  /*7f30*/  FMNMX.FTZ R2, R6, R166, !PT ;  /* 0x000000a606027209 */ /* 0x000fe40007810000 */
[C---:B----4-:R-:W-:Y:S04]  /*7f40*/  HMMA.16816.F32 R20, R200.reuse, R184, R20 ;  /* 0x000000b8c814723c */ /* 0x050fe80000001814 */
[----:B------:R-:W-:Y:S02]  /*7f50*/  FMNMX.FTZ R0, R5, R0, !PT ;  /* 0x0000000005007209 */ /* 0x000fe40007810000 */
[----:B------:R-:W-:Y:S02]  /*7f60*/  FMNMX.FTZ R2, R7, R2, !PT ;  /* 0x0000000207027209 */ /* 0x000fe40007810000 */
[C---:B------:R-:W-:Y:S01]  /*7f70*/  HMMA.16816.F32 R24, R200.reuse, R186, R24 ;  /* 0x000000bac818723c */ /* 0x040fe20000001818 */
[----:B------:R-:W2:Y:S01]  /*7f80*/  LDSM.16.M88.4 R184, [R220+0xb800] ;  /* 0x00b80000dcb8783b */ /* 0x000ea20000000200 */
[----:B------:R-:W-:Y:S04]  /*7f90*/  DEPBAR.LE SB0, 0x0 ;  /* 0x000080000000791a */ /* 0x000fe80000000000 */
[----:B------:R-:W-:Y:S01]  /*7fa0*/  FMNMX.FTZ R0, R8, R0, !PT ;  /* 0x0000000008007209 */ /* 0x000fe20007810000 */
[----:B------:R-:W-:Y:S01]  /*7fb0*/  BAR.SYNC.DEFER_BLOCKING 0x0 ;  /* 0x0000000000007b1d */ /* 0x000fe20000010000 */
[C---:B-1----:R-:W-:Y:S05]  /*7fc0*/  HMMA.16816.F32 R28, R200.reuse, R188, R28 ;  /* 0x000000bcc81c723c */ /* 0x042fea000000181c */
[----:B------:R-:W-:Y:S02]  /*7fd0*/  FMNMX.FTZ R0, R9, R0, !PT ;  /* 0x0000000009007209 */ /* 0x000fe40007810000 */
[----:B------:R-:W-:Y:S01]  /*7fe0*/  FMNMX.FTZ R2, R10, R2, !PT ;  /* 0x000000020a027209 */ /* 0x000fe20007810000 */
[C---:B------:R-:W-:Y:S01]  /*7ff0*/  HMMA.16816.F32 R32, R200.reuse, R190, R32 ;  /* 0x000000bec820723c */ /* 0x040fe20000001820 */
[----:B------:R-:W-:Y:S03]  /*8000*/  MOV R188, c[0x0][0x1e0] ;  /* 0x0000780000bc7a02 */ /* 0x000fe60000000f00 */
[----:B------:R-:W-:Y:S02]  /*8010*/  FMNMX.FTZ R0, R12, R0, !PT ;  /* 0x000000000c007209 */ /* 0x000fe40007810000 */
[----:B------:R-:W-:Y:S02]  /*8020*/  FMNMX.FTZ R2, R11, R2, !PT ;  /* 0x000000020b027209 */ /* 0x000fe40007810000 */
[C---:B------:R-:W-:Y:S01]  /*8030*/  HMMA.16816.F32 R36, R200.reuse, R192, R36 ;  /* 0x000000c0c824723c */ /* 0x040fe20000001824 */
[----:B------:R-:W-:Y:S03]  /*8040*/  MOV R189, c[0x0][0x1e4] ;  /* 0x0000790000bd7a02 */ /* 0x000fe60000000f00 */
[----:B------:R-:W-:Y:S02]  /*8050*/  FMNMX.FTZ R0, R13, R0, !PT ;  /* 0x000000000d007209 */ /* 0x000fe40007810000 */
[----:B------:R-:W-:Y:S02]  /*8060*/  FMNMX.FTZ R2, R14, R2, !PT ;  /* 0x000000020e027209 */ /* 0x000fe40007810000 */
[C---:B------:R-:W-:Y:S04]  /*8070*/  HMMA.16816.F32 R40, R200.reuse, R194, R40 ;  /* 0x000000c2c828723c */ /* 0x040fe80000001828 */
[----:B------:R-:W-:Y:S02]  /*8080*/  FMNMX.FTZ R0, R16, R0, !PT ;  /* 0x0000000010007209 */ /* 0x000fe40007810000 */
[----:B------:R-:W-:Y:S02]  /*8090*/  FMNMX.FTZ R2, R15, R2, !PT ;  /* 0x000000020f027209 */ /* 0x000fe40007810000 */
[----:B------:R-:W-:Y:S01]  /*80a0*/  FMNMX.FTZ R0, R17, R0, !PT ;  /* 0x0000000011007209 */ /* 0x000fe20007810000 */
[C---:B--2---:R-:W-:Y:S03]  /*80b0*/  HMMA.16816.F32 R44, R200.reuse, R184, R44 ;  /* 0x000000b8c82c723c */ /* 0x044fe6000000182c */
[----:B------:R-:W-:Y:S02]  /*80c0*/  FMNMX.FTZ R0, R20, R0, !PT ;  /* 0x0000000014007209 */ /* 0x000fe40007810000 */
[----:B------:R-:W-:Y:S02]  /*80d0*/  FMNMX.FTZ R2, R18, R2, !PT ;  /* 0x0000000212027209 */ /* 0x000fe40007810000 */
[----:B------:R-:W-:Y:S01]  /*80e0*/  FMNMX.FTZ R0, R21, R0, !PT ;  /* 0x0000000015007209 */ /* 0x000fe20007810000 */
[----:B------:R-:W-:Y:S04]  /*80f0*/  HMMA.16816.F32 R48, R200, R186, R48 ;  /* 0x000000bac830723c */ /* 0x000fe80000001830 */
[----:B------:R-:W-:Y:S02]  /*8100*/  FMNMX.FTZ R2, R19, R2, !PT ;  /* 0x0000000213027209 */ /* 0x000fe40007810000 */
[----:B------:R-:W-:Y:S01]  /*8110*/  FMNMX.FTZ R0, R24, R0, !PT ;  /* 0x0000000018007209 */ /* 0x000fe20007810000 */
[----:B------:R-:W-:Y:S01]  /*8120*/  @P0 IMAD.WIDE.U32 R186, R251, c[0x0][0x1e0], RZ ;  /* 0x00007800fbba0a25 */ /* 0x000fe200078e00ff */
        /* <DEDUP_REMOVED lines=27> */
[----:B------:R-:W-:Y:S01]  /*82e0*/  @P0 MOV R185, R215 ;  /* 0x000000d700b90202 */ /* 0x000fe20000000f00 */
[----:B------:R-:W1:Y:S01]  /*82f0*/  SHFL.BFLY PT, R3, R164, 0x2, 0x1f ;  /* 0x0c401f00a4037f89 */ /* 0x000e6200000e0000 */
[----:B------:R-:W-:Y:S04]  /*8300*/  FMNMX.FTZ R0, R50, R0, !PT ;  /* 0x0000000032007209 */ /* 0x000fe80007810000 */
[----:B------:R-:W-:Y:S05]  /*8310*/  FMNMX.FTZ R0, R51, R0, !PT ;  /* 0x0000000033007209 */ /* 0x000fea0007810000 */
[----:B------:R-:W2:Y:S01]  /*8320*/  SHFL.BFLY PT, R2, R0, 0x2, 0x1f ;  /* 0x0c401f0000027f89 */ /* 0x000ea200000e0000 */
[----:B-1----:R-:W-:Y:S05]  /*8330*/  FMNMX.FTZ R164, R164, R3, !PT ;  /* 0x00000003a4a47209 */ /* 0x002fea0007810000 */
[----:B------:R-:W1:Y:S01]  /*8340*/  SHFL.BFLY PT, R184, R164, 0x1, 0x1f ;  /* 0x0c201f00a4b87f89 */ /* 0x000e6200000e0000 */
[----:B--2---:R-:W-:Y:S05]  /*8350*/  FMNMX.FTZ R0, R0, R2, !PT ;  /* 0x0000000200007209 */ /* 0x004fea0007810000 */
[----:B------:R-:W2:Y:S01]  /*8360*/  SHFL.BFLY PT, R3, R0, 0x1, 0x1f ;  /* 0x0c201f0000037f89 */ /* 0x000ea200000e0000 */
[----:B-1----:R-:W-:Y:S02]  /*8370*/  FMNMX.FTZ R164, R164, R184, !PT ;  /* 0x000000b8a4a47209 */ /* 0x002fe40007810000 */
[----:B------:R-:W-:Y:S03]  /*8380*/  @P0 SHF.R.S32.HI R184, RZ, 0x1f, R251 ;  /* 0x0000001fffb80819 */ /* 0x000fe600000114fb */
[C---:B------:R-:W-:Y:S02]  /*8390*/  FADD.FTZ R2, -R164.reuse, R165 ;  /* 0x000000a5a4027221 */ /* 0x040fe40000010100 */
[----:B------:R-:W-:Y:S02]  /*83a0*/  FMUL.FTZ R196, R164, c[0x0][0x2d0] ;  /* 0x0000b400a4c47a20 */ /* 0x000fe40000410000 */
[----:B------:R-:W-:Y:S01]  /*83b0*/  @P0 IMAD R165, R184, c[0x0][0x1e0], RZ ;  /* 0x00007800b8a50a24 */ /* 0x000fe200078e02ff */
[----:B--2---:R-:W-:Y:S01]  /*83c0*/  FMNMX.FTZ R3, R0, R3, !PT ;  /* 0x0000000300037209 */ /* 0x004fe20007810000 */
[----:B------:R-:W-:Y:S01]  /*83d0*/  FMUL.FTZ R0, R2, c[0x0][0x2d0] ;  /* 0x0000b40002007a20 */ /* 0x000fe20000410000 */
[----:B------:R-:W-:Y:S01]  /*83e0*/  @P0 MOV R184, R212 ;  /* 0x000000d400b80202 */ /* 0x000fe20000000f00 */
[--C-:B------:R-:W-:Y:S02]  /*83f0*/  FFMA.FTZ R4, R4, c[0x0][0x2d0], -R196.reuse ;  /* 0x0000b40004047a23 */ /* 0x100fe400000108c4 */
[----:B------:R1:W2:Y:S01]  /*8400*/  MUFU.EX2 R2, R0 ;  /* 0x0000000000027308 */ /* 0x0002a20000000800 */
[----:B------:R-:W-:Y:S02]  /*8410*/  FFMA.FTZ R5, R5, c[0x0][0x2d0], -R196 ;  /* 0x0000b40005057a23 */ /* 0x000fe400000108c4 */
[----:B------:R-:W-:Y:S02]  /*8420*/  @P0 IMAD R165, R251, c[0x0][0x1e4], R165 ;  /* 0x00007900fba50a24 */ /* 0x000fe400078e02a5 */
[----:B------:R-:W-:Y:S03]  /*8430*/  @P0 IMAD.WIDE.U32 R184, R186, 0x60, R184 ;  /* 0x00000060bab80825 */ /* 0x000fe600078e00b8 */
[----:B------:R-:W-:Y:S01]  /*8440*/  @P0 IADD3 R165, R187, R165, RZ ;  /* 0x000000a5bba50210 */ /* 0x000fe20007ffe0ff */
[--C-:B------:R-:W-:Y:S01]  /*8450*/  FFMA.FTZ R8, R8, c[0x0][0x2d0], -R196.reuse ;  /* 0x0000b40008087a23 */ /* 0x100fe200000108c4 */
[----:B------:R3:W-:Y:S01]  /*8460*/  MUFU.EX2 R252, R4 ;  /* 0x0000000400fc7308 */ /* 0x0007e20000000800 */
[--C-:B------:R-:W-:Y:S02]  /*8470*/  FFMA.FTZ R9, R9, c[0x0][0x2d0], -R196.reuse ;  /* 0x0000b40009097a23 */ /* 0x100fe400000108c4 */
[----:B------:R-:W-:Y:S02]  /*8480*/  @P0 IMAD R165, R165, 0x60, RZ ;  /* 0x00000060a5a50824 */ /* 0x000fe400078e02ff */
[--C-:B------:R-:W-:Y:S02]  /*8490*/  FFMA.FTZ R20, R20, c[0x0][0x2d0], -R196.reuse ;  /* 0x0000b40014147a23 */ /* 0x100fe400000108c4 */
[--C-:B------:R-:W-:Y:S01]  /*84a0*/  FFMA.FTZ R21, R21, c[0x0][0x2d0], -R196.reuse ;  /* 0x0000b40015157a23 */ /* 0x100fe200000108c4 */
[----:B------:R-:W-:Y:S01]  /*84b0*/  @P0 IADD3 R165, R185, R165, RZ ;  /* 0x000000a5b9a50210 */ /* 0x000fe20007ffe0ff */
[--C-:B------:R-:W-:Y:S01]  /*84c0*/  FFMA.FTZ R24, R24, c[0x0][0x2d0], -R196.reuse ;  /* 0x0000b40018187a23 */ /* 0x100fe200000108c4 */
[----:B------:R4:W-:Y:S01]  /*84d0*/  MUFU.EX2 R198, R5 ;  /* 0x0000000500c67308 */ /* 0x0009e20000000800 */
[--C-:B------:R-:W-:Y:S01]  /*84e0*/  FFMA.FTZ R25, R25, c[0x0][0x2d0], -R196.reuse ;  /* 0x0000b40019197a23 */ /* 0x100fe200000108c4 */
[----:B------:R-:W-:Y:S01]  /*84f0*/  @P0 SHF.L.U64.HI R165, R184, 0x1, R165 ;  /* 0x00000001b8a50819 */ /* 0x000fe200000102a5 */
[----:B------:R-:W-:Y:S02]  /*8500*/  FFMA.FTZ R28, R28, c[0x0][0x2d0], -R196 ;  /* 0x0000b4001c1c7a23 */ /* 0x000fe400000108c4 */
[----:B-1----:R-:W-:Y:S01]  /*8510*/  FADD.FTZ R0, -R3, R166 ;  /* 0x000000a603007221 */ /* 0x002fe20000010100 */
[----:B------:R-:W-:Y:S01]  /*8520*/  @P0 SHF.L.U32 R166, R184, 0x1, RZ ;  /* 0x00000001b8a60819 */ /* 0x000fe200000006ff */
[----:B--2---:R-:W-:Y:S02]  /*8530*/  FMUL.FTZ R52, R2, R52 ;  /* 0x0000003402347220 */ /* 0x004fe40000410000 */
[----:B------:R-:W-:Y:S01]  /*8540*/  FMUL.FTZ R0, R0, c[0x0][0x2d0] ;  /* 0x0000b40000007a20 */ /* 0x000fe20000410000 */
[----:B------:R-:W-:Y:S01]  /*8550*/  @P0 IADD3 R185, P6, R166, 0x80, RZ ;  /* 0x00000080a6b90810 */ /* 0x000fe20007fde0ff */
[----:B------:R1:W-:Y:S01]  /*8560*/  MUFU.EX2 R205, R8 ;  /* 0x0000000800cd7308 */ /* 0x0003e20000000800 */
[C---:B------:R-:W-:Y:S02]  /*8570*/  FMUL.FTZ R53, R2.reuse, R53 ;  /* 0x0000003502357220 */ /* 0x040fe40000410000 */
[----:B------:R-:W-:Y:S01]  /*8580*/  @P0 IADD3 R184, P5, R185, c[0x0][0x1c8], RZ ;  /* 0x00007200b9b80a10 */ /* 0x000fe20007fbe0ff */
[C---:B------:R-:W-:Y:S02]  /*8590*/  FMUL.FTZ R56, R2.reuse, R56 ;  /* 0x0000003802387220 */ /* 0x040fe40000410000 */
[C---:B------:R-:W-:Y:S01]  /*85a0*/  FMUL.FTZ R57, R2.reuse, R57 ;  /* 0x0000003902397220 */ /* 0x040fe20000410000 */
[--C-:B------:R-:W-:Y:S01]  /*85b0*/  @P0 IADD3.X R185, RZ, c[0x0][0x1cc], R165.reuse, P5, P6 ;  /* 0x00007300ffb90a10 */ /* 0x100fe20002fec4a5 */
[----:B------:R-:W-:Y:S01]  /*85c0*/  FMUL.FTZ R60, R2, R60 ;  /* 0x0000003c023c7220 */ /* 0x000fe20000410000 */
[C---:B---3--:R-:W-:Y:S01]  /*85d0*/  @P0 IADD3 R4, P5, R166.reuse, c[0x0][0x1c8], RZ ;  /* 0x00007200a6040a10 */ /* 0x048fe20007fbe0ff */
[----:B------:R2:W-:Y:S01]  /*85e0*/  MUFU.EX2 R204, R9 ;  /* 0x0000000900cc7308 */ /* 0x0005e20000000800 */
[----:B------:R-:W-:Y:S01]  /*85f0*/  @P0 IADD3 R186, P6, R166, 0x100, RZ ;  /* 0x00000100a6ba0810 */ /* 0x000fe20007fde0ff */
[C---:B------:R-:W-:Y:S01]  /*8600*/  FMUL.FTZ R61, R2.reuse, R61 ;  /* 0x0000003d023d7220 */ /* 0x040fe20000410000 */
[----:B----4-:R-:W-:Y:S01]  /*8610*/  @P0 IADD3.X R5, R165, c[0x0][0x1cc], RZ, P5, !PT ;  /* 0x00007300a5050a10 */ /* 0x010fe20002ffe4ff */
[----:B------:R-:W-:Y:S01]  /*8620*/  FMUL.FTZ R64, R2, R64 ;  /* 0x0000004002407220 */ /* 0x000fe20000410000 */
[----:B------:R-:W-:Y:S01]  /*8630*/  @P0 IADD3 R186, P5, R186, c[0x0][0x1c8], RZ ;  /* 0x00007200baba0a10 */ /* 0x000fe20007fbe0ff */
[C---:B------:R-:W-:Y:S02]  /*8640*/  FMUL.FTZ R65, R2.reuse, R65 ;  /* 0x0000004102417220 */ /* 0x040fe40000410000 */
[----:B------:R3:W-:Y:S01]  /*8650*/  @P0 LDGSTS.E.BYPASS.LTC128B.128 [R250+0xc100], [R4.64], !P1 ;  /* 0x0c10000004fa0fae */ /* 0x0007e2000c901d48 */
[--C-:B------:R-:W-:Y:S01]  /*8660*/  @P0 IADD3.X R187, RZ, c[0x0][0x1cc], R165.reuse, P5, P6 ;  /* 0x00007300ffbb0a10 */ /* 0x100fe20002fec4a5 */
[----:B------:R-:W4:Y:S01]  /*8670*/  MUFU.EX2 R0, R0 ;  /* 0x0000000000007308 */ /* 0x000f220000000800 */
[C---:B------:R-:W-:Y:S02]  /*8680*/  FMUL.FTZ R68, R2.reuse, R68 ;  /* 0x0000004402447220 */ /* 0x040fe40000410000 */
[----:B------:R-:W-:Y:S01]  /*8690*/  FMUL.FTZ R69, R2, R69 ;  /* 0x0000004502457220 */ /* 0x000fe20000410000 */
[----:B------:R3:W-:Y:S01]  /*86a0*/  @P0 LDGSTS.E.BYPASS.LTC128B.128 [R250+0xf100], [R184.64], !P4 ;  /* 0x0f100000b8fa0fae */ /* 0x0007e2000e101d48 */
[----:B-1----:R-:W-:Y:S01]  /*86b0*/  @P0 IADD3 R8, P6, R166, 0x180, RZ ;  /* 0x00000180a6080810 */ /* 0x002fe20007fde0ff */
[----:B------:R-:W-:Y:S02]  /*86c0*/  FMUL.FTZ R166, R3, c[0x0][0x2d0] ;  /* 0x0000b40003a67a20 */ /* 0x000fe40000410000 */
[----:B------:R-:W-:Y:S01]  /*86d0*/  FMUL.FTZ R72, R2, R72 ;  /* 0x0000004802487220 */ /* 0x000fe20000410000 */
[----:B------:R-:W-:Y:S01]  /*86e0*/  @P0 IADD3 R8, P5, R8, c[0x0][0x1c8], RZ ;  /* 0x0000720008080a10 */ /* 0x000fe20007fbe0ff */
[----:B------:R1:W-:Y:S01]  /*86f0*/  @P0 LDGSTS.E.BYPASS.LTC128B.128 [R250+0x12100], [R186.64], !P3 ;  /* 0x12100000bafa0fae */ /* 0x0003e2000d901d48 */
[--C-:B------:R-:W-:Y:S01]  /*8700*/  FFMA.FTZ R6, R6, c[0x0][0x2d0], -R166.reuse ;  /* 0x0000b40006067a23 */ /* 0x100fe200000108a6 */
[----:B------:R-:W-:Y:S01]  /*8710*/  MUFU.EX2 R211, R20 ;  /* 0x0000001400d37308 */ /* 0x000fe20000000800 */
[--C-:B------:R-:W-:Y:S01]  /*8720*/  FFMA.FTZ R10, R10, c[0x0][0x2d0], -R166.reuse ;  /* 0x0000b4000a0a7a23 */ /* 0x100fe200000108a6 */
[----:B--2---:R-:W-:Y:S01]  /*8730*/  @P0 IADD3.X R9, RZ, c[0x0][0x1cc], R165, P5, P6 ;  /* 0x00007300ff090a10 */ /* 0x004fe20002fec4a5 */
[--C-:B------:R-:W-:Y:S02]  /*8740*/  FFMA.FTZ R11, R11, c[0x0][0x2d0], -R166.reuse ;  /* 0x0000b4000b0b7a23 */ /* 0x100fe400000108a6 */
[C---:B------:R-:W-:Y:S02]  /*8750*/  FMUL.FTZ R73, R2.reuse, R73 ;  /* 0x0000004902497220 */ /* 0x040fe40000410000 */
[----:B------:R2:W-:Y:S01]  /*8760*/  @P0 LDGSTS.E.BYPASS.LTC128B.128 [R250+0x15100], [R8.64], !P2 ;  /* 0x1510000008fa0fae */ /* 0x0005e2000d101d48 */
[C---:B------:R-:W-:Y:S02]  /*8770*/  FMUL.FTZ R76, R2.reuse, R76 ;  /* 0x0000004c024c7220 */ /* 0x040fe40000410000 */
[----:B------:R1:W-:Y:S01]  /*8780*/  MUFU.EX2 R200, R6 ;  /* 0x0000000600c87308 */ /* 0x0003e20000000800 */
[----:B------:R-:W-:Y:S02]  /*8790*/  FMUL.FTZ R77, R2, R77 ;  /* 0x0000004d024d7220 */ /* 0x000fe40000410000 */
[C---:B----4-:R-:W-:Y:S02]  /*87a0*/  FMUL.FTZ R54, R0.reuse, R54 ;  /* 0x0000003600367220 */ /* 0x050fe40000410000 */
[C---:B------:R-:W-:Y:S02]  /*87b0*/  FMUL.FTZ R55, R0.reuse, R55 ;  /* 0x0000003700377220 */ /* 0x040fe40000410000 */
[----:B------:R-:W-:Y:S01]  /*87c0*/  FMUL.FTZ R58, R0, R58 ;  /* 0x0000003a003a7220 */ /* 0x000fe20000410000 */
[C---:B---3--:R-:W-:Y:S02]  /*87d0*/  @P0 SHF.L.U32 R184, R188.reuse, 0x6, RZ ;  /* 0x00000006bcb80819 */ /* 0x048fe400000006ff */
[----:B------:R3:W-:Y:S01]  /*87e0*/  MUFU.EX2 R202, R10 ;  /* 0x0000000a00ca7308 */ /* 0x0007e20000000800 */
[----:B------:R-:W-:Y:S01]  /*87f0*/  @P0 SHF.L.U64.HI R185, R188, 0x6, R189 ;  /* 0x00000006bcb90819 */ /* 0x000fe200000102bd */
[----:B------:R-:W-:Y:S01]  /*8800*/  FMUL.FTZ R59, R0, R59 ;  /* 0x0000003b003b7220 */ /* 0x000fe20000410000 */
[----:B------:R-:W-:Y:S01]  /*8810*/  @P0 IADD3 R4, P6, R4, R184, RZ ;  /* 0x000000b804040210 */ /* 0x000fe20007fde0ff */
[C---:B------:R-:W-:Y:S02]  /*8820*/  FMUL.FTZ R62, R0.reuse, R62 ;  /* 0x0000003e003e7220 */ /* 0x040fe40000410000 */
[C---:B------:R-:W-:Y:S01]  /*8830*/  FMUL.FTZ R63, R0.reuse, R63 ;  /* 0x0000003f003f7220 */ /* 0x040fe20000410000 */
[----:B------:R-:W-:Y:S01]  /*8840*/  @P0 IADD3.X R5, R5, R185, RZ, P6, !PT ;  /* 0x000000b905050210 */ /* 0x000fe200037fe4ff */
[C---:B------:R-:W-:Y:S02]  /*8850*/  FMUL.FTZ R66, R0.reuse, R66 ;  /* 0x0000004200427220 */ /* 0x040fe40000410000 */
[----:B------:R4:W-:Y:S01]  /*8860*/  MUFU.EX2 R201, R11 ;  /* 0x0000000b00c97308 */ /* 0x0009e20000000800 */
[C---:B------:R-:W-:Y:S01]  /*8870*/  FMUL.FTZ R67, R0.reuse, R67 ;  /* 0x0000004300437220 */ /* 0x040fe20000410000 */
[----:B------:R4:W-:Y:S01]  /*8880*/  @P0 LDGSTS.E.BYPASS.LTC128B.128 [R250+0xd100], [R4.64], !P1 ;  /* 0x0d10000004fa0fae */ /* 0x0009e2000c901d48 */
[----:B------:R-:W-:Y:S01]  /*8890*/  FMUL.FTZ R70, R0, R70 ;  /* 0x0000004600467220 */ /* 0x000fe20000410000 */
[----:B-1----:R-:W-:Y:S01]  /*88a0*/  @P0 IADD3 R6, P5, R184, R4, RZ ;  /* 0x00000004b8060210 */ /* 0x002fe20007fbe0ff */
[--C-:B--2---:R-:W-:Y:S02]  /*88b0*/  FFMA.FTZ R8, R7, c[0x0][0x2d0], -R166.reuse ;  /* 0x0000b40007087a23 */ /* 0x104fe400000108a6 */
[----:B------:R-:W-:Y:S01]  /*88c0*/  FMUL.FTZ R9, R2, R173 ;  /* 0x000000ad02097220 */ /* 0x000fe20000410000 */
[----:B------:R1:W-:Y:S01]  /*88d0*/  @P0 LDGSTS.E.BYPASS.LTC128B.128 [R250+0x10100], [R4.64+0x80], !P4 ;  /* 0x1010008004fa0fae */ /* 0x0003e2000e101d48 */
[----:B------:R-:W-:Y:S01]  /*88e0*/  @P0 IADD3.X R7, R185, R5, RZ, P5, !PT ;  /* 0x00000005b9070210 */ /* 0x000fe20002ffe4ff */
[----:B------:R2:W1:Y:S01]  /*88f0*/  MUFU.EX2 R203, R8 ;  /* 0x0000000800cb7308 */ /* 0x0004620000000800 */
[C---:B------:R-:W-:Y:S02]  /*8900*/  FMUL.FTZ R71, R0.reuse, R71 ;  /* 0x0000004700477220 */ /* 0x040fe40000410000 */
[C---:B------:R-:W-:Y:S01]  /*8910*/  FMUL.FTZ R74, R0.reuse, R74 ;  /* 0x0000004a004a7220 */ /* 0x040fe20000410000 */
[----:B------:R1:W-:Y:S01]  /*8920*/  @P0 LDGSTS.E.BYPASS.LTC128B.128 [R250+0x13100], [R4.64+0x100], !P3 ;  /* 0x1310010004fa0fae */ /* 0x0003e2000d901d48 */
[C---:B---3--:R-:W-:Y:S02]  /*8930*/  FMUL.FTZ R10, R0.reuse, R174 ;  /* 0x000000ae000a7220 */ /* 0x048fe40000410000 */
[C---:B------:R-:W-:Y:S02]  /*8940*/  FMUL.FTZ R75, R0.reuse, R75 ;  /* 0x0000004b004b7220 */ /* 0x040fe40000410000 */
[C---:B------:R-:W-:Y:S01]  /*8950*/  FMUL.FTZ R78, R0.reuse, R78 ;  /* 0x0000004e004e7220 */ /* 0x040fe20000410000 */
[----:B------:R1:W-:Y:S01]  /*8960*/  @P0 LDGSTS.E.BYPASS.LTC128B.128 [R250+0x16100], [R4.64+0x180], !P2 ;  /* 0x1610018004fa0fae */ /* 0x0003e2000d101d48 */
[----:B------:R-:W-:Y:S01]  /*8970*/  FMUL.FTZ R79, R0, R79 ;  /* 0x0000004f004f7220 */ /* 0x000fe20000410000 */
[----:B------:R-:W-:Y:S01]  /*8980*/  MUFU.EX2 R210, R21 ;  /* 0x0000001500d27308 */ /* 0x000fe20000000800 */
[----:B------:R-:W-:Y:S02]  /*8990*/  FMUL.FTZ R80, R2, R80 ;  /* 0x0000005002507220 */ /* 0x000fe40000410000 */
[----:B----4-:R-:W-:Y:S01]  /*89a0*/  FMUL.FTZ R11, R0, R175 ;  /* 0x000000af000b7220 */ /* 0x010fe20000410000 */
[----:B------:R3:W-:Y:S01]  /*89b0*/  @P0 LDGSTS.E.BYPASS.LTC128B.128 [R250+0xe100], [R6.64], !P1 ;  /* 0x0e10000006fa0fae */ /* 0x0007e2000c901d48 */
[----:B------:R-:W-:Y:S02]  /*89c0*/  FMUL.FTZ R81, R2, R81 ;  /* 0x0000005102517220 */ /* 0x000fe40000410000 */
[C---:B------:R-:W-:Y:S02]  /*89d0*/  FMUL.FTZ R82, R0.reuse, R82 ;  /* 0x0000005200527220 */ /* 0x040fe40000410000 */
[----:B------:R-:W-:Y:S01]  /*89e0*/  FMUL.FTZ R83, R0, R83 ;  /* 0x0000005300537220 */ /* 0x000fe20000410000 */
[----:B------:R3:W-:Y:S01]  /*89f0*/  @P0 LDGSTS.E.BYPASS.LTC128B.128 [R250+0x11100], [R6.64+0x80], !P4 ;  /* 0x1110008006fa0fae */ /* 0x0007e2000e101d48 */
[--C-:B------:R-:W-:Y:S01]  /*8a00*/  FFMA.FTZ R22, R22, c[0x0][0x2d0], -R166.reuse ;  /* 0x0000b40016167a23 */ /* 0x100fe200000108a6 */
[----:B------:R-:W-:Y:S01]  /*8a10*/  MUFU.EX2 R209, R24 ;  /* 0x0000001800d17308 */ /* 0x000fe20000000800 */
[----:B--2---:R-:W-:Y:S02]  /*8a20*/  FMUL.FTZ R8, R2, R172 ;  /* 0x000000ac02087220 */ /* 0x004fe40000410000 */
[--C-:B------:R-:W-:Y:S01]  /*8a30*/  FFMA.FTZ R23, R23, c[0x0][0x2d0], -R166.reuse ;  /* 0x0000b40017177a23 */ /* 0x100fe200000108a6 */
[----:B------:R3:W-:Y:S01]  /*8a40*/  @P0 LDGSTS.E.BYPASS.LTC128B.128 [R250+0x14100], [R6.64+0x100], !P3 ;  /* 0x1410010006fa0fae */ /* 0x0007e2000d901d48 */
[--C-:B------:R-:W-:Y:S02]  /*8a50*/  FFMA.FTZ R26, R26, c[0x0][0x2d0], -R166.reuse ;  /* 0x0000b4001a1a7a23 */ /* 0x100fe400000108a6 */
[----:B------:R-:W-:Y:S02]  /*8a60*/  FFMA.FTZ R27, R27, c[0x0][0x2d0], -R166 ;  /* 0x0000b4001b1b7a23 */ /* 0x000fe400000108a6 */
[----:B------:R-:W-:Y:S01]  /*8a70*/  FFMA.FTZ R29, R29, c[0x0][0x2d0], -R196 ;  /* 0x0000b4001d1d7a23 */ /* 0x000fe200000108c4 */
[----:B------:R3:W-:Y:S01]  /*8a80*/  @P0 LDGSTS.E.BYPASS.LTC128B.128 [R250+0x17100], [R6.64+0x180], !P2 ;  /* 0x1710018006fa0fae */ /* 0x0007e2000d101d48 */
[----:B------:R-:W-:Y:S01]  /*8a90*/  MUFU.EX2 R208, R25 ;  /* 0x0000001900d07308 */ /* 0x000fe20000000800 */
[--C-:B------:R-:W-:Y:S02]  /*8aa0*/  FFMA.FTZ R30, R30, c[0x0][0x2d0], -R166.reuse ;  /* 0x0000b4001e1e7a23 */ /* 0x100fe400000108a6 */
[----:B-1----:R-:W-:Y:S01]  /*8ab0*/  FMUL.FTZ R4, R2, R168 ;  /* 0x000000a802047220 */ /* 0x002fe20000410000 */
[----:B------:R-:W-:Y:S01]  /*8ac0*/  F2FP.PACK_AB R168, R198, R252 ;  /* 0x000000fcc6a8723e */ /* 0x000fe200000000ff */
[----:B------:R-:W1:Y:S01]  /*8ad0*/  LDSM.16.MT88.4 R184, [R216+0x100] ;  /* 0x00010000d8b8783b */ /* 0x000e620000004200 */
[----:B------:R-:W-:Y:S01]  /*8ae0*/  FMUL.FTZ R5, R2, R169 ;  /* 0x000000a902057220 */ /* 0x000fe20000410000 */
[----:B------:R-:W-:Y:S01]  /*8af0*/  F2FP.PACK_AB R169, R203, R200 ;  /* 0x000000c8cba9723e */ /* 0x000fe200000000ff */
[----:B------:R-:W-:Y:S02]  /*8b00*/  FFMA.FTZ R31, R31, c[0x0][0x2d0], -R166 ;  /* 0x0000b4001f1f7a23 */ /* 0x000fe400000108a6 */
[----:B------:R-:W-:Y:S01]  /*8b10*/  MUFU.EX2 R207, R28 ;  /* 0x0000001c00cf7308 */ /* 0x000fe20000000800 */
[----:B------:R-:W2:Y:S01]  /*8b20*/  LDSM.16.MT88.4 R188, [R217+0x100] ;  /* 0x00010000d9bc783b */ /* 0x000ea20000004200 */
[--C-:B------:R-:W-:Y:S02]  /*8b30*/  FFMA.FTZ R32, R32, c[0x0][0x2d0], -R196.reuse ;  /* 0x0000b40020207a23 */ /* 0x100fe400000108c4 */
[----:B------:R-:W-:Y:S02]  /*8b40*/  FFMA.FTZ R33, R33, c[0x0][0x2d0], -R196 ;  /* 0x0000b40021217a23 */ /* 0x000fe400000108c4 */
[--C-:B------:R-:W-:Y:S01]  /*8b50*/  FFMA.FTZ R34, R34, c[0x0][0x2d0], -R166.reuse ;  /* 0x0000b40022227a23 */ /* 0x100fe200000108a6 */
[----:B------:R-:W4:Y:S01]  /*8b60*/  LDSM.16.MT88.4 R192, [R219+0x100] ;  /* 0x00010000dbc0783b */ /* 0x000f220000004200 */
[----:B------:R-:W-:Y:S02]  /*8b70*/  FFMA.FTZ R35, R35, c[0x0][0x2d0], -R166 ;  /* 0x0000b40023237a23 */ /* 0x000fe400000108a6 */
[----:B------:R-:W-:Y:S01]  /*8b80*/  MUFU.EX2 R206, R29 ;  /* 0x0000001d00ce7308 */ /* 0x000fe20000000800 */
[--C-:B------:R-:W-:Y:S02]  /*8b90*/  FFMA.FTZ R36, R36, c[0x0][0x2d0], -R196.reuse ;  /* 0x0000b40024247a23 */ /* 0x100fe400000108c4 */
[----:B------:R-:W4:Y:S01]  /*8ba0*/  LDSM.16.MT88.4 R172, [R218+0x100] ;  /* 0x00010000daac783b */ /* 0x000f220000004200 */
[----:B------:R-:W-:Y:S02]  /*8bb0*/  FFMA.FTZ R37, R37, c[0x0][0x2d0], -R196 ;  /* 0x0000b40025257a23 */ /* 0x000fe400000108c4 */
[----:B---3--:R-:W-:Y:S01]  /*8bc0*/  FMUL.FTZ R6, R0, R170 ;  /* 0x000000aa00067220 */ /* 0x008fe20000410000 */
[----:B------:R-:W-:Y:S01]  /*8bd0*/  F2FP.PACK_AB R170, R204, R205 ;  /* 0x000000cdccaa723e */ /* 0x000fe200000000ff */
[----:B------:R-:W-:Y:S01]  /*8be0*/  FMUL.FTZ R7, R0, R171 ;  /* 0x000000ab00077220 */ /* 0x000fe20000410000 */
[----:B------:R-:W-:Y:S01]  /*8bf0*/  F2FP.PACK_AB R171, R201, R202 ;  /* 0x000000cac9ab723e */ /* 0x000fe200000000ff */
[----:B------:R-:W0:Y:S01]  /*8c00*/  LDGDEPBAR ;  /* 0x00000000000079af */ /* 0x000e220000000000 */
[--C-:B------:R-:W-:Y:S02]  /*8c10*/  FFMA.FTZ R38, R38, c[0x0][0x2d0], -R166.reuse ;  /* 0x0000b40026267a23 */ /* 0x100fe400000108a6 */
[----:B------:R-:W-:Y:S02]  /*8c20*/  FFMA.FTZ R39, R39, c[0x0][0x2d0], -R166 ;  /* 0x0000b40027277a23 */ /* 0x000fe400000108a6 */
[--C-:B------:R-:W-:Y:S02]  /*8c30*/  FFMA.FTZ R40, R40, c[0x0][0x2d0], -R196.reuse ;  /* 0x0000b40028287a23 */ /* 0x100fe400000108c4 */
[----:B------:R-:W-:Y:S02]  /*8c40*/  FFMA.FTZ R41, R41, c[0x0][0x2d0], -R196 ;  /* 0x0000b40029297a23 */ /* 0x000fe400000108c4 */
[--C-:B------:R-:W-:Y:S02]  /*8c50*/  FFMA.FTZ R42, R42, c[0x0][0x2d0], -R166.reuse ;  /* 0x0000b4002a2a7a23 */ /* 0x100fe400000108a6 */
[----:B------:R-:W-:Y:S02]  /*8c60*/  FFMA.FTZ R43, R43, c[0x0][0x2d0], -R166 ;  /* 0x0000b4002b2b7a23 */ /* 0x000fe400000108a6 */
[C---:B------:R-:W-:Y:S01]  /*8c70*/  FMUL.FTZ R84, R2.reuse, R84 ;  /* 0x0000005402547220 */ /* 0x040fe20000410000 */
[C---:B-1----:R-:W-:Y:S01]  /*8c80*/  HMMA.16816.F32 R4, R168.reuse, R184, R4 ;  /* 0x000000b8a804723c */ /* 0x042fe20000001804 */
[----:B------:R-:W-:Y:S04]  /*8c90*/  MUFU.EX2 R165, R43 ;  /* 0x0000002b00a57308 */ /* 0x000fe80000000800 */
[----:B------:R-:W-:Y:S02]  /*8ca0*/  FMUL.FTZ R85, R2, R85 ;  /* 0x0000005502557220 */ /* 0x000fe40000410000 */
[C---:B------:R-:W-:Y:S01]  /*8cb0*/  FMUL.FTZ R86, R0.reuse, R86 ;  /* 0x0000005600567220 */ /* 0x040fe20000410000 */
[C---:B------:R-:W-:Y:S01]  /*8cc0*/  HMMA.16816.F32 R8, R168.reuse, R186, R8 ;  /* 0x000000baa808723c */ /* 0x040fe20000001808 */
[----:B------:R-:W1:Y:S03]  /*8cd0*/  LDSM.16.MT88.4 R184, [R216+0x3100] ;  /* 0x00310000d8b8783b */ /* 0x000e660000004200 */
[----:B------:R-:W-:Y:S02]  /*8ce0*/  FMUL.FTZ R87, R0, R87 ;  /* 0x0000005700577220 */ /* 0x000fe40000410000 */
        /* <DEDUP_REMOVED lines=8> */
[C---:B----4-:R-:W-:Y:S01]  /*8d70*/  HMMA.16816.F32 R60, R168.reuse, R192, R60 ;  /* 0x000000c0a83c723c */ /* 0x050fe2000000183c */
[----:B------:R-:W-:Y:S03]  /*8d80*/  MUFU.EX2 R193, R22 ;  /* 0x0000001600c17308 */ /* 0x000fe60000000800 */
[----:B------:R-:W-:Y:S02]  /*8d90*/  FMUL.FTZ R93, R2, R93 ;  /* 0x0000005d025d7220 */ /* 0x000fe40000410000 */
[C---:B------:R-:W-:Y:S02]  /*8da0*/  FMUL.FTZ R94, R0.reuse, R94 ;  /* 0x0000005e005e7220 */ /* 0x040fe40000410000 */
[C---:B------:R-:W-:Y:S03]  /*8db0*/  HMMA.16816.F32 R64, R168.reuse, R194, R64 ;  /* 0x000000c2a840723c */ /* 0x040fe60000001840 */
[----:B------:R3:W-:Y:S01]  /*8dc0*/  MUFU.EX2 R192, R23 ;  /* 0x0000001700c07308 */ /* 0x0007e20000000800 */
[----:B------:R-:W-:Y:S02]  /*8dd0*/  FMUL.FTZ R95, R0, R95 ;  /* 0x0000005f005f7220 */ /* 0x000fe40000410000 */
[C---:B------:R-:W-:Y:S02]  /*8de0*/  FMUL.FTZ R96, R2.reuse, R96 ;  /* 0x0000006002607220 */ /* 0x040fe40000410000 */
[C---:B------:R-:W-:Y:S04]  /*8df0*/  HMMA.16816.F32 R68, R168.reuse, R172, R68 ;  /* 0x000000aca844723c */ /* 0x040fe80000001844 */
[----:B------:R-:W-:Y:S02]  /*8e00*/  FMUL.FTZ R97, R2, R97 ;  /* 0x0000006102617220 */ /* 0x000fe40000410000 */
[C---:B------:R-:W-:Y:S02]  /*8e10*/  FMUL.FTZ R98, R0.reuse, R98 ;  /* 0x0000006200627220 */ /* 0x040fe40000410000 */
[C---:B------:R-:W-:Y:S01]  /*8e20*/  HMMA.16816.F32 R72, R168.reuse, R174, R72 ;  /* 0x000000aea848723c */ /* 0x040fe20000001848 */
[----:B------:R-:W4:Y:S03]  /*8e30*/  LDSM.16.MT88.4 R172, [R219+0x3100] ;  /* 0x00310000dbac783b */ /* 0x000f260000004200 */
[----:B------:R-:W-:Y:S02]  /*8e40*/  FMUL.FTZ R99, R0, R99 ;  /* 0x0000006300637220 */ /* 0x000fe40000410000 */
[C---:B------:R-:W-:Y:S02]  /*8e50*/  FMUL.FTZ R100, R2.reuse, R100 ;  /* 0x0000006402647220 */ /* 0x040fe40000410000 */
[C---:B-1----:R-:W-:Y:S01]  /*8e60*/  HMMA.16816.F32 R76, R168.reuse, R184, R76 ;  /* 0x000000b8a84c723c */ /* 0x042fe2000000184c */
[----:B---3--:R-:W-:Y:S03]  /*8e70*/  LDSM.16.MT88.4 R20, [R218+0x9900] ;  /* 0x00990000da14783b */ /* 0x008fe60000004200 */
[----:B------:R-:W-:Y:S02]  /*8e80*/  FMUL.FTZ R101, R2, R101 ;  /* 0x0000006502657220 */ /* 0x000fe40000410000 */
[C---:B------:R-:W-:Y:S02]  /*8e90*/  FMUL.FTZ R102, R0.reuse, R102 ;  /* 0x0000006600667220 */ /* 0x040fe40000410000 */
        /* <DEDUP_REMOVED lines=11> */
[----:B------:R-:W-:Y:S01]  /*8f50*/  FMUL.FTZ R109, R2, R109 ;  /* 0x0000006d026d7220 */ /* 0x000fe20000410000 */
[C---:B----4-:R-:W-:Y:S03]  /*8f60*/  HMMA.16816.F32 R92, R168.reuse, R172, R92 ;  /* 0x000000aca85c723c */ /* 0x050fe6000000185c */
[C---:B------:R-:W-:Y:S02]  /*8f70*/  FMUL.FTZ R110, R0.reuse, R110 ;  /* 0x0000006e006e7220 */ /* 0x040fe40000410000 */
[----:B------:R-:W-:Y:S02]  /*8f80*/  FMUL.FTZ R111, R0, R111 ;  /* 0x0000006f006f7220 */ /* 0x000fe40000410000 */
[C---:B------:R-:W-:Y:S01]  /*8f90*/  FMUL.FTZ R112, R2.reuse, R112 ;  /* 0x0000007002707220 */ /* 0x040fe20000410000 */
[C---:B------:R-:W-:Y:S01]  /*8fa0*/  HMMA.16816.F32 R96, R168.reuse, R174, R96 ;  /* 0x000000aea860723c */ /* 0x040fe20000001860 */
[----:B------:R-:W3:Y:S03]  /*8fb0*/  LDSM.16.MT88.4 R172, [R217+0x6100] ;  /* 0x00610000d9ac783b */ /* 0x000ee60000004200 */
[----:B------:R-:W-:Y:S02]  /*8fc0*/  FMUL.FTZ R113, R2, R113 ;  /* 0x0000007102717220 */ /* 0x000fe40000410000 */
[C---:B------:R-:W-:Y:S02]  /*8fd0*/  FMUL.FTZ R114, R0.reuse, R114 ;  /* 0x0000007200727220 */ /* 0x040fe40000410000 */
[C---:B-1----:R-:W-:Y:S04]  /*8fe0*/  HMMA.16816.F32 R100, R168.reuse, R184, R100 ;  /* 0x000000b8a864723c */ /* 0x042fe80000001864 */
        /* <DEDUP_REMOVED lines=14> */
[C---:B---3--:R-:W-:Y:S03]  /*90d0*/  HMMA.16816.F32 R116, R168.reuse, R172, R116 ;  /* 0x000000aca874723c */ /* 0x048fe60000001874 */
[C---:B------:R-:W-:Y:S02]  /*90e0*/  FMUL.FTZ R124, R2.reuse, R124 ;  /* 0x0000007c027c7220 */ /* 0x040fe40000410000 */
[----:B------:R-:W-:Y:S02]  /*90f0*/  FMUL.FTZ R125, R2, R125 ;  /* 0x0000007d027d7220 */ /* 0x000fe40000410000 */
[C---:B------:R-:W-:Y:S01]  /*9100*/  FMUL.FTZ R126, R0.reuse, R126 ;  /* 0x0000007e007e7220 */ /* 0x040fe20000410000 */
[C---:B------:R-:W-:Y:S01]  /*9110*/  HMMA.16816.F32 R120, R168.reuse, R174, R120 ;  /* 0x000000aea878723c */ /* 0x040fe20000001878 */
[----:B------:R-:W3:Y:S03]  /*9120*/  LDSM.16.MT88.4 R172, [R216+0x9100] ;  /* 0x00910000d8ac783b */ /* 0x000ee60000004200 */
        /* <DEDUP_REMOVED lines=12> */
[--C-:B------:R-:W-:Y:S02]  /*91f0*/  FFMA.FTZ R12, R12, c[0x0][0x2d0], -R196.reuse ;  /* 0x0000b4000c0c7a23 */ /* 0x100fe400000108c4 */
[----:B------:R-:W-:Y:S02]  /*9200*/  FFMA.FTZ R13, R13, c[0x0][0x2d0], -R196 ;  /* 0x0000b4000d0d7a23 */ /* 0x000fe400000108c4 */
[----:B------:R4:W-:Y:S01]  /*9210*/  MUFU.EX2 R215, R12 ;  /* 0x0000000c00d77308 */ /* 0x0009e20000000800 */
[C---:B--2---:R-:W-:Y:S03]  /*9220*/  HMMA.16816.F32 R132, R168.reuse, R188, R132 ;  /* 0x000000bca884723c */ /* 0x044fe60000001884 */
[--C-:B------:R-:W-:Y:S02]  /*9230*/  FFMA.FTZ R14, R14, c[0x0][0x2d0], -R166.reuse ;  /* 0x0000b4000e0e7a23 */ /* 0x100fe400000108a6 */
[----:B------:R-:W-:Y:S02]  /*9240*/  FFMA.FTZ R15, R15, c[0x0][0x2d0], -R166 ;  /* 0x0000b4000f0f7a23 */ /* 0x000fe400000108a6 */
[C---:B------:R-:W-:Y:S02]  /*9250*/  FMUL.FTZ R136, R2.reuse, R136 ;  /* 0x0000008802887220 */ /* 0x040fe40000410000 */
[----:B------:R-:W-:Y:S01]  /*9260*/  FMUL.FTZ R137, R2, R137 ;  /* 0x0000008902897220 */ /* 0x000fe20000410000 */
[----:B------:R2:W1:Y:S02]  /*9270*/  MUFU.EX2 R214, R13 ;  /* 0x0000000d00d67308 */ /* 0x0004640000000800 */
[C---:B------:R-:W-:Y:S02]  /*9280*/  FMUL.FTZ R138, R0.reuse, R138 ;  /* 0x0000008a008a7220 */ /* 0x040fe40000410000 */
[----:B------:R-:W-:Y:S02]  /*9290*/  FMUL.FTZ R139, R0, R139 ;  /* 0x0000008b008b7220 */ /* 0x000fe40000410000 */
[C---:B------:R-:W-:Y:S02]  /*92a0*/  FMUL.FTZ R140, R2.reuse, R140 ;  /* 0x0000008c028c7220 */ /* 0x040fe40000410000 */
[----:B------:R-:W-:Y:S02]  /*92b0*/  FMUL.FTZ R141, R2, R141 ;  /* 0x0000008d028d7220 */ /* 0x000fe40000410000 */
[----:B------:R1:W-:Y:S01]  /*92c0*/  MUFU.EX2 R199, R14 ;  /* 0x0000000e00c77308 */ /* 0x0003e20000000800 */
[C---:B------:R-:W-:Y:S01]  /*92d0*/  HMMA.16816.F32 R136, R168.reuse, R190, R136 ;  /* 0x000000bea888723c */ /* 0x040fe20000001888 */
[----:B------:R-:W1:Y:S02]  /*92e0*/  LDSM.16.MT88.4 R188, [R219+0x9100] ;  /* 0x00910000dbbc783b */ /* 0x000e640000004200 */
[C---:B------:R-:W-:Y:S02]  /*92f0*/  FMUL.FTZ R142, R0.reuse, R142 ;  /* 0x0000008e008e7220 */ /* 0x040fe40000410000 */
[----:B------:R-:W-:Y:S02]  /*9300*/  FMUL.FTZ R143, R0, R143 ;  /* 0x0000008f008f7220 */ /* 0x000fe40000410000 */
[C---:B----4-:R-:W-:Y:S02]  /*9310*/  FMUL.FTZ R12, R2.reuse, R176 ;  /* 0x000000b0020c7220 */ /* 0x050fe40000410000 */
[----:B------:R4:W1:Y:S03]  /*9320*/  MUFU.EX2 R197, R15 ;  /* 0x0000000f00c57308 */ /* 0x0008660000000800 */
[C---:B---3--:R-:W-:Y:S03]  /*9330*/  HMMA.16816.F32 R140, R168.reuse, R172, R140 ;  /* 0x000000aca88c723c */ /* 0x048fe6000000188c */
[C---:B------:R-:W-:Y:S02]  /*9340*/  FMUL.FTZ R144, R2.reuse, R144 ;  /* 0x0000009002907220 */ /* 0x040fe40000410000 */
[----:B------:R-:W-:Y:S02]  /*9350*/  FMUL.FTZ R145, R2, R145 ;  /* 0x0000009102917220 */ /* 0x000fe40000410000 */
[C---:B------:R-:W-:Y:S02]  /*9360*/  FMUL.FTZ R146, R0.reuse, R146 ;  /* 0x0000009200927220 */ /* 0x040fe40000410000 */
[----:B------:R-:W-:Y:S03]  /*9370*/  FMUL.FTZ R147, R0, R147 ;  /* 0x0000009300937220 */ /* 0x000fe60000410000 */
[----:B--2---:R-:W-:Y:S02]  /*9380*/  FMUL.FTZ R13, R2, R177 ;  /* 0x000000b1020d7220 */ /* 0x004fe40000410000 */
[----:B-1----:R-:W-:Y:S02]  /*9390*/  FMUL.FTZ R14, R0, R178 ;  /* 0x000000b2000e7220 */ /* 0x002fe40000410000 */
[C---:B------:R-:W-:Y:S01]  /*93a0*/  HMMA.16816.F32 R144, R168.reuse, R174, R144 ;  /* 0x000000aea890723c */ /* 0x040fe20000001890 */
[----:B------:R-:W1:Y:S02]  /*93b0*/  LDSM.16.MT88.4 R172, [R218+0x9100] ;  /* 0x00910000daac783b */ /* 0x000e640000004200 */
[--C-:B------:R-:W-:Y:S02]  /*93c0*/  FFMA.FTZ R16, R16, c[0x0][0x2d0], -R196.reuse ;  /* 0x0000b40010107a23 */ /* 0x100fe400000108c4 */
[----:B----4-:R-:W-:Y:S02]  /*93d0*/  FMUL.FTZ R15, R0, R179 ;  /* 0x000000b3000f7220 */ /* 0x010fe40000410000 */
[----:B------:R-:W-:Y:S01]  /*93e0*/  FFMA.FTZ R17, R17, c[0x0][0x2d0], -R196 ;  /* 0x0000b40011117a23 */ /* 0x000fe200000108c4 */
[----:B------:R-:W2:Y:S01]  /*93f0*/  LDSM.16.MT88.4 R176, [R216+0x900] ;  /* 0x00090000d8b0783b */ /* 0x000ea20000004200 */
[--C-:B------:R-:W-:Y:S01]  /*9400*/  FFMA.FTZ R18, R18, c[0x0][0x2d0], -R166.reuse ;  /* 0x0000b40012127a23 */ /* 0x100fe200000108a6 */
[----:B------:R3:W-:Y:S02]  /*9410*/  MUFU.EX2 R213, R16 ;  /* 0x0000001000d57308 */ /* 0x0007e40000000800 */
[C---:B------:R-:W-:Y:S03]  /*9420*/  HMMA.16816.F32 R12, R168.reuse, R184, R12 ;  /* 0x000000b8a80c723c */ /* 0x040fe6000000180c */
[----:B------:R-:W-:Y:S02]  /*9430*/  FFMA.FTZ R19, R19, c[0x0][0x2d0], -R166 ;  /* 0x0000b40013137a23 */ /* 0x000fe400000108a6 */
[C---:B------:R-:W-:Y:S02]  /*9440*/  FMUL.FTZ R148, R2.reuse, R148 ;  /* 0x0000009402947220 */ /* 0x040fe40000410000 */
[----:B------:R-:W-:Y:S01]  /*9450*/  FMUL.FTZ R149, R2, R149 ;  /* 0x0000009502957220 */ /* 0x000fe20000410000 */
[----:B------:R4:W1:Y:S01]  /*9460*/  MUFU.EX2 R212, R17 ;  /* 0x0000001100d47308 */ /* 0x0008620000000800 */
[C---:B------:R-:W-:Y:S03]  /*9470*/  FMUL.FTZ R150, R0.reuse, R150 ;  /* 0x0000009600967220 */ /* 0x040fe60000410000 */
[----:B------:R-:W-:Y:S02]  /*9480*/  FMUL.FTZ R151, R0, R151 ;  /* 0x0000009700977220 */ /* 0x000fe40000410000 */
[C---:B------:R-:W-:Y:S02]  /*9490*/  FMUL.FTZ R152, R2.reuse, R152 ;  /* 0x0000009802987220 */ /* 0x040fe40000410000 */
[----:B------:R-:W-:Y:S02]  /*94a0*/  FMUL.FTZ R153, R2, R153 ;  /* 0x0000009902997220 */ /* 0x000fe40000410000 */
[----:B------:R1:W-:Y:S01]  /*94b0*/  MUFU.EX2 R195, R18 ;  /* 0x0000001200c37308 */ /* 0x0003e20000000800 */
[C---:B------:R-:W-:Y:S01]  /*94c0*/  HMMA.16816.F32 R148, R168.reuse, R186, R148 ;  /* 0x000000baa894723c */ /* 0x040fe20000001894 */
[----:B------:R-:W-:Y:S02]  /*94d0*/  LDSM.16.MT88.4 R184, [R219+0x900] ;  /* 0x00090000dbb8783b */ /* 0x000fe40000004200 */
[C---:B------:R-:W-:Y:S02]  /*94e0*/  FMUL.FTZ R154, R0.reuse, R154 ;  /* 0x0000009a009a7220 */ /* 0x040fe40000410000 */
[----:B------:R-:W-:Y:S02]  /*94f0*/  FMUL.FTZ R155, R0, R155 ;  /* 0x0000009b009b7220 */ /* 0x000fe40000410000 */
[C---:B---3--:R-:W-:Y:S02]  /*9500*/  FMUL.FTZ R16, R2.reuse, R180 ;  /* 0x000000b402107220 */ /* 0x048fe40000410000 */
[----:B------:R3:W2:Y:S03]  /*9510*/  MUFU.EX2 R194, R19 ;  /* 0x0000001300c27308 */ /* 0x0006a60000000800 */
[C---:B------:R-:W-:Y:S03]  /*9520*/  HMMA.16816.F32 R152, R168.reuse, R188, R152 ;  /* 0x000000bca898723c */ /* 0x040fe60000001898 */
[C---:B------:R-:W-:Y:S02]  /*9530*/  FMUL.FTZ R156, R2.reuse, R156 ;  /* 0x0000009c029c7220 */ /* 0x040fe40000410000 */
[----:B------:R-:W-:Y:S02]  /*9540*/  FMUL.FTZ R157, R2, R157 ;  /* 0x0000009d029d7220 */ /* 0x000fe40000410000 */
[C---:B------:R-:W-:Y:S02]  /*9550*/  FMUL.FTZ R158, R0.reuse, R158 ;  /* 0x0000009e009e7220 */ /* 0x040fe40000410000 */
[----:B------:R-:W-:Y:S03]  /*9560*/  FMUL.FTZ R159, R0, R159 ;  /* 0x0000009f009f7220 */ /* 0x000fe60000410000 */
[----:B----4-:R-:W-:Y:S02]  /*9570*/  FMUL.FTZ R17, R2, R181 ;  /* 0x000000b502117220 */ /* 0x010fe40000410000 */
[----:B-1----:R-:W-:Y:S02]  /*9580*/  FMUL.FTZ R18, R0, R182 ;  /* 0x000000b600127220 */ /* 0x002fe40000410000 */
[C---:B------:R-:W-:Y:S01]  /*9590*/  HMMA.16816.F32 R156, R168.reuse, R190, R156 ;  /* 0x000000bea89c723c */ /* 0x040fe2000000189c */
[----:B------:R-:W-:Y:S02]  /*95a0*/  LDSM.16.MT88.4 R188, [R219+0x3900] ;  /* 0x00390000dbbc783b */ /* 0x000fe40000004200 */
[----:B------:R-:W-:Y:S02]  /*95b0*/  FMUL.FTZ R160, R2, R160 ;  /* 0x000000a002a07220 */ /* 0x000fe40000410000 */
[----:B---3--:R-:W-:Y:S02]  /*95c0*/  FMUL.FTZ R19, R0, R183 ;  /* 0x000000b700137220 */ /* 0x008fe40000410000 */
[----:B------:R-:W1:Y:S01]  /*95d0*/  LDSM.16.MT88.4 R180, [R217+0x900] ;  /* 0x00090000d9b4783b */ /* 0x000e620000004200 */
[----:B------:R-:W-:Y:S04]  /*95e0*/  FMUL.FTZ R161, R2, R161 ;  /* 0x000000a102a17220 */ /* 0x000fe80000410000 */
[C---:B------:R-:W-:Y:S03]  /*95f0*/  HMMA.16816.F32 R16, R168.reuse, R172, R16 ;  /* 0x000000aca810723c */ /* 0x040fe60000001810 */
[C---:B------:R-:W-:Y:S02]  /*9600*/  FMUL.FTZ R162, R0.reuse, R162 ;  /* 0x000000a200a27220 */ /* 0x040fe40000410000 */
[----:B------:R-:W-:Y:S02]  /*9610*/  FMUL.FTZ R163, R0, R163 ;  /* 0x000000a300a37220 */ /* 0x000fe40000410000 */
[--C-:B------:R-:W-:Y:S02]  /*9620*/  FFMA.FTZ R49, R49, c[0x0][0x2d0], -R196.reuse ;  /* 0x0000b40031317a23 */ /* 0x100fe400000108c4 */
[--C-:B------:R-:W-:Y:S03]  /*9630*/  FFMA.FTZ R44, R44, c[0x0][0x2d0], -R196.reuse ;  /* 0x0000b4002c2c7a23 */ /* 0x100fe600000108c4 */
[----:B------:R-:W-:Y:S01]  /*9640*/  HMMA.16816.F32 R160, R168, R174, R160 ;  /* 0x000000aea8a0723c */ /* 0x000fe200000018a0 */
[----:B------:R-:W3:Y:S01]  /*9650*/  LDSM.16.MT88.4 R172, [R218+0x900] ;  /* 0x00090000daac783b */ /* 0x000ee20000004200 */
[----:B------:R-:W-:Y:S01]  /*9660*/  MUFU.EX2 R49, R49 ;  /* 0x0000003100317308 */ /* 0x000fe20000000800 */
[----:B------:R-:W-:Y:S02]  /*9670*/  FFMA.FTZ R45, R45, c[0x0][0x2d0], -R196 ;  /* 0x0000b4002d2d7a23 */ /* 0x000fe400000108c4 */
[--C-:B------:R-:W-:Y:S02]  /*9680*/  FFMA.FTZ R46, R46, c[0x0][0x2d0], -R166.reuse ;  /* 0x0000b4002e2e7a23 */ /* 0x100fe400000108a6 */
[----:B------:R-:W-:Y:S01]  /*9690*/  F2FP.PACK_AB R168, R214, R215 ;  /* 0x000000d7d6a8723e */ /* 0x000fe200000000ff */
[----:B------:R-:W-:Y:S01]  /*96a0*/  FFMA.FTZ R47, R47, c[0x0][0x2d0], -R166 ;  /* 0x0000b4002f2f7a23 */ /* 0x000fe200000108a6 */
[----:B------:R-:W-:Y:S03]  /*96b0*/  F2FP.PACK_AB R169, R197, R199 ;  /* 0x000000c7c5a9723e */ /* 0x000fe600000000ff */
[----:B------:R-:W-:Y:S01]  /*96c0*/  F2FP.PACK_AB R170, R212, R213 ;  /* 0x000000d5d4aa723e */ /* 0x000fe200000000ff */
[----:B------:R-:W-:Y:S01]  /*96d0*/  MUFU.EX2 R44, R44 ;  /* 0x0000002c002c7308 */ /* 0x000fe20000000800 */
[----:B--2---:R-:W-:Y:S01]  /*96e0*/  F2FP.PACK_AB R171, R194, R195 ;  /* 0x000000c3c2ab723e */ /* 0x004fe200000000ff */
[----:B------:R-:W-:Y:S02]  /*96f0*/  FFMA.FTZ R48, R48, c[0x0][0x2d0], -R196 ;  /* 0x0000b40030307a23 */ /* 0x000fe400000108c4 */
[--C-:B------:R-:W-:Y:S02]  /*9700*/  FFMA.FTZ R50, R50, c[0x0][0x2d0], -R166.reuse ;  /* 0x0000b40032327a23 */ /* 0x100fe400000108a6 */
[----:B------:R-:W-:Y:S02]  /*9710*/  FFMA.FTZ R166, R51, c[0x0][0x2d0], -R166 ;  /* 0x0000b40033a67a23 */ /* 0x000fe400000108a6 */
[C---:B------:R-:W-:Y:S02]  /*9720*/  HMMA.16816.F32 R4, R168.reuse, R176, R4 ;  /* 0x000000b0a804723c */ /* 0x040fe40000001804 */
[----:B------:R-:W-:Y:S06]  /*9730*/  MUFU.EX2 R45, R45 ;  /* 0x0000002d002d7308 */ /* 0x000fec0000000800 */
[C---:B------:R-:W-:Y:S01]  /*9740*/  HMMA.16816.F32 R8, R168.reuse, R178, R8 ;  /* 0x000000b2a808723c */ /* 0x040fe20000001808 */
[----:B------:R-:W2:Y:S03]  /*9750*/  LDSM.16.MT88.4 R176, [R216+0x3900] ;  /* 0x00390000d8b0783b */ /* 0x000ea60000004200 */
[----:B------:R-:W-:Y:S04]  /*9760*/  MUFU.EX2 R166, R166 ;  /* 0x000000a600a67308 */ /* 0x000fe80000000800 */
[C---:B-1----:R-:W-:Y:S06]  /*9770*/  HMMA.16816.F32 R52, R168.reuse, R180, R52 ;  /* 0x000000b4a834723c */ /* 0x042fec0000001834 */
[----:B------:R-:W-:Y:S02]  /*9780*/  MUFU.EX2 R46, R46 ;  /* 0x0000002e002e7308 */ /* 0x000fe40000000800 */
[C---:B------:R-:W-:Y:S01]  /*9790*/  HMMA.16816.F32 R56, R168.reuse, R182, R56 ;  /* 0x000000b6a838723c */ /* 0x040fe20000001838 */
[----:B------:R-:W1:Y:S07]  /*97a0*/  LDSM.16.MT88.4 R180, [R217+0x3900] ;  /* 0x00390000d9b4783b */ /* 0x000e6e0000004200 */
[C---:B------:R-:W-:Y:S01]  /*97b0*/  HMMA.16816.F32 R60, R168.reuse, R184, R60 ;  /* 0x000000b8a83c723c */ /* 0x040fe2000000183c */
[----:B------:R-:W-:Y:S07]  /*97c0*/  MUFU.EX2 R47, R47 ;  /* 0x0000002f002f7308 */ /* 0x000fee0000000800 */
[C---:B------:R-:W-:Y:S01]  /*97d0*/  HMMA.16816.F32 R64, R168.reuse, R186, R64 ;  /* 0x000000baa840723c */ /* 0x040fe20000001840 */
[----:B------:R-:W4:Y:S02]  /*97e0*/  LDSM.16.MT88.4 R184, [R218+0x3900] ;  /* 0x00390000dab8783b */ /* 0x000f240000004200 */
[----:B------:R-:W-:Y:S05]  /*97f0*/  MUFU.EX2 R48, R48 ;  /* 0x0000003000307308 */ /* 0x000fea0000000800 */
[C---:B---3--:R-:W-:Y:S05]  /*9800*/  HMMA.16816.F32 R68, R168.reuse, R172, R68 ;  /* 0x000000aca844723c */ /* 0x048fea0000001844 */
[----:B------:R-:W-:Y:S03]  /*9810*/  MUFU.EX2 R50, R50 ;  /* 0x0000003200327308 */ /* 0x000fe60000000800 */
[C---:B------:R-:W-:Y:S01]  /*9820*/  HMMA.16816.F32 R72, R168.reuse, R174, R72 ;  /* 0x000000aea848723c */ /* 0x040fe20000001848 */
[----:B------:R-:W3:Y:S07]  /*9830*/  LDSM.16.MT88.4 R172, [R216+0x6900] ;  /* 0x00690000d8ac783b */ /* 0x000eee0000004200 */
[C---:B--2---:R-:W-:Y:S08]  /*9840*/  HMMA.16816.F32 R76, R168.reuse, R176, R76 ;  /* 0x000000b0a84c723c */ /* 0x044ff0000000184c */
[C---:B------:R-:W-:Y:S01]  /*9850*/  HMMA.16816.F32 R80, R168.reuse, R178, R80 ;  /* 0x000000b2a850723c */ /* 0x040fe20000001850 */
[----:B------:R-:W2:Y:S07]  /*9860*/  LDSM.16.MT88.4 R176, [R217+0x6900] ;  /* 0x00690000d9b0783b */ /* 0x000eae0000004200 */
[C---:B-1----:R-:W-:Y:S08]  /*9870*/  HMMA.16816.F32 R84, R168.reuse, R180, R84 ;  /* 0x000000b4a854723c */ /* 0x042ff00000001854 */
[C---:B------:R-:W-:Y:S01]  /*9880*/  HMMA.16816.F32 R88, R168.reuse, R182, R88 ;  /* 0x000000b6a858723c */ /* 0x040fe20000001858 */
[----:B------:R-:W1:Y:S07]  /*9890*/  LDSM.16.MT88.4 R180, [R219+0x6900] ;  /* 0x00690000dbb4783b */ /* 0x000e6e0000004200 */
[C---:B------:R-:W-:Y:S08]  /*98a0*/  HMMA.16816.F32 R92, R168.reuse, R188, R92 ;  /* 0x000000bca85c723c */ /* 0x040ff0000000185c */
[C---:B------:R-:W-:Y:S01]  /*98b0*/  HMMA.16816.F32 R96, R168.reuse, R190, R96 ;  /* 0x000000bea860723c */ /* 0x040fe20000001860 */
[----:B------:R-:W-:Y:S07]  /*98c0*/  LDSM.16.MT88.4 R188, [R216+0x9900] ;  /* 0x00990000d8bc783b */ /* 0x000fee0000004200 */
[C---:B----4-:R-:W-:Y:S08]  /*98d0*/  HMMA.16816.F32 R100, R168.reuse, R184, R100 ;  /* 0x000000b8a864723c */ /* 0x050ff00000001864 */
[C---:B------:R-:W-:Y:S01]  /*98e0*/  HMMA.16816.F32 R104, R168.reuse, R186, R104 ;  /* 0x000000baa868723c */ /* 0x040fe20000001868 */
[----:B------:R-:W4:Y:S07]  /*98f0*/  LDSM.16.MT88.4 R184, [R218+0x6900] ;  /* 0x00690000dab8783b */ /* 0x000f2e0000004200 */
[C---:B---3--:R-:W-:Y:S08]  /*9900*/  HMMA.16816.F32 R108, R168.reuse, R172, R108 ;  /* 0x000000aca86c723c */ /* 0x048ff0000000186c */
[C---:B------:R-:W-:Y:S01]  /*9910*/  HMMA.16816.F32 R112, R168.reuse, R174, R112 ;  /* 0x000000aea870723c */ /* 0x040fe20000001870 */
[----:B------:R-:W3:Y:S07]  /*9920*/  LDSM.16.MT88.4 R172, [R217+0x9900] ;  /* 0x00990000d9ac783b */ /* 0x000eee0000004200 */
[C---:B--2---:R-:W-:Y:S08]  /*9930*/  HMMA.16816.F32 R116, R168.reuse, R176, R116 ;  /* 0x000000b0a874723c */ /* 0x044ff00000001874 */
[C---:B------:R-:W-:Y:S01]  /*9940*/  HMMA.16816.F32 R120, R168.reuse, R178, R120 ;  /* 0x000000b2a878723c */ /* 0x040fe20000001878 */
[----:B------:R-:W2:Y:S07]  /*9950*/  LDSM.16.MT88.4 R176, [R219+0x9900] ;  /* 0x00990000dbb0783b */ /* 0x000eae0000004200 */
[C---:B-1----:R-:W-:Y:S08]  /*9960*/  HMMA.16816.F32 R124, R168.reuse, R180, R124 ;  /* 0x000000b4a87c723c */ /* 0x042ff0000000187c */
[C---:B------:R-:W-:Y:S01]  /*9970*/  HMMA.16816.F32 R128, R168.reuse, R182, R128 ;  /* 0x000000b6a880723c */ /* 0x040fe20000001880 */
[----:B------:R-:W-:Y:S07]  /*9980*/  LDSM.16.MT88.4 R180, [R219+0x4100] ;  /* 0x00410000dbb4783b */ /* 0x000fee0000004200 */
[C---:B----4-:R-:W-:Y:S01]  /*9990*/  HMMA.16816.F32 R132, R168.reuse, R184, R132 ;  /* 0x000000b8a884723c */ /* 0x050fe20000001884 */
[----:B------:R-:W-:Y:S07]  /*99a0*/  MUFU.EX2 R185, R31 ;  /* 0x0000001f00b97308 */ /* 0x000fee0000000800 */
[C---:B------:R-:W-:Y:S03]  /*99b0*/  HMMA.16816.F32 R136, R168.reuse, R186, R136 ;  /* 0x000000baa888723c */ /* 0x040fe60000001888 */
[----:B------:R-:W-:Y:S05]  /*99c0*/  MUFU.EX2 R187, R27 ;  /* 0x0000001b00bb7308 */ /* 0x000fea0000000800 */
[C---:B------:R-:W-:Y:S05]  /*99d0*/  HMMA.16816.F32 R140, R168.reuse, R188, R140 ;  /* 0x000000bca88c723c */ /* 0x040fea000000188c */
[----:B------:R1:W4:Y:S03]  /*99e0*/  MUFU.EX2 R188, R26 ;  /* 0x0000001a00bc7308 */ /* 0x0003260000000800 */
[C---:B------:R-:W-:Y:S07]  /*99f0*/  HMMA.16816.F32 R144, R168.reuse, R190, R144 ;  /* 0x000000bea890723c */ /* 0x040fee0000001890 */
[----:B------:R4:W4:Y:S01]  /*9a00*/  MUFU.EX2 R186, R30 ;  /* 0x0000001e00ba7308 */ /* 0x0009220000000800 */
[C---:B---3--:R-:W-:Y:S08]  /*9a10*/  HMMA.16816.F32 R12, R168.reuse, R172, R12 ;  /* 0x000000aca80c723c */ /* 0x048ff0000000180c */
[C---:B------:R-:W-:Y:S01]  /*9a20*/  HMMA.16816.F32 R148, R168.reuse, R174, R148 ;  /* 0x000000aea894723c */ /* 0x040fe20000001894 */
[----:B------:R-:W3:Y:S01]  /*9a30*/  LDSM.16.MT88.4 R172, [R216+0x1100] ;  /* 0x00110000d8ac783b */ /* 0x000ee20000004200 */
[----:B------:R-:W-:Y:S05]  /*9a40*/  MUFU.EX2 R191, R37 ;  /* 0x0000002500bf7308 */ /* 0x000fea0000000800 */
[----:B-1----:R-:W1:Y:S01]  /*9a50*/  LDSM.16.MT88.4 R24, [R217+0x1100] ;  /* 0x00110000d918783b */ /* 0x002e620000004200 */
[C---:B--2---:R-:W-:Y:S04]  /*9a60*/  HMMA.16816.F32 R152, R168.reuse, R176, R152 ;  /* 0x000000b0a898723c */ /* 0x044fe80000001898 */
[----:B------:R-:W-:Y:S01]  /*9a70*/  MUFU.EX2 R190, R40 ;  /* 0x0000002800be7308 */ /* 0x000fe20000000800 */
[----:B----4-:R-:W-:Y:S03]  /*9a80*/  LDSM.16.MT88.4 R28, [R218+0xa100] ;  /* 0x00a10000da1c783b */ /* 0x010fe60000004200 */
[C---:B------:R-:W-:Y:S03]  /*9a90*/  HMMA.16816.F32 R156, R168.reuse, R178, R156 ;  /* 0x000000b2a89c723c */ /* 0x040fe6000000189c */
[----:B------:R-:W2:Y:S03]  /*9aa0*/  LDSM.16.MT88.4 R176, [R219+0x1100] ;  /* 0x00110000dbb0783b */ /* 0x000ea60000004200 */
[----:B------:R-:W-:Y:S02]  /*9ab0*/  MUFU.EX2 R189, R41 ;  /* 0x0000002900bd7308 */ /* 0x000fe40000000800 */
[C---:B------:R-:W-:Y:S07]  /*9ac0*/  HMMA.16816.F32 R16, R168.reuse, R20, R16 ;  /* 0x00000014a810723c */ /* 0x040fee0000001810 */
[----:B------:R-:W-:Y:S01]  /*9ad0*/  F2FP.PACK_AB R20, R210, R211 ;  /* 0x000000d3d214723e */ /* 0x000fe200000000ff */
[----:B------:R-:W-:Y:S01]  /*9ae0*/  HMMA.16816.F32 R160, R168, R22, R160 ;  /* 0x00000016a8a0723c */ /* 0x000fe200000018a0 */
[----:B------:R-:W4:Y:S01]  /*9af0*/  LDSM.16.MT88.4 R168, [R218+0x1100] ;  /* 0x00110000daa8783b */ /* 0x000f220000004200 */
[----:B------:R1:W-:Y:S02]  /*9b00*/  MUFU.EX2 R184, R42 ;  /* 0x0000002a00b87308 */ /* 0x0003e40000000800 */
[----:B------:R-:W-:Y:S03]  /*9b10*/  F2FP.PACK_AB R21, R192, R193 ;  /* 0x000000c1c015723e */ /* 0x000fe600000000ff */
[----:B------:R-:W-:Y:S02]  /*9b20*/  F2FP.PACK_AB R22, R208, R209 ;  /* 0x000000d1d016723e */ /* 0x000fe400000000ff */
[----:B------:R-:W-:Y:S07]  /*9b30*/  F2FP.PACK_AB R23, R187, R188 ;  /* 0x000000bcbb17723e */ /* 0x000fee00000000ff */
[C---:B---3--:R-:W-:Y:S08]  /*9b40*/  HMMA.16816.F32 R4, R20.reuse, R172, R4 ;  /* 0x000000ac1404723c */ /* 0x048ff00000001804 */
[C---:B------:R-:W-:Y:S01]  /*9b50*/  HMMA.16816.F32 R8, R20.reuse, R174, R8 ;  /* 0x000000ae1408723c */ /* 0x040fe20000001808 */
[----:B------:R-:W3:Y:S06]  /*9b60*/  LDSM.16.MT88.4 R172, [R216+0x4100] ;  /* 0x00410000d8ac783b */ /* 0x000eec0000004200 */
[----:B-1----:R-:W-:Y:S01]  /*9b70*/  LDSM.16.MT88.4 R40, [R218+0x2100] ;  /* 0x00210000da28783b */ /* 0x002fe20000004200 */
[C---:B------:R-:W-:Y:S08]  /*9b80*/  HMMA.16816.F32 R52, R20.reuse, R24, R52 ;  /* 0x000000181434723c */ /* 0x040ff00000001834 */
[C---:B------:R-:W-:Y:S01]  /*9b90*/  HMMA.16816.F32 R56, R20.reuse, R26, R56 ;  /* 0x0000001a1438723c */ /* 0x040fe20000001838 */
[----:B------:R-:W1:Y:S07]  /*9ba0*/  LDSM.16.MT88.4 R24, [R217+0x4100] ;  /* 0x00410000d918783b */ /* 0x000e6e0000004200 */
[C---:B--2---:R-:W-:Y:S08]  /*9bb0*/  HMMA.16816.F32 R60, R20.reuse, R176, R60 ;  /* 0x000000b0143c723c */ /* 0x044ff0000000183c */
[C---:B------:R-:W-:Y:S01]  /*9bc0*/  HMMA.16816.F32 R64, R20.reuse, R178, R64 ;  /* 0x000000b21440723c */ /* 0x040fe20000001840 */
[----:B------:R-:W2:Y:S07]  /*9bd0*/  LDSM.16.MT88.4 R176, [R218+0x4100] ;  /* 0x00410000dab0783b */ /* 0x000eae0000004200 */
[C---:B----4-:R-:W-:Y:S08]  /*9be0*/  HMMA.16816.F32 R68, R20.reuse, R168, R68 ;  /* 0x000000a81444723c */ /* 0x050ff00000001844 */
[C---:B------:R-:W-:Y:S01]  /*9bf0*/  HMMA.16816.F32 R72, R20.reuse, R170, R72 ;  /* 0x000000aa1448723c */ /* 0x040fe20000001848 */
[----:B------:R-:W4:Y:S07]  /*9c00*/  LDSM.16.MT88.4 R168, [R216+0x7100] ;  /* 0x00710000d8a8783b */ /* 0x000f2e0000004200 */
        /* <DEDUP_REMOVED lines=8> */
[----:B------:R-:W-:Y:S07]  /*9c90*/  LDSM.16.MT88.4 R180, [R216+0xa100] ;  /* 0x00a10000d8b4783b */ /* 0x000fee0000004200 */
[C---:B--2---:R-:W-:Y:S08]  /*9ca0*/  HMMA.16816.F32 R100, R20.reuse, R176, R100 ;  /* 0x000000b01464723c */ /* 0x044ff00000001864 */
[C---:B------:R-:W-:Y:S01]  /*9cb0*/  HMMA.16816.F32 R104, R20.reuse, R178, R104 ;  /* 0x000000b21468723c */ /* 0x040fe20000001868 */
[----:B------:R-:W2:Y:S07]  /*9cc0*/  LDSM.16.MT88.4 R176, [R218+0x7100] ;  /* 0x00710000dab0783b */ /* 0x000eae0000004200 */
[C---:B----4-:R-:W-:Y:S08]  /*9cd0*/  HMMA.16816.F32 R108, R20.reuse, R168, R108 ;  /* 0x000000a8146c723c */ /* 0x050ff0000000186c */
        /* <DEDUP_REMOVED lines=8> */
[C---:B--2---:R-:W-:Y:S07]  /*9d60*/  HMMA.16816.F32 R132, R20.reuse, R176, R132 ;  /* 0x000000b01484723c */ /* 0x044fee0000001884 */
[----:B------:R-:W-:Y:S01]  /*9d70*/  MOV R176, R205 ;  /* 0x000000cd00b07202 */ /* 0x000fe20000000f00 */
[C---:B------:R-:W-:Y:S01]  /*9d80*/  HMMA.16816.F32 R136, R20.reuse, R178, R136 ;  /* 0x000000b21488723c */ /* 0x040fe20000001888 */
[----:B------:R-:W2:Y:S01]  /*9d90*/  LDL.LU R178, [R1+0x4] ;  /* 0x0000040001b27983 */ /* 0x000ea20000300800 */
[----:B------:R-:W-:Y:S02]  /*9da0*/  MUFU.EX2 R205, R32 ;  /* 0x0000002000cd7308 */ /* 0x000fe40000000800 */
[----:B------:R-:W-:Y:S03]  /*9db0*/  MOV R177, R204 ;  /* 0x000000cc00b17202 */ /* 0x000fe60000000f00 */
[----:B------:R-:W-:Y:S01]  /*9dc0*/  MOV R179, R198 ;  /* 0x000000c600b37202 */ /* 0x000fe20000000f00 */
[C---:B------:R-:W-:Y:S04]  /*9dd0*/  HMMA.16816.F32 R140, R20.reuse, R180, R140 ;  /* 0x000000b4148c723c */ /* 0x040fe8000000188c */
[----:B------:R-:W3:Y:S04]  /*9de0*/  MUFU.EX2 R204, R33 ;  /* 0x0000002100cc7308 */ /* 0x000ee80000000800 */
[C---:B------:R-:W-:Y:S06]  /*9df0*/  HMMA.16816.F32 R144, R20.reuse, R182, R144 ;  /* 0x000000b61490723c */ /* 0x040fec0000001890 */
[----:B------:R-:W-:Y:S02]  /*9e00*/  MUFU.EX2 R183, R34 ;  /* 0x0000002200b77308 */ /* 0x000fe40000000800 */
[C---:B-1----:R-:W-:Y:S08]  /*9e10*/  HMMA.16816.F32 R12, R20.reuse, R24, R12 ;  /* 0x00000018140c723c */ /* 0x042ff0000000180c */
[C---:B------:R-:W-:Y:S01]  /*9e20*/  HMMA.16816.F32 R148, R20.reuse, R26, R148 ;  /* 0x0000001a1494723c */ /* 0x040fe20000001894 */
[----:B------:R1:W4:Y:S01]  /*9e30*/  MUFU.EX2 R182, R35 ;  /* 0x0000002300b67308 */ /* 0x0003220000000800 */
[----:B------:R-:W3:Y:S06]  /*9e40*/  LDSM.16.MT88.4 R24, [R216+0x1900] ;  /* 0x00190000d818783b */ /* 0x000eec0000004200 */
[C---:B------:R-:W-:Y:S03]  /*9e50*/  HMMA.16816.F32 R152, R20.reuse, R168, R152 ;  /* 0x000000a81498723c */ /* 0x040fe60000001898 */
[----:B------:R-:W2:Y:S05]  /*9e60*/  MUFU.EX2 R198, R36 ;  /* 0x0000002400c67308 */ /* 0x000eaa0000000800 */
[C---:B------:R-:W-:Y:S01]  /*9e70*/  HMMA.16816.F32 R156, R20.reuse, R170, R156 ;  /* 0x000000aa149c723c */ /* 0x040fe2000000189c */
[----:B------:R-:W-:Y:S04]  /*9e80*/  LDSM.16.MT88.4 R168, [R219+0x1900] ;  /* 0x00190000dba8783b */ /* 0x000fe80000004200 */
[----:B------:R-:W-:Y:S03]  /*9e90*/  MUFU.EX2 R181, R38 ;  /* 0x0000002600b57308 */ /* 0x000fe60000000800 */
[C---:B------:R-:W-:Y:S01]  /*9ea0*/  HMMA.16816.F32 R16, R20.reuse, R28, R16 ;  /* 0x0000001c1410723c */ /* 0x040fe20000001810 */
[----:B-1----:R-:W1:Y:S06]  /*9eb0*/  LDSM.16.MT88.4 R32, [R217+0x1900] ;  /* 0x00190000d920783b */ /* 0x002e6c0000004200 */
[----:B------:R4:W1:Y:S01]  /*9ec0*/  MUFU.EX2 R180, R39 ;  /* 0x0000002700b47308 */ /* 0x0008620000000800 */
[----:B------:R-:W-:Y:S01]  /*9ed0*/  HMMA.16816.F32 R160, R20, R30, R160 ;  /* 0x0000001e14a0723c */ /* 0x000fe200000018a0 */
[----:B------:R-:W1:Y:S06]  /*9ee0*/  LDSM.16.MT88.4 R28, [R218+0x1900] ;  /* 0x00190000da1c783b */ /* 0x000e6c0000004200 */
[----:B------:R-:W-:Y:S02]  /*9ef0*/  F2FP.PACK_AB R20, R206, R207 ;  /* 0x000000cfce14723e */ /* 0x000fe400000000ff */
[----:B------:R-:W-:Y:S03]  /*9f00*/  F2FP.PACK_AB R21, R185, R186 ;  /* 0x000000bab915723e */ /* 0x000fe600000000ff */
[----:B---3--:R-:W-:Y:S02]  /*9f10*/  F2FP.PACK_AB R22, R204, R205 ;  /* 0x000000cdcc16723e */ /* 0x008fe400000000ff */
[----:B----4-:R-:W-:Y:S07]  /*9f20*/  F2FP.PACK_AB R23, R182, R183 ;  /* 0x000000b7b617723e */ /* 0x010fee00000000ff */
[C---:B------:R-:W-:Y:S01]  /*9f30*/  HMMA.16816.F32 R4, R20.reuse, R24, R4 ;  /* 0x000000181404723c */ /* 0x040fe20000001804 */
[----:B------:R-:W-:Y:S07]  /*9f40*/  LDSM.16.MT88.4 R36, [R219+0x2100] ;  /* 0x00210000db24783b */ /* 0x000fee0000004200 */
[C---:B------:R-:W-:Y:S01]  /*9f50*/  HMMA.16816.F32 R8, R20.reuse, R26, R8 ;  /* 0x0000001a1408723c */ /* 0x040fe20000001808 */
[----:B------:R-:W3:Y:S07]  /*9f60*/  LDSM.16.MT88.4 R24, [R216+0x4900] ;  /* 0x00490000d818783b */ /* 0x000eee0000004200 */
[C---:B-1----:R-:W-:Y:S08]  /*9f70*/  HMMA.16816.F32 R52, R20.reuse, R32, R52 ;  /* 0x000000201434723c */ /* 0x042ff00000001834 */
[C---:B------:R-:W-:Y:S01]  /*9f80*/  HMMA.16816.F32 R56, R20.reuse, R34, R56 ;  /* 0x000000221438723c */ /* 0x040fe20000001838 */
[----:B------:R-:W1:Y:S07]  /*9f90*/  LDSM.16.MT88.4 R32, [R219+0x4900] ;  /* 0x00490000db20783b */ /* 0x000e6e0000004200 */
[C---:B------:R-:W-:Y:S08]  /*9fa0*/  HMMA.16816.F32 R60, R20.reuse, R168, R60 ;  /* 0x000000a8143c723c */ /* 0x040ff0000000183c */
[C---:B------:R-:W-:Y:S01]  /*9fb0*/  HMMA.16816.F32 R64, R20.reuse, R170, R64 ;  /* 0x000000aa1440723c */ /* 0x040fe20000001840 */
[----:B------:R-:W-:Y:S07]  /*9fc0*/  LDSM.16.MT88.4 R168, [R217+0x7900] ;  /* 0x00790000d9a8783b */ /* 0x000fee0000004200 */
[C---:B------:R-:W-:Y:S08]  /*9fd0*/  HMMA.16816.F32 R68, R20.reuse, R28, R68 ;  /* 0x0000001c1444723c */ /* 0x040ff00000001844 */
[C---:B------:R-:W-:Y:S01]  /*9fe0*/  HMMA.16816.F32 R72, R20.reuse, R30, R72 ;  /* 0x0000001e1448723c */ /* 0x040fe20000001848 */
[----:B------:R-:W4:Y:S07]  /*9ff0*/  LDSM.16.MT88.4 R28, [R218+0x4900] ;  /* 0x00490000da1c783b */ /* 0x000f2e0000004200 */
[C---:B---3--:R-:W-:Y:S08]  /*a000*/  HMMA.16816.F32 R76, R20.reuse, R24, R76 ;  /* 0x00000018144c723c */ /* 0x048ff0000000184c */
[C---:B------:R-:W-:Y:S01]  /*a010*/  HMMA.16816.F32 R80, R20.reuse, R26, R80 ;  /* 0x0000001a1450723c */ /* 0x040fe20000001850 */
[----:B------:R-:W3:Y:S07]  /*a020*/  LDSM.16.MT88.4 R24, [R216+0x7900] ;  /* 0x00790000d818783b */ /* 0x000eee0000004200 */
[C---:B------:R-:W-:Y:S08]  /*a030*/  HMMA.16816.F32 R84, R20.reuse, R172, R84 ;  /* 0x000000ac1454723c */ /* 0x040ff00000001854 */
[C---:B------:R-:W-:Y:S01]  /*a040*/  HMMA.16816.F32 R88, R20.reuse, R174, R88 ;  /* 0x000000ae1458723c */ /* 0x040fe20000001858 */
[----:B------:R-:W3:Y:S07]  /*a050*/  LDSM.16.MT88.4 R172, [R219+0x7900] ;  /* 0x00790000dbac783b */ /* 0x000eee0000004200 */
[C---:B-1----:R-:W-:Y:S08]  /*a060*/  HMMA.16816.F32 R92, R20.reuse, R32, R92 ;  /* 0x00000020145c723c */ /* 0x042ff0000000185c */
[C---:B------:R-:W-:Y:S01]  /*a070*/  HMMA.16816.F32 R96, R20.reuse, R34, R96 ;  /* 0x000000221460723c */ /* 0x040fe20000001860 */
[----:B------:R-:W-:Y:S07]  /*a080*/  LDSM.16.MT88.4 R32, [R217+0xa900] ;  /* 0x00a90000d920783b */ /* 0x000fee0000004200 */
[C---:B----4-:R-:W-:Y:S08]  /*a090*/  HMMA.16816.F32 R100, R20.reuse, R28, R100 ;  /* 0x0000001c1464723c */ /* 0x050ff00000001864 */
[C---:B------:R-:W-:Y:S01]  /*a0a0*/  HMMA.16816.F32 R104, R20.reuse, R30, R104 ;  /* 0x0000001e1468723c */ /* 0x040fe20000001868 */
[----:B------:R-:W1:Y:S07]  /*a0b0*/  LDSM.16.MT88.4 R28, [R218+0x7900] ;  /* 0x00790000da1c783b */ /* 0x000e6e0000004200 */
[C---:B---3--:R-:W-:Y:S08]  /*a0c0*/  HMMA.16816.F32 R108, R20.reuse, R24, R108 ;  /* 0x00000018146c723c */ /* 0x048ff0000000186c */
[C---:B------:R-:W-:Y:S01]  /*a0d0*/  HMMA.16816.F32 R112, R20.reuse, R26, R112 ;  /* 0x0000001a1470723c */ /* 0x040fe20000001870 */
[----:B------:R-:W3:Y:S07]  /*a0e0*/  LDSM.16.MT88.4 R24, [R216+0xa900] ;  /* 0x00a90000d818783b */ /* 0x000eee0000004200 */
[C---:B------:R-:W-:Y:S08]  /*a0f0*/  HMMA.16816.F32 R116, R20.reuse, R168, R116 ;  /* 0x000000a81474723c */ /* 0x040ff00000001874 */
[C---:B------:R-:W-:Y:S01]  /*a100*/  HMMA.16816.F32 R120, R20.reuse, R170, R120 ;  /* 0x000000aa1478723c */ /* 0x040fe20000001878 */
[----:B------:R-:W4:Y:S07]  /*a110*/  LDSM.16.MT88.4 R168, [R219+0xa900] ;  /* 0x00a90000dba8783b */ /* 0x000f2e0000004200 */
[C---:B------:R-:W-:Y:S08]  /*a120*/  HMMA.16816.F32 R124, R20.reuse, R172, R124 ;  /* 0x000000ac147c723c */ /* 0x040ff0000000187c */
[C---:B------:R-:W-:Y:S01]  /*a130*/  HMMA.16816.F32 R128, R20.reuse, R174, R128 ;  /* 0x000000ae1480723c */ /* 0x040fe20000001880 */
[----:B------:R-:W-:Y:S07]  /*a140*/  LDSM.16.MT88.4 R172, [R216+0x2900] ;  /* 0x00290000d8ac783b */ /* 0x000fee0000004200 */
[C---:B-1----:R-:W-:Y:S08]  /*a150*/  HMMA.16816.F32 R132, R20.reuse, R28, R132 ;  /* 0x0000001c1484723c */ /* 0x042ff00000001884 */
[C---:B------:R-:W-:Y:S01]  /*a160*/  HMMA.16816.F32 R136, R20.reuse, R30, R136 ;  /* 0x0000001e1488723c */ /* 0x040fe20000001888 */
[----:B------:R-:W1:Y:S07]  /*a170*/  LDSM.16.MT88.4 R28, [R218+0xa900] ;  /* 0x00a90000da1c783b */ /* 0x000e6e0000004200 */
[C---:B---3--:R-:W-:Y:S08]  /*a180*/  HMMA.16816.F32 R140, R20.reuse, R24, R140 ;  /* 0x00000018148c723c */ /* 0x048ff0000000188c */
[C---:B------:R-:W-:Y:S01]  /*a190*/  HMMA.16816.F32 R144, R20.reuse, R26, R144 ;  /* 0x0000001a1490723c */ /* 0x040fe20000001890 */
[----:B------:R-:W3:Y:S07]  /*a1a0*/  LDSM.16.MT88.4 R24, [R216+0x2100] ;  /* 0x00210000d818783b */ /* 0x000eee0000004200 */
[C---:B------:R-:W-:Y:S08]  /*a1b0*/  HMMA.16816.F32 R12, R20.reuse, R32, R12 ;  /* 0x00000020140c723c */ /* 0x040ff0000000180c */
[C---:B------:R-:W-:Y:S01]  /*a1c0*/  HMMA.16816.F32 R148, R20.reuse, R34, R148 ;  /* 0x000000221494723c */ /* 0x040fe20000001894 */
[----:B------:R-:W3:Y:S03]  /*a1d0*/  LDSM.16.MT88.4 R32, [R217+0x2100] ;  /* 0x00210000d920783b */ /* 0x000ee60000004200 */
[----:B--2---:R-:W-:Y:S04]  /*a1e0*/  FFMA.FTZ R0, R0, R178, R200 ;  /* 0x000000b200007223 */ /* 0x004fe800000100c8 */
[C---:B----4-:R-:W-:Y:S01]  /*a1f0*/  HMMA.16816.F32 R152, R20.reuse, R168, R152 ;  /* 0x000000a81498723c */ /* 0x050fe20000001898 */
[----:B------:R-:W2:Y:S03]  /*a200*/  LDL.LU R169, [R1] ;  /* 0x0000000001a97983 */ /* 0x000ea60000300800 */
[----:B------:R-:W-:Y:S04]  /*a210*/  FADD.FTZ R0, R203, R0 ;  /* 0x00000000cb007221 */ /* 0x000fe80000010000 */
[C---:B------:R-:W-:Y:S04]  /*a220*/  HMMA.16816.F32 R156, R20.reuse, R170, R156 ;  /* 0x000000aa149c723c */ /* 0x040fe8000000189c */
[----:B------:R-:W-:Y:S04]  /*a230*/  FADD.FTZ R0, R202, R0 ;  /* 0x00000000ca007221 */ /* 0x000fe80000010000 */
[C---:B-1----:R-:W-:Y:S04]  /*a240*/  HMMA.16816.F32 R16, R20.reuse, R28, R16 ;  /* 0x0000001c1410723c */ /* 0x042fe80000001810 */
[----:B------:R-:W-:Y:S04]  /*a250*/  FADD.FTZ R0, R201, R0 ;  /* 0x00000000c9007221 */ /* 0x000fe80000010000 */
[----:B------:R-:W-:Y:S01]  /*a260*/  HMMA.16816.F32 R160, R20, R30, R160 ;  /* 0x0000001e14a0723c */ /* 0x000fe200000018a0 */
[----:B------:R-:W1:Y:S03]  /*a270*/  LDSM.16.MT88.4 R28, [R216+0x5100] ;  /* 0x00510000d81c783b */ /* 0x000e660000004200 */
        /* <DEDUP_REMOVED lines=8> */
[C---:B---3--:R-:W-:Y:S03]  /*a300*/  HMMA.16816.F32 R4, R20.reuse, R24, R4 ;  /* 0x000000181404723c */ /* 0x048fe60000001804 */
[----:B------:R-:W-:Y:S04]  /*a310*/  FADD.FTZ R0, R193, R0 ;  /* 0x00000000c1007221 */ /* 0x000fe80000010000 */
[----:B------:R-:W-:Y:S01]  /*a320*/  FADD.FTZ R0, R192, R0 ;  /* 0x00000000c0007221 */ /* 0x000fe20000010000 */
[C---:B------:R-:W-:Y:S01]  /*a330*/  HMMA.16816.F32 R8, R20.reuse, R26, R8 ;  /* 0x0000001a1408723c */ /* 0x040fe20000001808 */
[----:B------:R-:W3:Y:S03]  /*a340*/  LDSM.16.MT88.4 R24, [R217+0x5100] ;  /* 0x00510000d918783b */ /* 0x000ee60000004200 */
[----:B------:R-:W-:Y:S04]  /*a350*/  FADD.FTZ R0, R188, R0 ;  /* 0x00000000bc007221 */ /* 0x000fe80000010000 */
[C---:B------:R-:W-:Y:S04]  /*a360*/  HMMA.16816.F32 R52, R20.reuse, R32, R52 ;  /* 0x000000201434723c */ /* 0x040fe80000001834 */
[----:B------:R-:W-:Y:S04]  /*a370*/  FADD.FTZ R0, R187, R0 ;  /* 0x00000000bb007221 */ /* 0x000fe80000010000 */
[C---:B------:R-:W-:Y:S01]  /*a380*/  HMMA.16816.F32 R56, R20.reuse, R34, R56 ;  /* 0x000000221438723c */ /* 0x040fe20000001838 */
[----:B------:R-:W4:Y:S03]  /*a390*/  LDSM.16.MT88.4 R32, [R219+0x5100] ;  /* 0x00510000db20783b */ /* 0x000f260000004200 */
        /* <DEDUP_REMOVED lines=11> */
[C---:B-1----:R-:W-:Y:S04]  /*a450*/  HMMA.16816.F32 R76, R20.reuse, R28, R76 ;  /* 0x0000001c144c723c */ /* 0x042fe8000000184c */
[----:B------:R-:W-:Y:S04]  /*a460*/  FADD.FTZ R0, R180, R0 ;  /* 0x00000000b4007221 */ /* 0x000fe80000010000 */
[C---:B------:R-:W-:Y:S01]  /*a470*/  HMMA.16816.F32 R80, R20.reuse, R30, R80 ;  /* 0x0000001e1450723c */ /* 0x040fe20000001850 */
[----:B------:R-:W-:Y:S03]  /*a480*/  LDSM.16.MT88.4 R28, [R219+0x8100] ;  /* 0x00810000db1c783b */ /* 0x000fe60000004200 */
[----:B------:R-:W-:Y:S04]  /*a490*/  FADD.FTZ R0, R184, R0 ;  /* 0x00000000b8007221 */ /* 0x000fe80000010000 */
[C---:B---3--:R-:W-:Y:S08]  /*a4a0*/  HMMA.16816.F32 R84, R20.reuse, R24, R84 ;  /* 0x000000181454723c */ /* 0x048ff00000001854 */
[C---:B------:R-:W-:Y:S01]  /*a4b0*/  HMMA.16816.F32 R88, R20.reuse, R26, R88 ;  /* 0x0000001a1458723c */ /* 0x040fe20000001858 */
[----:B------:R-:W1:Y:S07]  /*a4c0*/  LDSM.16.MT88.4 R24, [R217+0x8100] ;  /* 0x00810000d918783b */ /* 0x000e6e0000004200 */
[C---:B----4-:R-:W-:Y:S08]  /*a4d0*/  HMMA.16816.F32 R92, R20.reuse, R32, R92 ;  /* 0x00000020145c723c */ /* 0x050ff0000000185c */
        /* <DEDUP_REMOVED lines=13> */
[----:B------:R-:W1:Y:S07]  /*a5b0*/  LDSM.16.MT88.4 R28, [R219+0xb100] ;  /* 0x00b10000db1c783b */ /* 0x000e6e0000004200 */
[C---:B---3--:R-:W-:Y:S08]  /*a5c0*/  HMMA.16816.F32 R132, R20.reuse, R32, R132 ;  /* 0x000000201484723c */ /* 0x048ff00000001884 */
[C---:B------:R-:W-:Y:S01]  /*a5d0*/  HMMA.16816.F32 R136, R20.reuse, R34, R136 ;  /* 0x000000221488723c */ /* 0x040fe20000001888 */
[----:B------:R-:W3:Y:S07]  /*a5e0*/  LDSM.16.MT88.4 R32, [R218+0xb100] ;  /* 0x00b10000da20783b */ /* 0x000eee0000004200 */
        /* <DEDUP_REMOVED lines=8> */
[----:B------:R-:W4:Y:S07]  /*a670*/  LDSM.16.MT88.4 R28, [R218+0x2900] ;  /* 0x00290000da1c783b */ /* 0x000f2e0000004200 */
[C---:B---3--:R-:W-:Y:S08]  /*a680*/  HMMA.16816.F32 R16, R20.reuse, R32, R16 ;  /* 0x000000201410723c */ /* 0x048ff00000001810 */
[----:B------:R-:W-:Y:S01]  /*a690*/  HMMA.16816.F32 R160, R20, R34, R160 ;  /* 0x0000002214a0723c */ /* 0x000fe200000018a0 */
[----:B------:R-:W3:Y:S06]  /*a6a0*/  LDSM.16.MT88.4 R32, [R217+0x5900] ;  /* 0x00590000d920783b */ /* 0x000eec0000004200 */
[----:B------:R-:W-:Y:S01]  /*a6b0*/  F2FP.PACK_AB R20, R45, R44 ;  /* 0x0000002c2d14723e */ /* 0x000fe200000000ff */
[----:B--2---:R-:W-:Y:S01]  /*a6c0*/  FFMA.FTZ R2, R2, R169, R252 ;  /* 0x000000a902027223 */ /* 0x004fe200000100fc */
[----:B------:R-:W-:Y:S03]  /*a6d0*/  F2FP.PACK_AB R21, R47, R46 ;  /* 0x0000002e2f15723e */ /* 0x000fe600000000ff */
[----:B------:R-:W-:Y:S01]  /*a6e0*/  F2FP.PACK_AB R22, R49, R48 ;  /* 0x000000303116723e */ /* 0x000fe200000000ff */
[----:B------:R-:W-:Y:S01]  /*a6f0*/  FADD.FTZ R2, R179, R2 ;  /* 0x00000002b3027221 */ /* 0x000fe20000010000 */
[----:B------:R-:W-:Y:S03]  /*a700*/  F2FP.PACK_AB R23, R166, R50 ;  /* 0x00000032a617723e */ /* 0x000fe600000000ff */
[----:B------:R-:W-:Y:S04]  /*a710*/  FADD.FTZ R2, R176, R2 ;  /* 0x00000002b0027221 */ /* 0x000fe80000010000 */
[C---:B------:R-:W-:Y:S01]  /*a720*/  HMMA.16816.F32 R168, R20.reuse, R172, R4 ;  /* 0x000000ac14a8723c */ /* 0x040fe20000001804 */
[----:B------:R-:W2:Y:S02]  /*a730*/  LDSM.16.MT88.4 R4, [R219+0x5900] ;  /* 0x00590000db04783b */ /* 0x000ea40000004200 */
[----:B------:R-:W-:Y:S04]  /*a740*/  FADD.FTZ R2, R177, R2 ;  /* 0x00000002b1027221 */ /* 0x000fe80000010000 */
[----:B------:R-:W-:Y:S01]  /*a750*/  FADD.FTZ R2, R215, R2 ;  /* 0x00000002d7027221 */ /* 0x000fe20000010000 */
[C---:B------:R-:W-:Y:S01]  /*a760*/  HMMA.16816.F32 R172, R20.reuse, R174, R8 ;  /* 0x000000ae14ac723c */ /* 0x040fe20000001808 */
[----:B------:R-:W2:Y:S03]  /*a770*/  LDSM.16.MT88.4 R8, [R218+0x5900] ;  /* 0x00590000da08783b */ /* 0x000ea60000004200 */
[----:B------:R-:W-:Y:S04]  /*a780*/  FADD.FTZ R2, R214, R2 ;  /* 0x00000002d6027221 */ /* 0x000fe80000010000 */
[C---:B-1----:R-:W-:Y:S04]  /*a790*/  HMMA.16816.F32 R52, R20.reuse, R24, R52 ;  /* 0x000000181434723c */ /* 0x042fe80000001834 */
[----:B------:R-:W-:Y:S04]  /*a7a0*/  FADD.FTZ R2, R213, R2 ;  /* 0x00000002d5027221 */ /* 0x000fe80000010000 */
[C---:B------:R-:W-:Y:S01]  /*a7b0*/  HMMA.16816.F32 R56, R20.reuse, R26, R56 ;  /* 0x0000001a1438723c */ /* 0x040fe20000001838 */
[----:B------:R-:W1:Y:S03]  /*a7c0*/  LDSM.16.MT88.4 R24, [R216+0x8900] ;  /* 0x00890000d818783b */ /* 0x000e660000004200 */
[----:B------:R-:W-:Y:S04]  /*a7d0*/  FADD.FTZ R2, R212, R2 ;  /* 0x00000002d4027221 */ /* 0x000fe80000010000 */
[C---:B------:R-:W-:Y:S04]  /*a7e0*/  HMMA.16816.F32 R60, R20.reuse, R36, R60 ;  /* 0x00000024143c723c */ /* 0x040fe8000000183c */
[----:B------:R-:W-:Y:S04]  /*a7f0*/  FADD.FTZ R2, R211, R2 ;  /* 0x00000002d3027221 */ /* 0x000fe80000010000 */
[C---:B------:R-:W-:Y:S01]  /*a800*/  HMMA.16816.F32 R64, R20.reuse, R38, R64 ;  /* 0x000000261440723c */ /* 0x040fe20000001840 */
[----:B------:R-:W-:Y:S03]  /*a810*/  LDSM.16.MT88.4 R36, [R219+0x8900] ;  /* 0x00890000db24783b */ /* 0x000fe60000004200 */
[----:B------:R-:W-:Y:S04]  /*a820*/  FADD.FTZ R2, R210, R2 ;  /* 0x00000002d2027221 */ /* 0x000fe80000010000 */
[C---:B----4-:R-:W-:Y:S04]  /*a830*/  HMMA.16816.F32 R68, R20.reuse, R28, R68 ;  /* 0x0000001c1444723c */ /* 0x050fe80000001844 */
[----:B------:R-:W-:Y:S04]  /*a840*/  FADD.FTZ R2, R209, R2 ;  /* 0x00000002d1027221 */ /* 0x000fe80000010000 */
[C---:B------:R-:W-:Y:S01]  /*a850*/  HMMA.16816.F32 R72, R20.reuse, R30, R72 ;  /* 0x0000001e1448723c */ /* 0x040fe20000001848 */
[----:B------:R-:W4:Y:S03]  /*a860*/  LDSM.16.MT88.4 R28, [R217+0x8900] ;  /* 0x00890000d91c783b */ /* 0x000f260000004200 */
[----:B------:R-:W-:Y:S04]  /*a870*/  FADD.FTZ R2, R208, R2 ;  /* 0x00000002d0027221 */ /* 0x000fe80000010000 */
[C---:B------:R-:W-:Y:S04]  /*a880*/  HMMA.16816.F32 R76, R20.reuse, R40, R76 ;  /* 0x00000028144c723c */ /* 0x040fe8000000184c */
[----:B------:R-:W-:Y:S04]  /*a890*/  FADD.FTZ R2, R207, R2 ;  /* 0x00000002cf027221 */ /* 0x000fe80000010000 */
[C---:B------:R-:W-:Y:S01]  /*a8a0*/  HMMA.16816.F32 R80, R20.reuse, R42, R80 ;  /* 0x0000002a1450723c */ /* 0x040fe20000001850 */
[----:B------:R-:W1:Y:S03]  /*a8b0*/  LDSM.16.MT88.4 R40, [R218+0x8900] ;  /* 0x00890000da28783b */ /* 0x000e660000004200 */
[----:B------:R-:W-:Y:S04]  /*a8c0*/  FADD.FTZ R2, R206, R2 ;  /* 0x00000002ce027221 */ /* 0x000fe80000010000 */
[C---:B---3--:R-:W-:Y:S04]  /*a8d0*/  HMMA.16816.F32 R84, R20.reuse, R32, R84 ;  /* 0x000000201454723c */ /* 0x048fe80000001854 */
[----:B------:R-:W-:Y:S04]  /*a8e0*/  FADD.FTZ R2, R205, R2 ;  /* 0x00000002cd027221 */ /* 0x000fe80000010000 */
[C---:B------:R-:W-:Y:S04]  /*a8f0*/  HMMA.16816.F32 R88, R20.reuse, R34, R88 ;  /* 0x000000221458723c */ /* 0x040fe80000001858 */
[----:B------:R-:W-:Y:S04]  /*a900*/  FADD.FTZ R2, R204, R2 ;  /* 0x00000002cc027221 */ /* 0x000fe80000010000 */
[C---:B--2---:R-:W-:Y:S04]  /*a910*/  HMMA.16816.F32 R92, R20.reuse, R4, R92 ;  /* 0x00000004145c723c */ /* 0x044fe8000000185c */
[----:B------:R-:W-:Y:S04]  /*a920*/  FADD.FTZ R2, R198, R2 ;  /* 0x00000002c6027221 */ /* 0x000fe80000010000 */
[C---:B------:R-:W-:Y:S01]  /*a930*/  HMMA.16816.F32 R96, R20.reuse, R6, R96 ;  /* 0x000000061460723c */ /* 0x040fe20000001860 */
[----:B------:R-:W2:Y:S03]  /*a940*/  LDSM.16.MT88.4 R4, [R216+0xb900] ;  /* 0x00b90000d804783b */ /* 0x000ea60000004200 */
[----:B------:R-:W-:Y:S04]  /*a950*/  FADD.FTZ R2, R191, R2 ;  /* 0x00000002bf027221 */ /* 0x000fe80000010000 */
[C---:B------:R-:W-:Y:S04]  /*a960*/  HMMA.16816.F32 R100, R20.reuse, R8, R100 ;  /* 0x000000081464723c */ /* 0x040fe80000001864 */
[----:B------:R-:W-:Y:S04]  /*a970*/  FADD.FTZ R2, R190, R2 ;  /* 0x00000002be027221 */ /* 0x000fe80000010000 */
[C---:B------:R-:W-:Y:S01]  /*a980*/  HMMA.16816.F32 R104, R20.reuse, R10, R104 ;  /* 0x0000000a1468723c */ /* 0x040fe20000001868 */
[----:B------:R-:W3:Y:S03]  /*a990*/  LDSM.16.MT88.4 R8, [R217+0xb900] ;  /* 0x00b90000d908783b */ /* 0x000ee60000004200 */
[----:B------:R-:W-:Y:S04]  /*a9a0*/  FADD.FTZ R2, R189, R2 ;  /* 0x00000002bd027221 */ /* 0x000fe80000010000 */
[C---:B-1----:R-:W-:Y:S08]  /*a9b0*/  HMMA.16816.F32 R108, R20.reuse, R24, R108 ;  /* 0x00000018146c723c */ /* 0x042ff0000000186c */
[C---:B------:R-:W-:Y:S01]  /*a9c0*/  HMMA.16816.F32 R112, R20.reuse, R26, R112 ;  /* 0x0000001a1470723c */ /* 0x040fe20000001870 */
[----:B------:R-:W1:Y:S07]  /*a9d0*/  LDSM.16.MT88.4 R24, [R219+0xb900] ;  /* 0x00b90000db18783b */ /* 0x000e6e0000004200 */
[C---:B----4-:R-:W-:Y:S08]  /*a9e0*/  HMMA.16816.F32 R116, R20.reuse, R28, R116 ;  /* 0x0000001c1474723c */ /* 0x050ff00000001874 */
[C---:B------:R-:W-:Y:S08]  /*a9f0*/  HMMA.16816.F32 R120, R20.reuse, R30, R120 ;  /* 0x0000001e1478723c */ /* 0x040ff00000001878 */
[C---:B------:R-:W-:Y:S08]  /*aa00*/  HMMA.16816.F32 R124, R20.reuse, R36, R124 ;  /* 0x00000024147c723c */ /* 0x040ff0000000187c */
[C---:B------:R-:W-:Y:S08]  /*aa10*/  HMMA.16816.F32 R128, R20.reuse, R38, R128 ;  /* 0x000000261480723c */ /* 0x040ff00000001880 */
[C---:B------:R-:W-:Y:S08]  /*aa20*/  HMMA.16816.F32 R132, R20.reuse, R40, R132 ;  /* 0x000000281484723c */ /* 0x040ff00000001884 */
[C---:B------:R-:W-:Y:S08]  /*aa30*/  HMMA.16816.F32 R136, R20.reuse, R42, R136 ;  /* 0x0000002a1488723c */ /* 0x040ff00000001888 */
        /* <DEDUP_REMOVED lines=18> */
[----:B------:R1:W-:Y:S01]  /*ab60*/  STL [R1], R2 ;  /* 0x0000000201007387 */ /* 0x0003e20000100800 */
[----:B------:R-:W-:Y:S01]  /*ab70*/  FADD.FTZ R0, R166, R0 ;  /* 0x00000000a6007221 */ /* 0x000fe20000010000 */
[----:B------:R-:W-:Y:S04]  /*ab80*/  MOV R166, R3 ;  /* 0x0000000300a67202 */ /* 0x000fe80000000f00 */
[----:B------:R1:W-:Y:S01]  /*ab90*/  STL [R1+0x4], R0 ;  /* 0x0000040001007387 */ /* 0x0003e20000100800 */
[----:B------:R-:W-:-:S05]  /*aba0*/  @P0 BRA `(.L_x_685) ;  /* 0xffffbde000000947 */ /* 0x000fca000383ffff */
.L_x_684:
[----:B-1----:R-:W2:Y:S04]  /*abb0*/  LDL.LU R0, [R1] ;  /* 0x0000000001007983 */ /* 0x002ea80000300800 */
        /* <DEDUP_REMOVED lines=43> */
[----:B------:R-:W-:-:S05]  /*ae70*/  FMUL.FTZ R51, R4, R82 ;  /* 0x0000005204337220 */ /* 0x000fca0000410000 */
[----:B------:R-:W-:Y:S02]  /*ae80*/  F2FP.PACK_AB R51, R83, R51 ;  /* 0x000000335333723e */ /* 0x000fe400000000ff */
[----:B------:R-:W3:Y:S01]  /*ae90*/  LDL.LU R83, [R1+0x38] ;  /* 0x0000380001537983 */ /* 0x000ee20000300800 */
[C---:B------:R-:W-:Y:S02]  /*aea0*/  FMUL.FTZ R13, R0.reuse, R168 ;  /* 0x000000a8000d7220 */ /* 0x040fe40000410000 */
[C---:B------:R-:W-:Y:S02]  /*aeb0*/  FMUL.FTZ R168, R0.reuse, R56 ;  /* 0x0000003800a87220 */ /* 0x040fe40000410000 */
[C---:B------:R-:W-:Y:S02]  /*aec0*/  FMUL.FTZ R23, R0.reuse, R60 ;  /* 0x0000003c00177220 */ /* 0x040fe40000410000 */
[C---:B-----5:R-:W-:Y:S02]  /*aed0*/  FMUL.FTZ R167, R0.reuse, R64 ;  /* 0x0000004000a77220 */ /* 0x060fe40000410000 */
        /* <DEDUP_REMOVED lines=64> */
[----:B------:R-:W-:Y:S01]  /*b2e0*/  LEA.HI R0, R0, R2, RZ, 0x3 ;  /* 0x0000000200007211 */ /* 0x000fe200078f18ff */
[----:B------:R-:W-:-:S02]  /*b2f0*/  UIMAD.WIDE.U32 UR14, UR7, UR4, URZ ;  /* 0x00000004070e72a5 */ /* 0x000fc4000f8e003f */
[----:B------:R-:W-:Y:S01]  /*b300*/  UIMAD UR6, UR6, UR4, URZ ;  /* 0x00000004060672a4 */ /* 0x000fe2000f8e023f */
[----:B------:R-:W-:Y:S02]  /*b310*/  F2FP.PACK_AB R53, R15, R53 ;  /* 0x000000350f35723e */ /* 0x000fe400000000ff */
[----:B------:R-:W3:Y:S01]  /*b320*/  @P1 MUFU.LG2 R11, R11 ;  /* 0x0000000b000b1308 */ /* 0x000ee20000000c00 */
[----:B------:R-:W-:Y:S01]  /*b330*/  LOP3.LUT R0, R0, 0xfffffff8, RZ, 0xc0, !PT ;  /* 0xfffffff800007812 */ /* 0x000fe200078ec0ff */
[----:B------:R-:W4:Y:S03]  /*b340*/  S2R R15, SR_CTAID.Z ;  /* 0x00000000000f7919 */ /* 0x000f260000002700 */
[----:B------:R-:W-:Y:S01]  /*b350*/  IADD3 R10, R2, -R0, RZ ;  /* 0x80000000020a7210 */ /* 0x000fe20007ffe0ff */
[C---:B------:R-:W-:Y:S01]  /*b360*/  FMUL.FTZ R21, R4.reuse, R55 ;  /* 0x0000003704157220 */ /* 0x040fe20000410000 */
[----:B------:R-:W-:Y:S01]  /*b370*/  @P1 MOV R2, 0x3f317218 ;  /* 0x3f31721800021802 */ /* 0x000fe20000000f00 */
[C---:B------:R-:W-:Y:S01]  /*b380*/  FMUL.FTZ R25, R4.reuse, R63 ;  /* 0x0000003f04197220 */ /* 0x040fe20000410000 */
[----:B------:R-:W-:Y:S01]  /*b390*/  @P0 MOV R0, 0x3f317218 ;  /* 0x3f31721800000802 */ /* 0x000fe20000000f00 */
[----:B------:R-:W-:Y:S01]  /*b3a0*/  FMUL.FTZ R30, R4, R67 ;  /* 0x00000043041e7220 */ /* 0x000fe20000410000 */
[----:B------:R-:W-:Y:S01]  /*b3b0*/  MOV R9, UR15 ;  /* 0x0000000f00097c02 */ /* 0x000fe20008000f00 */
[----:B------:R-:W-:-:S02]  /*b3c0*/  @P1 FMUL.FTZ R9, R2, c[0x0][0x2d0] ;  /* 0x0000b40002091a20 */ /* 0x000fc40000410000 */
        /* <DEDUP_REMOVED lines=51> */
[----:B------:R-:W-:Y:S01]  /*b700*/  FMUL.FTZ R162, R4, R162 ;  /* 0x000000a204a27220 */ /* 0x000fe20000410000 */
[----:B------:R-:W3:Y:S01]  /*b710*/  S2R R82, SR_CTAID.X ;  /* 0x0000000000527919 */ /* 0x000ee20000002500 */
[----:B-1----:R-:W-:Y:S02]  /*b720*/  @P0 FMUL.FTZ R2, R6, 0.69314718246459960938 ;  /* 0x3f31721806020820 */ /* 0x002fe40000410000 */
[----:B------:R-:W-:Y:S01]  /*b730*/  @P0 FMUL.FTZ R0, R0, c[0x0][0x2d0] ;  /* 0x0000b40000000a20 */ /* 0x000fe20000410000 */
[----:B------:R-:W-:Y:S01]  /*b740*/  MOV R79, 0xff800000 ;  /* 0xff800000004f7802 */ /* 0x000fe20000000f00 */
[----:B------:R-:W-:Y:S01]  /*b750*/  FMUL.FTZ R55, R4, R74 ;  /* 0x0000004a04377220 */ /* 0x000fe20000410000 */
[----:B------:R-:W-:Y:S01]  /*b760*/  F2FP.PACK_AB R52, R81, R52 ;  /* 0x000000345134723e */ /* 0x000fe200000000ff */
[----:B------:R-:W-:Y:S01]  /*b770*/  @P0 FFMA.FTZ R79, R0, R3, R2 ;  /* 0x00000003004f0223 */ /* 0x000fe20000010002 */
[----:B------:R-:W-:Y:S01]  /*b780*/  SHF.R.S32.HI R0, RZ, 0x5, R190 ;  /* 0x00000005ff007819 */ /* 0x000fe200000114be */
[C---:B------:R-:W-:Y:S01]  /*b790*/  FMUL.FTZ R75, R4.reuse, R138 ;  /* 0x0000008a044b7220 */ /* 0x040fe20000410000 */
[----:B------:R-:W-:Y:S01]  /*b7a0*/  UIMAD UR5, UR7, UR5, UR6 ;  /* 0x00000005070572a4 */ /* 0x000fe2000f8e0206 */
[C---:B------:R-:W-:Y:S01]  /*b7b0*/  FMUL.FTZ R71, R4.reuse, R146 ;  /* 0x0000009204477220 */ /* 0x040fe20000410000 */
[----:B------:R-:W-:Y:S01]  /*b7c0*/  MOV R80, 0xff800000 ;  /* 0xff80000000507802 */ /* 0x000fe20000000f00 */
[C---:B------:R-:W-:Y:S01]  /*b7d0*/  FMUL.FTZ R67, R4.reuse, R150 ;  /* 0x0000009604437220 */ /* 0x040fe20000410000 */
[----:B------:R-:W-:Y:S01]  /*b7e0*/  UIADD3 UR10, UR13, UR10, URZ ;  /* 0x0000000a0d0a7290 */ /* 0x000fe2000fffe03f */
[----:B------:R-:W-:Y:S01]  /*b7f0*/  FMUL.FTZ R63, R4, R158 ;  /* 0x0000009e043f7220 */ /* 0x000fe20000410000 */
[----:B------:R-:W-:Y:S01]  /*b800*/  MOV R4, UR12 ;  /* 0x0000000c00047c02 */ /* 0x000fe20008000f00 */
[----:B------:R-:W2:Y:S01]  /*b810*/  LDL R84, [R1+0x40] ;  /* 0x0000400001547983 */ /* 0x000ea20000100800 */
[----:B------:R-:W-:-:S02]  /*b820*/  MOV R8, UR14 ;  /* 0x0000000e00087c02 */ /* 0x000fc40008000f00 */
[----:B------:R-:W-:Y:S01]  /*b830*/  SHF.R.S32.HI R3, RZ, 0x1f, R0 ;  /* 0x0000001fff037819 */ /* 0x000fe20000011400 */
[----:B------:R-:W-:Y:S01]  /*b840*/  UIADD3 UR5, UR15, UR5, URZ ;  /* 0x000000050f057290 */ /* 0x000fe2000fffe03f */
[----:B------:R-:W-:Y:S02]  /*b850*/  MOV R6, R4 ;  /* 0x0000000400067202 */ /* 0x000fe40000000f00 */
[----:B------:R-:W-:Y:S02]  /*b860*/  MOV R4, R8 ;  /* 0x0000000800047202 */ /* 0x000fe40000000f00 */
[----:B------:R-:W-:Y:S02]  /*b870*/  LEA.HI R3, R3, R0, RZ, 0x3 ;  /* 0x0000000003037211 */ /* 0x000fe400078f18ff */
[----:B----4-:R-:W-:Y:S02]  /*b880*/  SHF.R.S32.HI R8, RZ, 0x1f, R15 ;  /* 0x0000001fff087819 */ /* 0x010fe4000001140f */
[----:B------:R-:W-:Y:S01]  /*b890*/  LEA.HI R2, R14, R14, RZ, 0x1 ;  /* 0x0000000e0e027211 */ /* 0x000fe200078f08ff */
[----:B---3--:R-:W-:Y:S01]  /*b8a0*/  @P1 FMUL.FTZ R11, R11, 0.69314718246459960938 ;  /* 0x3f3172180b0b1820 */ /* 0x008fe20000410000 */
[----:B------:R-:W-:Y:S01]  /*b8b0*/  MOV R5, UR13 ;  /* 0x0000000d00057c02 */ /* 0x000fe20008000f00 */
[----:B------:R-:W-:Y:S01]  /*b8c0*/  IMAD R81, R8, c[0x0][0x3f0], RZ ;  /* 0x0000fc0008517a24 */ /* 0x000fe200078e02ff */
[----:B------:R-:W-:-:S02]  /*b8d0*/  MOV R5, UR5 ;  /* 0x0000000500057c02 */ /* 0x000fc40008000f00 */
[----:B------:R-:W-:Y:S02]  /*b8e0*/  LOP3.LUT R3, R3, 0xffffff8, RZ, 0xc0, !PT ;  /* 0x0ffffff803037812 */ /* 0x000fe400078ec0ff */
[----:B------:R-:W-:Y:S01]  /*b8f0*/  LOP3.LUT R2, R2, 0x1ffffffe, RZ, 0xc0, !PT ;  /* 0x1ffffffe02027812 */ /* 0x000fe200078ec0ff */
[----:B------:R-:W-:Y:S01]  /*b900*/  @P1 FFMA.FTZ R80, R9, R164, R11 ;  /* 0x000000a409501223 */ /* 0x000fe2000001000b */
[----:B------:R-:W-:Y:S02]  /*b910*/  F2FP.PACK_AB R55, R16, R55 ;  /* 0x000000371037723e */ /* 0x000fe400000000ff */
[C---:B------:R-:W-:Y:S02]  /*b920*/  IADD3 R9, R0.reuse, -R3, RZ ;  /* 0x8000000300097210 */ /* 0x040fe40007ffe0ff */
[----:B------:R-:W-:Y:S01]  /*b930*/  LEA R16, R0, R14, 0x9 ;  /* 0x0000000e00107211 */ /* 0x000fe200078e48ff */
[C---:B------:R-:W-:Y:S01]  /*b940*/  IMAD R0, R15.reuse, c[0x0][0x3f4], R81 ;  /* 0x0000fd000f007a24 */ /* 0x040fe200078e0251 */
[----:B------:R-:W-:Y:S01]  /*b950*/  IADD3 R11, R14, -R2, RZ ;  /* 0x800000020e0b7210 */ /* 0x000fe20007ffe0ff */
[----:B------:R-:W-:Y:S01]  /*b960*/  IMAD.WIDE.U32 R2, R15, c[0x0][0x3f0], R4 ;  /* 0x0000fc000f027a25 */ /* 0x000fe200078e0004 */
[----:B------:R-:W-:-:S03]  /*b970*/  MOV R7, UR10 ;  /* 0x0000000a00077c02 */ /* 0x000fc60008000f00 */
[----:B------:R-:W-:Y:S01]  /*b980*/  IMAD R78, R8, c[0x0][0x498], RZ ;  /* 0x00012600084e7a24 */ /* 0x000fe200078e02ff */
[----:B------:R-:W-:Y:S02]  /*b990*/  SHF.R.S32.HI R8, RZ, 0x2, R192 ;  /* 0x00000002ff087819 */ /* 0x000fe400000114c0 */
[C---:B------:R-:W-:Y:S02]  /*b9a0*/  LOP3.LUT R5, R10.reuse, 0x1, RZ, 0xc0, !PT ;  /* 0x000000010a057812 */ /* 0x040fe400078ec0ff */
[----:B------:R-:W-:Y:S02]  /*b9b0*/  IADD3 R3, R3, R0, RZ ;  /* 0x0000000003037210 */ /* 0x000fe40007ffe0ff */
[----:B------:R-:W-:Y:S01]  /*b9c0*/  LEA R0, R9, R8, 0x4 ;  /* 0x0000000809007211 */ /* 0x000fe200078e20ff */
[C---:B------:R-:W-:Y:S01]  /*b9d0*/  IMAD R78, R15.reuse, c[0x0][0x49c], R78 ;  /* 0x000127000f4e7a24 */ /* 0x040fe200078e024e */
[C---:B------:R-:W-:Y:S01]  /*b9e0*/  SHF.L.U32 R4, R10.reuse, 0x6, RZ ;  /* 0x000000060a047819 */ /* 0x040fe200000006ff */
[----:B------:R-:W-:Y:S01]  /*b9f0*/  IMAD.WIDE.U32 R14, R15, c[0x0][0x498], R6 ;  /* 0x000126000f0e7a25 */ /* 0x000fe200078e0006 */
[----:B------:R-:W-:-:S02]  /*ba00*/  R2P PR, R10, 0x6 ;  /* 0x000000060a007804 */ /* 0x000fc40000000000 */
[----:B------:R-:W-:Y:S02]  /*ba10*/  ISETP.NE.U32.AND P0, PT, R5, 0x1, PT ;  /* 0x000000010500780c */ /* 0x000fe40003f05070 */
[----:B------:R-:W-:Y:S02]  /*ba20*/  SHF.R.S32.HI R6, RZ, 0x1f, R165 ;  /* 0x0000001fff067819 */ /* 0x000fe400000114a5 */
[-C--:B------:R-:W-:Y:S02]  /*ba30*/  LEA R5, R11, R0.reuse, 0x3 ;  /* 0x000000000b057211 */ /* 0x080fe400078e18ff */
[----:B------:R-:W-:Y:S01]  /*ba40*/  LOP3.LUT R4, R4, 0x1c0, RZ, 0xc0, !PT ;  /* 0x000001c004047812 */ /* 0x000fe200078ec0ff */
[----:B------:R-:W-:Y:S01]  /*ba50*/  IMAD R81, R191, c[0x0][0x388], RZ ;  /* 0x0000e200bf517a24 */ /* 0x000fe200078e02ff */
[C---:B------:R-:W-:Y:S02]  /*ba60*/  LEA R0, R82.reuse, R0, 0x7 ;  /* 0x0000000052007211 */ /* 0x040fe400078e38ff */
[----:B------:R-:W-:Y:S01]  /*ba70*/  LEA R10, R82, R5, 0x7 ;  /* 0x00000005520a7211 */ /* 0x000fe200078e38ff */
[----:B------:R-:W-:Y:S01]  /*ba80*/  IMAD R5, R6, c[0x0][0x3e0], RZ ;  /* 0x0000f80006057a24 */ /* 0x000fe200078e02ff */
[----:B------:R-:W-:Y:S01]  /*ba90*/  LEA.HI R4, R4, R4, RZ, 0x1d ;  /* 0x0000000404047211 */ /* 0x000fe200078fe8ff */
[----:B------:R-:W-:Y:S01]  /*baa0*/  IMAD.WIDE.U32 R2, R165, c[0x0][0x3e0], R2 ;  /* 0x0000f800a5027a25 */ /* 0x000fe200078e0002 */
[----:B------:R-:W-:-:S02]  /*bab0*/  ISETP.GE.OR P5, PT, R0, R81, P3 ;  /* 0x000000510000720c */ /* 0x000fc40001fa6670 */
[----:B------:R-:W-:Y:S01]  /*bac0*/  IADD3 R6, R0, 0x8, RZ ;  /* 0x0000000800067810 */ /* 0x000fe20007ffe0ff */
[----:B------:R-:W-:Y:S01]  /*bad0*/  IMAD R0, R165, c[0x0][0x3e4], R5 ;  /* 0x0000f900a5007a24 */ /* 0x000fe200078e0205 */
[----:B------:R-:W-:Y:S01]  /*bae0*/  LEA R4, R16, R4, 0x1 ;  /* 0x0000000410047211 */ /* 0x000fe200078e08ff */
[----:B------:R-:W-:Y:S01]  /*baf0*/  @P4 IMAD.HI.U32 R7, R10, c[0x0][0x4ec], RZ ;  /* 0x00013b000a074a27 */ /* 0x000fe200078e00ff */
[----:B------:R-:W-:Y:S02]  /*bb00*/  F2FP.PACK_AB R13, R189, R13 ;  /* 0x0000000dbd0d723e */ /* 0x000fe400000000ff */
[----:B------:R-:W-:Y:S02]  /*bb10*/  F2FP.PACK_AB R12, R171, R12 ;  /* 0x0000000cab0c723e */ /* 0x000fe400000000ff */
[----:B------:R-:W-:Y:S02]  /*bb20*/  SHF.L.U32 R4, R4, 0x1, RZ ;  /* 0x0000000104047819 */ /* 0x000fe400000006ff */
[----:B------:R-:W-:-:S02]  /*bb30*/  IADD3 R3, R3, R0, RZ ;  /* 0x0000000003037210 */ /* 0x000fc40007ffe0ff */
[----:B------:R-:W-:Y:S02]  /*bb40*/  ISETP.GE.OR P3, PT, R6, R81, P3 ;  /* 0x000000510600720c */ /* 0x000fe40001f66670 */
[----:B------:R-:W-:Y:S02]  /*bb50*/  MOV R5, R10 ;  /* 0x0000000a00057202 */ /* 0x000fe40000000f00 */
[----:B------:R-:W-:Y:S02]  /*bb60*/  SHF.R.S32.HI R6, RZ, 0x1f, R166 ;  /* 0x0000001fff067819 */ /* 0x000fe400000114a6 */
[----:B------:R-:W-:Y:S01]  /*bb70*/  @P4 SHF.R.U32.HI R5, RZ, c[0x0][0x4f0], R7 ;  /* 0x00013c00ff054a19 */ /* 0x000fe20000011607 */
[----:B------:R-:W-:Y:S01]  /*bb80*/  STS [R4+0x80], R13 ;  /* 0x0000800d04007388 */ /* 0x000fe20000000800 */
[----:B------:R-:W-:-:S03]  /*bb90*/  IADD3 R8, R4, 0x80, RZ ;  /* 0x0000008004087810 */ /* 0x000fc60007ffe0ff */
[----:B------:R1:W-:Y:S01]  /*bba0*/  STS [R4+0x480], R12 ;  /* 0x0004800c04007388 */ /* 0x0003e20000000800 */
[----:B------:R-:W-:Y:S01]  /*bbb0*/  IMAD R6, R6, c[0x0][0x3d8], RZ ;  /* 0x0000f60006067a24 */ /* 0x000fe200078e02ff */
[----:B------:R-:W-:Y:S02]  /*bbc0*/  MOV R7, 0x20 ;  /* 0x0000002000077802 */ /* 0x000fe40000000f00 */
[----:B------:R-:W-:Y:S01]  /*bbd0*/  IADD3 R0, R4, 0x70, RZ ;  /* 0x0000007004007810 */ /* 0x000fe20007ffe0ff */
[----:B------:R-:W-:Y:S01]  /*bbe0*/  IMAD R16, R166, c[0x0][0x3dc], R6 ;  /* 0x0000f700a6107a24 */ /* 0x000fe200078e0206 */
[----:B------:R-:W-:Y:S02]  /*bbf0*/  @P0 IADD3 R0, R8, 0x10, RZ ;  /* 0x0000001008000810 */ /* 0x000fe40007ffe0ff */
[----:B------:R-:W-:Y:S02]  /*bc00*/  SEL R7, R7, 0xffffffe0, !P1 ;  /* 0xffffffe007077807 */ /* 0x000fe40004800000 */
[----:B------:R-:W-:-:S02]  /*bc10*/  SHF.R.S32.HI R6, RZ, 0x1f, R5 ;  /* 0x0000001fff067819 */ /* 0x000fc40000011405 */
[----:B------:R-:W-:Y:S02]  /*bc20*/  IADD3 R8, P0, R5, R14, RZ ;  /* 0x0000000e05087210 */ /* 0x000fe40007f1e0ff */
[----:B------:R-:W-:Y:S01]  /*bc30*/  IADD3 R14, R7, R0, RZ ;  /* 0x00000000070e7210 */ /* 0x000fe20007ffe0ff */
[----:B-1----:R-:W-:Y:S01]  /*bc40*/  IMAD.WIDE.U32 R12, R166, c[0x0][0x3d8], R2 ;  /* 0x0000f600a60c7a25 */ /* 0x002fe200078e0002 */
[----:B------:R-:W-:-:S05]  /*bc50*/  IADD3 R3, -R5, RZ, RZ ;  /* 0x000000ff05037210 */ /* 0x000fca0007ffe1ff */
[----:B------:R-:W-:Y:S01]  /*bc60*/  IMAD R3, R3, c[0x0][0x4e8], R10 ;  /* 0x00013a0003037a24 */ /* 0x000fe200078e020a */
[----:B------:R-:W-:Y:S02]  /*bc70*/  IADD3 R2, R4, R7, RZ ;  /* 0x0000000704027210 */ /* 0x000fe40007ffe0ff */
[----:B------:R-:W-:Y:S02]  /*bc80*/  IADD3.X R9, R6, R15, R78, P0, !PT ;  /* 0x0000000f06097210 */ /* 0x000fe400007fe44e */
[----:B------:R-:W-:Y:S01]  /*bc90*/  SHF.R.S32.HI R7, RZ, 0x1f, R3 ;  /* 0x0000001fff077819 */ /* 0x000fe20000011403 */
[----:B------:R1:W5:Y:S01]  /*bca0*/  LDL R78, [R1+0x8] ;  /* 0x00000800014e7983 */ /* 0x0003620000100800 */
[----:B------:R-:W-:Y:S02]  /*bcb0*/  MOV R6, 0x40 ;  /* 0x0000004000067802 */ /* 0x000fe40000000f00 */
[----:B------:R-:W-:Y:S01]  /*bcc0*/  F2FP.PACK_AB R17, R188, R17 ;  /* 0x00000011bc11723e */ /* 0x000fe200000000ff */
[----:B------:R-:W-:Y:S01]  /*bcd0*/  IMAD R7, R7, c[0x0][0x488], RZ ;  /* 0x0001220007077a24 */ /* 0x000fe200078e02ff */
[----:B------:R-:W-:-:S02]  /*bce0*/  SEL R6, R6, 0xffffffc0, !P2 ;  /* 0xffffffc006067807 */ /* 0x000fc40005000000 */
[----:B------:R-:W-:Y:S02]  /*bcf0*/  F2FP.PACK_AB R18, R175, R18 ;  /* 0x00000012af12723e */ /* 0x000fe400000000ff */
[----:B------:R-:W-:Y:S02]  /*bd00*/  F2FP.PACK_AB R19, R187, R19 ;  /* 0x00000013bb13723e */ /* 0x000fe400000000ff */
[----:B------:R-:W-:Y:S01]  /*bd10*/  F2FP.PACK_AB R22, R21, R22 ;  /* 0x000000161516723e */ /* 0x000fe200000000ff */
[----:B------:R-:W-:Y:S01]  /*bd20*/  IMAD R10, R3, c[0x0][0x48c], R7 ;  /* 0x00012300030a7a24 */ /* 0x000fe200078e0207 */
[----:B------:R-:W-:Y:S02]  /*bd30*/  F2FP.PACK_AB R21, R186, R168 ;  /* 0x000000a8ba15723e */ /* 0x000fe400000000ff */
[----:B------:R-:W-:Y:S01]  /*bd40*/  F2FP.PACK_AB R20, R59, R20 ;  /* 0x000000143b14723e */ /* 0x000fe200000000ff */
        /* <DEDUP_REMOVED lines=15> */
[----:B------:R-:W-:Y:S01]  /*be40*/  IADD3 R6, R14, R6, RZ ;  /* 0x000000060e067210 */ /* 0x000fe20007ffe0ff */
[----:B------:R-:W-:Y:S01]  /*be50*/  STS [R14], R21 ;  /* 0x000000150e007388 */ /* 0x000fe20000000800 */
[----:B------:R-:W-:-:S03]  /*be60*/  F2FP.PACK_AB R54, R169, R60 ;  /* 0x0000003ca936723e */ /* 0x000fc600000000ff */
[----:B------:R-:W-:Y:S01]  /*be70*/  STS [R14+0x400], R20 ;  /* 0x000400140e007388 */ /* 0x000fe20000000800 */
[----:B------:R-:W-:Y:S02]  /*be80*/  F2FP.PACK_AB R50, R85, R50 ;  /* 0x000000325532723e */ /* 0x000fe400000000ff */
[----:B------:R-:W-:Y:S01]  /*be90*/  F2FP.PACK_AB R49, R87, R49 ;  /* 0x000000315731723e */ /* 0x000fe200000000ff */
        /* <DEDUP_REMOVED lines=67> */
[----:B------:R-:W-:Y:S04]  /*c2d0*/  STS [R6+0x8400], R75 ;  /* 0x0084004b06007388 */ /* 0x000fe80000000800 */
[----:B------:R-:W-:Y:S04]  /*c2e0*/  STS [R4+0xc080], R74 ;  /* 0x00c0804a04007388 */ /* 0x000fe80000000800 */
[----:B------:R1:W-:Y:S04]  /*c2f0*/  STS [R4+0xc480], R73 ;  /* 0x00c4804904007388 */ /* 0x0003e80000000800 */
[----:B---3--:R3:W5:Y:S04]  /*c300*/  LDL R77, [R1+0x2c] ;  /* 0x00002c00014d7983 */ /* 0x0087680000100800 */
[----:B----4-:R3:W5:Y:S01]  /*c310*/  LDL R76, [R1+0x28] ;  /* 0x00002800014c7983 */ /* 0x0107620000100800 */
[----:B-1----:R-:W-:-:S03]  /*c320*/  SHF.L.U32 R4, R83, 0x1, RZ ;  /* 0x0000000153047819 */ /* 0x002fc600000006ff */
[----:B------:R3:W5:Y:S01]  /*c330*/  LDL.64 R82, [R1+0x18] ;  /* 0x0000180001527983 */ /* 0x0007620000100a00 */
        /* <DEDUP_REMOVED lines=8> */
[----:B------:R-:W-:Y:S02]  /*c3c0*/  LEA R15, P0, R8, c[0x0][0x450], 0x2 ;  /* 0x00011400080f7a11 */ /* 0x000fe400078010ff */
[----:B------:R-:W-:Y:S01]  /*c3d0*/  IADD3 R9, R9, R10, RZ ;  /* 0x0000000a09097210 */ /* 0x000fe20007ffe0ff */
        /* <DEDUP_REMOVED lines=25> */
[----:B------:R-:W4:Y:S04]  /*c570*/  SHFL.IDX PT, R9, R9, 0x1, 0x1c1f ;  /* 0x003c1f0009097f89 */ /* 0x000f2800000e0000 */
[----:B-1----:R1:W-:Y:S04]  /*c580*/  @!P5 ST.E [R10.64], R80 ;  /* 0x000000500a00d985 */ /* 0x0023e8000c101908 */
[----:B----4-:R3:W-:Y:S04]  /*c590*/  @!P3 ST.E [R8.64], R79 ;  /* 0x0000004f0800b985 */ /* 0x0107e8000c101908 */
[----:B------:R3:W4:Y:S04]  /*c5a0*/  LDS.128 R40, [R4+0x1080] ;  /* 0x0010800004287984 */ /* 0x0007280000000c00 */
[----:B------:R3:W1:Y:S04]  /*c5b0*/  LDS.128 R56, [R4+0x2080] ;  /* 0x0020800004387984 */ /* 0x0006680000000c00 */
[----:B------:R3:W2:Y:S04]  /*c5c0*/  LDS.128 R68, [R4+0x3080] ;  /* 0x0030800004447984 */ /* 0x0006a80000000c00 */
[----:B------:R3:W2:Y:S04]  /*c5d0*/  LDS.128 R36, [R4+0x5080] ;  /* 0x0050800004247984 */ /* 0x0006a80000000c00 */
[----:B------:R3:W3:Y:S04]  /*c5e0*/  LDS.128 R52, [R4+0x6080] ;  /* 0x0060800004347984 */ /* 0x0006e80000000c00 */
[----:B------:R1:W3:Y:S04]  /*c5f0*/  LDS.128 R64, [R4+0x7080] ;  /* 0x0070800004407984 */ /* 0x0002e80000000c00 */
[----:B------:R1:W3:Y:S04]  /*c600*/  LDS.128 R32, [R4+0x9080] ;  /* 0x0090800004207984 */ /* 0x0002e80000000c00 */
[----:B------:R2:W3:Y:S04]  /*c610*/  LDS.128 R48, [R4+0xa080] ;  /* 0x00a0800004307984 */ /* 0x0004e80000000c00 */
[----:B------:R3:W3:Y:S04]  /*c620*/  LDS.128 R60, [R4+0xb080] ;  /* 0x00b08000043c7984 */ /* 0x0006e80000000c00 */
[----:B------:R3:W3:Y:S04]  /*c630*/  LDS.128 R28, [R4+0xd080] ;  /* 0x00d08000041c7984 */ /* 0x0006e80000000c00 */
[----:B------:R3:W3:Y:S04]  /*c640*/  LDS.128 R44, [R4+0xe080] ;  /* 0x00e08000042c7984 */ /* 0x0006e80000000c00 */
[----:B------:R3:W3:Y:S01]  /*c650*/  LDS.128 R72, [R4+0xf080] ;  /* 0x00f0800004487984 */ /* 0x0006e20000000c00 */
[----:B------:R-:W-:-:S02]  /*c660*/  IADD3 R0, R13, R16, RZ ;  /* 0x000000100d007210 */ /* 0x000fc40007ffe0ff */
[----:B-1----:R-:W-:-:S04]  /*c670*/  LEA R11, P0, R12, c[0x0][0x380], 0x1 ;  /* 0x0000e0000c0b7a11 */ /* 0x002fc800078008ff */
[----:B------:R-:W-:Y:S02]  /*c680*/  LEA.HI.X R10, R12, c[0x0][0x384], R0, 0x1, P0 ;  /* 0x0000e1000c0a7a11 */ /* 0x000fe400000f0c00 */
[----:B--2---:R-:W-:Y:S01]  /*c690*/  ISETP.GE.AND P0, PT, R84, R81, PT ;  /* 0x000000515400720c */ /* 0x004fe20003f06270 */
[----:B------:R1:W2:Y:S01]  /*c6a0*/  SHFL.IDX PT, R2, R11, RZ, 0x181f ;  /* 0x00181fff0b027589 */ /* 0x0002a200000e0000 */
[----:B------:R-:W-:Y:S03]  /*c6b0*/  BSSY B0, `(.L_x_686) ;  /* 0x000001c000007945 */ /* 0x000fe60003800000 */
[----:B------:R1:W1:Y:S08]  /*c6c0*/  SHFL.IDX PT, R3, R10, RZ, 0x181f ;  /* 0x00181fff0a037589 */ /* 0x00027000000e0000 */
[----:B------:R-:W-:Y:S05]  /*c6d0*/  @P0 BRA `(.L_x_687) ;  /* 0x0000019000000947 */ /* 0x000fea0003800000 */
[----:B----4-:R-:W4:Y:S01]  /*c6e0*/  LDS.128 R24, [R4+0x80] ;  /* 0x0000800004187984 */ /* 0x010f220000000c00 */
[----:B-----5:R-:W-:-:S02]  /*c6f0*/  ISETP.GE.AND P2, PT, R78, c[0x0][0x3c8], PT ;  /* 0x0000f2004e007a0c */ /* 0x020fc40003f46270 */
[----:B------:R-:W-:Y:S01]  /*c700*/  ISETP.GE.AND P1, PT, R77, c[0x0][0x3c8], PT ;  /* 0x0000f2004d007a0c */ /* 0x000fe20003f26270 */
[----:B------:R-:W3:Y:S01]  /*c710*/  LDS.128 R20, [R4+0x4080] ;  /* 0x0040800004147984 */ /* 0x000ee20000000c00 */
[----:B------:R-:W-:Y:S02]  /*c720*/  ISETP.GE.AND P0, PT, R76, c[0x0][0x3c8], PT ;  /* 0x0000f2004c007a0c */ /* 0x000fe40003f06270 */
[----:B------:R-:W-:Y:S01]  /*c730*/  ISETP.GE.AND P3, PT, R82, c[0x0][0x3c8], PT ;  /* 0x0000f20052007a0c */ /* 0x000fe20003f66270 */
[----:B------:R-:W2:Y:S04]  /*c740*/  LDS.128 R16, [R4+0x8080] ;  /* 0x0080800004107984 */ /* 0x000ea80000000c00 */
[----:B------:R1:W2:Y:S04]  /*c750*/  LDS.128 R12, [R4+0xc080] ;  /* 0x00c08000040c7984 */ /* 0x0002a80000000c00 */
[----:B------:R-:W-:-:S02]  /*c760*/  @!P1 SHF.R.S32.HI R0, RZ, 0x1f, R77 ;  /* 0x0000001fff009819 */ /* 0x000fc4000001144d */
[----:B------:R-:W-:Y:S02]  /*c770*/  @!P0 SHF.R.S32.HI R5, RZ, 0x1f, R76 ;  /* 0x0000001fff058819 */ /* 0x000fe4000001144c */
[----:B-123--:R-:W-:Y:S01]  /*c780*/  @!P3 IMAD.WIDE R8, R82, 0x2, R2 ;  /* 0x000000025208b825 */ /* 0x00efe200078e0202 */
[----:B------:R-:W-:-:S04]  /*c790*/  @!P2 SHF.R.S32.HI R4, RZ, 0x1f, R78 ;  /* 0x0000001fff04a819 */ /* 0x000fc8000001144e */
[----:B------:R-:W-:Y:S01]  /*c7a0*/  @!P2 LEA.HI R6, R4, R78, RZ, 0x3 ;  /* 0x0000004e0406a211 */ /* 0x000fe200078f18ff */
[----:B----4-:R1:W-:Y:S01]  /*c7b0*/  @!P3 ST.E.128 [R8.64], R24 ;  /* 0x000000180800b985 */ /* 0x0103e2000c101d08 */
        /* <DEDUP_REMOVED lines=11> */
.L_x_687:
[----:B----4-:R-:W-:Y:S05]  /*c870*/  BSYNC B0 ;  /* 0x0000000000007941 */ /* 0x010fea0003800000 */
.L_x_686:
[----:B------:R-:W-:Y:S01]  /*c880*/  IADD3 R0, R84, 0x20, RZ ;  /* 0x0000002054007810 */ /* 0x000fe20007ffe0ff */
[----:B-1----:R1:W4:Y:S01]  /*c890*/  SHFL.IDX PT, R3, R10, 0x1, 0x181f ;  /* 0x00381f000a037f89 */ /* 0x00232200000e0000 */
[----:B------:R-:W-:Y:S02]  /*c8a0*/  BSSY B0, `(.L_x_688) ;  /* 0x0000019000007945 */ /* 0x000fe40003800000 */
[----:B------:R-:W-:Y:S01]  /*c8b0*/  ISETP.GE.AND P0, PT, R0, R81, PT ;  /* 0x000000510000720c */ /* 0x000fe20003f06270 */
[----:B--2---:R1:W2:-:S12]  /*c8c0*/  SHFL.IDX PT, R2, R11, 0x1, 0x181f ;  /* 0x00381f000b027f89 */ /* 0x00429800000e0000 */
[----:B------:R-:W-:Y:S05]  /*c8d0*/  @P0 BRA `(.L_x_689) ;  /* 0x0000015000000947 */ /* 0x000fea0003800000 */
[----:B-----5:R-:W-:Y:S02]  /*c8e0*/  ISETP.GE.AND P2, PT, R78, c[0x0][0x3c8], PT ;  /* 0x0000f2004e007a0c */ /* 0x020fe40003f46270 */
        /* <DEDUP_REMOVED lines=20> */
.L_x_689:
[----:B------:R-:W-:Y:S05]  /*ca30*/  BSYNC B0 ;  /* 0x0000000000007941 */ /* 0x000fea0003800000 */
.L_x_688:
[----:B------:R-:W-:Y:S01]  /*ca40*/  IADD3 R0, R84, 0x40, RZ ;  /* 0x0000004054007810 */ /* 0x000fe20007ffe0ff */
[----:B--2-4-:R2:W4:Y:S01]  /*ca50*/  SHFL.IDX PT, R3, R10, 0x2, 0x181f ;  /* 0x00581f000a037f89 */ /* 0x01452200000e0000 */
[----:B------:R-:W-:Y:S02]  /*ca60*/  BSSY B0, `(.L_x_690) ;  /* 0x0000019000007945 */ /* 0x000fe40003800000 */
[----:B------:R-:W-:Y:S01]  /*ca70*/  ISETP.GE.AND P0, PT, R0, R81, PT ;  /* 0x000000510000720c */ /* 0x000fe20003f06270 */
[----:B------:R2:W1:-:S12]  /*ca80*/  SHFL.IDX PT, R2, R11, 0x2, 0x181f ;  /* 0x00581f000b027f89 */ /* 0x00045800000e0000 */
        /* <DEDUP_REMOVED lines=22> */
.L_x_691:
[----:B------:R-:W-:Y:S05]  /*cbf0*/  BSYNC B0 ;  /* 0x0000000000007941 */ /* 0x000fea0003800000 */
.L_x_690:
[----:B------:R-:W-:Y:S01]  /*cc00*/  IADD3 R0, R84, 0x60, RZ ;  /* 0x0000006054007810 */ /* 0x000fe20007ffe0ff */
[----:B-1--4-:R1:W4:Y:S03]  /*cc10*/  SHFL.IDX PT, R3, R10, 0x3, 0x181f ;  /* 0x00781f000a037f89 */ /* 0x01232600000e0000 */
[----:B------:R-:W-:Y:S01]  /*cc20*/  ISETP.GE.AND P0, PT, R0, R81, PT ;  /* 0x000000510000720c */ /* 0x000fe20003f06270 */
[----:B------:R1:W2:-:S12]  /*cc30*/  SHFL.IDX PT, R2, R11, 0x3, 0x181f ;  /* 0x00781f000b027f89 */ /* 0x00029800000e0000 */
[----:B------:R-:W-:Y:S05]  /*cc40*/  @P0 EXIT ;  /* 0x000000000000094d */ /* 0x000fea0003800000 */
[----:B-----5:R-:W-:Y:S02]  /*cc50*/  ISETP.GE.AND P1, PT, R78, c[0x0][0x3c8], PT ;  /* 0x0000f2004e007a0c */ /* 0x020fe40003f26270 */
[----:B------:R-:W-:Y:S02]  /*cc60*/  ISETP.GE.AND P0, PT, R77, c[0x0][0x3c8], PT ;  /* 0x0000f2004d007a0c */ /* 0x000fe40003f06270 */
[----:B------:R-:W-:-:S09]  /*cc70*/  ISETP.GE.AND P2, PT, R82, c[0x0][0x3c8], PT ;  /* 0x0000f20052007a0c */ /* 0x000fd20003f46270 */
[----:B---3--:R-:W-:Y:S02]  /*cc80*/  @!P1 SHF.R.S32.HI R4, RZ, 0x1f, R78 ;  /* 0x0000001fff049819 */ /* 0x008fe4000001144e */
        /* <DEDUP_REMOVED lines=19> */
.L_x_692:
        /* <DEDUP_REMOVED lines=12> */
.L_x_1472:


//--------------------- .text._ZN7cutlass13device_kernelIN5flash19enable_sm80_to_sm89INS1_16FlashAttnFwdSm80INS1_25CollectiveMainloopFwdSm80ILi8ELi1ELb0EN4cute5tupleIJNS5_1CILi128EEENS7_ILi96EEENS7_ILi256EEEEEELi256ENS_6half_tEfNS_4arch4Sm80ELb0ELb0ELb0ELb1ELb0ELb0ELb1ELb0EEENS1_21CollectiveEpilogueFwdINS6_IJS8_SA_S9_EEENS6_IJNS7_ILi1EEESI_SI_EEESC_SE_Li256ELb1ELb1ELb0ELb0EEENS1_19SingleTileSchedulerILb1ELb0ELb1ELi128EEEEEEEEEvNT_6ParamsE --------------------------
	.section	.text._ZN7cutlass13device_kernelIN5flash19enable_sm80_to_sm89INS1_16FlashAttnFwdSm80INS1_25CollectiveMainloopFwdSm80ILi8ELi1ELb0EN4cute5tupleIJNS5_1CILi128EEENS7_ILi96EEENS7_ILi256EEEEEELi256ENS_6half_tEfNS_4arch4Sm80ELb0ELb0ELb0ELb1ELb0ELb0ELb1ELb0EEENS1_21CollectiveEpilogueFwdINS6_IJS8_SA_S9_EEENS6_IJNS7_ILi1EEESI_SI_EEESC_SE_Li256ELb1ELb1ELb0ELb0EEENS1_19SingleTileSchedulerILb1ELb0ELb1ELi128EEEEEEEEEvNT_6ParamsE,"ax",@progbits
	.sectioninfo	@"SHI_REGISTERS=255"
	.align	128
.text._ZN7cutlass13device_kernelIN5flash19enable_sm80_to_sm89INS1_16FlashAttnFwdSm80INS1_25CollectiveMainloopFwdSm80ILi8ELi1ELb0EN4cute5tupleIJNS5_1CILi128EEENS7_ILi96EEENS7_ILi256EEEEEELi256ENS_6half_tEfNS_4arch4Sm80ELb0ELb0ELb0ELb1ELb0ELb0ELb1ELb0EEENS1_21CollectiveEpilogueFwdINS6_IJS8_SA_S9_EEENS6_IJNS7_ILi1EEESI_SI_EEESC_SE_Li256ELb1ELb1ELb0ELb0EEENS1_19SingleTileSchedulerILb1ELb0ELb1ELi128EEEEEEEEEvNT_6ParamsE:
        .type           _ZN7cutlass13device_kernelIN5flash19enable_sm80_to_sm89INS1_16FlashAttnFwdSm80INS1_25CollectiveMainloopFwdSm80ILi8ELi1ELb0EN4cute5tupleIJNS5_1CILi128EEENS7_ILi96EEENS7_ILi256EEEEEELi256ENS_6half_tEfNS_4arch4Sm80ELb0ELb0ELb0ELb1ELb0ELb0ELb1ELb0EEENS1_21CollectiveEpilogueFwdINS6_IJS8_SA_S9_EEENS6_IJNS7_ILi1EEESI_SI_EEESC_SE_Li256ELb1ELb1ELb0ELb0EEENS1_19SingleTileSchedulerILb1ELb0ELb1ELi128EEEEEEEEEvNT_6ParamsE,@function
        .size           _ZN7cutlass13device_kernelIN5flash19enable_sm80_to_sm89INS1_16FlashAttnFwdSm80INS1_25CollectiveMainloopFwdSm80ILi8ELi1ELb0EN4cute5tupleIJNS5_1CILi128EEENS7_ILi96EEENS7_ILi256EEEEEELi256ENS_6half_tEfNS_4arch4Sm80ELb0ELb0ELb0ELb1ELb0ELb0ELb1ELb0EEENS1_21CollectiveEpilogueFwdINS6_IJS8_SA_S9_EEENS6_IJNS7_ILi1EEESI_SI_EEESC_SE_Li256ELb1ELb1ELb0ELb0EEENS1_19SingleTileSchedulerILb1ELb0ELb1ELi128EEEEEEEEEvNT_6ParamsE,(.L_x_1473 - _ZN7cutlass13device_kernelIN5flash19enable_sm80_to_sm89INS1_16FlashAttnFwdSm80INS1_25CollectiveMainloopFwdSm80ILi8ELi1ELb0EN4cute5tupleIJNS5_1CILi128EEENS7_ILi96EEENS7_ILi256EEEEEELi256ENS_6half_tEfNS_4arch4Sm80ELb0ELb0ELb0ELb1ELb0ELb0ELb1ELb0EEENS1_21CollectiveEpilogueFwdINS6_IJS8_SA_S9_EEENS6_IJNS7_ILi1EEESI_SI_EEESC_SE_Li256ELb1ELb1ELb0ELb0EEENS1_19SingleTileSchedulerILb1ELb0ELb1ELi128EEEEEEEEEvNT_6ParamsE)
        .other          _ZN7cutlass13device_kernelIN5flash19enable_sm80_to_sm89INS1_16FlashAttnFwdSm80INS1_25CollectiveMainloopFwdSm80ILi8ELi1ELb0EN4cute5tupleIJNS5_1CILi128EEENS7_ILi96EEENS7_ILi256EEEEEELi256ENS_6half_tEfNS_4arch4Sm80ELb0ELb0ELb0ELb1ELb0ELb0ELb1ELb0EEENS1_21CollectiveEpilogueFwdINS6_IJS8_SA_S9_EEENS6_IJNS7_ILi1EEESI_SI_EEESC_SE_Li256ELb1ELb1ELb0ELb0EEENS1_19SingleTileSchedulerILb1ELb0ELb1ELi128EEEEEEEEEvNT_6ParamsE,@"STO_CUDA_ENTRY STV_DEFAULT"
_ZN7cutlass13device_kernelIN5flash19enable_sm80_to_sm89INS1_16FlashAttnFwdSm80INS1_25CollectiveMainloopFwdSm80ILi8ELi1ELb0EN4cute5tupleIJNS5_1CILi128EEENS7_ILi96EEENS7_ILi256EEEEEELi256ENS_6half_tEfNS_4arch4Sm80ELb0ELb0ELb0ELb1ELb0ELb0ELb1ELb0EEENS1_21CollectiveEpilogueFwdINS6_IJS8_SA_S9_EEENS6_IJNS7_ILi1EEESI_SI_EEESC_SE_Li256ELb1ELb1ELb0ELb0EEENS1_19SingleTileSchedulerILb1ELb0ELb1ELi128EEEEEEEEEvNT_6ParamsE:
        /* <DEDUP_REMOVED lines=17> */
.L_x_694:
        /* <DEDUP_REMOVED lines=8> */
.L_x_696:
[----:B------:R-:W-:-:S05]  /*0190*/  MOV R0, c[0x0][0x54c] ;  /* 0x0001530000007a02 */ /* 0x000fca0000000f00 */
.L_x_695:
[----:B-----5:R-:W-:Y:S01]  /*01a0*/  IMAD R0, R0, c[0x0][0x548], RZ ;  /* 0x0001520000007a24 */ /* 0x020fe200078e02ff */
[----:B-1----:R-:W-:-:S04]  /*01b0*/  SHF.L.U32 R2, R48, 0x7, RZ ;  /* 0x0000000730027819 */ /* 0x002fc800000006ff */
[----:B------:R-:W-:-:S04]  /*01c0*/  ISETP.GE.AND P0, PT, R2, R0, PT ;  /* 0x000000000200720c */ /* 0x000fc80003f06270 */
[----:B------:R-:W-:-:S05]  /*01d0*/  SEL R0, R5, 0xffffffff, !P0 ;  /* 0xffffffff05007807 */ /* 0x000fca0004000000 */
[----:B------:R1:W-:Y:S01]  /*01e0*/  STL [R1+0x8], R0 ;  /* 0x0000080001007387 */ /* 0x0003e20000100800 */
[----:B------:R-:W-:Y:S05]  /*01f0*/  BRA `(.L_x_697) ;  /* 0x0000013000007947 */ /* 0x000fea0003800000 */
.L_x_693:
[----:B---3--:R-:W-:-:S04]  /*0200*/  ISETP.NE.U32.AND P0, PT, RZ, c[0x0][0x568], PT ;  /* 0x00015a00ff007a0c */ /* 0x008fc80003f05070 */
[----:B------:R-:W-:-:S13]  /*0210*/  ISETP.NE.AND.EX P0, PT, RZ, c[0x0][0x56c], PT, P0 ;  /* 0x00015b00ff007a0c */ /* 0x000fda0003f05300 */
[----:B------:R-:W-:Y:S05]  /*0220*/  @!P0 BRA `(.L_x_698) ;  /* 0x0000002000008947 */ /* 0x000fea0003800000 */
[----:B------:R1:W5:Y:S01]  /*0230*/  LDG.E R0, [R2.64] ;  /* 0x0000000402007981 */ /* 0x000362000c1e1900 */
[----:B------:R-:W-:Y:S05]  /*0240*/  BRA `(.L_x_699) ;  /* 0x0000009000007947 */ /* 0x000fea0003800000 */
.L_x_698:
        /* <DEDUP_REMOVED lines=8> */
.L_x_700:
[----:B------:R-:W-:-:S05]  /*02d0*/  MOV R0, c[0x0][0x54c] ;  /* 0x0001530000007a02 */ /* 0x000fca0000000f00 */
.L_x_699:
[----:B-----5:R-:W-:Y:S01]  /*02e0*/  IMAD R0, R0, c[0x0][0x548], RZ ;  /* 0x0001520000007a24 */ /* 0x020fe200078e02ff */
[----:B-1----:R-:W-:-:S04]  /*02f0*/  SHF.L.U32 R2, R48, 0x7, RZ ;  /* 0x0000000730027819 */ /* 0x002fc800000006ff */
[----:B------:R-:W-:-:S04]  /*0300*/  ISETP.GE.AND P0, PT, R2, R0, PT ;  /* 0x000000000200720c */ /* 0x000fc80003f06270 */
[----:B------:R-:W-:-:S05]  /*0310*/  SEL R0, R5, 0xffffffff, !P0 ;  /* 0xffffffff05007807 */ /* 0x000fca0004000000 */
[----:B------:R1:W-:Y:S04]  /*0320*/  STL [R1+0x8], R0 ;  /* 0x0000080001007387 */ /* 0x0003e80000100800 */
.L_x_697:
        /* <DEDUP_REMOVED lines=28> */
.L_x_701:
[----:B------:R-:W-:-:S04]  /*04f0*/  ISETP.NE.U32.AND P0, PT, RZ, c[0x0][0x368], PT ;  /* 0x0000da00ff007a0c */ /* 0x000fc80003f05070 */
[----:B------:R-:W-:-:S13]  /*0500*/  ISETP.NE.AND.EX P0, PT, RZ, c[0x0][0x36c], PT, P0 ;  /* 0x0000db00ff007a0c */ /* 0x000fda0003f05300 */
[----:B------:R-:W-:Y:S05]  /*0510*/  @!P0 BRA `(.L_x_702) ;  /* 0x0000003000008947 */ /* 0x000fea0003800000 */
[----:B--2---:R-:W-:-:S05]  /*0520*/  IMAD.WIDE R2, R49, R27, c[0x0][0x368] ;  /* 0x0000da0031027625 */ /* 0x004fca00078e021b */
[----:B------:R1:W5:Y:S01]  /*0530*/  LDG.E R0, [R2.64] ;  /* 0x0000000402007981 */ /* 0x000362000c1e1900 */
[----:B------:R-:W-:Y:S05]  /*0540*/  BRA `(.L_x_703) ;  /* 0x0000004000007947 */ /* 0x000fea0003800000 */
.L_x_702:
[----:B------:R-:W-:Y:S05]  /*0550*/  @!P4 BRA `(.L_x_703) ;  /* 0x000000300000c947 */ /* 0x000fea0003800000 */
[----:B------:R1:W3:Y:S04]  /*0560*/  LDG.E R0, [R2.64] ;  /* 0x0000000402007981 */ /* 0x0002e8000c1e1900 */
[----:B-12---:R-:W3:Y:S02]  /*0570*/  LDG.E R2, [R2.64+0x4] ;  /* 0x0000040402027981 */ /* 0x006ee4000c1e1900 */
[----:B---3--:R-:W-:-:S05]  /*0580*/  IADD3 R0, -R0, R2, RZ ;  /* 0x0000000200007210 */ /* 0x008fca0007ffe1ff */
.L_x_703:
[--C-:B-----5:R-:W-:Y:S01]  /*0590*/  IMAD.IADD R141, R0, 0x1, -R11.reuse ;  /* 0x00000001008d7824 */ /* 0x120fe200078e0a0b */
[----:B------:R-:W-:Y:S01]  /*05a0*/  PLOP3.LUT P2, PT, PT, PT, PT, 0x80, 0x0 ;  /* 0x000000000000781c */ /* 0x000fe20003f4f070 */
[----:B------:R-:W-:Y:S01]  /*05b0*/  IMAD.IADD R12, R12, 0x1, R11 ;  /* 0x000000010c0c7824 */ /* 0x000fe200078e020b */
[----:B------:R-:W-:Y:S01]  /*05c0*/  CS2R R162, SRZ ;  /* 0x0000000000a27805 */ /* 0x000fe2000001ff00 */
[----:B------:R-:W-:Y:S01]  /*05d0*/  CS2R R14, SRZ ;  /* 0x00000000000e7805 */ /* 0x000fe2000001ff00 */
[C---:B------:R-:W-:Y:S01]  /*05e0*/  IADD3 R0, R141.reuse, 0x5f, RZ ;  /* 0x0000005f8d007810 */ /* 0x040fe20007ffe0ff */
[----:B------:R-:W-:Y:S01]  /*05f0*/  IMAD.MOV.U32 R182, RZ, RZ, RZ ;  /* 0x000000ffffb67224 */ /* 0x000fe200078e00ff */
[----:B------:R-:W-:Y:S01]  /*0600*/  ISETP.GE.AND P0, PT, R141, 0x1, PT ;  /* 0x000000018d00780c */ /* 0x000fe20003f06270 */
[----:B--2---:R-:W-:Y:S01]  /*0610*/  CS2R R8, SRZ ;  /* 0x0000000000087805 */ /* 0x004fe2000001ff00 */
[----:B------:R-:W-:Y:S01]  /*0620*/  MOV R160, RZ ;  /* 0x000000ff00a07202 */ /* 0x000fe20000000f00 */
[----:B------:R-:W-:Y:S01]  /*0630*/  IMAD.HI R0, R0, 0x2aaaaaab, RZ ;  /* 0x2aaaaaab00007827 */ /* 0x000fe200078e02ff */
[----:B------:R-:W-:Y:S01]  /*0640*/  MOV R11, RZ ;  /* 0x000000ff000b7202 */ /* 0x000fe20000000f00 */
[----:B------:R-:W-:Y:S01]  /*0650*/  CS2R R156, SRZ ;  /* 0x00000000009c7805 */ /* 0x000fe2000001ff00 */
[----:B------:R-:W-:Y:S01]  /*0660*/  CS2R R154, SRZ ;  /* 0x00000000009a7805 */ /* 0x000fe2000001ff00 */
[----:B------:R-:W-:Y:S01]  /*0670*/  IMAD.MOV.U32 R180, RZ, RZ, RZ ;  /* 0x000000ffffb47224 */ /* 0x000fe200078e00ff */
[----:B-1----:R-:W-:Y:S01]  /*0680*/  SHF.R.U32.HI R2, RZ, 0x1f, R0 ;  /* 0x0000001fff027819 */ /* 0x002fe20000011600 */
[----:B------:R-:W-:Y:S01]  /*0690*/  IMAD.MOV.U32 R158, RZ, RZ, RZ ;  /* 0x000000ffff9e7224 */ /* 0x000fe200078e00ff */
[----:B------:R-:W-:Y:S01]  /*06a0*/  CS2R R16, SRZ ;  /* 0x0000000000107805 */ /* 0x000fe2000001ff00 */
[----:B------:R-:W-:Y:S01]  /*06b0*/  MOV R152, RZ ;  /* 0x000000ff00987202 */ /* 0x000fe20000000f00 */
[----:B------:R-:W-:Y:S01]  /*06c0*/  IMAD.MOV.U32 R150, RZ, RZ, RZ ;  /* 0x000000ffff967224 */ /* 0x000fe200078e00ff */
[----:B------:R-:W-:Y:S01]  /*06d0*/  LEA.HI.SX32 R149, R0, R2, 0x1c ;  /* 0x0000000200957211 */ /* 0x000fe200078fe2ff */
[----:B------:R-:W-:Y:S01]  /*06e0*/  CS2R R18, SRZ ;  /* 0x0000000000127805 */ /* 0x000fe2000001ff00 */
[----:B------:R-:W-:Y:S01]  /*06f0*/  MOV R148, RZ ;  /* 0x000000ff00947202 */ /* 0x000fe20000000f00 */
[----:B------:R-:W-:Y:S01]  /*0700*/  IMAD.MOV.U32 R178, RZ, RZ, RZ ;  /* 0x000000ffffb27224 */ /* 0x000fe200078e00ff */
[----:B------:R-:W-:Y:S01]  /*0710*/  CS2R R20, SRZ ;  /* 0x0000000000147805 */ /* 0x000fe2000001ff00 */
[----:B------:R1:W-:Y:S01]  /*0720*/  STL [R1+0x28], R149 ;  /* 0x0000289501007387 */ /* 0x0003e20000100800 */
[----:B------:R-:W-:Y:S01]  /*0730*/  MOV R176, RZ ;  /* 0x000000ff00b07202 */ /* 0x000fe20000000f00 */
[----:B------:R-:W-:Y:S01]  /*0740*/  IMAD.MOV.U32 R146, RZ, RZ, RZ ;  /* 0x000000ffff927224 */ /* 0x000fe200078e00ff */
[----:B------:R-:W-:Y:S01]  /*0750*/  CS2R R22, SRZ ;  /* 0x0000000000167805 */ /* 0x000fe2000001ff00 */
[----:B------:R-:W-:Y:S01]  /*0760*/  MOV R144, RZ ;  /* 0x000000ff00907202 */ /* 0x000fe20000000f00 */
[----:B------:R-:W-:Y:S01]  /*0770*/  IMAD.MOV.U32 R142, RZ, RZ, RZ ;  /* 0x000000ffff8e7224 */ /* 0x000fe200078e00ff */
[----:B------:R-:W-:Y:S01]  /*0780*/  CS2R R24, SRZ ;  /* 0x0000000000187805 */ /* 0x000fe2000001ff00 */
[----:B------:R-:W-:Y:S01]  /*0790*/  MOV R140, RZ ;  /* 0x000000ff008c7202 */ /* 0x000fe20000000f00 */
[----:B------:R-:W-:Y:S01]  /*07a0*/  IMAD.MOV.U32 R138, RZ, RZ, RZ ;  /* 0x000000ffff8a7224 */ /* 0x000fe200078e00ff */
        /* <DEDUP_REMOVED lines=53> */
[----:B------:R-:W-:Y:S01]  /*0b00*/  IMAD.MOV.U32 R52, RZ, RZ, RZ ;  /* 0x000000ffff347224 */ /* 0x000fe200078e00ff */
[----:B------:R-:W-:Y:S01]  /*0b10*/  CS2R R174, SRZ ;  /* 0x0000000000ae7805 */ /* 0x000fe2000001ff00 */
[----:B------:R-:W-:Y:S01]  /*0b20*/  CS2R R172, SRZ ;  /* 0x0000000000ac7805 */ /* 0x000fe2000001ff00 */
[----:B------:R-:W-:Y:S01]  /*0b30*/  CS2R R170, SRZ ;  /* 0x0000000000aa7805 */ /* 0x000fe2000001ff00 */
[----:B------:R-:W-:Y:S01]  /*0b40*/  MOV R168, RZ ;  /* 0x000000ff00a87202 */ /* 0x000fe20000000f00 */
[----:B------:R-:W-:Y:S01]  /*0b50*/  CS2R R50, SRZ ;  /* 0x0000000000327805 */ /* 0x000fe2000001ff00 */
        /* <DEDUP_REMOVED lines=9> */
[----:B------:R-:W-:Y:S01]  /*0bf0*/  SHF.R.S32.HI R15, RZ, 0x1f, R49 ;  /* 0x0000001fff0f7819 */ /* 0x000fe20000011431 */
[----:B------:R-:W-:Y:S01]  /*0c00*/  IMAD R0, R0, c[0x0][0x178], RZ ;  /* 0x00005e0000007a24 */ /* 0x000fe200078e02ff */
[-C--:B------:R-:W-:Y:S01]  /*0c10*/  LEA.HI R4, R35, R145.reuse, RZ, 0x3 ;  /* 0x0000009123047211 */ /* 0x080fe200078f18ff */
[----:B------:R-:W-:Y:S01]  /*0c20*/  IMAD R29, R13, c[0x0][0x2c4], RZ ;  /* 0x0000b1000d1d7a24 */ /* 0x000fe200078e02ff */
[----:B------:R-:W-:Y:S01]  /*0c30*/  LEA.HI R14, R35, R145, RZ, 0x4 ;  /* 0x00000091230e7211 */ /* 0x000fe200078f20ff */
[----:B------:R-:W-:Y:S01]  /*0c40*/  IMAD R0, R10, c[0x0][0x17c], R0 ;  /* 0x00005f000a007a24 */ /* 0x000fe200078e0200 */
[----:B------:R-:W-:Y:S01]  /*0c50*/  ISETP.NE.AND P0, PT, R5, 0x1, PT ;  /* 0x000000010500780c */ /* 0x000fe20003f05270 */
[----:B------:R-:W-:Y:S01]  /*0c60*/  BSSY B0, `(.L_x_705) ;  /* 0x00000b5000007945 */ /* 0x000fe20003800000 */
[----:B------:R-:W-:-:S02]  /*0c70*/  SHF.R.S32.HI R6, RZ, 0x4, R14 ;  /* 0x00000004ff067819 */ /* 0x000fc4000001140e */
[----:B------:R-:W-:Y:S02]  /*0c80*/  SHF.R.S32.HI R23, RZ, 0x3, R4 ;  /* 0x00000003ff177819 */ /* 0x000fe40000011404 */
[----:B------:R-:W-:-:S03]  /*0c90*/  SHF.R.S32.HI R11, RZ, 0x1f, R12 ;  /* 0x0000001fff0b7819 */ /* 0x000fc6000001140c */
[----:B------:R-:W-:Y:S02]  /*0ca0*/  IMAD R31, R48, 0x80, R23 ;  /* 0x00000080301f7824 */ /* 0x000fe400078e0217 */
[----:B-1----:R-:W-:-:S03]  /*0cb0*/  IMAD.WIDE.U32 R2, R10, c[0x0][0x178], RZ ;  /* 0x00005e000a027a25 */ /* 0x002fc600078e00ff */
[----:B------:R-:W-:Y:S02]  /*0cc0*/  IADD3 R8, R31, 0x20, RZ ;  /* 0x000000201f087810 */ /* 0x000fe40007ffe0ff */
[----:B---3--:R-:W-:Y:S01]  /*0cd0*/  SHF.R.S32.HI R37, RZ, 0x1f, R36 ;  /* 0x0000001fff257819 */ /* 0x008fe20000011424 */
[----:B------:R-:W-:Y:S01]  /*0ce0*/  IMAD.IADD R3, R3, 0x1, R0 ;  /* 0x0000000103037824 */ /* 0x000fe200078e0200 */
[----:B------:R-:W-:-:S03]  /*0cf0*/  LOP3.LUT R0, R4, 0xfffffff8, RZ, 0xc0, !PT ;  /* 0xfffffff804007812 */ /* 0x000fc600078ec0ff */
[----:B------:R-:W-:Y:S02]  /*0d00*/  IMAD R4, R37, c[0x0][0x1b8], RZ ;  /* 0x00006e0025047a24 */ /* 0x000fe400078e02ff */
[----:B------:R-:W-:Y:S01]  /*0d10*/  IMAD.IADD R26, R145, 0x1, -R0 ;  /* 0x00000001911a7824 */ /* 0x000fe200078e0a00 */
[----:B------:R-:W-:Y:S01]  /*0d20*/  LEA.HI R0, R14, R6, RZ, 0x1 ;  /* 0x000000060e007211 */ /* 0x000fe200078f08ff */
[----:B------:R-:W-:Y:S02]  /*0d30*/  IMAD R4, R36, c[0x0][0x1bc], R4 ;  /* 0x00006f0024047a24 */ /* 0x000fe400078e0204 */
[----:B------:R-:W-:Y:S01]  /*0d40*/  IMAD R5, R26, 0x20, R23 ;  /* 0x000000201a057824 */ /* 0x000fe200078e0217 */
[----:B------:R-:W-:Y:S01]  /*0d50*/  LOP3.LUT R0, R0, 0xfffffffe, RZ, 0xc0, !PT ;  /* 0xfffffffe00007812 */ /* 0x000fe200078ec0ff */
[----:B------:R-:W-:-:S04]  /*0d60*/  IMAD.WIDE.U32 R2, R36, c[0x0][0x1b8], R2 ;  /* 0x00006e0024027a25 */ /* 0x000fc800078e0002 */
[----:B------:R-:W-:Y:S02]  /*0d70*/  IMAD R5, R48, 0x80, R5 ;  /* 0x0000008030057824 */ /* 0x000fe400078e0205 */
[----:B------:R-:W-:Y:S01]  /*0d80*/  IMAD.IADD R32, R6, 0x1, -R0 ;  /* 0x0000000106207824 */ /* 0x000fe200078e0a00 */
[----:B------:R-:W-:Y:S01]  /*0d90*/  SEL R6, R15, RZ, !P3 ;  /* 0x000000ff0f067207 */ /* 0x000fe20005800000 */
[----:B------:R-:W-:-:S04]  /*0da0*/  @P0 IMAD.HI.U32 R7, R5, c[0x0][0x2c8], RZ ;  /* 0x0000b20005070a27 */ /* 0x000fc800078e00ff */
[----:B------:R-:W-:Y:S01]  /*0db0*/  IMAD.IADD R3, R3, 0x1, R4 ;  /* 0x0000000103037824 */ /* 0x000fe200078e0204 */
[----:B------:R-:W-:Y:S01]  /*0dc0*/  SEL R4, R49, RZ, !P3 ;  /* 0x000000ff31047207 */ /* 0x000fe20005800000 */
[----:B------:R-:W-:Y:S01]  /*0dd0*/  IMAD.MOV.U32 R0, RZ, RZ, R5 ;  /* 0x000000ffff007224 */ /* 0x000fe200078e0005 */
[----:B------:R-:W-:Y:S01]  /*0de0*/  @P0 SHF.R.U32.HI R0, RZ, c[0x0][0x2cc], R7 ;  /* 0x0000b300ff000a19 */ /* 0x000fe20000011607 */
[----:B------:R-:W-:Y:S01]  /*0df0*/  IMAD R6, R6, c[0x0][0x1c0], RZ ;  /* 0x0000700006067a24 */ /* 0x000fe200078e02ff */
[----:B------:R-:W-:Y:S01]  /*0e00*/  ISETP.GE.AND P0, PT, R8, R29, PT ;  /* 0x0000001d0800720c */ /* 0x000fe20003f06270 */
[C---:B------:R-:W-:Y:S01]  /*0e10*/  IMAD.WIDE.U32 R2, R4.reuse, c[0x0][0x1c0], R2 ;  /* 0x0000700004027a25 */ /* 0x040fe200078e0002 */
[----:B------:R-:W-:Y:S02]  /*0e20*/  SHF.R.S32.HI R7, RZ, 0x1f, R0 ;  /* 0x0000001fff077819 */ /* 0x000fe40000011400 */
[----:B------:R-:W-:Y:S01]  /*0e30*/  P2R R30, PR, RZ, 0x1 ;  /* 0x00000001ff1e7803 */ /* 0x000fe20000000000 */
[----:B------:R-:W-:-:S02]  /*0e40*/  IMAD R6, R4, c[0x0][0x1c4], R6 ;  /* 0x0000710004067a24 */ /* 0x000fc400078e0206 */
[----:B------:R-:W-:Y:S02]  /*0e50*/  IMAD.MOV R4, RZ, RZ, -R0 ;  /* 0x000000ffff047224 */ /* 0x000fe400078e0a00 */
[----:B------:R-:W-:Y:S02]  /*0e60*/  IMAD.SHL.U32 R8, R23, 0x40, RZ ;  /* 0x0000004017087824 */ /* 0x000fe400078e00ff */
[----:B------:R-:W-:Y:S02]  /*0e70*/  IMAD.IADD R3, R3, 0x1, R6 ;  /* 0x0000000103037824 */ /* 0x000fe400078e0206 */
[----:B------:R-:W-:Y:S01]  /*0e80*/  IMAD R5, R4, c[0x0][0x2c4], R5 ;  /* 0x0000b10004057a24 */ /* 0x000fe200078e0205 */
[----:B------:R-:W-:Y:S01]  /*0e90*/  LOP3.LUT R4, R8, 0x1c0, RZ, 0xc0, !PT ;  /* 0x000001c008047812 */ /* 0x000fe200078ec0ff */
[----:B------:R-:W-:Y:S02]  /*0ea0*/  IMAD R6, R7, c[0x0][0x1b0], RZ ;  /* 0x00006c0007067a24 */ /* 0x000fe400078e02ff */
[----:B------:R-:W-:Y:S01]  /*0eb0*/  IMAD.SHL.U32 R8, R26, 0x8, RZ ;  /* 0x000000081a087824 */ /* 0x000fe200078e00ff */
[----:B------:R-:W-:Y:S01]  /*0ec0*/  SHF.R.U32.HI R9, RZ, 0x3, R4 ;  /* 0x00000003ff097819 */ /* 0x000fe20000011604 */
[----:B------:R-:W-:-:S02]  /*0ed0*/  IMAD R6, R0, c[0x0][0x1b4], R6 ;  /* 0x00006d0000067a24 */ /* 0x000fc400078e0206 */
[----:B------:R-:W-:Y:S01]  /*0ee0*/  IMAD.WIDE.U32 R2, R0, c[0x0][0x1b0], R2 ;  /* 0x00006c0000027a25 */ /* 0x000fe200078e0002 */
[----:B------:R-:W-:Y:S02]  /*0ef0*/  IADD3 R0, P0, R12, R23, RZ ;  /* 0x000000170c007210 */ /* 0x000fe40007f1e0ff */
[----:B------:R-:W-:Y:S01]  /*0f00*/  LOP3.LUT R10, R4, 0x38, R8, 0xf8, !PT ;  /* 0x00000038040a7812 */ /* 0x000fe200078ef808 */
[----:B------:R-:W-:Y:S01]  /*0f10*/  IMAD.IADD R3, R3, 0x1, R6 ;  /* 0x0000000103037824 */ /* 0x000fe200078e0206 */
[----:B------:R-:W-:Y:S02]  /*0f20*/  SHF.R.S32.HI R4, RZ, 0x1f, R5 ;  /* 0x0000001fff047819 */ /* 0x000fe40000011405 */
[----:B------:R-:W-:Y:S01]  /*0f30*/  IADD3 R7, R8, 0x80, RZ ;  /* 0x0000008008077810 */ /* 0x000fe20007ffe0ff */
[----:B------:R-:W-:Y:S01]  /*0f40*/  IMAD.WIDE.U32 R2, R5, c[0x0][0x1a8], R2 ;  /* 0x00006a0005027a25 */ /* 0x000fe200078e0002 */
[----:B------:R-:W-:Y:S02]  /*0f50*/  LEA.HI.X.SX32 R6, R23, R11, 0x1, P0 ;  /* 0x0000000b17067211 */ /* 0x000fe400000f0eff */
[----:B------:R-:W-:Y:S01]  /*0f60*/  ISETP.GE.AND P6, PT, R7, c[0x0][0x1d4], PT ;  /* 0x0000750007007a0c */ /* 0x000fe20003fc6270 */
[----:B------:R-:W-:Y:S01]  /*0f70*/  IMAD R4, R4, c[0x0][0x1a8], RZ ;  /* 0x00006a0004047a24 */ /* 0x000fe200078e02ff */
[----:B------:R-:W-:Y:S01]  /*0f80*/  LOP3.LUT R10, R10, R9, RZ, 0x3c, !PT ;  /* 0x000000090a0a7212 */ /* 0x000fe200078e3cff */
[C---:B------:R-:W-:Y:S01]  /*0f90*/  IMAD R7, R6.reuse, c[0x0][0x1e0], RZ ;  /* 0x0000780006077a24 */ /* 0x040fe200078e02ff */
[----:B------:R-:W-:Y:S01]  /*0fa0*/  SHF.R.S32.HI R9, RZ, 0x1f, R8 ;  /* 0x0000001fff097819 */ /* 0x000fe20000011408 */
[----:B------:R-:W-:Y:S01]  /*0fb0*/  IMAD R6, R6, c[0x0][0x208], RZ ;  /* 0x0000820006067a24 */ /* 0x000fe200078e02ff */
[----:B------:R-:W-:Y:S01]  /*0fc0*/  LEA R28, P1, R2, c[0x0][0x160], 0x1 ;  /* 0x00005800021c7a11 */ /* 0x000fe200078208ff */
[----:B------:R-:W-:Y:S01]  /*0fd0*/  IMAD R4, R5, c[0x0][0x1ac], R4 ;  /* 0x00006b0005047a24 */ /* 0x000fe200078e0204 */
[----:B------:R-:W-:Y:S01]  /*0fe0*/  ISETP.GE.AND P0, PT, R31, R29, PT ;  /* 0x0000001d1f00720c */ /* 0x000fe20003f06270 */
[----:B------:R-:W-:-:S02]  /*0ff0*/  IMAD R24, R0, c[0x0][0x1e4], R7 ;  /* 0x0000790000187a24 */ /* 0x000fc400078e0207 */
[C---:B------:R-:W-:Y:S02]  /*1000*/  IMAD R27, R0.reuse, c[0x0][0x20c], R6 ;  /* 0x00008300001b7a24 */ /* 0x040fe400078e0206 */
[----:B------:R-:W-:-:S04]  /*1010*/  IMAD.WIDE.U32 R6, R0, c[0x0][0x1e0], R8 ;  /* 0x0000780000067a25 */ /* 0x000fc800078e0008 */
[----:B------:R-:W-:-:S04]  /*1020*/  IMAD.WIDE.U32 R12, R0, c[0x0][0x208], R8 ;  /* 0x00008200000c7a25 */ /* 0x000fc800078e0008 */
[----:B------:R-:W-:Y:S01]  /*1030*/  IMAD.IADD R0, R3, 0x1, R4 ;  /* 0x0000000103007824 */ /* 0x000fe200078e0204 */
[----:B------:R-:W-:Y:S01]  /*1040*/  LOP3.LUT R3, R14, 0xfffffff0, RZ, 0xc0, !PT ;  /* 0xfffffff00e037812 */ /* 0x000fe200078ec0ff */
[----:B------:R-:W-:Y:S01]  /*1050*/  IMAD.SHL.U32 R14, R26, 0x8, RZ ;  /* 0x000000081a0e7824 */ /* 0x000fe200078e00ff */
[----:B------:R-:W-:Y:S01]  /*1060*/  LEA.HI R4, R35, R145, RZ, 0x6 ;  /* 0x0000009123047211 */ /* 0x000fe200078f30ff */
[----:B------:R-:W-:Y:S01]  /*1070*/  IMAD.IADD R7, R7, 0x1, R24 ;  /* 0x0000000107077824 */ /* 0x000fe200078e0218 */
[----:B------:R-:W-:Y:S01]  /*1080*/  LEA.HI.X R25, R2, c[0x0][0x164], R0, 0x1, P1 ;  /* 0x0000590002197a11 */ /* 0x000fe200008f0c00 */
[----:B------:R-:W-:Y:S01]  /*1090*/  IMAD.IADD R0, R145, 0x1, -R3 ;  /* 0x0000000191007824 */ /* 0x000fe200078e0a03 */
[----:B------:R-:W1:Y:S01]  /*10a0*/  SHFL.IDX PT, R2, R28, RZ, 0x181f ;  /* 0x00181fff1c027589 */ /* 0x000e6200000e0000 */
[----:B------:R-:W-:Y:S01]  /*10b0*/  IMAD.SHL.U32 R4, R4, 0x8, RZ ;  /* 0x0000000804047824 */ /* 0x000fe200078e00ff */
[----:B------:R-:W-:Y:S01]  /*10c0*/  IADD3 R33, R14, 0xc0, RZ ;  /* 0x000000c00e217810 */ /* 0x000fe20007ffe0ff */
[----:B------:R-:W-:Y:S01]  /*10d0*/  IMAD.WIDE.U32 R6, R36, c[0x0][0x1e8], R6 ;  /* 0x00007a0024067a25 */ /* 0x000fe200078e0006 */
[----:B------:R-:W3:Y:S01]  /*10e0*/  SHFL.IDX PT, R3, R25, RZ, 0x181f ;  /* 0x00181fff19037589 */ /* 0x000ee200000e0000 */
[----:B------:R-:W-:-:S02]  /*10f0*/  IADD3 R34, R14, 0x80, RZ ;  /* 0x000000800e227810 */ /* 0x000fc40007ffe0ff */
[----:B------:R-:W-:Y:S02]  /*1100*/  LOP3.LUT R251, R10, 0xfffffe00, R4, 0xf8, !PT ;  /* 0xfffffe000afb7812 */ /* 0x000fe400078ef804 */
[----:B------:R-:W-:Y:S02]  /*1110*/  SHF.R.S32.HI R4, RZ, 0x1f, R0 ;  /* 0x0000001fff047819 */ /* 0x000fe40000011400 */
[----:B------:R-:W-:Y:S02]  /*1120*/  @!P0 SHF.R.S32.HI R10, RZ, 0x1f, R34 ;  /* 0x0000001fff0a8819 */ /* 0x000fe40000011422 */
[----:B------:R-:W-:Y:S02]  /*1130*/  LEA.HI R22, R4, R0, RZ, 0x3 ;  /* 0x0000000004167211 */ /* 0x000fe400078f18ff */
[----:B------:R-:W-:Y:S02]  /*1140*/  @!P0 SHF.R.S32.HI R4, RZ, 0x1f, R33 ;  /* 0x0000001fff048819 */ /* 0x000fe40000011421 */
[----:B------:R-:W-:-:S02]  /*1150*/  LOP3.LUT R11, R22, 0xfffffff8, RZ, 0xc0, !PT ;  /* 0xfffffff8160b7812 */ /* 0x000fc400078ec0ff */
[----:B------:R-:W-:Y:S02]  /*1160*/  @!P0 LEA.HI R18, R4, R33, RZ, 0x3 ;  /* 0x0000002104128211 */ /* 0x000fe400078f18ff */
[----:B------:R-:W-:Y:S01]  /*1170*/  @!P0 LEA.HI R17, R10, R34, RZ, 0x3 ;  /* 0x000000220a118211 */ /* 0x000fe200078f18ff */
[----:B------:R-:W-:Y:S01]  /*1180*/  IMAD.IADD R19, R0, 0x1, -R11 ;  /* 0x0000000100137824 */ /* 0x000fe200078e0a0b */
[----:B------:R-:W-:Y:S01]  /*1190*/  ISETP.GE.AND P5, PT, R34, c[0x0][0x198], PT ;  /* 0x0000660022007a0c */ /* 0x000fe20003fa6270 */
[----:B------:R-:W-:Y:S01]  /*11a0*/  @!P0 IMAD.SHL.U32 R0, R251, 0x2, RZ ;  /* 0x00000002fb008824 */ /* 0x000fe200078e00ff */
[C---:B-1----:R-:W-:Y:S02]  /*11b0*/  @!P0 LEA R10, P1, R14.reuse, R2, 0x1 ;  /* 0x000000020e0a8211 */ /* 0x042fe400078208ff */
[----:B------:R-:W-:Y:S02]  /*11c0*/  ISETP.GE.AND P3, PT, R33, c[0x0][0x198], PT ;  /* 0x0000660021007a0c */ /* 0x000fe40003f66270 */
[----:B---3--:R-:W-:-:S02]  /*11d0*/  @!P0 LEA.HI.X R11, R14, R3, R9, 0x1, P1 ;  /* 0x000000030e0b8211 */ /* 0x008fc400008f0c09 */
[----:B------:R-:W-:Y:S02]  /*11e0*/  @!P0 LOP3.LUT R18, R18, 0xfffffff8, RZ, 0xc0, !PT ;  /* 0xfffffff812128812 */ /* 0x000fe400078ec0ff */
[--C-:B--2---:R-:W-:Y:S01]  /*11f0*/  @P2 SHF.R.S32.HI R5, RZ, 0x1f, R16.reuse ;  /* 0x0000001fff052819 */ /* 0x104fe20000011410 */
[----:B------:R-:W-:Y:S01]  /*1200*/  @!P2 IMAD.MOV.U32 R5, RZ, RZ, R15 ;  /* 0x000000ffff05a224 */ /* 0x000fe200078e000f */
[----:B------:R-:W-:Y:S01]  /*1210*/  IADD3 R15, R8, 0x40, RZ ;  /* 0x00000040080f7810 */ /* 0x000fe20007ffe0ff */
[----:B------:R-:W-:Y:S02]  /*1220*/  @P2 IMAD.MOV.U32 R4, RZ, RZ, R16 ;  /* 0x000000ffff042224 */ /* 0x000fe400078e0010 */
[----:B------:R-:W-:Y:S01]  /*1230*/  @!P2 IMAD.MOV.U32 R4, RZ, RZ, R49 ;  /* 0x000000ffff04a224 */ /* 0x000fe200078e0031 */
[----:B------:R-:W-:Y:S02]  /*1240*/  @!P0 SHF.R.S32.HI R16, RZ, 0x1f, R15 ;  /* 0x0000001fff108819 */ /* 0x000fe4000001140f */
[----:B------:R-:W-:-:S02]  /*1250*/  ISETP.GE.AND P2, PT, R14, c[0x0][0x198], PT ;  /* 0x000066000e007a0c */ /* 0x000fc40003f46270 */
[----:B------:R-:W-:Y:S02]  /*1260*/  @!P0 LEA.HI R16, R16, R15, RZ, 0x3 ;  /* 0x0000000f10108211 */ /* 0x000fe400078f18ff */
[----:B------:R-:W-:Y:S02]  /*1270*/  ISETP.GE.AND P1, PT, R15, c[0x0][0x198], PT ;  /* 0x000066000f007a0c */ /* 0x000fe40003f26270 */
[----:B------:R-:W-:Y:S01]  /*1280*/  SEL R21, R4, RZ, !P4 ;  /* 0x000000ff04157207 */ /* 0x000fe20006000000 */
[----:B------:R-:W-:Y:S01]  /*1290*/  IMAD.MOV.U32 R4, RZ, RZ, R12 ;  /* 0x000000ffff047224 */ /* 0x000fe200078e000c */
[----:B------:R-:W-:Y:S02]  /*12a0*/  @!P0 LOP3.LUT R16, R16, 0xfffffff8, RZ, 0xc0, !PT ;  /* 0xfffffff810108812 */ /* 0x000fe400078ec0ff */
[----:B------:R-:W-:Y:S02]  /*12b0*/  @!P0 LOP3.LUT R12, R17, 0xfffffff8, RZ, 0xc0, !PT ;  /* 0xfffffff8110c8812 */ /* 0x000fe400078ec0ff */
[----:B------:R-:W-:Y:S01]  /*12c0*/  SEL R20, R5, RZ, !P4 ;  /* 0x000000ff05147207 */ /* 0x000fe20006000000 */
[----:B------:R-:W-:Y:S01]  /*12d0*/  IMAD.IADD R5, R13, 0x1, R27 ;  /* 0x000000010d057824 */ /* 0x000fe200078e021b */
[----:B------:R-:W-:Y:S01]  /*12e0*/  @!PT LDS RZ, [RZ] ;  /* 0x00000000fffff984 */ /* 0x000fe20000000800 */
[----:B------:R1:W-:Y:S01]  /*12f0*/  @!P0 LDGSTS.E.BYPASS.LTC128B.128 [R0+0x18100], [R10.64], !P2 ;  /* 0x181000000a008fae */ /* 0x0003e2000d101d44 */
[----:B------:R-:W-:-:S04]  /*1300*/  @!P0 IMAD.WIDE R16, R16, 0x2, R2 ;  /* 0x0000000210108825 */ /* 0x000fc800078e0202 */
[--C-:B------:R-:W-:Y:S01]  /*1310*/  @!P0 IMAD.WIDE R12, R12, 0x2, R2.reuse ;  /* 0x000000020c0c8825 */ /* 0x100fe200078e0202 */
[----:B------:R2:W-:Y:S03]  /*1320*/  @!P0 LDGSTS.E.BYPASS.LTC128B.128 [R0+0x1c100], [R16.64], !P1 ;  /* 0x1c10000010008fae */ /* 0x0005e6000c901d44 */
[----:B------:R-:W-:Y:S01]  /*1330*/  @!P0 IMAD.WIDE R2, R18, 0x2, R2 ;  /* 0x0000000212028825 */ /* 0x000fe200078e0202 */
[----:B------:R3:W-:Y:S01]  /*1340*/  @!P0 LDGSTS.E.BYPASS.LTC128B.128 [R0+0x20100], [R12.64], !P5 ;  /* 0x201000000c008fae */ /* 0x0007e2000e901d44 */
[----:B------:R-:W-:-:S03]  /*1350*/  ISETP.GE.AND P5, PT, R15, c[0x0][0x1d4], PT ;  /* 0x000075000f007a0c */ /* 0x000fc60003fa6270 */
[----:B------:R2:W-:Y:S01]  /*1360*/  @!P0 LDGSTS.E.BYPASS.LTC128B.128 [R0+0x24100], [R2.64], !P3 ;  /* 0x2410000002008fae */ /* 0x0005e2000d901d44 */
[----:B------:R-:W-:Y:S02]  /*1370*/  LOP3.LUT P0, RZ, R19, 0x2, RZ, 0xc0, !PT ;  /* 0x0000000213ff7812 */ /* 0x000fe4000780c0ff */
[----:B------:R-:W-:Y:S01]  /*1380*/  ISETP.GE.AND P3, PT, R8, c[0x0][0x1d4], PT ;  /* 0x0000750008007a0c */ /* 0x000fe20003f66270 */
[----:B-1----:R-:W-:Y:S02]  /*1390*/  IMAD R11, R37, c[0x0][0x210], RZ ;  /* 0x00008400250b7a24 */ /* 0x002fe400078e02ff */
[----:B------:R-:W-:Y:S02]  /*13a0*/  IMAD.SHL.U32 R10, R32, 0x8, RZ ;  /* 0x00000008200a7824 */ /* 0x000fe400078e00ff */
[----:B------:R-:W-:Y:S02]  /*13b0*/  IMAD R11, R36, c[0x0][0x214], R11 ;  /* 0x00008500240b7a24 */ /* 0x000fe400078e020b */
[----:B---3--:R-:W-:-:S02]  /*13c0*/  IMAD.MOV.U32 R13, RZ, RZ, 0x10 ;  /* 0x00000010ff0d7424 */ /* 0x008fc400078e00ff */
[----:B------:R-:W-:Y:S02]  /*13d0*/  IMAD R12, R37, c[0x0][0x1e8], RZ ;  /* 0x00007a00250c7a24 */ /* 0x000fe400078e02ff */
[----:B--2---:R-:W-:Y:S02]  /*13e0*/  IMAD.SHL.U32 R0, R19, 0x40, RZ ;  /* 0x0000004013007824 */ /* 0x004fe400078e00ff */
[----:B------:R-:W-:Y:S01]  /*13f0*/  IMAD.WIDE.U32 R2, R36, c[0x0][0x210], R4 ;  /* 0x0000840024027a25 */ /* 0x000fe200078e0004 */
[----:B------:R-:W-:Y:S02]  /*1400*/  SEL R4, R13, 0xfffffff0, !P0 ;  /* 0xfffffff00d047807 */ /* 0x000fe40004000000 */
[----:B------:R-:W-:Y:S01]  /*1410*/  LOP3.LUT R0, R0, 0x1c0, RZ, 0xc0, !PT ;  /* 0x000001c000007812 */ /* 0x000fe200078ec0ff */
[----:B------:R-:W-:Y:S01]  /*1420*/  IMAD.IADD R11, R3, 0x1, R11 ;  /* 0x00000001030b7824 */ /* 0x000fe200078e020b */
[----:B------:R-:W-:Y:S01]  /*1430*/  LOP3.LUT P0, RZ, R19, 0x4, RZ, 0xc0, !PT ;  /* 0x0000000413ff7812 */ /* 0x000fe2000780c0ff */
[----:B------:R-:W-:Y:S01]  /*1440*/  IMAD.MOV.U32 R3, RZ, RZ, 0x20 ;  /* 0x00000020ff037424 */ /* 0x000fe200078e00ff */
[----:B------:R-:W-:Y:S01]  /*1450*/  LOP3.LUT R5, R0, 0x8, R10, 0xf8, !PT ;  /* 0x0000000800057812 */ /* 0x000fe200078ef80a */
[----:B------:R-:W-:Y:S01]  /*1460*/  IMAD R12, R36, c[0x0][0x1ec], R12 ;  /* 0x00007b00240c7a24 */ /* 0x000fe200078e020c */
[----:B------:R-:W-:Y:S01]  /*1470*/  SHF.R.U32.HI R0, RZ, 0x3, R0 ;  /* 0x00000003ff007819 */ /* 0x000fe20000011600 */
[----:B------:R-:W-:Y:S01]  /*1480*/  IMAD.MOV.U32 R10, RZ, RZ, R2 ;  /* 0x000000ffff0a7224 */ /* 0x000fe200078e0002 */
[----:B------:R-:W-:Y:S01]  /*1490*/  SEL R2, R3, 0xffffffe0, !P0 ;  /* 0xffffffe003027807 */ /* 0x000fe20004000000 */
[----:B------:R-:W-:Y:S01]  /*14a0*/  IMAD.IADD R13, R7, 0x1, R12 ;  /* 0x00000001070d7824 */ /* 0x000fe200078e020c */
[----:B------:R-:W-:Y:S01]  /*14b0*/  LOP3.LUT R17, R5, R0, RZ, 0x3c, !PT ;  /* 0x0000000005117212 */ /* 0x000fe200078e3cff */
[----:B------:R-:W-:Y:S01]  /*14c0*/  IMAD.MOV.U32 R12, RZ, RZ, R6 ;  /* 0x000000ffff0c7224 */ /* 0x000fe200078e0006 */
[----:B------:R-:W-:Y:S01]  /*14d0*/  ISETP.NE.AND P0, PT, R30, RZ, PT ;  /* 0x000000ff1e00720c */ /* 0x000fe20003f05270 */
[C---:B------:R-:W-:Y:S01]  /*14e0*/  IMAD R3, R20.reuse, c[0x0][0x1f0], RZ ;  /* 0x00007c0014037a24 */ /* 0x040fe200078e02ff */
[----:B------:R1:W2:Y:S01]  /*14f0*/  SHFL.IDX PT, R6, R28, 0x1, 0x181f ;  /* 0x00381f001c067f89 */ /* 0x0002a200000e0000 */
[----:B------:R-:W-:Y:S01]  /*1500*/  IMAD R0, R20, c[0x0][0x218], RZ ;  /* 0x0000860014007a24 */ /* 0x000fe200078e02ff */
[----:B------:R-:W-:Y:S01]  /*1510*/  SEL R20, RZ, 0x1, P3 ;  /* 0x00000001ff147807 */ /* 0x000fe20001800000 */
[C---:B------:R-:W-:Y:S01]  /*1520*/  IMAD R16, R21.reuse, c[0x0][0x1f4], R3 ;  /* 0x00007d0015107a24 */ /* 0x040fe200078e0203 */
[----:B------:R1:W3:Y:S01]  /*1530*/  SHFL.IDX PT, R7, R25, 0x1, 0x181f ;  /* 0x00381f0019077f89 */ /* 0x0002e200000e0000 */
[----:B------:R-:W-:-:S04]  /*1540*/  IMAD.WIDE.U32 R42, R21, c[0x0][0x1f0], R12 ;  /* 0x00007c00152a7a25 */ /* 0x000fc800078e000c */
[C---:B------:R-:W-:Y:S01]  /*1550*/  IMAD R3, R21.reuse, c[0x0][0x21c], R0 ;  /* 0x0000870015037a24 */ /* 0x040fe200078e0200 */
[----:B------:R1:W-:Y:S01]  /*1560*/  STL.64 [R1+0x20], R42 ;  /* 0x0000202a01007387 */ /* 0x0003e20000100a00 */
[----:B------:R-:W-:Y:S01]  /*1570*/  IMAD.WIDE.U32 R38, R21, c[0x0][0x218], R10 ;  /* 0x0000860015267a25 */ /* 0x000fe200078e000a */
[----:B------:R-:W-:-:S03]  /*1580*/  IADD3 R0, R8, 0xc0, RZ ;  /* 0x000000c008007810 */ /* 0x000fc60007ffe0ff */
[----:B------:R-:W-:Y:S01]  /*1590*/  IMAD.IADD R45, R43, 0x1, R16 ;  /* 0x000000012b2d7824 */ /* 0x000fe200078e0210 */
[----:B------:R1:W-:Y:S01]  /*15a0*/  STL.64 [R1+0x38], R38 ;  /* 0x0000382601007387 */ /* 0x0003e20000100a00 */
[----:B------:R-:W-:Y:S01]  /*15b0*/  IMAD.IADD R41, R39, 0x1, R3 ;  /* 0x0000000127297824 */ /* 0x000fe200078e0203 */
[----:B------:R-:W-:Y:S01]  /*15c0*/  ISETP.GE.AND P4, PT, R0, c[0x0][0x1d4], PT ;  /* 0x0000750000007a0c */ /* 0x000fe20003f86270 */
[----:B------:R-:W-:Y:S01]  /*15d0*/  IMAD.SHL.U32 R5, R22, 0x40, RZ ;  /* 0x0000004016057824 */ /* 0x000fe200078e00ff */
[----:B------:R1:W-:Y:S04]  /*15e0*/  STL [R1+0x1c], R45 ;  /* 0x00001c2d01007387 */ /* 0x0003e80000100800 */
[----:B------:R1:W-:Y:S01]  /*15f0*/  STL [R1+0x34], R41 ;  /* 0x0000342901007387 */ /* 0x0003e20000100800 */
[----:B------:R-:W-:Y:S01]  /*1600*/  LOP3.LUT R5, R17, 0xfffffe00, R5, 0xf8, !PT ;  /* 0xfffffe0011057812 */ /* 0x000fe200078ef805 */
[----:B------:R-:W-:Y:S05]  /*1610*/  @P0 BRA `(.L_x_706) ;  /* 0x0000019000000947 */ /* 0x000fea0003800000 */
[C---:B--2---:R-:W-:Y:S02]  /*1620*/  IADD3 R3, R14.reuse, 0x80, RZ ;  /* 0x000000800e037810 */ /* 0x044fe40007ffe0ff */
[----:B------:R-:W-:-:S02]  /*1630*/  IADD3 R13, R14, 0xc0, RZ ;  /* 0x000000c00e0d7810 */ /* 0x000fc40007ffe0ff */
[----:B------:R-:W-:Y:S02]  /*1640*/  SHF.R.S32.HI R0, RZ, 0x1f, R15 ;  /* 0x0000001fff007819 */ /* 0x000fe4000001140f */
[----:B------:R-:W-:Y:S02]  /*1650*/  SHF.R.S32.HI R16, RZ, 0x1f, R3 ;  /* 0x0000001fff107819 */ /* 0x000fe40000011403 */
[----:B------:R-:W-:Y:S02]  /*1660*/  LEA R10, P0, R14, R6, 0x1 ;  /* 0x000000060e0a7211 */ /* 0x000fe400078008ff */
[----:B------:R-:W-:Y:S02]  /*1670*/  SHF.R.S32.HI R17, RZ, 0x1f, R13 ;  /* 0x0000001fff117819 */ /* 0x000fe4000001140d */
[----:B------:R-:W-:Y:S02]  /*1680*/  LEA.HI R12, R0, R15, RZ, 0x3 ;  /* 0x0000000f000c7211 */ /* 0x000fe400078f18ff */
[----:B------:R-:W-:-:S02]  /*1690*/  P2R R19, PR, RZ, 0x8 ;  /* 0x00000008ff137803 */ /* 0x000fc40000000000 */
[----:B------:R-:W-:Y:S02]  /*16a0*/  LEA.HI R3, R16, R3, RZ, 0x3 ;  /* 0x0000000310037211 */ /* 0x000fe400078f18ff */
[----:B---3--:R-:W-:Y:S02]  /*16b0*/  LEA.HI.X R11, R14, R7, R9, 0x1, P0 ;  /* 0x000000070e0b7211 */ /* 0x008fe400000f0c09 */
[----:B------:R-:W-:Y:S02]  /*16c0*/  LEA.HI R0, R17, R13, RZ, 0x3 ;  /* 0x0000000d11007211 */ /* 0x000fe400078f18ff */
[----:B------:R-:W-:Y:S02]  /*16d0*/  ISETP.GE.AND P3, PT, R34, c[0x0][0x198], PT ;  /* 0x0000660022007a0c */ /* 0x000fe40003f66270 */
[----:B------:R-:W-:Y:S02]  /*16e0*/  ISETP.GE.AND P0, PT, R33, c[0x0][0x198], PT ;  /* 0x0000660021007a0c */ /* 0x000fe40003f06270 */
[----:B------:R-:W-:-:S02]  /*16f0*/  LOP3.LUT R12, R12, 0xfffffff8, RZ, 0xc0, !PT ;  /* 0xfffffff80c0c7812 */ /* 0x000fc400078ec0ff */
[----:B------:R-:W-:Y:S02]  /*1700*/  LOP3.LUT R3, R3, 0xfffffff8, RZ, 0xc0, !PT ;  /* 0xfffffff803037812 */ /* 0x000fe400078ec0ff */
[----:B------:R-:W-:Y:S01]  /*1710*/  LOP3.LUT R18, R0, 0xfffffff8, RZ, 0xc0, !PT ;  /* 0xfffffff800127812 */ /* 0x000fe200078ec0ff */
[----:B------:R-:W-:Y:S02]  /*1720*/  IMAD.SHL.U32 R0, R251, 0x2, RZ ;  /* 0x00000002fb007824 */ /* 0x000fe400078e00ff */
[----:B------:R-:W-:-:S03]  /*1730*/  IMAD.WIDE R16, R12, 0x2, R6 ;  /* 0x000000020c107825 */ /* 0x000fc600078e0206 */
[----:B------:R2:W-:Y:S01]  /*1740*/  LDGSTS.E.BYPASS.LTC128B.128 [R0+0x19100], [R10.64], !P2 ;  /* 0x191000000a007fae */ /* 0x0005e2000d101d44 */
[----:B------:R-:W-:-:S03]  /*1750*/  IMAD.WIDE R12, R3, 0x2, R6 ;  /* 0x00000002030c7825 */ /* 0x000fc600078e0206 */
[----:B------:R2:W-:Y:S01]  /*1760*/  LDGSTS.E.BYPASS.LTC128B.128 [R0+0x1d100], [R16.64], !P1 ;  /* 0x1d10000010007fae */ /* 0x0005e2000c901d44 */
[----:B------:R-:W-:-:S03]  /*1770*/  IMAD.WIDE R6, R18, 0x2, R6 ;  /* 0x0000000212067825 */ /* 0x000fc600078e0206 */
[----:B------:R2:W-:Y:S01]  /*1780*/  LDGSTS.E.BYPASS.LTC128B.128 [R0+0x21100], [R12.64], !P3 ;  /* 0x211000000c007fae */ /* 0x0005e2000d901d44 */
[----:B------:R-:W-:-:S03]  /*1790*/  ISETP.NE.AND P3, PT, R19, RZ, PT ;  /* 0x000000ff1300720c */ /* 0x000fc60003f65270 */
[----:B------:R2:W-:Y:S05]  /*17a0*/  LDGSTS.E.BYPASS.LTC128B.128 [R0+0x25100], [R6.64], !P0 ;  /* 0x2510000006007fae */ /* 0x0005ea000c101d44 */
.L_x_706:
[----:B--2---:R-:W-:Y:S05]  /*17b0*/  BSYNC B0 ;  /* 0x0000000000007941 */ /* 0x004fea0003800000 */
.L_x_705:
[----:B------:R-:W-:Y:S01]  /*17c0*/  IADD3 R0, R31, 0x40, RZ ;  /* 0x000000401f007810 */ /* 0x000fe20007ffe0ff */
[----:B---3--:R2:W3:Y:S01]  /*17d0*/  SHFL.IDX PT, R7, R25, 0x2, 0x181f ;  /* 0x00581f0019077f89 */ /* 0x0084e200000e0000 */
[----:B------:R-:W-:Y:S02]  /*17e0*/  BSSY B0, `(.L_x_707) ;  /* 0x000001e000007945 */ /* 0x000fe40003800000 */
[----:B------:R-:W-:Y:S01]  /*17f0*/  ISETP.GE.AND P0, PT, R0, R29, PT ;  /* 0x0000001d0000720c */ /* 0x000fe20003f06270 */
[----:B------:R2:W4:-:S12]  /*1800*/  SHFL.IDX PT, R6, R28, 0x2, 0x181f ;  /* 0x00581f001c067f89 */ /* 0x00051800000e0000 */
[----:B------:R-:W-:Y:S05]  /*1810*/  @P0 BRA `(.L_x_708) ;  /* 0x000001a000000947 */ /* 0x000fea0003800000 */
[C---:B------:R-:W-:Y:S02]  /*1820*/  IADD3 R3, R14.reuse, 0x80, RZ ;  /* 0x000000800e037810 */ /* 0x040fe40007ffe0ff */
[C---:B------:R-:W-:Y:S02]  /*1830*/  IADD3 R13, R14.reuse, 0xc0, RZ ;  /* 0x000000c00e0d7810 */ /* 0x040fe40007ffe0ff */
[----:B------:R-:W-:Y:S02]  /*1840*/  SHF.R.S32.HI R0, RZ, 0x1f, R15 ;  /* 0x0000001fff007819 */ /* 0x000fe4000001140f */
[----:B------:R-:W-:Y:S02]  /*1850*/  SHF.R.S32.HI R16, RZ, 0x1f, R3 ;  /* 0x0000001fff107819 */ /* 0x000fe40000011403 */
[----:B----4-:R-:W-:Y:S02]  /*1860*/  LEA R10, P0, R14, R6, 0x1 ;  /* 0x000000060e0a7211 */ /* 0x010fe400078008ff */
[----:B------:R-:W-:-:S02]  /*1870*/  SHF.R.S32.HI R17, RZ, 0x1f, R13 ;  /* 0x0000001fff117819 */ /* 0x000fc4000001140d */
[----:B------:R-:W-:Y:S02]  /*1880*/  LEA.HI R12, R0, R15, RZ, 0x3 ;  /* 0x0000000f000c7211 */ /* 0x000fe400078f18ff */
[----:B------:R-:W-:Y:S02]  /*1890*/  P2R R19, PR, RZ, 0x8 ;  /* 0x00000008ff137803 */ /* 0x000fe40000000000 */
[----:B------:R-:W-:Y:S02]  /*18a0*/  LEA.HI R3, R16, R3, RZ, 0x3 ;  /* 0x0000000310037211 */ /* 0x000fe400078f18ff */
[----:B---3--:R-:W-:Y:S02]  /*18b0*/  LEA.HI.X R11, R14, R7, R9, 0x1, P0 ;  /* 0x000000070e0b7211 */ /* 0x008fe400000f0c09 */
[----:B------:R-:W-:Y:S02]  /*18c0*/  LEA.HI R0, R17, R13, RZ, 0x3 ;  /* 0x0000000d11007211 */ /* 0x000fe400078f18ff */
[----:B------:R-:W-:-:S02]  /*18d0*/  ISETP.GE.AND P3, PT, R34, c[0x0][0x198], PT ;  /* 0x0000660022007a0c */ /* 0x000fc40003f66270 */
[----:B------:R-:W-:Y:S02]  /*18e0*/  ISETP.GE.AND P0, PT, R33, c[0x0][0x198], PT ;  /* 0x0000660021007a0c */ /* 0x000fe40003f06270 */
[----:B------:R-:W-:Y:S02]  /*18f0*/  LOP3.LUT R12, R12, 0xfffffff8, RZ, 0xc0, !PT ;  /* 0xfffffff80c0c7812 */ /* 0x000fe400078ec0ff */
[----:B------:R-:W-:Y:S02]  /*1900*/  LOP3.LUT R3, R3, 0xfffffff8, RZ, 0xc0, !PT ;  /* 0xfffffff803037812 */ /* 0x000fe400078ec0ff */
[----:B------:R-:W-:Y:S01]  /*1910*/  LOP3.LUT R18, R0, 0xfffffff8, RZ, 0xc0, !PT ;  /* 0xfffffff800127812 */ /* 0x000fe200078ec0ff */
[----:B------:R-:W-:Y:S02]  /*1920*/  IMAD.SHL.U32 R0, R251, 0x2, RZ ;  /* 0x00000002fb007824 */ /* 0x000fe400078e00ff */
[----:B------:R-:W-:-:S03]  /*1930*/  IMAD.WIDE R16, R12, 0x2, R6 ;  /* 0x000000020c107825 */ /* 0x000fc600078e0206 */
[----:B------:R-:W-:Y:S01]  /*1940*/  @!PT LDS RZ, [RZ] ;  /* 0x00000000fffff984 */ /* 0x000fe20000000800 */
[----:B------:R3:W-:Y:S01]  /*1950*/  LDGSTS.E.BYPASS.LTC128B.128 [R0+0x1a100], [R10.64], !P2 ;  /* 0x1a1000000a007fae */ /* 0x0007e2000d101d44 */
[----:B------:R-:W-:-:S03]  /*1960*/  IMAD.WIDE R12, R3, 0x2, R6 ;  /* 0x00000002030c7825 */ /* 0x000fc600078e0206 */
[----:B------:R3:W-:Y:S01]  /*1970*/  LDGSTS.E.BYPASS.LTC128B.128 [R0+0x1e100], [R16.64], !P1 ;  /* 0x1e10000010007fae */ /* 0x0007e2000c901d44 */
[----:B------:R-:W-:-:S03]  /*1980*/  IMAD.WIDE R6, R18, 0x2, R6 ;  /* 0x0000000212067825 */ /* 0x000fc600078e0206 */
[----:B------:R3:W-:Y:S01]  /*1990*/  LDGSTS.E.BYPASS.LTC128B.128 [R0+0x22100], [R12.64], !P3 ;  /* 0x221000000c007fae */ /* 0x0007e2000d901d44 */
[----:B------:R-:W-:-:S03]  /*19a0*/  ISETP.NE.AND P3, PT, R19, RZ, PT ;  /* 0x000000ff1300720c */ /* 0x000fc60003f65270 */
[----:B------:R3:W-:Y:S05]  /*19b0*/  LDGSTS.E.BYPASS.LTC128B.128 [R0+0x26100], [R6.64], !P0 ;  /* 0x2610000006007fae */ /* 0x0007ea000c101d44 */
.L_x_708:
[----:B------:R-:W-:Y:S05]  /*19c0*/  BSYNC B0 ;  /* 0x0000000000007941 */ /* 0x000fea0003800000 */
.L_x_707:
[----:B---3--:R-:W-:Y:S01]  /*19d0*/  IADD3 R0, R31, 0x60, RZ ;  /* 0x000000601f007810 */ /* 0x008fe20007ffe0ff */
[----:B------:R3:W1:Y:S01]  /*19e0*/  SHFL.IDX PT, R7, R25, 0x3, 0x181f ;  /* 0x00781f0019077f89 */ /* 0x00066200000e0000 */
[----:B------:R-:W-:Y:S01]  /*19f0*/  MOV R140, 0x60 ;  /* 0x00000060008c7802 */ /* 0x000fe20000000f00 */
[----:B------:R-:W-:Y:S01]  /*1a00*/  BSSY B0, `(.L_x_709) ;  /* 0x000001f000007945 */ /* 0x000fe20003800000 */
[----:B------:R-:W-:Y:S01]  /*1a10*/  ISETP.GE.AND P0, PT, R0, R29, PT ;  /* 0x0000001d0000720c */ /* 0x000fe20003f06270 */
[----:B----4-:R3:W4:Y:S02]  /*1a20*/  SHFL.IDX PT, R6, R28, 0x3, 0x181f ;  /* 0x00781f001c067f89 */ /* 0x01072400000e0000 */
[C---:B------:R-:W-:Y:S02]  /*1a30*/  IMAD R3, R140.reuse, c[0x0][0x1e4], RZ ;  /* 0x000079008c037a24 */ /* 0x040fe400078e02ff */
[----:B------:R-:W-:-:S05]  /*1a40*/  IMAD.WIDE.U32 R146, R140, c[0x0][0x1e0], RZ ;  /* 0x000078008c927a25 */ /* 0x000fca00078e00ff */
[----:B------:R-:W-:-:S03]  /*1a50*/  IADD3 R143, R147, R3, RZ ;  /* 0x00000003938f7210 */ /* 0x000fc60007ffe0ff */
[----:B------:R-:W-:Y:S05]  /*1a60*/  @P0 BRA `(.L_x_710) ;  /* 0x0000018000000947 */ /* 0x000fea0003800000 */
[C---:B----4-:R-:W-:Y:S01]  /*1a70*/  LEA R8, P0, R14.reuse, R6, 0x1 ;  /* 0x000000060e087211 */ /* 0x050fe200078008ff */
[----:B------:R-:W-:Y:S01]  /*1a80*/  IMAD.SHL.U32 R12, R251, 0x2, RZ ;  /* 0x00000002fb0c7824 */ /* 0x000fe200078e00ff */
[C---:B------:R-:W-:Y:S02]  /*1a90*/  IADD3 R3, R14.reuse, 0xc0, RZ ;  /* 0x000000c00e037810 */ /* 0x040fe40007ffe0ff */
[----:B-1----:R-:W-:Y:S02]  /*1aa0*/  LEA.HI.X R9, R14, R7, R9, 0x1, P0 ;  /* 0x000000070e097211 */ /* 0x002fe400000f0c09 */
[----:B------:R-:W-:Y:S02]  /*1ab0*/  SHF.R.S32.HI R0, RZ, 0x1f, R15 ;  /* 0x0000001fff007819 */ /* 0x000fe4000001140f */
[----:B------:R-:W-:Y:S01]  /*1ac0*/  SHF.R.S32.HI R10, RZ, 0x1f, R3 ;  /* 0x0000001fff0a7819 */ /* 0x000fe20000011403 */
[----:B------:R-:W-:Y:S01]  /*1ad0*/  @!PT LDS RZ, [RZ] ;  /* 0x00000000fffff984 */ /* 0x000fe20000000800 */
[----:B------:R1:W-:Y:S01]  /*1ae0*/  LDGSTS.E.BYPASS.LTC128B.128 [R12+0x1b100], [R8.64], !P2 ;  /* 0x1b100000080c7fae */ /* 0x0003e2000d101d44 */
[----:B------:R-:W-:-:S02]  /*1af0*/  LEA.HI R0, R0, R15, RZ, 0x3 ;  /* 0x0000000f00007211 */ /* 0x000fc400078f18ff */
[----:B------:R-:W-:Y:S02]  /*1b00*/  LEA.HI R3, R10, R3, RZ, 0x3 ;  /* 0x000000030a037211 */ /* 0x000fe400078f18ff */
[----:B------:R-:W-:Y:S02]  /*1b10*/  ISETP.GE.AND P2, PT, R34, c[0x0][0x198], PT ;  /* 0x0000660022007a0c */ /* 0x000fe40003f46270 */
[----:B------:R-:W-:Y:S02]  /*1b20*/  ISETP.GE.AND P0, PT, R33, c[0x0][0x198], PT ;  /* 0x0000660021007a0c */ /* 0x000fe40003f06270 */
[----:B------:R-:W-:Y:S02]  /*1b30*/  LOP3.LUT R0, R0, 0xfffffff8, RZ, 0xc0, !PT ;  /* 0xfffffff800007812 */ /* 0x000fe400078ec0ff */
[----:B------:R-:W-:-:S03]  /*1b40*/  LOP3.LUT R3, R3, 0xfffffff8, RZ, 0xc0, !PT ;  /* 0xfffffff803037812 */ /* 0x000fc600078ec0ff */
[----:B------:R-:W-:-:S05]  /*1b50*/  IMAD.WIDE R10, R0, 0x2, R6 ;  /* 0x00000002000a7825 */ /* 0x000fca00078e0206 */
[----:B------:R4:W-:Y:S01]  /*1b60*/  LDGSTS.E.BYPASS.LTC128B.128 [R12+0x1f100], [R10.64], !P1 ;  /* 0x1f1000000a0c7fae */ /* 0x0009e2000c901d44 */
[----:B-1----:R-:W-:-:S04]  /*1b70*/  IADD3 R8, R14, 0x80, RZ ;  /* 0x000000800e087810 */ /* 0x002fc80007ffe0ff */
[----:B------:R-:W-:-:S04]  /*1b80*/  SHF.R.S32.HI R9, RZ, 0x1f, R8 ;  /* 0x0000001fff097819 */ /* 0x000fc80000011408 */
[----:B------:R-:W-:-:S04]  /*1b90*/  LEA.HI R8, R9, R8, RZ, 0x3 ;  /* 0x0000000809087211 */ /* 0x000fc800078f18ff */
[----:B------:R-:W-:-:S05]  /*1ba0*/  LOP3.LUT R8, R8, 0xfffffff8, RZ, 0xc0, !PT ;  /* 0xfffffff808087812 */ /* 0x000fca00078ec0ff */
[----:B------:R-:W-:-:S04]  /*1bb0*/  IMAD.WIDE R8, R8, 0x2, R6 ;  /* 0x0000000208087825 */ /* 0x000fc800078e0206 */
[----:B------:R-:W-:Y:S01]  /*1bc0*/  IMAD.WIDE R6, R3, 0x2, R6 ;  /* 0x0000000203067825 */ /* 0x000fe200078e0206 */
[----:B------:R4:W-:Y:S04]  /*1bd0*/  LDGSTS.E.BYPASS.LTC128B.128 [R12+0x23100], [R8.64], !P2 ;  /* 0x23100000080c7fae */ /* 0x0009e8000d101d44 */
[----:B------:R4:W-:Y:S02]  /*1be0*/  LDGSTS.E.BYPASS.LTC128B.128 [R12+0x27100], [R6.64], !P0 ;  /* 0x27100000060c7fae */ /* 0x0009e4000c101d44 */
.L_x_710:
[----:B------:R-:W-:Y:S05]  /*1bf0*/  BSYNC B0 ;  /* 0x0000000000007941 */ /* 0x000fea0003800000 */
.L_x_709:
[C---:B------:R-:W-:Y:S01]  /*1c00*/  IMAD R140, R149.reuse, -0x60, R140 ;  /* 0xffffffa0958c7824 */ /* 0x040fe200078e028c */
[----:B------:R-:W0:Y:S01]  /*1c10*/  LDGDEPBAR ;  /* 0x00000000000079af */ /* 0x000e220000000000 */
[----:B----4-:R-:W-:Y:S01]  /*1c20*/  IADD3 R12, R149, -0x1, RZ ;  /* 0xffffffff950c7810 */ /* 0x010fe20007ffe0ff */
[----:B------:R-:W-:Y:S01]  /*1c30*/  IMAD.MOV.U32 R150, RZ, RZ, R44 ;  /* 0x000000ffff967224 */ /* 0x000fe200078e002c */
[----:B------:R-:W-:Y:S01]  /*1c40*/  SEL R3, RZ, 0x4, P6 ;  /* 0x00000004ff037807 */ /* 0x000fe20003000000 */
[----:B------:R-:W-:Y:S01]  /*1c50*/  IMAD.MOV.U32 R151, RZ, RZ, R45 ;  /* 0x000000ffff977224 */ /* 0x000fe200078e002d */
[----:B------:R-:W-:Y:S01]  /*1c60*/  IADD3 R18, R140, R141, -R23 ;  /* 0x0000008d8c127210 */ /* 0x000fe20007ffe817 */
[----:B------:R-:W-:Y:S01]  /*1c70*/  IMAD R0, R143, R12, RZ ;  /* 0x0000000c8f007224 */ /* 0x000fe200078e02ff */
[----:B------:R-:W-:Y:S01]  /*1c80*/  SHF.R.S32.HI R10, RZ, 0x1f, R12 ;  /* 0x0000001fff0a7819 */ /* 0x000fe2000001140c */
[----:B------:R-:W-:Y:S01]  /*1c90*/  IMAD.MOV.U32 R150, RZ, RZ, R42 ;  /* 0x000000ffff967224 */ /* 0x000fe200078e002a */
[C---:B------:R-:W-:Y:S01]  /*1ca0*/  ISETP.GE.AND P2, PT, R18.reuse, 0x1, PT ;  /* 0x000000011200780c */ /* 0x040fe20003f46270 */
[----:B------:R-:W-:Y:S01]  /*1cb0*/  IMAD.SHL.U32 R251, R251, 0x2, RZ ;  /* 0x00000002fbfb7824 */ /* 0x000fe200078e00ff */
[----:B------:R-:W-:Y:S01]  /*1cc0*/  ISETP.GE.AND P1, PT, R18, 0x21, PT ;  /* 0x000000211200780c */ /* 0x000fe20003f26270 */
[-C--:B------:R-:W-:Y:S01]  /*1cd0*/  IMAD.WIDE.U32 R8, R12, R146.reuse, R150 ;  /* 0x000000920c087225 */ /* 0x080fe200078e0096 */
[----:B------:R-:W-:Y:S01]  /*1ce0*/  LEA.HI R142, R35, R145, RZ, 0x5 ;  /* 0x00000091238e7211 */ /* 0x000fe200078f28ff */
[----:B------:R-:W-:Y:S01]  /*1cf0*/  STL.64 [R1+0x18], R150 ;  /* 0x0000189601007387 */ /* 0x000fe20000100a00 */
[----:B------:R-:W-:Y:S01]  /*1d00*/  P2R R72, PR, RZ, 0x20 ;  /* 0x00000020ff487803 */ /* 0x000fe20000000000 */
[----:B------:R-:W-:-:S02]  /*1d10*/  IMAD R0, R10, R146, R0 ;  /* 0x000000920a007224 */ /* 0x000fc400078e0200 */
[----:B------:R-:W-:Y:S02]  /*1d20*/  IMAD.MOV.U32 R144, RZ, RZ, c[0x0][0x1e0] ;  /* 0x00007800ff907624 */ /* 0x000fe400078e00ff */
[----:B------:R-:W-:Y:S01]  /*1d30*/  IMAD.IADD R0, R9, 0x1, R0 ;  /* 0x0000000109007824 */ /* 0x000fe200078e0200 */
[----:B------:R-:W-:Y:S01]  /*1d40*/  BAR.SYNC.DEFER_BLOCKING 0x0 ;  /* 0x0000000000007b1d */ /* 0x000fe20000010000 */
[----:B------:R-:W-:Y:S01]  /*1d50*/  @P2 LEA R6, P0, R8, c[0x0][0x1c8], 0x1 ;  /* 0x0000720008062a11 */ /* 0x000fe200078008ff */
[----:B------:R-:W-:Y:S02]  /*1d60*/  IMAD.MOV.U32 R148, RZ, RZ, c[0x0][0x1e4] ;  /* 0x00007900ff947624 */ /* 0x000fe400078e00ff */
[----:B------:R-:W-:Y:S01]  /*1d70*/  IMAD.WIDE.U32 R14, R144, 0x40, RZ ;  /* 0x00000040900e7825 */ /* 0x000fe200078e00ff */
[----:B-1----:R-:W-:Y:S02]  /*1d80*/  @P2 LEA.HI.X R7, R8, c[0x0][0x1cc], R0, 0x1, P0 ;  /* 0x0000730008072a11 */ /* 0x002fe400000f0c00 */
[----:B------:R-:W-:Y:S01]  /*1d90*/  ISETP.GE.AND P0, PT, R18, 0x41, PT ;  /* 0x000000411200780c */ /* 0x000fe20003f06270 */
[----:B------:R-:W-:-:S02]  /*1da0*/  IMAD.SHL.U32 R13, R148, 0x40, RZ ;  /* 0x00000040940d7824 */ /* 0x000fc400078e00ff */
[----:B------:R-:W-:Y:S02]  /*1db0*/  IMAD.MOV.U32 R16, RZ, RZ, R40 ;  /* 0x000000ffff107224 */ /* 0x000fe400078e0028 */
[----:B------:R-:W-:Y:S02]  /*1dc0*/  IMAD.MOV.U32 R17, RZ, RZ, R41 ;  /* 0x000000ffff117224 */ /* 0x000fe400078e0029 */
[----:B------:R-:W-:-:S05]  /*1dd0*/  IMAD.MOV.U32 R16, RZ, RZ, R38 ;  /* 0x000000ffff107224 */ /* 0x000fca00078e0026 */
[----:B------:R1:W-:Y:S04]  /*1de0*/  STL.64 [R1+0x30], R16 ;  /* 0x0000301001007387 */ /* 0x0003e80000100a00 */
[----:B------:R-:W-:Y:S01]  /*1df0*/  @!PT LDS RZ, [RZ] ;  /* 0x00000000fffff984 */ /* 0x000fe20000000800 */
[----:B------:R-:W-:Y:S01]  /*1e00*/  @!PT LDS RZ, [RZ] ;  /* 0x00000000fffff984 */ /* 0x000fe20000000800 */
[----:B------:R-:W-:Y:S01]  /*1e10*/  @!PT LDS RZ, [RZ] ;  /* 0x00000000fffff984 */ /* 0x000fe20000000800 */
[----:B------:R4:W-:Y:S04]  /*1e20*/  @P2 LDGSTS.E.BYPASS.LTC128B.128 [R251+0xc100], [R6.64], !P3 ;  /* 0x0c10000006fb2fae */ /* 0x0009e8000d901d44 */
[----:B------:R4:W-:Y:S04]  /*1e30*/  @P2 LDGSTS.E.BYPASS.LTC128B.128 [R251+0xf100], [R6.64+0x80], !P5 ;  /* 0x0f10008006fb2fae */ /* 0x0009e8000e901d44 */
[----:B------:R4:W-:Y:S04]  /*1e40*/  @P2 LDGSTS.E.BYPASS.LTC128B.128 [R251+0x12100], [R6.64+0x100], !P6 ;  /* 0x1210010006fb2fae */ /* 0x0009e8000f101d44 */
[----:B------:R4:W-:Y:S02]  /*1e50*/  @P2 LDGSTS.E.BYPASS.LTC128B.128 [R251+0x15100], [R6.64+0x180], !P4 ;  /* 0x1510018006fb2fae */ /* 0x0009e4000e101d44 */
[----:B----4-:R-:W-:-:S02]  /*1e60*/  @P1 LEA R7, P2, R144, R8, 0x5 ;  /* 0x0000000890071211 */ /* 0x010fc400078428ff */
[----:B------:R-:W-:Y:S02]  /*1e70*/  SEL R6, RZ, 0x2, P5 ;  /* 0x00000002ff067807 */ /* 0x000fe40002800000 */
[----:B------:R-:W-:Y:S02]  /*1e80*/  @P1 LEA.HI.X R11, R144, R0, R148, 0x5, P2 ;  /* 0x00000000900b1211 */ /* 0x000fe400010f2c94 */
[----:B------:R-:W-:Y:S01]  /*1e90*/  @P0 IADD3 R9, P2, R8, R14, RZ ;  /* 0x0000000e08090210 */ /* 0x000fe20007f5e0ff */
[----:B------:R-:W-:Y:S01]  /*1ea0*/  IMAD R8, R10, c[0x0][0x208], RZ ;  /* 0x000082000a087a24 */ /* 0x000fe200078e02ff */
[----:B------:R-:W-:Y:S01]  /*1eb0*/  IADD3 R19, R3, R6, R20 ;  /* 0x0000000603137210 */ /* 0x000fe20007ffe014 */
[----:B------:R-:W-:Y:S01]  /*1ec0*/  IMAD.SHL.U32 R14, R23, 0x8, RZ ;  /* 0x00000008170e7824 */ /* 0x000fe200078e00ff */
[----:B------:R-:W-:Y:S01]  /*1ed0*/  @P0 IADD3.X R15, R0, R15, R13, P2, !PT ;  /* 0x0000000f000f0210 */ /* 0x000fe200017fe40d */
[----:B------:R-:W-:Y:S01]  /*1ee0*/  IMAD R3, R12, c[0x0][0x20c], R8 ;  /* 0x000083000c037a24 */ /* 0x000fe200078e0208 */
[----:B------:R-:W-:Y:S01]  /*1ef0*/  @P1 LEA R10, P2, R7, c[0x0][0x1c8], 0x1 ;  /* 0x00007200070a1a11 */ /* 0x000fe200078408ff */
[----:B------:R-:W-:-:S02]  /*1f00*/  IMAD.SHL.U32 R0, R26, 0x40, RZ ;  /* 0x000000401a007824 */ /* 0x000fc400078e00ff */
[----:B------:R-:W-:Y:S01]  /*1f10*/  IMAD.WIDE.U32 R12, R12, c[0x0][0x208], RZ ;  /* 0x000082000c0c7a25 */ /* 0x000fe200078e00ff */
[----:B------:R-:W-:Y:S02]  /*1f20*/  @P1 LEA.HI.X R11, R7, c[0x0][0x1cc], R11, 0x1, P2 ;  /* 0x00007300070b1a11 */ /* 0x000fe400010f0c0b */
[----:B------:R-:W-:Y:S01]  /*1f30*/  @P0 LEA R8, P2, R9, c[0x0][0x1c8], 0x1 ;  /* 0x0000720009080a11 */ /* 0x000fe200078408ff */
[----:B------:R-:W-:Y:S01]  /*1f40*/  IMAD.IADD R3, R13, 0x1, R3 ;  /* 0x000000010d037824 */ /* 0x000fe200078e0203 */
[----:B------:R-:W-:Y:S01]  /*1f50*/  LOP3.LUT R0, R0, 0x1c0, RZ, 0xc0, !PT ;  /* 0x000001c000007812 */ /* 0x000fe200078ec0ff */
[----:B------:R4:W-:Y:S01]  /*1f60*/  @P1 LDGSTS.E.BYPASS.LTC128B.128 [R251+0xd100], [R10.64], !P3 ;  /* 0x0d1000000afb1fae */ /* 0x0009e2000d901d44 */
[----:B------:R-:W-:Y:S01]  /*1f70*/  @P0 LEA.HI.X R9, R9, c[0x0][0x1cc], R15, 0x1, P2 ;  /* 0x0000730009090a11 */ /* 0x000fe200010f0c0f */
[----:B------:R-:W-:Y:S01]  /*1f80*/  IMAD.WIDE.U32 R12, R12, 0x60, R16 ;  /* 0x000000600c0c7825 */ /* 0x000fe200078e0010 */
[----:B------:R-:W-:Y:S01]  /*1f90*/  LOP3.LUT R14, R0, 0x8, R14, 0xf8, !PT ;  /* 0x00000008000e7812 */ /* 0x000fe200078ef80e */
[----:B------:R4:W-:Y:S01]  /*1fa0*/  @P1 LDGSTS.E.BYPASS.LTC128B.128 [R251+0x10100], [R10.64+0x80], !P5 ;  /* 0x101000800afb1fae */ /* 0x0009e2000e901d44 */
[----:B------:R-:W-:Y:S01]  /*1fb0*/  SHF.R.U32.HI R6, RZ, 0x3, R0 ;  /* 0x00000003ff067819 */ /* 0x000fe20000011600 */
[----:B------:R-:W-:Y:S01]  /*1fc0*/  IMAD R0, R3, 0x60, RZ ;  /* 0x0000006003007824 */ /* 0x000fe200078e02ff */
[----:B------:R-:W-:Y:S01]  /*1fd0*/  SEL R7, RZ, 0x8, P4 ;  /* 0x00000008ff077807 */ /* 0x000fe20002000000 */
[----:B------:R4:W-:Y:S01]  /*1fe0*/  @P1 LDGSTS.E.BYPASS.LTC128B.128 [R251+0x13100], [R10.64+0x100], !P6 ;  /* 0x131001000afb1fae */ /* 0x0009e2000f101d44 */
[----:B------:R-:W-:Y:S01]  /*1ff0*/  LOP3.LUT R14, R14, R6, RZ, 0x3c, !PT ;  /* 0x000000060e0e7212 */ /* 0x000fe200078e3cff */
[----:B------:R-:W-:Y:S01]  /*2000*/  IMAD.IADD R3, R13, 0x1, R0 ;  /* 0x000000010d037824 */ /* 0x000fe200078e0200 */
[----:B------:R-:W-:Y:S01]  /*2010*/  LEA R6, P2, R12, c[0x0][0x1f8], 0x1 ;  /* 0x00007e000c067a11 */ /* 0x000fe200078408ff */
[----:B------:R4:W-:Y:S01]  /*2020*/  @P1 LDGSTS.E.BYPASS.LTC128B.128 [R251+0x16100], [R10.64+0x180], !P4 ;  /* 0x161001800afb1fae */ /* 0x0009e2000e101d44 */
[----:B------:R-:W-:-:S02]  /*2030*/  IMAD.IADD R19, R19, 0x1, R7 ;  /* 0x0000000113137824 */ /* 0x000fc400078e0207 */
[----:B------:R-:W-:Y:S01]  /*2040*/  LEA.HI.X R7, R12, c[0x0][0x1fc], R3, 0x1, P2 ;  /* 0x00007f000c077a11 */ /* 0x000fe200010f0c03 */
[----:B------:R4:W-:Y:S01]  /*2050*/  @P0 LDGSTS.E.BYPASS.LTC128B.128 [R251+0xe100], [R8.64], !P3 ;  /* 0x0e10000008fb0fae */ /* 0x0009e2000d901d44 */
[----:B------:R-:W-:Y:S01]  /*2060*/  IMAD.MOV.U32 R3, RZ, RZ, c[0x0][0x208] ;  /* 0x00008200ff037624 */ /* 0x000fe200078e00ff */
[----:B------:R-:W-:Y:S01]  /*2070*/  LOP3.LUT P2, RZ, R26, 0x2, RZ, 0xc0, !PT ;  /* 0x000000021aff7812 */ /* 0x000fe2000784c0ff */
[----:B------:R-:W-:Y:S01]  /*2080*/  IMAD.MOV.U32 R12, RZ, RZ, 0x6 ;  /* 0x00000006ff0c7424 */ /* 0x000fe200078e00ff */
[----:B------:R4:W-:Y:S01]  /*2090*/  @P0 LDGSTS.E.BYPASS.LTC128B.128 [R251+0x11100], [R8.64+0x80], !P5 ;  /* 0x1110008008fb0fae */ /* 0x0009e2000e901d44 */
[----:B------:R-:W-:Y:S01]  /*20a0*/  IMAD.SHL.U32 R56, R3, 0x40, RZ ;  /* 0x0000004003387824 */ /* 0x000fe200078e00ff */
[----:B------:R-:W-:Y:S01]  /*20b0*/  LOP3.LUT P5, RZ, R19, 0x2, RZ, 0xc0, !PT ;  /* 0x0000000213ff7812 */ /* 0x000fe200078ac0ff */
[----:B------:R-:W-:Y:S01]  /*20c0*/  IMAD R0, R32, 0x200, R14 ;  /* 0x0000020020007824 */ /* 0x000fe200078e020e */
[----:B------:R4:W-:Y:S01]  /*20d0*/  @P0 LDGSTS.E.BYPASS.LTC128B.128 [R251+0x14100], [R8.64+0x100], !P6 ;  /* 0x1410010008fb0fae */ /* 0x0009e2000f101d44 */
[----:B------:R-:W-:-:S02]  /*20e0*/  SHF.L.U64.HI R27, R3, R12, c[0x0][0x20c] ;  /* 0x00008300031b7619 */ /* 0x000fc4000001020c */
[----:B------:R-:W-:Y:S01]  /*20f0*/  IMAD.SHL.U32 R167, R0, 0x2, RZ ;  /* 0x0000000200a77824 */ /* 0x000fe200078e00ff */
[----:B------:R4:W-:Y:S01]  /*2100*/  @P0 LDGSTS.E.BYPASS.LTC128B.128 [R251+0x17100], [R8.64+0x180], !P4 ;  /* 0x1710018008fb0fae */ /* 0x0009e2000e101d44 */
[--C-:B------:R-:W-:Y:S01]  /*2110*/  IADD3 R24, P1, P0, R56, 0x80, R6.reuse ;  /* 0x0000008038187810 */ /* 0x100fe2000783e006 */
[----:B------:R-:W-:Y:S02]  /*2120*/  IMAD.SHL.U32 R0, R142, 0x20, RZ ;  /* 0x000000208e007824 */ /* 0x000fe400078e00ff */
[----:B------:R-:W0:Y:S01]  /*2130*/  LDGDEPBAR ;  /* 0x00000000000079af */ /* 0x000e220000000000 */
[----:B--23--:R-:W-:Y:S02]  /*2140*/  IADD3.X R25, R27, RZ, R7, P1, P0 ;  /* 0x000000ff1b197210 */ /* 0x00cfe40000fe0407 */
[----:B------:R-:W-:Y:S02]  /*2150*/  IADD3 R22, P1, P0, R56, 0x100, R6 ;  /* 0x0000010038167810 */ /* 0x000fe4000783e006 */
[----:B------:R-:W-:-:S02]  /*2160*/  LOP3.LUT R0, R0, 0x7ffffc00, RZ, 0xc0, !PT ;  /* 0x7ffffc0000007812 */ /* 0x000fc400078ec0ff */
[--C-:B------:R-:W-:Y:S02]  /*2170*/  IADD3.X R23, R27, RZ, R7.reuse, P1, P0 ;  /* 0x000000ff1b177210 */ /* 0x100fe40000fe0407 */
[----:B------:R-:W-:Y:S01]  /*2180*/  IADD3 R20, P1, P0, R56, 0x180, R6 ;  /* 0x0000018038147810 */ /* 0x000fe2000783e006 */
[----:B------:R-:W-:Y:S01]  /*2190*/  IMAD.IADD R0, R5, 0x1, R0 ;  /* 0x0000000105007824 */ /* 0x000fe200078e0200 */
[----:B------:R-:W-:Y:S02]  /*21a0*/  IADD3 R3, R167, 0xc100, RZ ;  /* 0x0000c100a7037810 */ /* 0x000fe40007ffe0ff */
[----:B------:R-:W-:Y:S01]  /*21b0*/  IADD3.X R21, R27, RZ, R7, P1, P0 ;  /* 0x000000ff1b157210 */ /* 0x000fe20000fe0407 */
[----:B------:R-:W-:Y:S01]  /*21c0*/  IMAD.SHL.U32 R222, R0, 0x2, RZ ;  /* 0x0000000200de7824 */ /* 0x000fe200078e00ff */
[C---:B------:R-:W-:Y:S01]  /*21d0*/  ISETP.LT.OR P1, PT, R18.reuse, 0x1, P3 ;  /* 0x000000011200780c */ /* 0x040fe20001f21670 */
[----:B------:R-:W-:Y:S01]  /*21e0*/  IMAD.MOV.U32 R0, RZ, RZ, 0x40 ;  /* 0x00000040ff007424 */ /* 0x000fe200078e00ff */
[----:B------:R-:W-:Y:S01]  /*21f0*/  ISETP.LT.OR P0, PT, R18, 0x1, !P5 ;  /* 0x000000011200780c */ /* 0x000fe20006f01670 */
[--C-:B------:R-:W-:Y:S01]  /*2200*/  IMAD R223, R4, 0x2, R222.reuse ;  /* 0x0000000204df7824 */ /* 0x100fe200078e02de */
[----:B------:R-:W-:Y:S01]  /*2210*/  IADD3 R226, R167, 0xc120, RZ ;  /* 0x0000c120a7e27810 */ /* 0x000fe20007ffe0ff */
[C---:B------:R-:W-:Y:S01]  /*2220*/  IMAD R225, R2.reuse, 0x2, R222 ;  /* 0x0000000202e17824 */ /* 0x040fe200078e02de */
[----:B------:R-:W-:Y:S01]  /*2230*/  @P2 IADD3 R226, R3, -0x20, RZ ;  /* 0xffffffe003e22810 */ /* 0x000fe20007ffe0ff */
[----:B------:R-:W-:Y:S01]  /*2240*/  IMAD R224, R2, 0x2, R223 ;  /* 0x0000000202e07824 */ /* 0x000fe200078e02df */
[----:B-1----:R-:W-:Y:S01]  /*2250*/  IADD3 R16, P2, R56, R6, RZ ;  /* 0x0000000638107210 */ /* 0x002fe20007f5e0ff */
[----:B------:R-:W-:-:S04]  /*2260*/  DEPBAR.LE SB0, 0x1 ;  /* 0x000080400000791a */ /* 0x000fc80000000000 */
[----:B------:R-:W-:-:S04]  /*2270*/  DEPBAR.LE SB0, 0x0 ;  /* 0x000080000000791a */ /* 0x000fc80000000000 */
[----:B------:R-:W-:Y:S01]  /*2280*/  BAR.SYNC.DEFER_BLOCKING 0x0 ;  /* 0x0000000000007b1d */ /* 0x000fe20000010000 */
[----:B------:R-:W-:Y:S01]  /*2290*/  IMAD.X R17, R27, 0x1, R7, P2 ;  /* 0x000000011b117824 */ /* 0x000fe200010e0607 */
[----:B------:R-:W-:Y:S02]  /*22a0*/  LOP3.LUT P2, RZ, R19, 0x8, RZ, 0xc0, !PT ;  /* 0x0000000813ff7812 */ /* 0x000fe4000784c0ff */
[C---:B------:R-:W-:Y:S02]  /*22b0*/  IADD3 R249, R226.reuse, 0x800, RZ ;  /* 0x00000800e2f97810 */ /* 0x040fe40007ffe0ff */
[C---:B------:R-:W-:Y:S02]  /*22c0*/  IADD3 R248, R226.reuse, 0x1000, RZ ;  /* 0x00001000e2f87810 */ /* 0x040fe40007ffe0ff */
[C---:B------:R-:W-:Y:S02]  /*22d0*/  IADD3 R247, R226.reuse, 0x1800, RZ ;  /* 0x00001800e2f77810 */ /* 0x040fe40007ffe0ff */
[----:B------:R-:W-:-:S02]  /*22e0*/  IADD3 R246, R226, 0x2000, RZ ;  /* 0x00002000e2f67810 */ /* 0x000fc40007ffe0ff */
[C---:B------:R-:W-:Y:S02]  /*22f0*/  IADD3 R245, R226.reuse, 0x2800, RZ ;  /* 0x00002800e2f57810 */ /* 0x040fe40007ffe0ff */
[C---:B------:R-:W-:Y:S02]  /*2300*/  IADD3 R244, R226.reuse, 0x3000, RZ ;  /* 0x00003000e2f47810 */ /* 0x040fe40007ffe0ff */
[C---:B------:R-:W-:Y:S02]  /*2310*/  IADD3 R243, R226.reuse, 0x3800, RZ ;  /* 0x00003800e2f37810 */ /* 0x040fe40007ffe0ff */
[C---:B------:R-:W-:Y:S02]  /*2320*/  IADD3 R242, R226.reuse, 0x4000, RZ ;  /* 0x00004000e2f27810 */ /* 0x040fe40007ffe0ff */
[C---:B------:R-:W-:Y:S02]  /*2330*/  IADD3 R241, R226.reuse, 0x4800, RZ ;  /* 0x00004800e2f17810 */ /* 0x040fe40007ffe0ff */
[C---:B------:R-:W-:Y:S01]  /*2340*/  IADD3 R240, R226.reuse, 0x5000, RZ ;  /* 0x00005000e2f07810 */ /* 0x040fe20007ffe0ff */
[----:B----4-:R-:W-:Y:S01]  /*2350*/  LDSM.16.M88.4 R8, [R222+0x18100] ;  /* 0x01810000de08783b */ /* 0x010fe20000000200 */
[----:B------:R-:W-:-:S02]  /*2360*/  IADD3 R239, R226, 0x5800, RZ ;  /* 0x00005800e2ef7810 */ /* 0x000fc40007ffe0ff */
[C---:B------:R-:W-:Y:S01]  /*2370*/  IADD3 R238, R226.reuse, 0x6000, RZ ;  /* 0x00006000e2ee7810 */ /* 0x040fe20007ffe0ff */
[----:B------:R-:W-:Y:S01]  /*2380*/  LDSM.16.M88.4 R12, [R223+0x18100] ;  /* 0x01810000df0c783b */ /* 0x000fe20000000200 */
        /* <DEDUP_REMOVED lines=8> */
[----:B------:R-:W1:Y:S01]  /*2410*/  LDSM.16.M88.4 R52, [R167+0xd100] ;  /* 0x00d10000a734783b */ /* 0x000e620000000200 */
[C---:B------:R-:W-:Y:S02]  /*2420*/  IADD3 R231, R226.reuse, 0x9800, RZ ;  /* 0x00009800e2e77810 */ /* 0x040fe40007ffe0ff */
[C---:B------:R-:W-:Y:S01]  /*2430*/  IADD3 R230, R226.reuse, 0xa000, RZ ;  /* 0x0000a000e2e67810 */ /* 0x040fe20007ffe0ff */
[----:B------:R-:W2:Y:S01]  /*2440*/  LDSM.16.M88.4 R48, [R167+0xd900] ;  /* 0x00d90000a730783b */ /* 0x000ea20000000200 */
[C---:B------:R-:W-:Y:S02]  /*2450*/  IADD3 R229, R226.reuse, 0xa800, RZ ;  /* 0x0000a800e2e57810 */ /* 0x040fe40007ffe0ff */
[C---:B------:R-:W-:Y:S01]  /*2460*/  IADD3 R228, R226.reuse, 0xb000, RZ ;  /* 0x0000b000e2e47810 */ /* 0x040fe20007ffe0ff */
[----:B------:R-:W3:Y:S01]  /*2470*/  LDSM.16.M88.4 R44, [R167+0xe100] ;  /* 0x00e10000a72c783b */ /* 0x000ee20000000200 */
[----:B------:R-:W-:-:S03]  /*2480*/  IADD3 R227, R226, 0xb800, RZ ;  /* 0x0000b800e2e37810 */ /* 0x000fc60007ffe0ff */
[----:B------:R-:W4:Y:S04]  /*2490*/  LDSM.16.M88.4 R40, [R167+0xe900] ;  /* 0x00e90000a728783b */ /* 0x000f280000000200 */
[----:B------:R-:W-:Y:S04]  /*24a0*/  LDSM.16.M88.4 R36, [R226] ;  /* 0x00000000e224783b */ /* 0x000fe80000000200 */
[----:B------:R-:W-:Y:S04]  /*24b0*/  LDSM.16.M88.4 R80, [R226+0x800] ;  /* 0x00080000e250783b */ /* 0x000fe80000000200 */
[----:B------:R-:W-:Y:S04]  /*24c0*/  LDSM.16.M88.4 R96, [R226+0x1000] ;  /* 0x00100000e260783b */ /* 0x000fe80000000200 */
[----:B------:R-:W-:Y:S04]  /*24d0*/  LDSM.16.M88.4 R100, [R226+0x1800] ;  /* 0x00180000e264783b */ /* 0x000fe80000000200 */
[----:B------:R-:W5:Y:S04]  /*24e0*/  LDSM.16.M88.4 R116, [R226+0x2000] ;  /* 0x00200000e274783b */ /* 0x000f680000000200 */
[----:B------:R-:W4:Y:S04]  /*24f0*/  LDSM.16.M88.4 R120, [R226+0x2800] ;  /* 0x00280000e278783b */ /* 0x000f280000000200 */
[----:B------:R-:W-:Y:S01]  /*2500*/  @!PT LDS RZ, [RZ] ;  /* 0x00000000fffff984 */ /* 0x000fe20000000800 */
[----:B------:R-:W-:Y:S01]  /*2510*/  @!PT LDS RZ, [RZ] ;  /* 0x00000000fffff984 */ /* 0x000fe20000000800 */
[----:B------:R-:W-:Y:S01]  /*2520*/  @!PT LDS RZ, [RZ] ;  /* 0x00000000fffff984 */ /* 0x000fe20000000800 */
[----:B------:R3:W-:Y:S01]  /*2530*/  LDGSTS.E.BYPASS.LTC128B.128 [R251+0x100], [R6.64], !P1 ;  /* 0x0010000006fb7fae */ /* 0x0007e2000c901d44 */
[----:B------:R-:W-:Y:S01]  /*2540*/  LOP3.LUT P1, RZ, R19, 0x4, RZ, 0xc0, !PT ;  /* 0x0000000413ff7812 */ /* 0x000fe2000782c0ff */
[----:B-1----:R-:W-:Y:S02]  /*2550*/  HMMA.16816.F32 R60, R8, R54, RZ ;  /* 0x00000036083c723c */ /* 0x002fe400000018ff */
[----:B------:R1:W-:Y:S01]  /*2560*/  LDGSTS.E.BYPASS.LTC128B.128 [R251+0x3100], [R6.64+0x80], !P0 ;  /* 0x0310008006fb7fae */ /* 0x0003e2000c101d44 */
[----:B------:R-:W-:-:S05]  /*2570*/  ISETP.LT.OR P0, PT, R18, 0x1, !P1 ;  /* 0x000000011200780c */ /* 0x000fca0004f01670 */
[C---:B--2---:R-:W-:Y:S08]  /*2580*/  HMMA.16816.F32 R64, R8.reuse, R48, RZ ;  /* 0x000000300840723c */ /* 0x044ff000000018ff */
[----:B------:R1:W-:Y:S01]  /*2590*/  LDGSTS.E.BYPASS.LTC128B.128 [R251+0x6100], [R6.64+0x100], !P0 ;  /* 0x0610010006fb7fae */ /* 0x0003e2000c101d44 */
[C---:B------:R-:W-:Y:S01]  /*25a0*/  ISETP.LT.OR P0, PT, R18.reuse, 0x1, !P2 ;  /* 0x000000011200780c */ /* 0x040fe20005701670 */
[C---:B------:R-:W-:Y:S08]  /*25b0*/  HMMA.16816.F32 R76, R8.reuse, R50, RZ ;  /* 0x00000032084c723c */ /* 0x040ff000000018ff */
[----:B---3--:R-:W-:Y:S04]  /*25c0*/  HMMA.16816.F32 R84, R8, R44, RZ ;  /* 0x0000002c0854723c */ /* 0x008fe800000018ff */
[----:B------:R1:W-:Y:S01]  /*25d0*/  LDGSTS.E.BYPASS.LTC128B.128 [R251+0x9100], [R6.64+0x180], !P0 ;  /* 0x0910018006fb7fae */ /* 0x0003e2000c101d44 */
[----:B------:R-:W-:-:S03]  /*25e0*/  ISETP.LT.OR P0, PT, R18, 0x21, P3 ;  /* 0x000000211200780c */ /* 0x000fc60001f01670 */
[C---:B------:R-:W-:Y:S08]  /*25f0*/  HMMA.16816.F32 R92, R8.reuse, R46, RZ ;  /* 0x0000002e085c723c */ /* 0x040ff000000018ff */
[----:B----4-:R-:W-:Y:S02]  /*2600*/  HMMA.16816.F32 R104, R8, R40, RZ ;  /* 0x000000280868723c */ /* 0x010fe400000018ff */
[----:B------:R2:W-:Y:S01]  /*2610*/  LDGSTS.E.BYPASS.LTC128B.128 [R251+0x1100], [R16.64], !P0 ;  /* 0x0110000010fb7fae */ /* 0x0005e2000c101d44 */
[----:B------:R-:W-:-:S02]  /*2620*/  ISETP.LT.OR P0, PT, R18, 0x21, !P5 ;  /* 0x000000211200780c */ /* 0x000fc40006f01670 */
[----:B------:R-:W-:-:S03]  /*2630*/  ISETP.LT.OR P5, PT, R18, 0x41, !P5 ;  /* 0x000000411200780c */ /* 0x000fc60006fa1670 */
[----:B------:R-:W-:Y:S08]  /*2640*/  HMMA.16816.F32 R88, R8, R42, RZ ;  /* 0x0000002a0858723c */ /* 0x000ff000000018ff */
[----:B------:R3:W-:Y:S01]  /*2650*/  LDGSTS.E.BYPASS.LTC128B.128 [R251+0x4100], [R24.64], !P0 ;  /* 0x0410000018fb7fae */ /* 0x0007e2000c101d44 */
[----:B------:R-:W-:Y:S01]  /*2660*/  LOP3.LUT P0, RZ, R26, 0x4, RZ, 0xc0, !PT ;  /* 0x000000041aff7812 */ /* 0x000fe2000780c0ff */
[----:B-----5:R-:W-:Y:S03]  /*2670*/  HMMA.16816.F32 R84, R12, R116, R84 ;  /* 0x000000740c54723c */ /* 0x020fe60000001854 */
[----:B------:R-:W-:-:S02]  /*2680*/  SEL R0, R0, 0xffffffc0, !P0 ;  /* 0xffffffc000007807 */ /* 0x000fc40004000000 */
[C---:B------:R-:W-:Y:S02]  /*2690*/  ISETP.LT.OR P0, PT, R18.reuse, 0x21, !P1 ;  /* 0x000000211200780c */ /* 0x040fe40004f01670 */
[----:B------:R-:W-:Y:S01]  /*26a0*/  ISETP.LT.OR P1, PT, R18, 0x41, !P1 ;  /* 0x000000411200780c */ /* 0x000fe20004f21670 */
[----:B------:R-:W-:Y:S01]  /*26b0*/  IMAD.IADD R221, R167, 0x1, R0 ;  /* 0x00000001a7dd7824 */ /* 0x000fe200078e0200 */
[----:B------:R-:W-:Y:S01]  /*26c0*/  HMMA.16816.F32 R92, R12, R118, R92 ;  /* 0x000000760c5c723c */ /* 0x000fe2000000185c */
[----:B------:R-:W-:-:S07]  /*26d0*/  IMAD.IADD R220, R0, 0x1, R226 ;  /* 0x0000000100dc7824 */ /* 0x000fce00078e02e2 */
[----:B------:R-:W-:Y:S01]  /*26e0*/  HMMA.16816.F32 R88, R12, R122, R88 ;  /* 0x0000007a0c58723c */ /* 0x000fe20000001858 */
[----:B------:R4:W-:Y:S01]  /*26f0*/  LDGSTS.E.BYPASS.LTC128B.128 [R251+0x7100], [R22.64], !P0 ;  /* 0x0710000016fb7fae */ /* 0x0009e2000c101d44 */
[----:B-1----:R-:W-:-:S05]  /*2700*/  IADD3 R6, P0, R16, R56, RZ ;  /* 0x0000003810067210 */ /* 0x002fca0007f1e0ff */
[----:B------:R-:W-:Y:S01]  /*2710*/  IMAD.X R7, R17, 0x1, R27, P0 ;  /* 0x0000000111077824 */ /* 0x000fe200000e061b */
[C---:B------:R-:W-:Y:S01]  /*2720*/  ISETP.LT.OR P0, PT, R18.reuse, 0x21, !P2 ;  /* 0x000000211200780c */ /* 0x040fe20005701670 */
[C---:B---3--:R-:W-:Y:S08]  /*2730*/  HMMA.16816.F32 R24, R8.reuse, R28, RZ ;  /* 0x0000001c0818723c */ /* 0x048ff000000018ff */
[----:B------:R-:W-:Y:S04]  /*2740*/  HMMA.16816.F32 R56, R8, R52, RZ ;  /* 0x000000340838723c */ /* 0x000fe800000018ff */
[----:B------:R4:W-:Y:S01]  /*2750*/  LDGSTS.E.BYPASS.LTC128B.128 [R251+0xa100], [R20.64], !P0 ;  /* 0x0a10000014fb7fae */ /* 0x0009e2000c101d44 */
[----:B------:R-:W-:-:S11]  /*2760*/  ISETP.LT.OR P0, PT, R18, 0x41, P3 ;  /* 0x000000411200780c */ /* 0x000fd60001f01670 */
[C---:B------:R-:W-:Y:S02]  /*2770*/  HMMA.16816.F32 R68, R12.reuse, R36, R24 ;  /* 0x000000240c44723c */ /* 0x040fe40000001818 */
[----:B------:R1:W-:Y:S01]  /*2780*/  LDGSTS.E.BYPASS.LTC128B.128 [R251+0x2100], [R6.64], !P0 ;  /* 0x0210000006fb7fae */ /* 0x0003e2000c101d44 */
[----:B------:R-:W-:Y:S02]  /*2790*/  ISETP.LT.OR P0, PT, R18, 0x41, !P2 ;  /* 0x000000411200780c */ /* 0x000fe40005701670 */
[----:B------:R-:W-:Y:S01]  /*27a0*/  ISETP.GE.AND P2, PT, R141, 0x61, PT ;  /* 0x000000618d00780c */ /* 0x000fe20003f46270 */
[----:B------:R1:W-:Y:S01]  /*27b0*/  LDGSTS.E.BYPASS.LTC128B.128 [R251+0x5100], [R6.64+0x80], !P5 ;  /* 0x0510008006fb7fae */ /* 0x0003e2000e901d44 */
[----:B------:R-:W-:Y:S01]  /*27c0*/  ISETP.NE.AND P5, PT, R72, RZ, PT ;  /* 0x000000ff4800720c */ /* 0x000fe20003fa5270 */
[----:B------:R-:W-:Y:S02]  /*27d0*/  HMMA.16816.F32 R24, R12, R98, R60 ;  /* 0x000000620c18723c */ /* 0x000fe4000000183c */
[----:B------:R1:W-:Y:S06]  /*27e0*/  LDGSTS.E.BYPASS.LTC128B.128 [R251+0x8100], [R6.64+0x100], !P1 ;  /* 0x0810010006fb7fae */ /* 0x0003ec000c901d44 */
[C---:B----4-:R-:W-:Y:S01]  /*27f0*/  HMMA.16816.F32 R20, R8.reuse, R30, RZ ;  /* 0x0000001e0814723c */ /* 0x050fe200000018ff */
[----:B------:R1:W-:Y:S04]  /*2800*/  LDGSTS.E.BYPASS.LTC128B.128 [R251+0xb100], [R6.64+0x180], !P0 ;  /* 0x0b10018006fb7fae */ /* 0x0003e8000c101d44 */
[----:B------:R-:W-:Y:S03]  /*2810*/  LDSM.16.M88.4 R48, [R221+0xc100] ;  /* 0x00c10000dd30783b */ /* 0x000fe60000000200 */
[C---:B------:R-:W-:Y:S01]  /*2820*/  HMMA.16816.F32 R28, R8.reuse, R32, RZ ;  /* 0x00000020081c723c */ /* 0x040fe200000018ff */
[----:B------:R-:W-:Y:S04]  /*2830*/  LDSM.16.M88.4 R44, [R221+0xc900] ;  /* 0x00c90000dd2c783b */ /* 0x000fe80000000200 */
[----:B------:R-:W-:Y:S03]  /*2840*/  LDSM.16.M88.4 R40, [R221+0xd100] ;  /* 0x00d10000dd28783b */ /* 0x000fe60000000200 */
[----:B------:R-:W-:Y:S01]  /*2850*/  HMMA.16816.F32 R32, R8, R34, RZ ;  /* 0x000000220820723c */ /* 0x000fe200000018ff */
[----:B------:R-:W3:Y:S04]  /*2860*/  LDSM.16.M88.4 R8, [R225+0x18100] ;  /* 0x01810000e108783b */ /* 0x000ee80000000200 */
[----:B------:R-:W-:Y:S03]  /*2870*/  LDSM.16.M88.4 R108, [R221+0xe900] ;  /* 0x00e90000dd6c783b */ /* 0x000fe60000000200 */
[C---:B------:R-:W-:Y:S01]  /*2880*/  HMMA.16816.F32 R52, R12.reuse, R38, R20 ;  /* 0x000000260c34723c */ /* 0x040fe20000001814 */
[----:B--2---:R-:W-:Y:S04]  /*2890*/  LDSM.16.M88.4 R16, [R224+0x18100] ;  /* 0x01810000e010783b */ /* 0x004fe80000000200 */
[----:B------:R-:W-:Y:S03]  /*28a0*/  LDSM.16.M88.4 R112, [R220] ;  /* 0x00000000dc70783b */ /* 0x000fe60000000200 */
[C---:B------:R-:W-:Y:S01]  /*28b0*/  HMMA.16816.F32 R36, R12.reuse, R80, R28 ;  /* 0x000000500c24723c */ /* 0x040fe2000000181c */
[----:B------:R-:W-:Y:S04]  /*28c0*/  LDSM.16.M88.4 R116, [R226+0x4800] ;  /* 0x00480000e274783b */ /* 0x000fe80000000200 */
[----:B------:R-:W-:Y:S03]  /*28d0*/  LDSM.16.M88.4 R124, [R167+0x15900] ;  /* 0x01590000a77c783b */ /* 0x000fe60000000200 */
[C---:B------:R-:W-:Y:S01]  /*28e0*/  HMMA.16816.F32 R20, R12.reuse, R100, R64 ;  /* 0x000000640c14723c */ /* 0x040fe20000001840 */
[----:B------:R-:W-:Y:S04]  /*28f0*/  LDSM.16.M88.4 R136, [R221+0x15100] ;  /* 0x01510000dd88783b */ /* 0x000fe80000000200 */
[----:B------:R-:W-:Y:S03]  /*2900*/  LDSM.16.M88.4 R128, [R221+0x15900] ;  /* 0x01590000dd80783b */ /* 0x000fe60000000200 */
[C---:B------:R-:W-:Y:S01]  /*2910*/  HMMA.16816.F32 R64, R12.reuse, R102, R76 ;  /* 0x000000660c40723c */ /* 0x040fe2000000184c */
[----:B------:R-:W2:Y:S04]  /*2920*/  LDSM.16.M88.4 R100, [R221+0xe100] ;  /* 0x00e10000dd64783b */ /* 0x000ea80000000200 */
[----:B------:R-:W-:Y:S03]  /*2930*/  LDSM.16.M88.4 R76, [R220+0x800] ;  /* 0x00080000dc4c783b */ /* 0x000fe60000000200 */
[C---:B------:R-:W-:Y:S01]  /*2940*/  HMMA.16816.F32 R28, R12.reuse, R96, R56 ;  /* 0x000000600c1c723c */ /* 0x040fe20000001838 */
[----:B------:R-:W4:Y:S04]  /*2950*/  LDSM.16.M88.4 R56, [R221+0xd900] ;  /* 0x00d90000dd38783b */ /* 0x000f280000000200 */
[----:B------:R-:W-:Y:S03]  /*2960*/  LDSM.16.M88.4 R132, [R221+0x16100] ;  /* 0x01610000dd84783b */ /* 0x000fe60000000200 */
[C---:B------:R-:W-:Y:S01]  /*2970*/  HMMA.16816.F32 R32, R12.reuse, R82, R32 ;  /* 0x000000520c20723c */ /* 0x040fe20000001820 */
[----:B------:R-:W0:Y:S07]  /*2980*/  LDGDEPBAR ;  /* 0x00000000000079af */ /* 0x000e2e0000000000 */
[----:B------:R-:W-:Y:S08]  /*2990*/  HMMA.16816.F32 R96, R12, R120, R104 ;  /* 0x000000780c60723c */ /* 0x000ff00000001868 */
[C---:B---3--:R-:W-:Y:S01]  /*29a0*/  HMMA.16816.F32 R12, R8.reuse, R48, R68 ;  /* 0x00000030080c723c */ /* 0x048fe20000001844 */
[----:B------:R-:W-:Y:S07]  /*29b0*/  LDSM.16.M88.4 R68, [R220+0x1000] ;  /* 0x00100000dc44783b */ /* 0x000fee0000000200 */
[C---:B------:R-:W-:Y:S08]  /*29c0*/  HMMA.16816.F32 R72, R8.reuse, R44, R36 ;  /* 0x0000002c0848723c */ /* 0x040ff00000001824 */
[C---:B------:R-:W-:Y:S01]  /*29d0*/  HMMA.16816.F32 R60, R8.reuse, R46, R32 ;  /* 0x0000002e083c723c */ /* 0x040fe20000001820 */
[----:B------:R-:W3:Y:S07]  /*29e0*/  LDSM.16.M88.4 R44, [R220+0x1800] ;  /* 0x00180000dc2c783b */ /* 0x000eee0000000200 */
[C---:B------:R-:W-:Y:S08]  /*29f0*/  HMMA.16816.F32 R80, R8.reuse, R50, R52 ;  /* 0x000000320850723c */ /* 0x040ff00000001834 */
[C---:B------:R-:W-:Y:S08]  /*2a00*/  HMMA.16816.F32 R52, R8.reuse, R40, R28 ;  /* 0x000000280834723c */ /* 0x040ff0000000181c */
[C---:B------:R-:W-:Y:S08]  /*2a10*/  HMMA.16816.F32 R48, R8.reuse, R42, R24 ;  /* 0x0000002a0830723c */ /* 0x040ff00000001818 */
[C---:B--2---:R-:W-:Y:S08]  /*2a20*/  HMMA.16816.F32 R32, R8.reuse, R100, R84 ;  /* 0x000000640820723c */ /* 0x044ff00000001854 */
[C---:B------:R-:W-:Y:S08]  /*2a30*/  HMMA.16816.F32 R28, R8.reuse, R102, R92 ;  /* 0x00000066081c723c */ /* 0x040ff0000000185c */
[C---:B------:R-:W-:Y:S08]  /*2a40*/  HMMA.16816.F32 R24, R8.reuse, R108, R96 ;  /* 0x0000006c0818723c */ /* 0x040ff00000001860 */
[----:B------:R-:W-:Y:S08]  /*2a50*/  HMMA.16816.F32 R104, R8, R110, R88 ;  /* 0x0000006e0868723c */ /* 0x000ff00000001858 */
[----:B------:R-:W-:Y:S01]  /*2a60*/  HMMA.16816.F32 R100, R16, R112, R12 ;  /* 0x000000701064723c */ /* 0x000fe2000000180c */
[----:B------:R-:W2:Y:S07]  /*2a70*/  LDSM.16.M88.4 R12, [R220+0x2000] ;  /* 0x00200000dc0c783b */ /* 0x000eae0000000200 */
[C---:B----4-:R-:W-:Y:S01]  /*2a80*/  HMMA.16816.F32 R40, R8.reuse, R56, R20 ;  /* 0x000000380828723c */ /* 0x050fe20000001814 */
[----:B------:R-:W-:Y:S07]  /*2a90*/  LDSM.16.M88.4 R20, [R220+0x2800] ;  /* 0x00280000dc14783b */ /* 0x000fee0000000200 */
[----:B------:R-:W-:Y:S01]  /*2aa0*/  HMMA.16816.F32 R36, R8, R58, R64 ;  /* 0x0000003a0824723c */ /* 0x000fe20000001840 */
[----:B------:R-:W-:Y:S04]  /*2ab0*/  LDSM.16.M88.4 R8, [R222+0x1c100] ;  /* 0x01c10000de08783b */ /* 0x000fe80000000200 */
[----:B------:R-:W-:Y:S03]  /*2ac0*/  LDSM.16.M88.4 R64, [R167+0x10900] ;  /* 0x01090000a740783b */ /* 0x000fe60000000200 */
[C---:B------:R-:W-:Y:S01]  /*2ad0*/  HMMA.16816.F32 R108, R16.reuse, R76, R72 ;  /* 0x0000004c106c723c */ /* 0x040fe20000001848 */
[----:B------:R-:W4:Y:S04]  /*2ae0*/  LDSM.16.M88.4 R72, [R167+0xf100] ;  /* 0x00f10000a748783b */ /* 0x000f280000000200 */
[----:B------:R-:W-:Y:S03]  /*2af0*/  LDSM.16.M88.4 R56, [R167+0x11900] ;  /* 0x01190000a738783b */ /* 0x000fe60000000200 */
[C---:B------:R-:W-:Y:S01]  /*2b00*/  HMMA.16816.F32 R96, R16.reuse, R78, R60 ;  /* 0x0000004e1060723c */ /* 0x040fe2000000183c */
[----:B------:R-:W5:Y:S04]  /*2b10*/  LDSM.16.M88.4 R60, [R167+0x10100] ;  /* 0x01010000a73c783b */ /* 0x000f680000000200 */
[----:B------:R-:W-:Y:S03]  /*2b20*/  LDSM.16.M88.4 R76, [R167+0x11100] ;  /* 0x01110000a74c783b */ /* 0x000fe60000000200 */
[C---:B---3--:R-:W-:Y:S01]  /*2b30*/  HMMA.16816.F32 R88, R16.reuse, R44, R40 ;  /* 0x0000002c1058723c */ /* 0x048fe20000001828 */
[----:B------:R-:W3:Y:S07]  /*2b40*/  LDSM.16.M88.4 R40, [R167+0xf900] ;  /* 0x00f90000a728783b */ /* 0x000eee0000000200 */
[C---:B------:R-:W-:Y:S08]  /*2b50*/  HMMA.16816.F32 R120, R16.reuse, R68, R52 ;  /* 0x000000441078723c */ /* 0x040ff00000001834 */
[C---:B------:R-:W-:Y:S08]  /*2b60*/  HMMA.16816.F32 R112, R16.reuse, R114, R80 ;  /* 0x000000721070723c */ /* 0x040ff00000001850 */
[C---:B------:R-:W-:Y:S01]  /*2b70*/  HMMA.16816.F32 R92, R16.reuse, R70, R48 ;  /* 0x00000046105c723c */ /* 0x040fe20000001830 */
[----:B------:R-:W-:Y:S07]  /*2b80*/  LDSM.16.M88.4 R48, [R226+0x3000] ;  /* 0x00300000e230783b */ /* 0x000fee0000000200 */
[C---:B--2---:R-:W-:Y:S08]  /*2b90*/  HMMA.16816.F32 R80, R16.reuse, R14, R28 ;  /* 0x0000000e1050723c */ /* 0x044ff0000000181c */
[----:B------:R-:W-:Y:S01]  /*2ba0*/  HMMA.16816.F32 R68, R16, R12, R32 ;  /* 0x0000000c1044723c */ /* 0x000fe20000001820 */
[----:B------:R-:W-:Y:S04]  /*2bb0*/  LDSM.16.M88.4 R12, [R223+0x1c100] ;  /* 0x01c10000df0c783b */ /* 0x000fe80000000200 */
[----:B------:R-:W-:Y:S03]  /*2bc0*/  LDSM.16.M88.4 R32, [R226+0x3800] ;  /* 0x00380000e220783b */ /* 0x000fe60000000200 */
[----:B----4-:R-:W-:Y:S01]  /*2bd0*/  HMMA.16816.F32 R28, R8, R72, R100 ;  /* 0x00000048081c723c */ /* 0x010fe20000001864 */
[----:B------:R-:W2:Y:S07]  /*2be0*/  LDSM.16.M88.4 R100, [R226+0x4000] ;  /* 0x00400000e264783b */ /* 0x000eae0000000200 */
[C---:B------:R-:W-:Y:S08]  /*2bf0*/  HMMA.16816.F32 R84, R16.reuse, R46, R36 ;  /* 0x0000002e1054723c */ /* 0x040ff00000001824 */
[C---:B------:R-:W-:Y:S08]  /*2c00*/  HMMA.16816.F32 R52, R16.reuse, R20, R24 ;  /* 0x000000141034723c */ /* 0x040ff00000001818 */
[----:B------:R-:W-:Y:S08]  /*2c10*/  HMMA.16816.F32 R36, R16, R22, R104 ;  /* 0x000000161024723c */ /* 0x000ff00000001868 */
[C---:B-----5:R-:W-:Y:S01]  /*2c20*/  HMMA.16816.F32 R44, R8.reuse, R60, R120 ;  /* 0x0000003c082c723c */ /* 0x060fe20000001878 */
[----:B------:R-:W4:Y:S07]  /*2c30*/  LDSM.16.M88.4 R120, [R226+0x5000] ;  /* 0x00500000e278783b */ /* 0x000f2e0000000200 */
[C---:B---3--:R-:W-:Y:S08]  /*2c40*/  HMMA.16816.F32 R20, R8.reuse, R40, R108 ;  /* 0x000000280814723c */ /* 0x048ff0000000186c */
[C---:B------:R-:W-:Y:S08]  /*2c50*/  HMMA.16816.F32 R16, R8.reuse, R42, R96 ;  /* 0x0000002a0810723c */ /* 0x040ff00000001860 */
[C---:B------:R-:W-:Y:S08]  /*2c60*/  HMMA.16816.F32 R40, R8.reuse, R62, R92 ;  /* 0x0000003e0828723c */ /* 0x040ff0000000185c */
[C---:B------:R-:W-:Y:S01]  /*2c70*/  HMMA.16816.F32 R108, R8.reuse, R78, R80 ;  /* 0x0000004e086c723c */ /* 0x040fe20000001850 */
[----:B------:R-:W3:Y:S07]  /*2c80*/  LDSM.16.M88.4 R80, [R226+0x5800] ;  /* 0x00580000e250783b */ /* 0x000eee0000000200 */
[C---:B------:R-:W-:Y:S01]  /*2c90*/  HMMA.16816.F32 R24, R8.reuse, R74, R112 ;  /* 0x0000004a0818723c */ /* 0x040fe20000001870 */
[----:B------:R-:W-:Y:S07]  /*2ca0*/  LDSM.16.M88.4 R72, [R221+0xf100] ;  /* 0x00f10000dd48783b */ /* 0x000fee0000000200 */
[C---:B------:R-:W-:Y:S08]  /*2cb0*/  HMMA.16816.F32 R60, R8.reuse, R64, R88 ;  /* 0x00000040083c723c */ /* 0x040ff00000001858 */
[C---:B------:R-:W-:Y:S08]  /*2cc0*/  HMMA.16816.F32 R64, R8.reuse, R66, R84 ;  /* 0x000000420840723c */ /* 0x040ff00000001854 */
[C---:B------:R-:W-:Y:S08]  /*2cd0*/  HMMA.16816.F32 R68, R8.reuse, R76, R68 ;  /* 0x0000004c0844723c */ /* 0x040ff00000001844 */
[C---:B------:R-:W-:Y:S01]  /*2ce0*/  HMMA.16816.F32 R112, R8.reuse, R56, R52 ;  /* 0x000000380870723c */ /* 0x040fe20000001834 */
[----:B------:R-:W-:Y:S07]  /*2cf0*/  LDSM.16.M88.4 R52, [R221+0x10100] ;  /* 0x01010000dd34783b */ /* 0x000fee0000000200 */
[----:B------:R-:W-:Y:S01]  /*2d00*/  HMMA.16816.F32 R104, R8, R58, R36 ;  /* 0x0000003a0868723c */ /* 0x000fe20000001824 */
[----:B------:R-:W5:Y:S04]  /*2d10*/  LDSM.16.M88.4 R8, [R225+0x1c100] ;  /* 0x01c10000e108783b */ /* 0x000f680000000200 */
[----:B------:R-:W1:Y:S03]  /*2d20*/  LDSM.16.M88.4 R56, [R221+0xf900] ;  /* 0x00f90000dd38783b */ /* 0x000e660000000200 */
[C---:B--2---:R-:W-:Y:S01]  /*2d30*/  HMMA.16816.F32 R76, R12.reuse, R100, R44 ;  /* 0x000000640c4c723c */ /* 0x044fe2000000182c */
[----:B------:R-:W2:Y:S07]  /*2d40*/  LDSM.16.M88.4 R44, [R221+0x11100] ;  /* 0x01110000dd2c783b */ /* 0x000eae0000000200 */
[C---:B------:R-:W-:Y:S08]  /*2d50*/  HMMA.16816.F32 R96, R12.reuse, R48, R28 ;  /* 0x000000300c60723c */ /* 0x040ff0000000181c */
[C---:B------:R-:W-:Y:S01]  /*2d60*/  HMMA.16816.F32 R92, R12.reuse, R50, R24 ;  /* 0x000000320c5c723c */ /* 0x040fe20000001818 */
[----:B------:R-:W1:Y:S07]  /*2d70*/  LDSM.16.M88.4 R48, [R221+0x10900] ;  /* 0x01090000dd30783b */ /* 0x000e6e0000000200 */
[C---:B------:R-:W-:Y:S01]  /*2d80*/  HMMA.16816.F32 R88, R12.reuse, R32, R20 ;  /* 0x000000200c58723c */ /* 0x040fe20000001814 */
[----:B------:R-:W-:Y:S07]  /*2d90*/  LDSM.16.M88.4 R20, [R224+0x1c100] ;  /* 0x01c10000e014783b */ /* 0x000fee0000000200 */
[C---:B------:R-:W-:Y:S01]  /*2da0*/  HMMA.16816.F32 R36, R12.reuse, R116, R60 ;  /* 0x000000740c24723c */ /* 0x040fe2000000183c */
[----:B------:R-:W1:Y:S07]  /*2db0*/  LDSM.16.M88.4 R60, [R221+0x11900] ;  /* 0x01190000dd3c783b */ /* 0x000e6e0000000200 */
[C---:B------:R-:W-:Y:S08]  /*2dc0*/  HMMA.16816.F32 R84, R12.reuse, R34, R16 ;  /* 0x000000220c54723c */ /* 0x040ff00000001810 */
[C---:B----4-:R-:W-:Y:S01]  /*2dd0*/  HMMA.16816.F32 R24, R12.reuse, R122, R108 ;  /* 0x0000007a0c18723c */ /* 0x050fe2000000186c */
[----:B------:R-:W-:Y:S07]  /*2de0*/  LDSM.16.M88.4 R108, [R220+0x4800] ;  /* 0x00480000dc6c783b */ /* 0x000fee0000000200 */
[C---:B------:R-:W-:Y:S01]  /*2df0*/  HMMA.16816.F32 R40, R12.reuse, R102, R40 ;  /* 0x000000660c28723c */ /* 0x040fe20000001828 */
[----:B------:R-:W-:Y:S07]  /*2e00*/  LDSM.16.M88.4 R100, [R220+0x3000] ;  /* 0x00300000dc64783b */ /* 0x000fee0000000200 */
[C---:B------:R-:W-:Y:S01]  /*2e10*/  HMMA.16816.F32 R32, R12.reuse, R118, R64 ;  /* 0x000000760c20723c */ /* 0x040fe20000001840 */
[----:B------:R-:W-:Y:S07]  /*2e20*/  LDSM.16.M88.4 R116, [R167+0x16100] ;  /* 0x01610000a774783b */ /* 0x000fee0000000200 */
[C---:B------:R-:W-:Y:S01]  /*2e30*/  HMMA.16816.F32 R28, R12.reuse, R120, R68 ;  /* 0x000000780c1c723c */ /* 0x040fe20000001844 */
[----:B------:R-:W-:Y:S07]  /*2e40*/  LDSM.16.M88.4 R120, [R167+0x16900] ;  /* 0x01690000a778783b */ /* 0x000fee0000000200 */
[C---:B---3--:R-:W-:Y:S01]  /*2e50*/  HMMA.16816.F32 R16, R12.reuse, R80, R112 ;  /* 0x000000500c10723c */ /* 0x048fe20000001870 */
[----:B------:R-:W-:Y:S07]  /*2e60*/  LDSM.16.M88.4 R112, [R226+0x6800] ;  /* 0x00680000e270783b */ /* 0x000fee0000000200 */
[----:B------:R-:W-:Y:S01]  /*2e70*/  HMMA.16816.F32 R12, R12, R82, R104 ;  /* 0x000000520c0c723c */ /* 0x000fe20000001868 */
[----:B------:R-:W-:Y:S07]  /*2e80*/  LDSM.16.M88.4 R104, [R220+0x4000] ;  /* 0x00400000dc68783b */ /* 0x000fee0000000200 */
[C---:B-----5:R-:W-:Y:S01]  /*2e90*/  HMMA.16816.F32 R64, R8.reuse, R72, R96 ;  /* 0x000000480840723c */ /* 0x060fe20000001860 */
[----:B------:R-:W3:Y:S07]  /*2ea0*/  LDSM.16.M88.4 R96, [R220+0x3800] ;  /* 0x00380000dc60783b */ /* 0x000eee0000000200 */
[C---:B-1----:R-:W-:Y:S08]  /*2eb0*/  HMMA.16816.F32 R80, R8.reuse, R56, R88 ;  /* 0x000000380850723c */ /* 0x042ff00000001858 */
[C---:B------:R-:W-:Y:S08]  /*2ec0*/  HMMA.16816.F32 R56, R8.reuse, R58, R84 ;  /* 0x0000003a0838723c */ /* 0x040ff00000001854 */
[C---:B--2---:R-:W-:Y:S01]  /*2ed0*/  HMMA.16816.F32 R84, R8.reuse, R46, R24 ;  /* 0x0000002e0854723c */ /* 0x044fe20000001818 */
[----:B------:R-:W1:Y:S07]  /*2ee0*/  LDSM.16.M88.4 R24, [R220+0x5800] ;  /* 0x00580000dc18783b */ /* 0x000e6e0000000200 */
[C---:B------:R-:W-:Y:S08]  /*2ef0*/  HMMA.16816.F32 R68, R8.reuse, R74, R92 ;  /* 0x0000004a0844723c */ /* 0x040ff0000000185c */
[C---:B------:R-:W-:Y:S08]  /*2f00*/  HMMA.16816.F32 R72, R8.reuse, R54, R40 ;  /* 0x000000360848723c */ /* 0x040ff00000001828 */
[C---:B------:R-:W-:Y:S08]  /*2f10*/  HMMA.16816.F32 R36, R8.reuse, R48, R36 ;  /* 0x000000300824723c */ /* 0x040ff00000001824 */
[C---:B------:R-:W-:Y:S01]  /*2f20*/  HMMA.16816.F32 R40, R8.reuse, R62, R12 ;  /* 0x0000003e0828723c */ /* 0x040fe2000000180c */
[----:B------:R-:W2:Y:S07]  /*2f30*/  LDSM.16.M88.4 R12, [R220+0x5000] ;  /* 0x00500000dc0c783b */ /* 0x000eae0000000200 */
[C---:B------:R-:W-:Y:S01]  /*2f40*/  HMMA.16816.F32 R76, R8.reuse, R52, R76 ;  /* 0x00000034084c723c */ /* 0x040fe2000000184c */
[----:B------:R-:W-:Y:S07]  /*2f50*/  LDSM.16.M88.4 R52, [R167+0x12900] ;  /* 0x01290000a734783b */ /* 0x000fee0000000200 */
[C---:B------:R-:W-:Y:S08]  /*2f60*/  HMMA.16816.F32 R88, R8.reuse, R50, R32 ;  /* 0x000000320858723c */ /* 0x040ff00000001820 */
[C---:B------:R-:W-:Y:S08]  /*2f70*/  HMMA.16816.F32 R92, R8.reuse, R44, R28 ;  /* 0x0000002c085c723c */ /* 0x040ff0000000181c */
[----:B------:R-:W-:Y:S01]  /*2f80*/  HMMA.16816.F32 R16, R8, R60, R16 ;  /* 0x0000003c0810723c */ /* 0x000fe20000001810 */
[----:B------:R-:W4:Y:S07]  /*2f90*/  LDSM.16.M88.4 R8, [R222+0x20100] ;  /* 0x02010000de08783b */ /* 0x000f2e0000000200 */
[C---:B---3--:R-:W-:Y:S01]  /*2fa0*/  HMMA.16816.F32 R48, R20.reuse, R96, R80 ;  /* 0x000000601430723c */ /* 0x048fe20000001850 */
[----:B------:R-:W-:Y:S07]  /*2fb0*/  LDSM.16.M88.4 R80, [R167+0x13900] ;  /* 0x01390000a750783b */ /* 0x000fee0000000200 */
[C---:B------:R-:W-:Y:S08]  /*2fc0*/  HMMA.16816.F32 R28, R20.reuse, R102, R68 ;  /* 0x00000066141c723c */ /* 0x040ff00000001844 */
[C---:B------:R-:W-:Y:S01]  /*2fd0*/  HMMA.16816.F32 R56, R20.reuse, R98, R56 ;  /* 0x000000621438723c */ /* 0x040fe20000001838 */
[----:B------:R-:W-:Y:S07]  /*2fe0*/  LDSM.16.M88.4 R96, [R167+0x14100] ;  /* 0x01410000a760783b */ /* 0x000fee0000000200 */
[C---:B------:R-:W-:Y:S01]  /*2ff0*/  HMMA.16816.F32 R68, R20.reuse, R108, R36 ;  /* 0x0000006c1444723c */ /* 0x040fe20000001824 */
[----:B------:R-:W3:Y:S07]  /*3000*/  LDSM.16.M88.4 R36, [R167+0x12100] ;  /* 0x01210000a724783b */ /* 0x000eee0000000200 */
[C---:B------:R-:W-:Y:S01]  /*3010*/  HMMA.16816.F32 R32, R20.reuse, R100, R64 ;  /* 0x000000641420723c */ /* 0x040fe20000001840 */
[----:B------:R-:W5:Y:S07]  /*3020*/  LDSM.16.M88.4 R64, [R167+0x13100] ;  /* 0x01310000a740783b */ /* 0x000f6e0000000200 */
[C---:B------:R-:W-:Y:S08]  /*3030*/  HMMA.16816.F32 R60, R20.reuse, R104, R76 ;  /* 0x00000068143c723c */ /* 0x040ff0000000184c */
[C---:B------:R-:W-:Y:S01]  /*3040*/  HMMA.16816.F32 R72, R20.reuse, R106, R72 ;  /* 0x0000006a1448723c */ /* 0x040fe20000001848 */
[----:B------:R-:W3:Y:S07]  /*3050*/  LDSM.16.M88.4 R104, [R167+0x14900] ;  /* 0x01490000a768783b */ /* 0x000eee0000000200 */
[C---:B-1----:R-:W-:Y:S01]  /*3060*/  HMMA.16816.F32 R76, R20.reuse, R24, R16 ;  /* 0x00000018144c723c */ /* 0x042fe20000001810 */
[----:B------:R-:W1:Y:S07]  /*3070*/  LDSM.16.M88.4 R16, [R223+0x20100] ;  /* 0x02010000df10783b */ /* 0x000e6e0000000200 */
[C---:B--2---:R-:W-:Y:S08]  /*3080*/  HMMA.16816.F32 R92, R20.reuse, R12, R92 ;  /* 0x0000000c145c723c */ /* 0x044ff0000000185c */
[C---:B------:R-:W-:Y:S01]  /*3090*/  HMMA.16816.F32 R88, R20.reuse, R110, R88 ;  /* 0x0000006e1458723c */ /* 0x040fe20000001858 */
[----:B------:R-:W2:Y:S07]  /*30a0*/  LDSM.16.M88.4 R108, [R226+0x6000] ;  /* 0x00600000e26c783b */ /* 0x000eae0000000200 */
[C---:B------:R-:W-:Y:S08]  /*30b0*/  HMMA.16816.F32 R84, R20.reuse, R14, R84 ;  /* 0x0000000e1454723c */ /* 0x040ff00000001854 */
[----:B------:R-:W-:Y:S08]  /*30c0*/  HMMA.16816.F32 R44, R20, R26, R40 ;  /* 0x0000001a142c723c */ /* 0x000ff00000001828 */
[C---:B----4-:R-:W-:Y:S08]  /*30d0*/  HMMA.16816.F32 R20, R8.reuse, R52, R48 ;  /* 0x000000340814723c */ /* 0x050ff00000001830 */
[C---:B------:R-:W-:Y:S01]  /*30e0*/  HMMA.16816.F32 R12, R8.reuse, R54, R56 ;  /* 0x00000036080c723c */ /* 0x040fe20000001838 */
[----:B------:R-:W-:Y:S07]  /*30f0*/  LDSM.16.M88.4 R56, [R226+0x8000] ;  /* 0x00800000e238783b */ /* 0x000fee0000000200 */
[C---:B---3--:R-:W-:Y:S08]  /*3100*/  HMMA.16816.F32 R24, R8.reuse, R38, R28 ;  /* 0x000000260818723c */ /* 0x048ff0000000181c */
[C---:B------:R-:W-:Y:S08]  /*3110*/  HMMA.16816.F32 R100, R8.reuse, R96, R92 ;  /* 0x000000600864723c */ /* 0x040ff0000000185c */
[C---:B-----5:R-:W-:Y:S08]  /*3120*/  HMMA.16816.F32 R28, R8.reuse, R66, R72 ;  /* 0x00000042081c723c */ /* 0x060ff00000001848 */
[C---:B------:R-:W-:Y:S08]  /*3130*/  HMMA.16816.F32 R92, R8.reuse, R104, R76 ;  /* 0x00000068085c723c */ /* 0x040ff0000000184c */
[C---:B------:R-:W-:Y:S01]  /*3140*/  HMMA.16816.F32 R40, R8.reuse, R36, R32 ;  /* 0x000000240828723c */ /* 0x040fe20000001820 */
[----:B------:R-:W3:Y:S07]  /*3150*/  LDSM.16.M88.4 R36, [R226+0x7000] ;  /* 0x00700000e224783b */ /* 0x000eee0000000200 */
[----:B------:R-:W-:Y:S08]  /*3160*/  HMMA.16816.F32 R72, R8, R82, R88 ;  /* 0x000000520848723c */ /* 0x000ff00000001858 */
[----:B-1----:R-:W-:Y:S01]  /*3170*/  HMMA.16816.F32 R76, R16, R112, R20 ;  /* 0x00000070104c723c */ /* 0x002fe20000001814 */
[----:B------:R-:W1:Y:S07]  /*3180*/  LDSM.16.M88.4 R20, [R226+0x8800] ;  /* 0x00880000e214783b */ /* 0x000e6e0000000200 */
[C---:B------:R-:W-:Y:S01]  /*3190*/  HMMA.16816.F32 R88, R8.reuse, R106, R44 ;  /* 0x0000006a0858723c */ /* 0x040fe2000000182c */
[----:B------:R-:W4:Y:S07]  /*31a0*/  LDSM.16.M88.4 R44, [R226+0x7800] ;  /* 0x00780000e22c783b */ /* 0x000f2e0000000200 */
[C---:B------:R-:W-:Y:S01]  /*31b0*/  HMMA.16816.F32 R32, R8.reuse, R64, R60 ;  /* 0x000000400820723c */ /* 0x040fe2000000183c */
[----:B------:R-:W-:Y:S07]  /*31c0*/  LDSM.16.M88.4 R60, [R221+0x12100] ;  /* 0x01210000dd3c783b */ /* 0x000fee0000000200 */
[----:B------:R-:W-:Y:S08]  /*31d0*/  HMMA.16816.F32 R64, R8, R80, R68 ;  /* 0x000000500840723c */ /* 0x000ff00000001844 */
[----:B------:R-:W-:Y:S01]  /*31e0*/  HMMA.16816.F32 R68, R16, R114, R12 ;  /* 0x000000721044723c */ /* 0x000fe2000000180c */
[----:B------:R-:W5:Y:S07]  /*31f0*/  LDSM.16.M88.4 R12, [R225+0x20100] ;  /* 0x02010000e10c783b */ /* 0x000f6e0000000200 */
[----:B------:R-:W-:Y:S01]  /*3200*/  HMMA.16816.F32 R96, R8, R98, R84 ;  /* 0x000000620860723c */ /* 0x000fe20000001854 */
[----:B------:R-:W4:Y:S07]  /*3210*/  LDSM.16.M88.4 R8, [R221+0x12900] ;  /* 0x01290000dd08783b */ /* 0x000f2e0000000200 */
[C---:B--2---:R-:W-:Y:S08]  /*3220*/  HMMA.16816.F32 R84, R16.reuse, R108, R40 ;  /* 0x0000006c1054723c */ /* 0x044ff00000001828 */
[C---:B------:R-:W-:Y:S01]  /*3230*/  HMMA.16816.F32 R80, R16.reuse, R110, R24 ;  /* 0x0000006e1050723c */ /* 0x040fe20000001818 */
[----:B------:R-:W-:Y:S07]  /*3240*/  LDSM.16.M88.4 R24, [R221+0x13100] ;  /* 0x01310000dd18783b */ /* 0x000fee0000000200 */
[C---:B---3--:R-:W-:Y:S08]  /*3250*/  HMMA.16816.F32 R52, R16.reuse, R36, R32 ;  /* 0x000000241034723c */ /* 0x048ff00000001820 */
[C---:B------:R-:W-:Y:S08]  /*3260*/  HMMA.16816.F32 R48, R16.reuse, R38, R28 ;  /* 0x000000261030723c */ /* 0x040ff0000000181c */
[C---:B-1----:R-:W-:Y:S08]  /*3270*/  HMMA.16816.F32 R112, R16.reuse, R20, R92 ;  /* 0x000000141070723c */ /* 0x042ff0000000185c */
[C---:B------:R-:W-:Y:S01]  /*3280*/  HMMA.16816.F32 R108, R16.reuse, R22, R88 ;  /* 0x00000016106c723c */ /* 0x040fe20000001858 */
[----:B------:R-:W1:Y:S07]  /*3290*/  LDSM.16.M88.4 R20, [R221+0x13900] ;  /* 0x01390000dd14783b */ /* 0x000e6e0000000200 */
[C---:B----4-:R-:W-:Y:S01]  /*32a0*/  HMMA.16816.F32 R40, R16.reuse, R44, R64 ;  /* 0x0000002c1028723c */ /* 0x050fe20000001840 */
[----:B------:R-:W-:Y:S07]  /*32b0*/  LDSM.16.M88.4 R64, [R220+0x6000] ;  /* 0x00600000dc40783b */ /* 0x000fee0000000200 */
[C---:B------:R-:W-:Y:S01]  /*32c0*/  HMMA.16816.F32 R36, R16.reuse, R46, R72 ;  /* 0x0000002e1024723c */ /* 0x040fe20000001848 */
[----:B------:R-:W-:Y:S04]  /*32d0*/  LDSM.16.M88.4 R72, [R220+0x6800] ;  /* 0x00680000dc48783b */ /* 0x000fe80000000200 */
[----:B------:R-:W-:Y:S03]  /*32e0*/  LDSM.16.M88.4 R44, [R220+0x8800] ;  /* 0x00880000dc2c783b */ /* 0x000fe60000000200 */
[C---:B------:R-:W-:Y:S08]  /*32f0*/  HMMA.16816.F32 R32, R16.reuse, R56, R100 ;  /* 0x000000381020723c */ /* 0x040ff00000001864 */
[----:B------:R-:W-:Y:S01]  /*3300*/  HMMA.16816.F32 R28, R16, R58, R96 ;  /* 0x0000003a101c723c */ /* 0x000fe20000001860 */
[----:B------:R-:W2:Y:S07]  /*3310*/  LDSM.16.M88.4 R16, [R221+0x14100] ;  /* 0x01410000dd10783b */ /* 0x000eae0000000200 */
[C---:B-----5:R-:W-:Y:S08]  /*3320*/  HMMA.16816.F32 R104, R12.reuse, R60, R84 ;  /* 0x0000003c0c68723c */ /* 0x060ff00000001854 */
[C---:B------:R-:W-:Y:S01]  /*3330*/  HMMA.16816.F32 R100, R12.reuse, R62, R80 ;  /* 0x0000003e0c64723c */ /* 0x040fe20000001850 */
[----:B------:R-:W3:Y:S07]  /*3340*/  LDSM.16.M88.4 R60, [R221+0x14900] ;  /* 0x01490000dd3c783b */ /* 0x000eee0000000200 */
[C---:B------:R-:W-:Y:S08]  /*3350*/  HMMA.16816.F32 R96, R12.reuse, R8, R76 ;  /* 0x000000080c60723c */ /* 0x040ff0000000184c */
[C---:B------:R-:W-:Y:S01]  /*3360*/  HMMA.16816.F32 R92, R12.reuse, R10, R68 ;  /* 0x0000000a0c5c723c */ /* 0x040fe20000001844 */
[----:B------:R-:W4:Y:S04]  /*3370*/  LDSM.16.M88.4 R8, [R224+0x20100] ;  /* 0x02010000e008783b */ /* 0x000f280000000200 */
[----:B------:R-:W-:Y:S03]  /*3380*/  LDSM.16.M88.4 R68, [R220+0x7000] ;  /* 0x00700000dc44783b */ /* 0x000fe60000000200 */
[C---:B-1----:R-:W-:Y:S08]  /*3390*/  HMMA.16816.F32 R80, R12.reuse, R20, R40 ;  /* 0x000000140c50723c */ /* 0x042ff00000001828 */
[C---:B--2---:R-:W-:Y:S01]  /*33a0*/  HMMA.16816.F32 R56, R12.reuse, R16, R32 ;  /* 0x000000100c38723c */ /* 0x044fe20000001820 */
[----:B------:R-:W-:Y:S07]  /*33b0*/  LDSM.16.M88.4 R32, [R167+0x15100] ;  /* 0x01510000a720783b */ /* 0x000fee0000000200 */
[C---:B------:R-:W-:Y:S01]  /*33c0*/  HMMA.16816.F32 R40, R12.reuse, R18, R28 ;  /* 0x000000120c28723c */ /* 0x040fe2000000181c */
[----:B------:R-:W1:Y:S07]  /*33d0*/  LDSM.16.M88.4 R16, [R222+0x24100] ;  /* 0x02410000de10783b */ /* 0x000e6e0000000200 */
[C---:B------:R-:W-:Y:S01]  /*33e0*/  HMMA.16816.F32 R84, R12.reuse, R24, R52 ;  /* 0x000000180c54723c */ /* 0x040fe20000001834 */
[----:B------:R-:W2:Y:S07]  /*33f0*/  LDSM.16.M88.4 R52, [R220+0x7800] ;  /* 0x00780000dc34783b */ /* 0x000eae0000000200 */
[C---:B------:R-:W-:Y:S01]  /*3400*/  HMMA.16816.F32 R88, R12.reuse, R26, R48 ;  /* 0x0000001a0c58723c */ /* 0x040fe20000001830 */
[----:B------:R-:W5:Y:S07]  /*3410*/  LDSM.16.M88.4 R48, [R220+0x8000] ;  /* 0x00800000dc30783b */ /* 0x000f6e0000000200 */
[C---:B------:R-:W-:Y:S08]  /*3420*/  HMMA.16816.F32 R76, R12.reuse, R22, R36 ;  /* 0x000000160c4c723c */ /* 0x040ff00000001824 */
[----:B---3--:R-:W-:Y:S08]  /*3430*/  HMMA.16816.F32 R24, R12, R62, R108 ;  /* 0x0000003e0c18723c */ /* 0x008ff0000000186c */
[----:B----4-:R-:W-:Y:S08]  /*3440*/  HMMA.16816.F32 R20, R8, R64, R104 ;  /* 0x000000400814723c */ /* 0x010ff00000001868 */
[----:B------:R-:W-:Y:S08]  /*3450*/  HMMA.16816.F32 R36, R12, R60, R112 ;  /* 0x0000003c0c24723c */ /* 0x000ff00000001870 */
[C---:B------:R-:W-:Y:S08]  /*3460*/  HMMA.16816.F32 R12, R8.reuse, R66, R100 ;  /* 0x00000042080c723c */ /* 0x040ff00000001864 */
[C---:B------:R-:W-:Y:S08]  /*3470*/  HMMA.16816.F32 R28, R8.reuse, R72, R96 ;  /* 0x00000048081c723c */ /* 0x040ff00000001860 */
[C---:B------:R-:W-:Y:S01]  /*3480*/  HMMA.16816.F32 R64, R8.reuse, R74, R92 ;  /* 0x0000004a0840723c */ /* 0x040fe2000000185c */
[----:B------:R-:W-:Y:S07]  /*3490*/  LDSM.16.M88.4 R72, [R226+0x9800] ;  /* 0x00980000e248783b */ /* 0x000fee0000000200 */
[----:B------:R-:W-:Y:S01]  /*34a0*/  HMMA.16816.F32 R96, R8, R46, R24 ;  /* 0x0000002e0860723c */ /* 0x000fe20000001818 */
[----:B------:R-:W3:Y:S07]  /*34b0*/  LDSM.16.M88.4 R24, [R167+0x17100] ;  /* 0x01710000a718783b */ /* 0x000eee0000000200 */
[----:B-1----:R-:W-:Y:S01]  /*34c0*/  HMMA.16816.F32 R92, R16, R32, R20 ;  /* 0x00000020105c723c */ /* 0x002fe20000001814 */
[----:B------:R-:W1:Y:S07]  /*34d0*/  LDSM.16.M88.4 R20, [R167+0x17900] ;  /* 0x01790000a714783b */ /* 0x000e6e0000000200 */
[C---:B------:R-:W-:Y:S08]  /*34e0*/  HMMA.16816.F32 R60, R8.reuse, R68, R84 ;  /* 0x00000044083c723c */ /* 0x040ff00000001854 */
[C---:B------:R-:W-:Y:S08]  /*34f0*/  HMMA.16816.F32 R88, R8.reuse, R70, R88 ;  /* 0x000000460858723c */ /* 0x040ff00000001858 */
[C---:B--2---:R-:W-:Y:S08]  /*3500*/  HMMA.16816.F32 R68, R8.reuse, R52, R80 ;  /* 0x000000340844723c */ /* 0x044ff00000001850 */
[C---:B------:R-:W-:Y:S08]  /*3510*/  HMMA.16816.F32 R100, R8.reuse, R54, R76 ;  /* 0x000000360864723c */ /* 0x040ff0000000184c */
[C---:B-----5:R-:W-:Y:S01]  /*3520*/  HMMA.16816.F32 R112, R8.reuse, R48, R56 ;  /* 0x000000300870723c */ /* 0x060fe20000001838 */
[----:B------:R-:W-:Y:S07]  /*3530*/  LDSM.16.M88.4 R56, [R226+0xb800] ;  /* 0x00b80000e238783b */ /* 0x000fee0000000200 */
[C---:B------:R-:W-:Y:S08]  /*3540*/  HMMA.16816.F32 R108, R8.reuse, R50, R40 ;  /* 0x00000032086c723c */ /* 0x040ff00000001828 */
[----:B------:R-:W-:Y:S01]  /*3550*/  HMMA.16816.F32 R104, R8, R44, R36 ;  /* 0x0000002c0868723c */ /* 0x000fe20000001824 */
[----:B------:R-:W-:Y:S04]  /*3560*/  LDSM.16.M88.4 R8, [R223+0x24100] ;  /* 0x02410000df08783b */ /* 0x000fe80000000200 */
[----:B------:R-:W2:Y:S03]  /*3570*/  LDSM.16.M88.4 R36, [R226+0x9000] ;  /* 0x00900000e224783b */ /* 0x000ea60000000200 */
[C---:B------:R-:W-:Y:S01]  /*3580*/  HMMA.16816.F32 R84, R16.reuse, R34, R12 ;  /* 0x000000221054723c */ /* 0x040fe2000000180c */
[----:B------:R-:W4:Y:S07]  /*3590*/  LDSM.16.M88.4 R12, [R225+0x24100] ;  /* 0x02410000e10c783b */ /* 0x000f2e0000000200 */
[C---:B------:R-:W-:Y:S01]  /*35a0*/  HMMA.16816.F32 R52, R16.reuse, R116, R60 ;  /* 0x000000741034723c */ /* 0x040fe2000000183c */
[----:B------:R-:W5:Y:S07]  /*35b0*/  LDSM.16.M88.4 R60, [R226+0xb000] ;  /* 0x00b00000e23c783b */ /* 0x000f6e0000000200 */
[C---:B------:R-:W-:Y:S08]  /*35c0*/  HMMA.16816.F32 R80, R16.reuse, R124, R28 ;  /* 0x0000007c1050723c */ /* 0x040ff0000000181c */
[C---:B---3--:R-:W-:Y:S08]  /*35d0*/  HMMA.16816.F32 R32, R16.reuse, R24, R112 ;  /* 0x000000181020723c */ /* 0x048ff00000001870 */
[C---:B------:R-:W-:Y:S08]  /*35e0*/  HMMA.16816.F32 R28, R16.reuse, R26, R108 ;  /* 0x0000001a101c723c */ /* 0x040ff0000000186c */
[C---:B-1----:R-:W-:Y:S08]  /*35f0*/  HMMA.16816.F32 R24, R16.reuse, R20, R104 ;  /* 0x000000141018723c */ /* 0x042ff00000001868 */
[C---:B------:R-:W-:Y:S01]  /*3600*/  HMMA.16816.F32 R76, R16.reuse, R126, R64 ;  /* 0x0000007e104c723c */ /* 0x040fe20000001840 */
[----:B------:R-:W1:Y:S07]  /*3610*/  LDSM.16.M88.4 R64, [R226+0xa800] ;  /* 0x00a80000e240783b */ /* 0x000e6e0000000200 */
[C---:B------:R-:W-:Y:S08]  /*3620*/  HMMA.16816.F32 R20, R16.reuse, R22, R96 ;  /* 0x000000161014723c */ /* 0x040ff00000001860 */
[C---:B------:R-:W-:Y:S08]  /*3630*/  HMMA.16816.F32 R48, R16.reuse, R118, R88 ;  /* 0x000000761030723c */ /* 0x040ff00000001858 */
[C---:B------:R-:W-:Y:S01]  /*3640*/  HMMA.16816.F32 R44, R16.reuse, R120, R68 ;  /* 0x00000078102c723c */ /* 0x040fe20000001844 */
[----:B------:R-:W3:Y:S07]  /*3650*/  LDSM.16.M88.4 R68, [R226+0xa000] ;  /* 0x00a00000e244783b */ /* 0x000eee0000000200 */
[----:B------:R-:W-:Y:S08]  /*3660*/  HMMA.16816.F32 R40, R16, R122, R100 ;  /* 0x0000007a1028723c */ /* 0x000ff00000001864 */
[C---:B--2---:R-:W-:Y:S08]  /*3670*/  HMMA.16816.F32 R16, R8.reuse, R36, R92 ;  /* 0x000000240810723c */ /* 0x044ff0000000185c */
[C---:B------:R-:W-:Y:S01]  /*3680*/  HMMA.16816.F32 R88, R8.reuse, R58, R20 ;  /* 0x0000003a0858723c */ /* 0x040fe20000001814 */
[----:B------:R-:W2:Y:S07]  /*3690*/  LDSM.16.M88.4 R20, [R221+0x16900] ;  /* 0x01690000dd14783b */ /* 0x000eae0000000200 */
[----:B------:R-:W-:Y:S08]  /*36a0*/  HMMA.16816.F32 R36, R8, R38, R84 ;  /* 0x000000260824723c */ /* 0x000ff00000001854 */
[----:B----4-:R-:W-:Y:S01]  /*36b0*/  HMMA.16816.F32 R84, R12, R136, R16 ;  /* 0x000000880c54723c */ /* 0x010fe20000001810 */
[----:B------:R-:W4:Y:S07]  /*36c0*/  LDSM.16.M88.4 R16, [R221+0x17100] ;  /* 0x01710000dd10783b */ /* 0x000f2e0000000200 */
[C---:B-----5:R-:W-:Y:S01]  /*36d0*/  HMMA.16816.F32 R104, R8.reuse, R62, R28 ;  /* 0x0000003e0868723c */ /* 0x060fe2000000181c */
[----:B------:R-:W5:Y:S07]  /*36e0*/  LDSM.16.M88.4 R28, [R221+0x17900] ;  /* 0x01790000dd1c783b */ /* 0x000f6e0000000200 */
[C---:B-1----:R-:W-:Y:S08]  /*36f0*/  HMMA.16816.F32 R120, R8.reuse, R64, R44 ;  /* 0x000000400878723c */ /* 0x042ff0000000182c */
[C---:B------:R-:W-:Y:S01]  /*3700*/  HMMA.16816.F32 R116, R8.reuse, R66, R40 ;  /* 0x000000420874723c */ /* 0x040fe20000001828 */
[----:B------:R-:W-:Y:S07]  /*3710*/  LDSM.16.M88.4 R64, [R220+0xb000] ;  /* 0x00b00000dc40783b */ /* 0x000fee0000000200 */
[C---:B------:R-:W-:Y:S01]  /*3720*/  HMMA.16816.F32 R112, R8.reuse, R60, R32 ;  /* 0x0000003c0870723c */ /* 0x040fe20000001820 */
[----:B------:R-:W-:Y:S07]  /*3730*/  LDSM.16.M88.4 R60, [R220+0xb800] ;  /* 0x00b80000dc3c783b */ /* 0x000fee0000000200 */
[C---:B------:R-:W-:Y:S01]  /*3740*/  HMMA.16816.F32 R100, R8.reuse, R72, R80 ;  /* 0x000000480864723c */ /* 0x040fe20000001850 */
[----:B------:R-:W-:Y:S07]  /*3750*/  LDSM.16.M88.4 R80, [R220+0x9000] ;  /* 0x00900000dc50783b */ /* 0x000fee0000000200 */
[C---:B------:R-:W-:Y:S01]  /*3760*/  HMMA.16816.F32 R108, R8.reuse, R74, R76 ;  /* 0x0000004a086c723c */ /* 0x040fe2000000184c */
[----:B------:R-:W-:Y:S04]  /*3770*/  LDSM.16.M88.4 R76, [R220+0x9800] ;  /* 0x00980000dc4c783b */ /* 0x000fe80000000200 */
[----:B------:R-:W-:Y:S03]  /*3780*/  LDSM.16.M88.4 R72, [R220+0xa000] ;  /* 0x00a00000dc48783b */ /* 0x000fe60000000200 */
[C---:B---3--:R-:W-:Y:S08]  /*3790*/  HMMA.16816.F32 R96, R8.reuse, R68, R52 ;  /* 0x000000440860723c */ /* 0x048ff00000001834 */
[C---:B------:R-:W-:Y:S01]  /*37a0*/  HMMA.16816.F32 R124, R8.reuse, R70, R48 ;  /* 0x00000046087c723c */ /* 0x040fe20000001830 */
[----:B------:R-:W-:Y:S07]  /*37b0*/  LDSM.16.M88.4 R68, [R220+0xa800] ;  /* 0x00a80000dc44783b */ /* 0x000fee0000000200 */
[----:B------:R-:W-:Y:S01]  /*37c0*/  HMMA.16816.F32 R92, R8, R56, R24 ;  /* 0x00000038085c723c */ /* 0x000fe20000001818 */
[----:B------:R-:W1:Y:S01]  /*37d0*/  LDSM.16.M88.4 R8, [R224+0x24100] ;  /* 0x02410000e008783b */ /* 0x000e620000000200 */
[----:B------:R-:W-:-:S06]  /*37e0*/  DEPBAR.LE SB0, 0x0 ;  /* 0x000080000000791a */ /* 0x000fcc0000000000 */
[C---:B------:R-:W-:Y:S08]  /*37f0*/  HMMA.16816.F32 R56, R12.reuse, R138, R36 ;  /* 0x0000008a0c38723c */ /* 0x040ff00000001824 */
[C---:B--2---:R-:W-:Y:S08]  /*3800*/  HMMA.16816.F32 R36, R12.reuse, R20, R120 ;  /* 0x000000140c24723c */ /* 0x044ff00000001878 */
[C---:B------:R-:W-:Y:S08]  /*3810*/  HMMA.16816.F32 R32, R12.reuse, R22, R116 ;  /* 0x000000160c20723c */ /* 0x040ff00000001874 */
[C---:B----4-:R-:W-:Y:S08]  /*3820*/  HMMA.16816.F32 R24, R12.reuse, R16, R112 ;  /* 0x000000100c18723c */ /* 0x050ff00000001870 */
[C---:B------:R-:W-:Y:S08]  /*3830*/  HMMA.16816.F32 R20, R12.reuse, R18, R104 ;  /* 0x000000120c14723c */ /* 0x040ff00000001868 */
[C---:B------:R-:W-:Y:S08]  /*3840*/  HMMA.16816.F32 R52, R12.reuse, R128, R100 ;  /* 0x000000800c34723c */ /* 0x040ff00000001864 */
[C---:B------:R-:W-:Y:S08]  /*3850*/  HMMA.16816.F32 R48, R12.reuse, R130, R108 ;  /* 0x000000820c30723c */ /* 0x040ff0000000186c */
[C---:B------:R-:W-:Y:S08]  /*3860*/  HMMA.16816.F32 R44, R12.reuse, R132, R96 ;  /* 0x000000840c2c723c */ /* 0x040ff00000001860 */
[C---:B------:R-:W-:Y:S08]  /*3870*/  HMMA.16816.F32 R40, R12.reuse, R134, R124 ;  /* 0x000000860c28723c */ /* 0x040ff0000000187c */
[C---:B-----5:R-:W-:Y:S08]  /*3880*/  HMMA.16816.F32 R16, R12.reuse, R28, R92 ;  /* 0x0000001c0c10723c */ /* 0x060ff0000000185c */
[----:B------:R-:W-:Y:S08]  /*3890*/  HMMA.16816.F32 R12, R12, R30, R88 ;  /* 0x0000001e0c0c723c */ /* 0x000ff00000001858 */
[C---:B-1----:R-:W-:Y:S08]  /*38a0*/  HMMA.16816.F32 R36, R8.reuse, R68, R36 ;  /* 0x000000440824723c */ /* 0x042ff00000001824 */
[C---:B------:R-:W-:Y:S08]  /*38b0*/  HMMA.16816.F32 R68, R8.reuse, R70, R32 ;  /* 0x000000460844723c */ /* 0x040ff00000001820 */
[C---:B------:R-:W-:Y:S08]  /*38c0*/  HMMA.16816.F32 R32, R8.reuse, R64, R24 ;  /* 0x000000400820723c */ /* 0x040ff00000001818 */
[C---:B------:R-:W-:Y:S08]  /*38d0*/  HMMA.16816.F32 R52, R8.reuse, R76, R52 ;  /* 0x0000004c0834723c */ /* 0x040ff00000001834 */
[C---:B------:R-:W-:Y:S07]  /*38e0*/  HMMA.16816.F32 R24, R8.reuse, R60, R16 ;  /* 0x0000003c0818723c */ /* 0x040fee0000001810 */
[----:B------:R-:W-:Y:S01]  /*38f0*/  P2R R18, PR, RZ, 0x4 ;  /* 0x00000004ff127803 */ /* 0x000fe20000000000 */
        /* <DEDUP_REMOVED lines=9> */
[----:B------:R-:W-:-:S04]  /*3990*/  IADD3 R0, R149, -0x2, RZ ;  /* 0xfffffffe95007810 */ /* 0x000fc80007ffe0ff */
[----:B------:R-:W-:Y:S01]  /*39a0*/  SHF.R.S32.HI R6, RZ, 0x1f, R0 ;  /* 0x0000001fff067819 */ /* 0x000fe20000011400 */
[----:B------:R-:W-:Y:S02]  /*39b0*/  IMAD R3, R143, R0, RZ ;  /* 0x000000008f037224 */ /* 0x000fe400078e02ff */
[----:B------:R-:W-:-:S04]  /*39c0*/  IMAD.WIDE.U32 R8, R0, R146, R150 ;  /* 0x0000009200087225 */ /* 0x000fc800078e0096 */
[----:B------:R-:W-:Y:S01]  /*39d0*/  IMAD R0, R6, R146, R3 ;  /* 0x0000009206007224 */ /* 0x000fe200078e0203 */
[----:B------:R-:W-:Y:S02]  /*39e0*/  LEA R6, P0, R8, c[0x0][0x1c8], 0x1 ;  /* 0x0000720008067a11 */ /* 0x000fe400078008ff */
[C---:B------:R-:W-:Y:S01]  /*39f0*/  SHF.L.U64.HI R3, R144.reuse, 0x6, R148 ;  /* 0x0000000690037819 */ /* 0x040fe20000010294 */
[----:B------:R-:W-:Y:S02]  /*3a00*/  IMAD.IADD R0, R9, 0x1, R0 ;  /* 0x0000000109007824 */ /* 0x000fe400078e0200 */
[----:B------:R-:W-:-:S03]  /*3a10*/  IMAD.SHL.U32 R9, R144, 0x40, RZ ;  /* 0x0000004090097824 */ /* 0x000fc600078e00ff */
        /* <DEDUP_REMOVED lines=26> */
.L_x_711:
[----:B------:R-:W-:Y:S01]  /*3bc0*/  LOP3.LUT R0, R142, 0xffffffe0, RZ, 0xc0, !PT ;  /* 0xffffffe08e007812 */ /* 0x000fe200078ec0ff */
[----:B-1----:R-:W-:Y:S01]  /*3bd0*/  IMAD.IADD R6, R141, 0x1, R140 ;  /* 0x000000018d067824 */ /* 0x002fe200078e028c */
[----:B------:R-:W-:Y:S01]  /*3be0*/  STL [R1+0x54], R224 ;  /* 0x000054e001007387 */ /* 0x000fe20000100800 */
[----:B------:R-:W-:-:S02]  /*3bf0*/  IMAD.SHL.U32 R216, R5, 0x2, RZ ;  /* 0x0000000205d87824 */ /* 0x000fc400078e00ff */
[----:B------:R-:W-:Y:S01]  /*3c00*/  IMAD.IADD R0, R145, 0x1, -R0 ;  /* 0x0000000191007824 */ /* 0x000fe200078e0a00 */
[----:B------:R1:W-:Y:S01]  /*3c10*/  STL [R1+0x50], R223 ;  /* 0x000050df01007387 */ /* 0x0003e20000100800 */
[----:B------:R-:W-:Y:S01]  /*3c20*/  IMAD R217, R4, 0x2, R216 ;  /* 0x0000000204d97824 */ /* 0x000fe200078e02d8 */
[C---:B------:R-:W-:Y:S02]  /*3c30*/  LEA R219, R2.reuse, R216, 0x1 ;  /* 0x000000d802db7211 */ /* 0x040fe400078e08ff */
[----:B------:R-:W-:Y:S01]  /*3c40*/  SHF.R.S32.HI R3, RZ, 0x1f, R0 ;  /* 0x0000001fff037819 */ /* 0x000fe20000011400 */
[----:B------:R-:W-:Y:S01]  /*3c50*/  STL [R1+0x4c], R222 ;  /* 0x00004cde01007387 */ /* 0x000fe20000100800 */
[----:B------:R-:W-:Y:S02]  /*3c60*/  IMAD R218, R2, 0x2, R217 ;  /* 0x0000000202da7824 */ /* 0x000fe400078e02d9 */
[----:B------:R-:W-:Y:S01]  /*3c70*/  LEA.HI R3, R3, R0, RZ, 0x2 ;  /* 0x0000000003037211 */ /* 0x000fe200078f10ff */
[----:B------:R-:W-:Y:S03]  /*3c80*/  STL [R1+0x48], R221 ;  /* 0x000048dd01007387 */ /* 0x000fe60000100800 */
[----:B------:R-:W-:Y:S01]  /*3c90*/  LOP3.LUT R3, R3, 0x7ffffffc, RZ, 0xc0, !PT ;  /* 0x7ffffffc03037812 */ /* 0x000fe200078ec0ff */
[----:B------:R-:W-:Y:S03]  /*3ca0*/  STL [R1+0x44], R220 ;  /* 0x000044dc01007387 */ /* 0x000fe60000100800 */
[----:B------:R-:W-:Y:S01]  /*3cb0*/  IADD3 R0, R0, -R3, RZ ;  /* 0x8000000300007210 */ /* 0x000fe20007ffe0ff */
[----:B------:R-:W-:Y:S04]  /*3cc0*/  STL [R1+0x40], R167 ;  /* 0x000040a701007387 */ /* 0x000fe80000100800 */
[----:B------:R-:W-:Y:S01]  /*3cd0*/  IMAD R0, R0, -0x2, R6 ;  /* 0xfffffffe00007824 */ /* 0x000fe200078e0206 */
[----:B------:R-:W-:Y:S04]  /*3ce0*/  LDSM.16.MT88.4 R72, [R219+0x3100] ;  /* 0x00310000db48783b */ /* 0x000fe80000004200 */
[C---:B------:R-:W-:Y:S01]  /*3cf0*/  ISETP.GT.AND P0, PT, R0.reuse, RZ, PT ;  /* 0x000000ff0000720c */ /* 0x040fe20003f04270 */
[----:B------:R-:W-:Y:S01]  /*3d00*/  LDSM.16.MT88.4 R88, [R216+0x6100] ;  /* 0x00610000d858783b */ /* 0x000fe20000004200 */
[----:B------:R-:W-:-:S02]  /*3d10*/  ISETP.GT.AND P1, PT, R0, 0x1, PT ;  /* 0x000000010000780c */ /* 0x000fc40003f24270 */
[----:B------:R-:W-:Y:S01]  /*3d20*/  FSEL R14, R86, -INF , P0 ;  /* 0xff800000560e7808 */ /* 0x000fe20000000000 */
[----:B------:R-:W-:Y:S01]  /*3d30*/  LDSM.16.MT88.4 R80, [R218+0x3100] ;  /* 0x00310000da50783b */ /* 0x000fe20000004200 */
[----:B------:R-:W-:Y:S02]  /*3d40*/  FSEL R7, R84, -INF , P0 ;  /* 0xff80000054077808 */ /* 0x000fe40000000000 */
[C---:B------:R-:W-:Y:S01]  /*3d50*/  ISETP.GT.AND P0, PT, R0.reuse, 0x8, PT ;  /* 0x000000080000780c */ /* 0x040fe20003f04270 */
[----:B------:R-:W-:Y:S01]  /*3d60*/  LDSM.16.MT88.4 R92, [R219+0x6100] ;  /* 0x00610000db5c783b */ /* 0x000fe20000004200 */
[----:B------:R-:W-:Y:S02]  /*3d70*/  FSEL R8, R85, -INF , P1 ;  /* 0xff80000055087808 */ /* 0x000fe40000800000 */
[----:B------:R-:W-:Y:S01]  /*3d80*/  FSEL R15, R87, -INF , P1 ;  /* 0xff800000570f7808 */ /* 0x000fe20000800000 */
[----:B------:R-:W0:Y:S01]  /*3d90*/  LDGDEPBAR ;  /* 0x00000000000079af */ /* 0x000e220000000000 */
[----:B------:R-:W-:-:S02]  /*3da0*/  ISETP.GT.AND P1, PT, R0, 0x9, PT ;  /* 0x000000090000780c */ /* 0x000fc40003f24270 */
[----:B------:R-:W-:Y:S01]  /*3db0*/  FSEL R9, R56, -INF , P0 ;  /* 0xff80000038097808 */ /* 0x000fe20000000000 */
[----:B------:R-:W-:Y:S01]  /*3dc0*/  LDSM.16.MT88.4 R84, [R216+0x3900] ;  /* 0x00390000d854783b */ /* 0x000fe20000004200 */
        /* <DEDUP_REMOVED lines=20> */
[----:B------:R-:W-:Y:S02]  /*3f10*/  ISETP.GT.AND P0, PT, R0, 0x20, PT ;  /* 0x000000200000780c */ /* 0x000fe40003f04270 */
        /* <DEDUP_REMOVED lines=19> */
[C---:B------:R-:W-:Y:S02]  /*4050*/  ISETP.GT.AND P0, PT, R0.reuse, 0x30, PT ;  /* 0x000000300000780c */ /* 0x040fe40003f04270 */
[----:B------:R-:W-:Y:S02]  /*4060*/  FSEL R104, R41, -INF , P1 ;  /* 0xff80000029687808 */ /* 0x000fe40000800000 */
[----:B------:R-:W-:Y:S02]  /*4070*/  FMNMX.FTZ R3, R105, R3, !PT ;  /* 0x0000000369037209 */ /* 0x000fe40007810000 */
[----:B------:R-:W-:Y:S02]  /*4080*/  FMNMX.FTZ R6, R21, R6, !PT ;  /* 0x0000000615067209 */ /* 0x000fe40007810000 */
[----:B------:R-:W-:Y:S02]  /*4090*/  ISETP.GT.AND P2, PT, R0, 0x31, PT ;  /* 0x000000310000780c */ /* 0x000fe40003f44270 */
[----:B------:R-:W-:-:S02]  /*40a0*/  FSEL R205, R36, -INF , P0 ;  /* 0xff80000024cd7808 */ /* 0x000fc40000000000 */
[----:B------:R-:W-:Y:S02]  /*40b0*/  FMNMX.FTZ R3, R104, R3, !PT ;  /* 0x0000000368037209 */ /* 0x000fe40007810000 */
[----:B------:R-:W-:Y:S02]  /*40c0*/  FMNMX.FTZ R6, R28, R6, !PT ;  /* 0x000000061c067209 */ /* 0x000fe40007810000 */
[----:B------:R-:W-:Y:S02]  /*40d0*/  FSEL R115, R43, -INF , P1 ;  /* 0xff8000002b737808 */ /* 0x000fe40000800000 */
[----:B------:R-:W-:Y:S01]  /*40e0*/  ISETP.GT.AND P1, PT, R0, 0x38, PT ;  /* 0x000000380000780c */ /* 0x000fe20003f24270 */
[----:B------:R-:W-:Y:S01]  /*40f0*/  LDSM.16.MT88.4 R40, [R216+0x900] ;  /* 0x00090000d828783b */ /* 0x000fe20000004200 */
[----:B------:R-:W-:Y:S02]  /*4100*/  FSEL R204, R37, -INF , P2 ;  /* 0xff80000025cc7808 */ /* 0x000fe40001000000 */
[----:B------:R-:W-:-:S02]  /*4110*/  FMNMX.FTZ R3, R205, R3, !PT ;  /* 0x00000003cd037209 */ /* 0x000fc40007810000 */
[----:B------:R-:W-:Y:S02]  /*4120*/  FMNMX.FTZ R6, R29, R6, !PT ;  /* 0x000000061d067209 */ /* 0x000fe40007810000 */
[----:B------:R-:W-:Y:S02]  /*4130*/  FSEL R206, R38, -INF , P0 ;  /* 0xff80000026ce7808 */ /* 0x000fe40000000000 */
[----:B------:R-:W-:Y:S02]  /*4140*/  ISETP.GT.AND P0, PT, R0, 0x39, PT ;  /* 0x000000390000780c */ /* 0x000fe40003f04270 */
        /* <DEDUP_REMOVED lines=15> */
[----:B------:R-:W-:-:S02]  /*4240*/  FSEL R212, R33, -INF , P0 ;  /* 0xff80000021d47808 */ /* 0x000fc40000000000 */
[C---:B------:R-:W-:Y:S02]  /*4250*/  ISETP.GT.AND P1, PT, R0.reuse, 0x48, PT ;  /* 0x000000480000780c */ /* 0x040fe40003f24270 */
        /* <DEDUP_REMOVED lines=15> */
[----:B------:R-:W-:Y:S01]  /*4350*/  FSEL R101, R24, -INF , P1 ;  /* 0xff80000018657808 */ /* 0x000fe20000800000 */
[----:B------:R-:W-:Y:S01]  /*4360*/  IMAD.MOV.U32 R2, RZ, RZ, R50 ;  /* 0x000000ffff027224 */ /* 0x000fe200078e0032 */
[----:B------:R-:W-:Y:S02]  /*4370*/  FMNMX.FTZ R3, R211, R3, !PT ;  /* 0x00000003d3037209 */ /* 0x000fe40007810000 */
[----:B------:R-:W-:-:S02]  /*4380*/  FSEL R207, R39, -INF , P2 ;  /* 0xff80000027cf7808 */ /* 0x000fc40001000000 */
[----:B------:R-:W-:Y:S01]  /*4390*/  FMNMX.FTZ R6, R206, R6, !PT ;  /* 0x00000006ce067209 */ /* 0x000fe20007810000 */
[----:B------:R-:W-:Y:S01]  /*43a0*/  LDSM.16.MT88.4 R36, [R217+0x900] ;  /* 0x00090000d924783b */ /* 0x000fe20000004200 */
[----:B------:R-:W-:Y:S02]  /*43b0*/  FSEL R116, R26, -INF , P1 ;  /* 0xff8000001a747808 */ /* 0x000fe40000800000 */
[----:B------:R-:W-:Y:S02]  /*43c0*/  FSEL R98, R27, -INF , P0 ;  /* 0xff8000001b627808 */ /* 0x000fe40000000000 */
[----:B------:R-:W-:Y:S02]  /*43d0*/  FSEL R109, R25, -INF , P0 ;  /* 0xff800000196d7808 */ /* 0x000fe40000000000 */
[----:B------:R-:W-:Y:S01]  /*43e0*/  ISETP.GT.AND P1, PT, R0, 0x58, PT ;  /* 0x000000580000780c */ /* 0x000fe20003f24270 */
[----:B------:R-:W-:Y:S01]  /*43f0*/  LDSM.16.MT88.4 R24, [R217+0x100] ;  /* 0x00010000d918783b */ /* 0x000fe20000004200 */
[----:B------:R-:W-:-:S02]  /*4400*/  FMNMX.FTZ R3, R101, R3, !PT ;  /* 0x0000000365037209 */ /* 0x000fc40007810000 */
[----:B------:R-:W-:Y:S02]  /*4410*/  ISETP.GT.AND P0, PT, R0, 0x59, PT ;  /* 0x000000590000780c */ /* 0x000fe40003f04270 */
[----:B------:R-:W-:Y:S02]  /*4420*/  FMNMX.FTZ R0, R207, R6, !PT ;  /* 0x00000006cf007209 */ /* 0x000fe40007810000 */
[----:B------:R-:W-:Y:S02]  /*4430*/  FSEL R120, R60, -INF , P1 ;  /* 0xff8000003c787808 */ /* 0x000fe40000800000 */
[----:B------:R-:W-:Y:S02]  /*4440*/  FMNMX.FTZ R164, R109, R3, !PT ;  /* 0x000000036da47209 */ /* 0x000fe40007810000 */
[----:B------:R-:W-:Y:S02]  /*4450*/  FMNMX.FTZ R0, R208, R0, !PT ;  /* 0x00000000d0007209 */ /* 0x000fe40007810000 */
[----:B------:R-:W-:-:S02]  /*4460*/  FSEL R111, R61, -INF , P0 ;  /* 0xff8000003d6f7808 */ /* 0x000fc40000000000 */
[----:B------:R-:W-:Y:S02]  /*4470*/  FMNMX.FTZ R164, R120, R164, !PT ;  /* 0x000000a478a47209 */ /* 0x000fe40007810000 */
[----:B------:R-:W-:Y:S02]  /*4480*/  FMNMX.FTZ R0, R209, R0, !PT ;  /* 0x00000000d1007209 */ /* 0x000fe40007810000 */
[----:B------:R-:W-:Y:S02]  /*4490*/  FMNMX.FTZ R164, R111, R164, !PT ;  /* 0x000000a46fa47209 */ /* 0x000fe40007810000 */
[----:B------:R-:W-:Y:S02]  /*44a0*/  FMNMX.FTZ R0, R102, R0, !PT ;  /* 0x0000000066007209 */ /* 0x000fe40007810000 */
[----:B------:R-:W-:Y:S01]  /*44b0*/  FSEL R110, R62, -INF , P1 ;  /* 0xff8000003e6e7808 */ /* 0x000fe20000800000 */
[----:B------:R-:W2:Y:S01]  /*44c0*/  SHFL.BFLY PT, R3, R164, 0x2, 0x1f ;  /* 0x0c401f00a4037f89 */ /* 0x000ea200000e0000 */
[----:B------:R-:W-:-:S02]  /*44d0*/  FMNMX.FTZ R0, R108, R0, !PT ;  /* 0x000000006c007209 */ /* 0x000fc40007810000 */
[----:B-1----:R-:W-:Y:S02]  /*44e0*/  FSEL R223, R63, -INF , P0 ;  /* 0xff8000003fdf7808 */ /* 0x002fe40000000000 */
[----:B------:R-:W-:Y:S01]  /*44f0*/  FMNMX.FTZ R0, R250, R0, !PT ;  /* 0x00000000fa007209 */ /* 0x000fe20007810000 */
[----:B------:R-:W-:Y:S01]  /*4500*/  LDSM.16.MT88.4 R60, [R219+0x3900] ;  /* 0x00390000db3c783b */ /* 0x000fe20000004200 */
[----:B------:R-:W-:Y:S02]  /*4510*/  ISETP.NE.AND P2, PT, R18, RZ, PT ;  /* 0x000000ff1200720c */ /* 0x000fe40003f45270 */
[----:B------:R-:W-:Y:S01]  /*4520*/  FMNMX.FTZ R0, R50, R0, !PT ;  /* 0x0000000032007209 */ /* 0x000fe20007810000 */
[----:B------:R-:W-:Y:S03]  /*4530*/  LDSM.16.MT88.4 R16, [R216+0x100] ;  /* 0x00010000d810783b */ /* 0x000fe60000004200 */
[----:B------:R-:W-:-:S04]  /*4540*/  FMNMX.FTZ R0, R116, R0, !PT ;  /* 0x0000000074007209 */ /* 0x000fc80007810000 */
[----:B------:R-:W-:-:S04]  /*4550*/  FMNMX.FTZ R0, R98, R0, !PT ;  /* 0x0000000062007209 */ /* 0x000fc80007810000 */
[----:B------:R-:W-:Y:S02]  /*4560*/  FMNMX.FTZ R0, R110, R0, !PT ;  /* 0x000000006e007209 */ /* 0x000fe40007810000 */
[----:B--2---:R-:W-:Y:S02]  /*4570*/  FMNMX.FTZ R164, R164, R3, !PT ;  /* 0x00000003a4a47209 */ /* 0x004fe40007810000 */
[----:B------:R-:W-:-:S03]  /*4580*/  FMNMX.FTZ R3, R223, R0, !PT ;  /* 0x00000000df037209 */ /* 0x000fc60007810000 */
[----:B------:R-:W1:Y:S04]  /*4590*/  SHFL.BFLY PT, R0, R164, 0x1, 0x1f ;  /* 0x0c201f00a4007f89 */ /* 0x000e6800000e0000 */
[----:B------:R-:W2:Y:S01]  /*45a0*/  SHFL.BFLY PT, R6, R3, 0x2, 0x1f ;  /* 0x0c401f0003067f89 */ /* 0x000ea200000e0000 */
[----:B-1----:R-:W-:Y:S02]  /*45b0*/  FMNMX.FTZ R164, R164, R0, !PT ;  /* 0x00000000a4a47209 */ /* 0x002fe40007810000 */
[----:B--2---:R-:W-:-:S03]  /*45c0*/  FMNMX.FTZ R3, R3, R6, !PT ;  /* 0x0000000603037209 */ /* 0x004fc60007810000 */
[C---:B------:R-:W-:Y:S01]  /*45d0*/  FMUL.FTZ R12, R164.reuse, c[0x0][0x2d0] ;  /* 0x0000b400a40c7a20 */ /* 0x040fe20000410000 */
[----:B------:R-:W-:Y:S01]  /*45e0*/  FSETP.NEU.FTZ.AND P0, PT, R164, -INF , PT ;  /* 0xff800000a400780b */ /* 0x000fe20003f1d000 */
[----:B------:R-:W1:Y:S03]  /*45f0*/  SHFL.BFLY PT, R6, R3, 0x1, 0x1f ;  /* 0x0c201f0003067f89 */ /* 0x000e6600000e0000 */
[----:B------:R-:W-:-:S05]  /*4600*/  FSEL R12, R12, RZ, P0 ;  /* 0x000000ff0c0c7208 */ /* 0x000fca0000000000 */
[----:B------:R-:W-:-:S04]  /*4610*/  FFMA.FTZ R0, R7, c[0x0][0x2d0], -R12 ;  /* 0x0000b40007007a23 */ /* 0x000fc8000001080c */
[----:B------:R2:W-:Y:S01]  /*4620*/  MUFU.EX2 R252, R0 ;  /* 0x0000000000fc7308 */ /* 0x0005e20000000800 */
[----:B-1----:R-:W-:Y:S01]  /*4630*/  FMNMX.FTZ R3, R3, R6, !PT ;  /* 0x0000000603037209 */ /* 0x002fe20007810000 */
[--C-:B------:R-:W-:Y:S02]  /*4640*/  FFMA.FTZ R6, R11, c[0x0][0x2d0], -R12.reuse ;  /* 0x0000b4000b067a23 */ /* 0x100fe4000001080c */
[----:B--2---:R-:W-:Y:S01]  /*4650*/  FFMA.FTZ R0, R8, c[0x0][0x2d0], -R12 ;  /* 0x0000b40008007a23 */ /* 0x004fe2000001080c */
[----:B------:R-:W-:-:S03]  /*4660*/  FSETP.NEU.FTZ.AND P0, PT, R3, -INF , PT ;  /* 0xff8000000300780b */ /* 0x000fc60003f1d000 */
[----:B------:R1:W-:Y:S08]  /*4670*/  MUFU.EX2 R97, R6 ;  /* 0x0000000600617308 */ /* 0x0003f00000000800 */
[----:B------:R2:W3:Y:S01]  /*4680*/  MUFU.EX2 R215, R0 ;  /* 0x0000000000d77308 */ /* 0x0004e20000000800 */
[----:B-1----:R-:W-:Y:S02]  /*4690*/  FFMA.FTZ R6, R13, c[0x0][0x2d0], -R12 ;  /* 0x0000b4000d067a23 */ /* 0x002fe4000001080c */
[----:B------:R-:W-:-:S05]  /*46a0*/  IMAD.MOV.U32 R13, RZ, RZ, R109 ;  /* 0x000000ffff0d7224 */ /* 0x000fca00078e006d */
[----:B------:R-:W-:Y:S01]  /*46b0*/  MUFU.EX2 R214, R6 ;  /* 0x0000000600d67308 */ /* 0x000fe20000000800 */
[----:B--2---:R-:W-:Y:S01]  /*46c0*/  FFMA.FTZ R0, R9, c[0x0][0x2d0], -R12 ;  /* 0x0000b40009007a23 */ /* 0x004fe2000001080c */
[----:B---3--:R-:W-:-:S06]  /*46d0*/  F2FP.PACK_AB R8, R215, R252 ;  /* 0x000000fcd708723e */ /* 0x008fcc00000000ff */
[----:B------:R1:W-:Y:S02]  /*46e0*/  MUFU.EX2 R167, R0 ;  /* 0x0000000000a77308 */ /* 0x0003e40000000800 */
[----:B-1----:R-:W-:-:S06]  /*46f0*/  FFMA.FTZ R0, R10, c[0x0][0x2d0], -R12 ;  /* 0x0000b4000a007a23 */ /* 0x002fcc000001080c */
[----:B------:R1:W2:Y:S02]  /*4700*/  MUFU.EX2 R117, R0 ;  /* 0x0000000000757308 */ /* 0x0002a40000000800 */
[----:B-1----:R-:W-:Y:S01]  /*4710*/  FMUL.FTZ R0, R3, c[0x0][0x2d0] ;  /* 0x0000b40003007a20 */ /* 0x002fe20000410000 */
[----:B--2---:R-:W-:-:S04]  /*4720*/  F2FP.PACK_AB R10, R117, R167 ;  /* 0x000000a7750a723e */ /* 0x004fc800000000ff */
[----:B------:R-:W-:-:S05]  /*4730*/  FSEL R0, R0, RZ, P0 ;  /* 0x000000ff00007208 */ /* 0x000fca0000000000 */
[--C-:B------:R-:W-:Y:S02]  /*4740*/  FFMA.FTZ R5, R14, c[0x0][0x2d0], -R0.reuse ;  /* 0x0000b4000e057a23 */ /* 0x100fe40000010800 */
[--C-:B------:R-:W-:Y:S02]  /*4750*/  FFMA.FTZ R4, R21, c[0x0][0x2d0], -R0.reuse ;  /* 0x0000b40015047a23 */ /* 0x100fe40000010800 */
[----:B------:R1:W-:Y:S08]  /*4760*/  MUFU.EX2 R14, R5 ;  /* 0x00000005000e7308 */ /* 0x0003f00000000800 */
[----:B------:R2:W-:Y:S01]  /*4770*/  MUFU.EX2 R96, R4 ;  /* 0x0000000400607308 */ /* 0x0005e20000000800 */
[----:B-1----:R-:W-:-:S07]  /*4780*/  FFMA.FTZ R5, R15, c[0x0][0x2d0], -R0 ;  /* 0x0000b4000f057a23 */ /* 0x002fce0000010800 */
[----:B------:R1:W3:Y:S01]  /*4790*/  MUFU.EX2 R220, R5 ;  /* 0x0000000500dc7308 */ /* 0x0002e20000000800 */
[----:B--2---:R-:W-:-:S07]  /*47a0*/  FFMA.FTZ R4, R22, c[0x0][0x2d0], -R12 ;  /* 0x0000b40016047a23 */ /* 0x004fce000001080c */
[----:B------:R2:W-:Y:S01]  /*47b0*/  MUFU.EX2 R224, R4 ;  /* 0x0000000400e07308 */ /* 0x0005e20000000800 */
[----:B-1----:R-:W-:Y:S01]  /*47c0*/  FFMA.FTZ R5, R20, c[0x0][0x2d0], -R0 ;  /* 0x0000b40014057a23 */ /* 0x002fe20000010800 */
[----:B---3--:R-:W-:-:S06]  /*47d0*/  F2FP.PACK_AB R9, R220, R14 ;  /* 0x0000000edc09723e */ /* 0x008fcc00000000ff */
[----:B------:R-:W1:Y:S01]  /*47e0*/  MUFU.EX2 R99, R5 ;  /* 0x0000000500637308 */ /* 0x000e620000000800 */
[----:B--2---:R-:W-:-:S07]  /*47f0*/  FFMA.FTZ R4, R23, c[0x0][0x2d0], -R12 ;  /* 0x0000b40017047a23 */ /* 0x004fce000001080c */
[----:B------:R2:W3:Y:S01]  /*4800*/  MUFU.EX2 R15, R4 ;  /* 0x00000004000f7308 */ /* 0x0004e20000000800 */
[----:B-1----:R-:W-:-:S07]  /*4810*/  F2FP.PACK_AB R11, R96, R99 ;  /* 0x00000063600b723e */ /* 0x002fce00000000ff */
[----:B------:R-:W-:Y:S01]  /*4820*/  HMMA.16816.F32 R32, R8, R16, RZ ;  /* 0x000000100820723c */ /* 0x000fe200000018ff */
[----:B--2---:R-:W-:Y:S01]  /*4830*/  FFMA.FTZ R4, R28, c[0x0][0x2d0], -R0 ;  /* 0x0000b4001c047a23 */ /* 0x004fe20000010800 */
[----:B---3--:R-:W-:-:S03]  /*4840*/  F2FP.PACK_AB R6, R15, R224 ;  /* 0x000000e00f06723e */ /* 0x008fc600000000ff */
[----:B------:R1:W-:Y:S03]  /*4850*/  MUFU.EX2 R103, R4 ;  /* 0x0000000400677308 */ /* 0x0003e60000000800 */
        /* <DEDUP_REMOVED lines=16> */
[----:B------:R-:W-:Y:S01]  /*4960*/  HMMA.16816.F32 R180, R4, R38, R16 ;  /* 0x0000002604b4723c */ /* 0x000fe20000001810 */
[----:B------:R-:W2:Y:S07]  /*4970*/  LDSM.16.MT88.4 R36, [R216+0x3100] ;  /* 0x00310000d824783b */ /* 0x000eae0000004200 */
[----:B------:R-:W-:Y:S01]  /*4980*/  HMMA.16816.F32 R28, R8, R44, RZ ;  /* 0x0000002c081c723c */ /* 0x000fe200000018ff */
[----:B------:R-:W3:Y:S07]  /*4990*/  LDSM.16.MT88.4 R44, [R217+0x3100] ;  /* 0x00310000d92c783b */ /* 0x000eee0000004200 */
[----:B------:R-:W-:Y:S01]  /*49a0*/  HMMA.16816.F32 R200, R4, R40, R32 ;  /* 0x0000002804c8723c */ /* 0x000fe20000001820 */
[----:B------:R-:W4:Y:S07]  /*49b0*/  LDSM.16.MT88.4 R32, [R218+0x900] ;  /* 0x00090000da20783b */ /* 0x000f2e0000004200 */
[C---:B-1----:R-:W-:Y:S08]  /*49c0*/  HMMA.16816.F32 R16, R8.reuse, R50, RZ ;  /* 0x000000320810723c */ /* 0x042ff000000018ff */
[----:B------:R-:W-:Y:S08]  /*49d0*/  HMMA.16816.F32 R20, R8, R48, RZ ;  /* 0x000000300814723c */ /* 0x000ff000000018ff */
[C---:B------:R-:W-:Y:S08]  /*49e0*/  HMMA.16816.F32 R172, R4.reuse, R52, R28 ;  /* 0x0000003404ac723c */ /* 0x040ff0000000181c */
[----:B------:R-:W-:Y:S08]  /*49f0*/  HMMA.16816.F32 R192, R4, R54, R24 ;  /* 0x0000003604c0723c */ /* 0x000ff00000001818 */
[C---:B--2---:R-:W-:Y:S08]  /*4a00*/  HMMA.16816.F32 R52, R8.reuse, R36, RZ ;  /* 0x000000240834723c */ /* 0x044ff000000018ff */
[C---:B------:R-:W-:Y:S08]  /*4a10*/  HMMA.16816.F32 R48, R8.reuse, R38, RZ ;  /* 0x000000260830723c */ /* 0x040ff000000018ff */
[C---:B---3--:R-:W-:Y:S08]  /*4a20*/  HMMA.16816.F32 R36, R8.reuse, R46, RZ ;  /* 0x0000002e0824723c */ /* 0x048ff000000018ff */
[C---:B------:R-:W-:Y:S08]  /*4a30*/  HMMA.16816.F32 R28, R8.reuse, R74, RZ ;  /* 0x0000004a081c723c */ /* 0x040ff000000018ff */
[----:B------:R-:W-:Y:S08]  /*4a40*/  HMMA.16816.F32 R40, R8, R44, RZ ;  /* 0x0000002c0828723c */ /* 0x000ff000000018ff */
[C---:B----4-:R-:W-:Y:S08]  /*4a50*/  HMMA.16816.F32 R176, R4.reuse, R34, R16 ;  /* 0x0000002204b0723c */ /* 0x050ff00000001810 */
[----:B------:R-:W-:Y:S08]  /*4a60*/  HMMA.16816.F32 R184, R4, R32, R20 ;  /* 0x0000002004b8723c */ /* 0x000ff00000001814 */
[C---:B------:R-:W-:Y:S08]  /*4a70*/  HMMA.16816.F32 R16, R8.reuse, R88, RZ ;  /* 0x000000580810723c */ /* 0x040ff000000018ff */
[C---:B------:R-:W-:Y:S08]  /*4a80*/  HMMA.16816.F32 R24, R8.reuse, R80, RZ ;  /* 0x000000500818723c */ /* 0x040ff000000018ff */
[----:B------:R-:W-:Y:S01]  /*4a90*/  HMMA.16816.F32 R20, R8, R82, RZ ;  /* 0x000000520814723c */ /* 0x000fe200000018ff */
[----:B------:R-:W-:Y:S07]  /*4aa0*/  LDSM.16.MT88.4 R80, [R218+0x6900] ;  /* 0x00690000da50783b */ /* 0x000fee0000004200 */
[C---:B------:R-:W-:Y:S01]  /*4ab0*/  HMMA.16816.F32 R128, R4.reuse, R66, R36 ;  /* 0x000000420480723c */ /* 0x040fe20000001824 */
[----:B------:R-:W1:Y:S07]  /*4ac0*/  LDSM.16.MT88.4 R36, [R216+0x9100] ;  /* 0x00910000d824783b */ /* 0x000e6e0000004200 */
[C---:B------:R-:W-:Y:S01]  /*4ad0*/  HMMA.16816.F32 R168, R4.reuse, R62, R28 ;  /* 0x0000003e04a8723c */ /* 0x040fe2000000181c */
[----:B------:R-:W2:Y:S07]  /*4ae0*/  LDSM.16.MT88.4 R28, [R218+0x6100] ;  /* 0x00610000da1c783b */ /* 0x000eae0000004200 */
[----:B------:R-:W-:Y:S01]  /*4af0*/  HMMA.16816.F32 R144, R4, R84, R52 ;  /* 0x000000540490723c */ /* 0x000fe20000001834 */
[----:B------:R-:W-:Y:S06]  /*4b00*/  LDSM.16.MT88.4 R52, [R219+0x9100] ;  /* 0x00910000db34783b */ /* 0x000fec0000004200 */
[----:B------:R-:W-:Y:S01]  /*4b10*/  MOV R85, R117 ;  /* 0x0000007500557202 */ /* 0x000fe20000000f00 */
[----:B------:R-:W-:Y:S01]  /*4b20*/  IMAD.MOV.U32 R84, RZ, RZ, R116 ;  /* 0x000000ffff547224 */ /* 0x000fe200078e0074 */
[----:B------:R-:W-:Y:S01]  /*4b30*/  HMMA.16816.F32 R44, R8, R90, RZ ;  /* 0x0000005a082c723c */ /* 0x000fe200000018ff */
[----:B------:R-:W-:Y:S07]  /*4b40*/  LDSM.16.MT88.4 R88, [R217+0x6900] ;  /* 0x00690000d958783b */ /* 0x000fee0000004200 */
[C---:B------:R-:W-:Y:S01]  /*4b50*/  HMMA.16816.F32 R116, R4.reuse, R86, R48 ;  /* 0x000000560474723c */ /* 0x040fe20000001830 */
[----:B------:R-:W3:Y:S06]  /*4b60*/  LDSM.16.MT88.4 R48, [R219+0x6900] ;  /* 0x00690000db30783b */ /* 0x000eec0000004200 */
[----:B------:R-:W-:Y:S01]  /*4b70*/  IMAD.MOV.U32 R87, RZ, RZ, R120 ;  /* 0x000000ffff577224 */ /* 0x000fe200078e0078 */
[----:B------:R-:W-:Y:S01]  /*4b80*/  HMMA.16816.F32 R124, R4, R64, R40 ;  /* 0x00000040047c723c */ /* 0x000fe20000001828 */
[----:B------:R-:W4:Y:S01]  /*4b90*/  LDSM.16.MT88.4 R40, [R217+0x9100] ;  /* 0x00910000d928783b */ /* 0x000f220000004200 */
[----:B------:R-:W-:-:S03]  /*4ba0*/  MOV R86, R111 ;  /* 0x0000006f00567202 */ /* 0x000fc60000000f00 */
[----:B------:R-:W1:Y:S03]  /*4bb0*/  LDSM.16.MT88.4 R64, [R218+0x9100] ;  /* 0x00910000da40783b */ /* 0x000e660000004200 */
[----:B------:R-:W-:Y:S01]  /*4bc0*/  HMMA.16816.F32 R32, R8, R72, RZ ;  /* 0x000000480820723c */ /* 0x000fe200000018ff */
[----:B------:R-:W-:Y:S07]  /*4bd0*/  LDSM.16.MT88.4 R72, [R217+0x9900] ;  /* 0x00990000d948783b */ /* 0x000fee0000004200 */
[C---:B------:R-:W-:Y:S08]  /*4be0*/  HMMA.16816.F32 R156, R4.reuse, R68, R16 ;  /* 0x00000044049c723c */ /* 0x040ff00000001810 */
[C---:B------:R-:W-:Y:S08]  /*4bf0*/  HMMA.16816.F32 R148, R4.reuse, R56, R24 ;  /* 0x000000380494723c */ /* 0x040ff00000001818 */
[----:B------:R-:W-:Y:S08]  /*4c00*/  HMMA.16816.F32 R160, R4, R58, R20 ;  /* 0x0000003a04a0723c */ /* 0x000ff00000001814 */
[C---:B------:R-:W-:Y:S08]  /*4c10*/  HMMA.16816.F32 R16, R8.reuse, R92, RZ ;  /* 0x0000005c0810723c */ /* 0x040ff000000018ff */
[C---:B------:R-:W-:Y:S08]  /*4c20*/  HMMA.16816.F32 R24, R8.reuse, R76, RZ ;  /* 0x0000004c0818723c */ /* 0x040ff000000018ff */
[----:B------:R-:W-:Y:S01]  /*4c30*/  HMMA.16816.F32 R20, R8, R78, RZ ;  /* 0x0000004e0814723c */ /* 0x000fe200000018ff */
[----:B------:R-:W3:Y:S07]  /*4c40*/  LDSM.16.MT88.4 R76, [R216+0x9900] ;  /* 0x00990000d84c783b */ /* 0x000eee0000004200 */
[C---:B------:R-:W-:Y:S01]  /*4c50*/  HMMA.16816.F32 R152, R4.reuse, R70, R44 ;  /* 0x000000460498723c */ /* 0x040fe2000000182c */
[----:B------:R-:W3:Y:S07]  /*4c60*/  LDSM.16.MT88.4 R68, [R219+0x9900] ;  /* 0x00990000db44783b */ /* 0x000eee0000004200 */
[----:B------:R-:W-:Y:S08]  /*4c70*/  HMMA.16816.F32 R136, R4, R60, R32 ;  /* 0x0000003c0488723c */ /* 0x000ff00000001820 */
[C---:B-1----:R-:W-:Y:S08]  /*4c80*/  HMMA.16816.F32 R32, R8.reuse, R36, RZ ;  /* 0x000000240820723c */ /* 0x042ff000000018ff */
[C---:B--2---:R-:W-:Y:S08]  /*4c90*/  HMMA.16816.F32 R56, R8.reuse, R28, RZ ;  /* 0x0000001c0838723c */ /* 0x044ff000000018ff */
[C---:B------:R-:W-:Y:S08]  /*4ca0*/  HMMA.16816.F32 R44, R8.reuse, R30, RZ ;  /* 0x0000001e082c723c */ /* 0x040ff000000018ff */
[C---:B------:R-:W-:Y:S08]  /*4cb0*/  HMMA.16816.F32 R28, R8.reuse, R38, RZ ;  /* 0x00000026081c723c */ /* 0x040ff000000018ff */
[----:B------:R-:W-:Y:S08]  /*4cc0*/  HMMA.16816.F32 R60, R8, R94, RZ ;  /* 0x0000005e083c723c */ /* 0x000ff000000018ff */
[----:B---3--:R-:W-:Y:S07]  /*4cd0*/  HMMA.16816.F32 R120, R4, R48, R16 ;  /* 0x000000300478723c */ /* 0x008fee0000001810 */
[----:B------:R-:W-:Y:S01]  /*4ce0*/  IMAD.MOV.U32 R49, RZ, RZ, R100 ;  /* 0x000000ffff317224 */ /* 0x000fe200078e0064 */
[----:B------:R-:W-:Y:S01]  /*4cf0*/  HMMA.16816.F32 R16, R8, R52, RZ ;  /* 0x000000340810723c */ /* 0x000fe200000018ff */
[----:B------:R-:W-:-:S07]  /*4d00*/  MOV R48, R101 ;  /* 0x0000006500307202 */ /* 0x000fce0000000f00 */
[C---:B------:R-:W-:Y:S07]  /*4d10*/  HMMA.16816.F32 R140, R4.reuse, R88, R24 ;  /* 0x00000058048c723c */ /* 0x040fee0000001818 */
[----:B------:R-:W-:Y:S01]  /*4d20*/  IMAD.MOV.U32 R89, RZ, RZ, R110 ;  /* 0x000000ffff597224 */ /* 0x000fe200078e006e */
[----:B------:R-:W-:Y:S01]  /*4d30*/  HMMA.16816.F32 R132, R4, R90, R20 ;  /* 0x0000005a0484723c */ /* 0x000fe20000001814 */
[----:B------:R-:W-:-:S06]  /*4d40*/  MOV R88, R108 ;  /* 0x0000006c00587202 */ /* 0x000fcc0000000f00 */
[----:B------:R-:W-:Y:S01]  /*4d50*/  IMAD.MOV.U32 R90, RZ, RZ, R103 ;  /* 0x000000ffff5a7224 */ /* 0x000fe200078e0067 */
[----:B----4-:R-:W-:Y:S01]  /*4d60*/  HMMA.16816.F32 R24, R8, R40, RZ ;  /* 0x000000280818723c */ /* 0x010fe200000018ff */
[----:B------:R-:W-:-:S07]  /*4d70*/  IMAD.MOV.U32 R91, RZ, RZ, R102 ;  /* 0x000000ffff5b7224 */ /* 0x000fce00078e0066 */
[C---:B------:R-:W-:Y:S08]  /*4d80*/  HMMA.16816.F32 R20, R8.reuse, R42, RZ ;  /* 0x0000002a0814723c */ /* 0x040ff000000018ff */
[C---:B------:R-:W-:Y:S08]  /*4d90*/  HMMA.16816.F32 R36, R8.reuse, R54, RZ ;  /* 0x000000360824723c */ /* 0x040ff000000018ff */
[C---:B------:R-:W-:Y:S07]  /*4da0*/  HMMA.16816.F32 R52, R8.reuse, R64, RZ ;  /* 0x000000400834723c */ /* 0x040fee00000018ff */
[----:B------:R-:W-:Y:S01]  /*4db0*/  IMAD.MOV.U32 R65, RZ, RZ, R99 ;  /* 0x000000ffff417224 */ /* 0x000fe200078e0063 */
[----:B------:R-:W-:Y:S01]  /*4dc0*/  HMMA.16816.F32 R40, R8, R66, RZ ;  /* 0x000000420828723c */ /* 0x000fe200000018ff */
[----:B------:R-:W1:Y:S07]  /*4dd0*/  LDSM.16.MT88.4 R8, [R218+0x9900] ;  /* 0x00990000da08783b */ /* 0x000e6e0000004200 */
[C---:B------:R-:W-:Y:S07]  /*4de0*/  HMMA.16816.F32 R92, R4.reuse, R76, R32 ;  /* 0x0000004c045c723c */ /* 0x040fee0000001820 */
        /* <DEDUP_REMOVED lines=8> */
[----:B------:R-:W-:-:S04]  /*4e70*/  IMAD.MOV.U32 R50, RZ, RZ, R96 ;  /* 0x000000ffff327224 */ /* 0x000fc800078e0060 */
[----:B------:R-:W-:Y:S01]  /*4e80*/  MOV R31, R49 ;  /* 0x00000031001f7202 */ /* 0x000fe20000000f00 */
[----:B------:R-:W-:Y:S01]  /*4e90*/  IMAD.MOV.U32 R49, RZ, RZ, R2 ;  /* 0x000000ffff317224 */ /* 0x000fe200078e0002 */
[----:B------:R-:W-:Y:S01]  /*4ea0*/  HMMA.16816.F32 R96, R4, R82, R44 ;  /* 0x000000520460723c */ /* 0x000fe2000000182c */
[----:B------:R-:W-:Y:S02]  /*4eb0*/  FFMA.FTZ R2, R107, c[0x0][0x2d0], -R12 ;  /* 0x0000b4006b027a23 */ /* 0x000fe4000001080c */
[----:B------:R-:W-:Y:S01]  /*4ec0*/  IMAD.MOV.U32 R30, RZ, RZ, R86 ;  /* 0x000000ffff1e7224 */ /* 0x000fe200078e0056 */
[----:B------:R-:W-:Y:S01]  /*4ed0*/  MOV R86, R15 ;  /* 0x0000000f00567202 */ /* 0x000fe20000000f00 */
[----:B------:R-:W-:-:S03]  /*4ee0*/  IMAD.MOV.U32 R28, RZ, RZ, R65 ;  /* 0x000000ffff1c7224 */ /* 0x000fc600078e0041 */
[----:B------:R-:W-:Y:S01]  /*4ef0*/  HMMA.16816.F32 R44, R4, R68, R16 ;  /* 0x00000044042c723c */ /* 0x000fe20000001810 */
[----:B------:R-:W2:Y:S01]  /*4f00*/  LDSM.16.MT88.4 R16, [R216+0x1100] ;  /* 0x00110000d810783b */ /* 0x000ea20000004200 */
[----:B------:R-:W-:-:S05]  /*4f10*/  MOV R62, R86 ;  /* 0x00000056003e7202 */ /* 0x000fca0000000f00 */
[----:B------:R-:W-:Y:S01]  /*4f20*/  MOV R69, R252 ;  /* 0x000000fc00457202 */ /* 0x000fe20000000f00 */
[C---:B------:R-:W-:Y:S01]  /*4f30*/  HMMA.16816.F32 R100, R4.reuse, R80, R56 ;  /* 0x000000500464723c */ /* 0x040fe20000001838 */
[----:B------:R3:W-:Y:S07]  /*4f40*/  MUFU.EX2 R252, R2 ;  /* 0x0000000200fc7308 */ /* 0x0007ee0000000800 */
[C---:B------:R-:W-:Y:S01]  /*4f50*/  HMMA.16816.F32 R80, R4.reuse, R72, R24 ;  /* 0x000000480450723c */ /* 0x040fe20000001818 */
[----:B------:R-:W-:Y:S07]  /*4f60*/  LDSM.16.MT88.4 R24, [R219+0x1100] ;  /* 0x00110000db18783b */ /* 0x000fee0000004200 */
[----:B------:R-:W-:Y:S01]  /*4f70*/  HMMA.16816.F32 R72, R4, R74, R20 ;  /* 0x0000004a0448723c */ /* 0x000fe20000001814 */
[----:B---3--:R-:W-:-:S04]  /*4f80*/  FFMA.FTZ R2, R106, c[0x0][0x2d0], -R12 ;  /* 0x0000b4006a027a23 */ /* 0x008fc8000001080c */
[----:B------:R3:W4:Y:S02]  /*4f90*/  MUFU.EX2 R29, R2 ;  /* 0x00000002001d7308 */ /* 0x0007240000000800 */
[----:B------:R-:W-:Y:S01]  /*4fa0*/  IMAD.MOV.U32 R23, RZ, RZ, R48 ;  /* 0x000000ffff177224 */ /* 0x000fe200078e0030 */
[C---:B-1----:R-:W-:Y:S01]  /*4fb0*/  HMMA.16816.F32 R52, R4.reuse, R8, R52 ;  /* 0x000000080434723c */ /* 0x042fe20000001834 */
[----:B------:R-:W-:Y:S01]  /*4fc0*/  IMAD.MOV.U32 R20, RZ, RZ, R85 ;  /* 0x000000ffff147224 */ /* 0x000fe200078e0055 */
[----:B------:R-:W-:Y:S01]  /*4fd0*/  MOV R21, R84 ;  /* 0x0000005400157202 */ /* 0x000fe20000000f00 */
[----:B------:R-:W-:Y:S02]  /*4fe0*/  IMAD.MOV.U32 R85, RZ, RZ, R250 ;  /* 0x000000ffff557224 */ /* 0x000fe400078e00fa */
[----:B------:R-:W-:Y:S02]  /*4ff0*/  IMAD.MOV.U32 R22, RZ, RZ, R87 ;  /* 0x000000ffff167224 */ /* 0x000fe400078e0057 */
[----:B------:R-:W-:Y:S01]  /*5000*/  IMAD.MOV.U32 R87, RZ, RZ, R14 ;  /* 0x000000ffff577224 */ /* 0x000fe200078e000e */
[----:B------:R-:W-:Y:S01]  /*5010*/  HMMA.16816.F32 R40, R4, R10, R40 ;  /* 0x0000000a0428723c */ /* 0x000fe20000001828 */
[----:B------:R-:W1:Y:S01]  /*5020*/  LDSM.16.MT88.4 R8, [R217+0x1100] ;  /* 0x00110000d908783b */ /* 0x000e620000004200 */
[----:B------:R-:W-:-:S02]  /*5030*/  IMAD.MOV.U32 R84, RZ, RZ, R224 ;  /* 0x000000ffff547224 */ /* 0x000fc400078e00e0 */
[----:B------:R-:W-:Y:S02]  /*5040*/  IMAD.MOV.U32 R63, RZ, RZ, R87 ;  /* 0x000000ffff3f7224 */ /* 0x000fe400078e0057 */
[--C-:B---3--:R-:W-:Y:S02]  /*5050*/  FFMA.FTZ R2, R105, c[0x0][0x2d0], -R12.reuse ;  /* 0x0000b40069027a23 */ /* 0x108fe4000001080c */
[----:B------:R-:W-:Y:S02]  /*5060*/  HMMA.16816.F32 R36, R4, R70, R36 ;  /* 0x000000460424723c */ /* 0x000fe40000001824 */
[----:B------:R3:W-:Y:S05]  /*5070*/  MUFU.EX2 R15, R2 ;  /* 0x00000002000f7308 */ /* 0x0007ea0000000800 */
[----:B----4-:R-:W-:Y:S01]  /*5080*/  F2FP.PACK_AB R4, R29, R252 ;  /* 0x000000fc1d04723e */ /* 0x010fe200000000ff */
[----:B---3--:R-:W-:-:S04]  /*5090*/  FFMA.FTZ R2, R104, c[0x0][0x2d0], -R12 ;  /* 0x0000b40068027a23 */ /* 0x008fc8000001080c */
[----:B------:R3:W-:Y:S02]  /*50a0*/  MUFU.EX2 R48, R2 ;  /* 0x0000000200307308 */ /* 0x0007e40000000800 */
[----:B---3--:R-:W-:-:S06]  /*50b0*/  FFMA.FTZ R2, R112, c[0x0][0x2d0], -R0 ;  /* 0x0000b40070027a23 */ /* 0x008fcc0000010800 */
[----:B------:R3:W-:Y:S02]  /*50c0*/  MUFU.EX2 R250, R2 ;  /* 0x0000000200fa7308 */ /* 0x0007e40000000800 */
[----:B---3--:R-:W-:-:S06]  /*50d0*/  FFMA.FTZ R2, R113, c[0x0][0x2d0], -R0 ;  /* 0x0000b40071027a23 */ /* 0x008fcc0000010800 */
[----:B------:R3:W4:Y:S02]  /*50e0*/  MUFU.EX2 R61, R2 ;  /* 0x00000002003d7308 */ /* 0x0007240000000800 */
[----:B---3--:R-:W-:Y:S01]  /*50f0*/  FFMA.FTZ R2, R114, c[0x0][0x2d0], -R0 ;  /* 0x0000b40072027a23 */ /* 0x008fe20000010800 */
[----:B----4-:R-:W-:-:S05]  /*5100*/  F2FP.PACK_AB R5, R61, R250 ;  /* 0x000000fa3d05723e */ /* 0x010fca00000000ff */
[----:B------:R3:W-:Y:S02]  /*5110*/  MUFU.EX2 R14, R2 ;  /* 0x00000002000e7308 */ /* 0x0007e40000000800 */
[----:B---3--:R-:W-:-:S06]  /*5120*/  FFMA.FTZ R2, R115, c[0x0][0x2d0], -R0 ;  /* 0x0000b40073027a23 */ /* 0x008fcc0000010800 */
[----:B------:R3:W4:Y:S02]  /*5130*/  MUFU.EX2 R224, R2 ;  /* 0x0000000200e07308 */ /* 0x0007240000000800 */
[----:B---3--:R-:W-:Y:S01]  /*5140*/  IMAD.MOV.U32 R2, RZ, RZ, R48 ;  /* 0x000000ffff027224 */ /* 0x008fe200078e0030 */
[----:B----4-:R-:W-:Y:S01]  /*5150*/  F2FP.PACK_AB R7, R224, R14 ;  /* 0x0000000ee007723e */ /* 0x010fe200000000ff */
[----:B------:R-:W-:-:S03]  /*5160*/  IMAD.MOV.U32 R48, RZ, RZ, R84 ;  /* 0x000000ffff307224 */ /* 0x000fc600078e0054 */
[----:B------:R-:W-:-:S07]  /*5170*/  F2FP.PACK_AB R6, R2, R15 ;  /* 0x0000000f0206723e */ /* 0x000fce00000000ff */
[C---:B--2---:R-:W-:Y:S07]  /*5180*/  HMMA.16816.F32 R56, R4.reuse, R16, R200 ;  /* 0x000000100438723c */ /* 0x044fee00000018c8 */
[----:B------:R-:W-:Y:S01]  /*5190*/  MOV R203, R85 ;  /* 0x0000005500cb7202 */ /* 0x000fe20000000f00 */
[----:B------:R-:W-:Y:S01]  /*51a0*/  HMMA.16816.F32 R64, R4, R18, R196 ;  /* 0x000000120440723c */ /* 0x000fe200000018c4 */
[----:B------:R-:W2:Y:S01]  /*51b0*/  LDSM.16.MT88.4 R16, [R216+0x4100] ;  /* 0x00410000d810783b */ /* 0x000ea20000004200 */
[----:B------:R-:W-:Y:S01]  /*51c0*/  MOV R202, R33 ;  /* 0x0000002100ca7202 */ /* 0x000fe20000000f00 */
[----:B------:R-:W-:-:S02]  /*51d0*/  IMAD.MOV.U32 R201, RZ, RZ, R34 ;  /* 0x000000ffffc97224 */ /* 0x000fc400078e0022 */
[----:B------:R-:W-:Y:S02]  /*51e0*/  IMAD.MOV.U32 R200, RZ, RZ, R35 ;  /* 0x000000ffffc87224 */ /* 0x000fe400078e0023 */
[----:B------:R-:W-:Y:S01]  /*51f0*/  MOV R196, R50 ;  /* 0x0000003200c47202 */ /* 0x000fe20000000f00 */
[----:B-1----:R-:W-:Y:S01]  /*5200*/  HMMA.16816.F32 R76, R4, R8, R188 ;  /* 0x00000008044c723c */ /* 0x002fe200000018bc */
[----:B------:R-:W-:Y:S01]  /*5210*/  IMAD.MOV.U32 R197, RZ, RZ, R51 ;  /* 0x000000ffffc57224 */ /* 0x000fe200078e0033 */
[----:B------:R-:W-:Y:S01]  /*5220*/  MOV R199, R61 ;  /* 0x0000003d00c77202 */ /* 0x000fe20000000f00 */
[----:B------:R-:W-:-:S04]  /*5230*/  IMAD.MOV.U32 R198, RZ, RZ, R60 ;  /* 0x000000ffffc67224 */ /* 0x000fc800078e003c */
[----:B------:R-:W-:Y:S01]  /*5240*/  MOV R191, R21 ;  /* 0x0000001500bf7202 */ /* 0x000fe20000000f00 */
[----:B------:R-:W-:Y:S01]  /*5250*/  HMMA.16816.F32 R84, R4, R10, R180 ;  /* 0x0000000a0454723c */ /* 0x000fe200000018b4 */
[----:B------:R-:W-:Y:S01]  /*5260*/  IMAD.MOV.U32 R190, RZ, RZ, R22 ;  /* 0x000000ffffbe7224 */ /* 0x000fe200078e0016 */
[----:B------:R-:W-:Y:S01]  /*5270*/  LDSM.16.MT88.4 R8, [R217+0x4100] ;  /* 0x00410000d908783b */ /* 0x000fe20000004200 */
[----:B------:R-:W-:Y:S01]  /*5280*/  IMAD.MOV.U32 R189, RZ, RZ, R23 ;  /* 0x000000ffffbd7224 */ /* 0x000fe200078e0017 */
[----:B------:R-:W-:-:S03]  /*5290*/  MOV R188, R28 ;  /* 0x0000001c00bc7202 */ /* 0x000fc60000000f00 */
[----:B------:R-:W-:Y:S02]  /*52a0*/  IMAD.MOV.U32 R182, RZ, RZ, R20 ;  /* 0x000000ffffb67224 */ /* 0x000fe400078e0014 */
[----:B------:R-:W1:Y:S01]  /*52b0*/  LDSM.16.MT88.4 R20, [R218+0x1100] ;  /* 0x00110000da14783b */ /* 0x000e620000004200 */
[----:B------:R-:W-:Y:S02]  /*52c0*/  IMAD.MOV.U32 R183, RZ, RZ, R69 ;  /* 0x000000ffffb77224 */ /* 0x000fe400078e0045 */
[----:B------:R-:W-:Y:S01]  /*52d0*/  IMAD.MOV.U32 R180, RZ, RZ, R32 ;  /* 0x000000ffffb47224 */ /* 0x000fe200078e0020 */
[----:B------:R-:W-:Y:S01]  /*52e0*/  HMMA.16816.F32 R68, R4, R24, R172 ;  /* 0x000000180444723c */ /* 0x000fe200000018ac */
[----:B------:R-:W3:Y:S01]  /*52f0*/  LDSM.16.MT88.4 R32, [R219+0x4100] ;  /* 0x00410000db20783b */ /* 0x000ee20000004200 */
[----:B------:R-:W-:-:S05]  /*5300*/  IMAD.MOV.U32 R181, RZ, RZ, R29 ;  /* 0x000000ffffb57224 */ /* 0x000fca00078e001d */
[----:B------:R-:W-:Y:S01]  /*5310*/  MOV R175, R48 ;  /* 0x0000003000af7202 */ /* 0x000fe20000000f00 */
[----:B------:R-:W-:Y:S02]  /*5320*/  IMAD.MOV.U32 R174, RZ, RZ, R49 ;  /* 0x000000ffffae7224 */ /* 0x000fe400078e0031 */
[----:B------:R-:W-:Y:S01]  /*5330*/  IMAD.MOV.U32 R172, RZ, RZ, R62 ;  /* 0x000000ffffac7224 */ /* 0x000fe200078e003e */
[----:B--2---:R-:W-:Y:S01]  /*5340*/  HMMA.16816.F32 R112, R4, R16, R144 ;  /* 0x000000100470723c */ /* 0x004fe20000001890 */
[----:B------:R-:W-:-:S07]  /*5350*/  IMAD.MOV.U32 R173, RZ, RZ, R63 ;  /* 0x000000ffffad7224 */ /* 0x000fce00078e003f */
[C---:B------:R-:W-:Y:S01]  /*5360*/  HMMA.16816.F32 R116, R4.reuse, R18, R116 ;  /* 0x000000120474723c */ /* 0x040fe20000001874 */
[----:B------:R-:W2:Y:S07]  /*5370*/  LDSM.16.MT88.4 R16, [R216+0x7100] ;  /* 0x00710000d810783b */ /* 0x000eae0000004200 */
        /* <DEDUP_REMOVED lines=8> */
[C---:B---3--:R-:W-:Y:S07]  /*5400*/  HMMA.16816.F32 R144, R4.reuse, R34, R168 ;  /* 0x000000220490723c */ /* 0x048fee00000018a8 */
[----:B------:R-:W-:Y:S01]  /*5410*/  MOV R168, R196 ;  /* 0x000000c400a87202 */ /* 0x000fe20000000f00 */
[----:B--2---:R-:W-:Y:S01]  /*5420*/  HMMA.16816.F32 R192, R4, R16, R156 ;  /* 0x0000001004c0723c */ /* 0x004fe2000000189c */
[----:B------:R-:W-:Y:S01]  /*5430*/  IMAD.MOV.U32 R169, RZ, RZ, R197 ;  /* 0x000000ffffa97224 */ /* 0x000fe200078e00c5 */
[----:B------:R-:W-:Y:S01]  /*5440*/  MOV R171, R199 ;  /* 0x000000c700ab7202 */ /* 0x000fe20000000f00 */
[----:B------:R-:W-:-:S02]  /*5450*/  IMAD.MOV.U32 R170, RZ, RZ, R198 ;  /* 0x000000ffffaa7224 */ /* 0x000fc400078e00c6 */
[----:B------:R-:W-:Y:S02]  /*5460*/  IMAD.MOV.U32 R35, RZ, RZ, R172 ;  /* 0x000000ffff237224 */ /* 0x000fe400078e00ac */
[----:B------:R-:W-:Y:S01]  /*5470*/  IMAD.MOV.U32 R156, RZ, RZ, R188 ;  /* 0x000000ffff9c7224 */ /* 0x000fe200078e00bc */
[----:B------:R-:W-:Y:S01]  /*5480*/  MOV R157, R189 ;  /* 0x000000bd009d7202 */ /* 0x000fe20000000f00 */
[----:B------:R-:W-:Y:S01]  /*5490*/  IMAD.MOV.U32 R158, RZ, RZ, R190 ;  /* 0x000000ffff9e7224 */ /* 0x000fe200078e00be */
[----:B-1----:R-:W-:Y:S01]  /*54a0*/  HMMA.16816.F32 R196, R4, R22, R160 ;  /* 0x0000001604c4723c */ /* 0x002fe200000018a0 */
[----:B------:R-:W-:Y:S02]  /*54b0*/  IMAD.MOV.U32 R159, RZ, RZ, R191 ;  /* 0x000000ffff9f7224 */ /* 0x000fe400078e00bf */
[----:B------:R-:W-:-:S04]  /*54c0*/  IMAD.MOV.U32 R34, RZ, RZ, R173 ;  /* 0x000000ffff227224 */ /* 0x000fc800078e00ad */
[----:B------:R-:W-:Y:S01]  /*54d0*/  MOV R162, R180 ;  /* 0x000000b400a27202 */ /* 0x000fe20000000f00 */
[C---:B------:R-:W-:Y:S01]  /*54e0*/  HMMA.16816.F32 R188, R4.reuse, R18, R152 ;  /* 0x0000001204bc723c */ /* 0x040fe20000001898 */
[----:B------:R-:W-:Y:S01]  /*54f0*/  IMAD.MOV.U32 R163, RZ, RZ, R181 ;  /* 0x000000ffffa37224 */ /* 0x000fe200078e00b5 */
[----:B------:R-:W-:Y:S01]  /*5500*/  LDSM.16.MT88.4 R16, [R216+0xa100] ;  /* 0x00a10000d810783b */ /* 0x000fe20000004200 */
[----:B------:R-:W-:Y:S02]  /*5510*/  IMAD.MOV.U32 R160, RZ, RZ, R174 ;  /* 0x000000ffffa07224 */ /* 0x000fe400078e00ae */
[----:B------:R-:W-:Y:S02]  /*5520*/  IMAD.MOV.U32 R161, RZ, RZ, R175 ;  /* 0x000000ffffa17224 */ /* 0x000fe400078e00af */
[----:B------:R-:W-:Y:S01]  /*5530*/  MOV R154, R182 ;  /* 0x000000b6009a7202 */ /* 0x000fe20000000f00 */
[----:B------:R-:W-:Y:S01]  /*5540*/  IMAD.MOV.U32 R155, RZ, RZ, R183 ;  /* 0x000000ffff9b7224 */ /* 0x000fe200078e00b7 */
[C---:B------:R-:W-:Y:S07]  /*5550*/  HMMA.16816.F32 R136, R4.reuse, R32, R136 ;  /* 0x000000200488723c */ /* 0x040fee0000001888 */
[----:B------:R-:W-:Y:S01]  /*5560*/  IMAD.MOV.U32 R33, RZ, RZ, R30 ;  /* 0x000000ffff217224 */ /* 0x000fe200078e001e */
[----:B----4-:R-:W-:Y:S01]  /*5570*/  HMMA.16816.F32 R184, R4, R8, R140 ;  /* 0x0000000804b8723c */ /* 0x010fe2000000188c */
[----:B------:R-:W-:-:S02]  /*5580*/  MOV R32, R31 ;  /* 0x0000001f00207202 */ /* 0x000fc40000000f00 */
[----:B------:R-:W1:Y:S05]  /*5590*/  LDSM.16.MT88.4 R28, [R219+0x7100] ;  /* 0x00710000db1c783b */ /* 0x000e6a0000004200 */
[C---:B------:R-:W-:Y:S01]  /*55a0*/  HMMA.16816.F32 R180, R4.reuse, R10, R132 ;  /* 0x0000000a04b4723c */ /* 0x040fe20000001884 */
[----:B------:R-:W2:Y:S07]  /*55b0*/  LDSM.16.MT88.4 R8, [R217+0xa100] ;  /* 0x00a10000d908783b */ /* 0x000eae0000004200 */
[C---:B------:R-:W-:Y:S01]  /*55c0*/  HMMA.16816.F32 R148, R4.reuse, R20, R148 ;  /* 0x000000140494723c */ /* 0x040fe20000001894 */
[----:B------:R-:W3:Y:S07]  /*55d0*/  LDSM.16.MT88.4 R20, [R218+0x7100] ;  /* 0x00710000da14783b */ /* 0x000eee0000004200 */
[C---:B-1----:R-:W-:Y:S07]  /*55e0*/  HMMA.16816.F32 R176, R4.reuse, R28, R120 ;  /* 0x0000001c04b0723c */ /* 0x042fee0000001878 */
[----:B------:R-:W-:Y:S01]  /*55f0*/  IMAD.MOV.U32 R29, RZ, RZ, R159 ;  /* 0x000000ffff1d7224 */ /* 0x000fe200078e009f */
[----:B--2---:R-:W-:Y:S01]  /*5600*/  HMMA.16816.F32 R140, R4, R8, R80 ;  /* 0x00000008048c723c */ /* 0x004fe20000001850 */
[----:B------:R-:W-:-:S07]  /*5610*/  IMAD.MOV.U32 R28, RZ, RZ, R160 ;  /* 0x000000ffff1c7224 */ /* 0x000fce00078e00a0 */
[C---:B------:R-:W-:Y:S01]  /*5620*/  HMMA.16816.F32 R132, R4.reuse, R10, R72 ;  /* 0x0000000a0484723c */ /* 0x040fe20000001848 */
[----:B------:R-:W1:Y:S07]  /*5630*/  LDSM.16.MT88.4 R8, [R218+0xa100] ;  /* 0x00a10000da08783b */ /* 0x000e6e0000004200 */
[C---:B------:R-:W-:Y:S07]  /*5640*/  HMMA.16816.F32 R172, R4.reuse, R30, R108 ;  /* 0x0000001e04ac723c */ /* 0x040fee000000186c */
[----:B------:R-:W-:Y:S01]  /*5650*/  IMAD.MOV.U32 R109, RZ, RZ, R156 ;  /* 0x000000ffff6d7224 */ /* 0x000fe200078e009c */
[----:B------:R-:W-:Y:S01]  /*5660*/  MOV R31, R158 ;  /* 0x0000009e001f7202 */ /* 0x000fe20000000f00 */
[----:B------:R-:W-:Y:S01]  /*5670*/  IMAD.MOV.U32 R108, RZ, RZ, R157 ;  /* 0x000000ffff6c7224 */ /* 0x000fe200078e009d */
[----:B------:R-:W-:Y:S01]  /*5680*/  MOV R110, R155 ;  /* 0x0000009b006e7202 */ /* 0x000fe20000000f00 */
[----:B---3--:R-:W-:Y:S01]  /*5690*/  HMMA.16816.F32 R156, R4, R20, R100 ;  /* 0x00000014049c723c */ /* 0x008fe20000001864 */
[----:B------:R-:W-:Y:S01]  /*56a0*/  IMAD.MOV.U32 R111, RZ, RZ, R154 ;  /* 0x000000ffff6f7224 */ /* 0x000fe200078e009a */
[----:B------:R-:W-:-:S05]  /*56b0*/  MOV R30, R161 ;  /* 0x000000a1001e7202 */ /* 0x000fca0000000f00 */
[----:B------:R-:W-:Y:S01]  /*56c0*/  MOV R21, R168 ;  /* 0x000000a800157202 */ /* 0x000fe20000000f00 */
[----:B------:R-:W-:Y:S01]  /*56d0*/  IMAD.MOV.U32 R100, RZ, RZ, R169 ;  /* 0x000000ffff647224 */ /* 0x000fe200078e00a9 */
[----:B------:R-:W-:Y:S01]  /*56e0*/  MOV R102, R171 ;  /* 0x000000ab00667202 */ /* 0x000fe20000000f00 */
[----:B------:R-:W-:Y:S01]  /*56f0*/  IMAD.MOV.U32 R101, RZ, RZ, R170 ;  /* 0x000000ffff657224 */ /* 0x000fe200078e00aa */
[----:B------:R-:W-:Y:S01]  /*5700*/  HMMA.16816.F32 R152, R4, R18, R88 ;  /* 0x000000120498723c */ /* 0x000fe20000001858 */
[----:B------:R-:W-:Y:S02]  /*5710*/  IMAD.MOV.U32 R20, RZ, RZ, R163 ;  /* 0x000000ffff147224 */ /* 0x000fe400078e00a3 */
[----:B------:R-:W-:-:S05]  /*5720*/  IMAD.MOV.U32 R103, RZ, RZ, R162 ;  /* 0x000000ffff677224 */ /* 0x000fca00078e00a2 */
[C---:B------:R-:W-:Y:S07]  /*5730*/  HMMA.16816.F32 R168, R4.reuse, R22, R96 ;  /* 0x0000001604a8723c */ /* 0x040fee0000001860 */
[----:B------:R-:W-:Y:S01]  /*5740*/  IMAD.MOV.U32 R97, RZ, RZ, R2 ;  /* 0x000000ffff617224 */ /* 0x000fe200078e0002 */
[----:B------:R-:W-:Y:S01]  /*5750*/  MOV R99, R220 ;  /* 0x000000dc00637202 */ /* 0x000fe20000000f00 */
[----:B------:R-:W-:Y:S01]  /*5760*/  FFMA.FTZ R2, R205, c[0x0][0x2d0], -R12 ;  /* 0x0000b400cd027a23 */ /* 0x000fe2000001080c */
[----:B------:R-:W-:Y:S01]  /*5770*/  HMMA.16816.F32 R160, R4, R16, R92 ;  /* 0x0000001004a0723c */ /* 0x000fe2000000185c */
[----:B------:R-:W-:-:S02]  /*5780*/  IMAD.MOV.U32 R98, RZ, RZ, R13 ;  /* 0x000000ffff627224 */ /* 0x000fc400078e000d */
[----:B------:R2:W-:Y:S04]  /*5790*/  MUFU.EX2 R13, R2 ;  /* 0x00000002000d7308 */ /* 0x0005e80000000800 */
[----:B------:R-:W-:Y:S01]  /*57a0*/  MOV R17, R100 ;  /* 0x0000006400117202 */ /* 0x000fe20000000f00 */
[----:B------:R-:W-:Y:S01]  /*57b0*/  IMAD.MOV.U32 R100, RZ, RZ, R108 ;  /* 0x000000ffff647224 */ /* 0x000fe200078e006c */
[----:B------:R-:W-:Y:S01]  /*57c0*/  HMMA.16816.F32 R120, R4, R24, R44 ;  /* 0x000000180478723c */ /* 0x000fe2000000182c */
[----:B------:R-:W-:Y:S02]  /*57d0*/  IMAD.MOV.U32 R108, RZ, RZ, R111 ;  /* 0x000000ffff6c7224 */ /* 0x000fe400078e006f */
[----:B------:R-:W-:-:S05]  /*57e0*/  IMAD.MOV.U32 R111, RZ, RZ, R32 ;  /* 0x000000ffff6f7224 */ /* 0x000fca00078e0020 */
[----:B------:R-:W-:Y:S01]  /*57f0*/  HMMA.16816.F32 R92, R4, R26, R36 ;  /* 0x0000001a045c723c */ /* 0x000fe20000001824 */
[----:B------:R-:W-:Y:S01]  /*5800*/  LDSM.16.MT88.4 R24, [R218+0x1900] ;  /* 0x00190000da18783b */ /* 0x000fe20000004200 */
[----:B--2---:R-:W-:-:S04]  /*5810*/  FFMA.FTZ R2, R204, c[0x0][0x2d0], -R12 ;  /* 0x0000b400cc027a23 */ /* 0x004fc8000001080c */
[----:B------:R2:W-:Y:S02]  /*5820*/  MUFU.EX2 R220, R2 ;  /* 0x0000000200dc7308 */ /* 0x0005e40000000800 */
[----:B-1----:R-:W-:Y:S01]  /*5830*/  HMMA.16816.F32 R72, R4, R8, R52 ;  /* 0x000000080448723c */ /* 0x002fe20000001834 */
[----:B--2---:R-:W-:-:S05]  /*5840*/  FFMA.FTZ R2, R166, c[0x0][0x2d0], -R12 ;  /* 0x0000b400a6027a23 */ /* 0x004fca000001080c */
[----:B------:R1:W2:Y:S02]  /*5850*/  MUFU.EX2 R96, R2 ;  /* 0x0000000200607308 */ /* 0x0002a40000000800 */
[----:B-1----:R-:W-:Y:S02]  /*5860*/  FFMA.FTZ R2, R165, c[0x0][0x2d0], -R12 ;  /* 0x0000b400a5027a23 */ /* 0x002fe4000001080c */
[----:B------:R-:W-:Y:S02]  /*5870*/  IMAD.MOV.U32 R165, RZ, RZ, R97 ;  /* 0x000000ffffa57224 */ /* 0x000fe400078e0061 */
[----:B------:R-:W-:Y:S02]  /*5880*/  IMAD.MOV.U32 R97, RZ, RZ, R98 ;  /* 0x000000ffff617224 */ /* 0x000fe400078e0062 */
[----:B------:R1:W3:Y:S01]  /*5890*/  MUFU.EX2 R88, R2 ;  /* 0x0000000200587308 */ /* 0x0002e20000000800 */
[----:B------:R-:W-:Y:S01]  /*58a0*/  MOV R98, R99 ;  /* 0x0000006300627202 */ /* 0x000fe20000000f00 */
[----:B------:R-:W-:-:S02]  /*58b0*/  IMAD.MOV.U32 R99, RZ, RZ, R20 ;  /* 0x000000ffff637224 */ /* 0x000fc400078e0014 */
        /* <DEDUP_REMOVED lines=8> */
[----:B------:R-:W-:Y:S02]  /*5940*/  IMAD.MOV.U32 R110, RZ, RZ, R35 ;  /* 0x000000ffff6e7224 */ /* 0x000fe400078e0023 */
[----:B------:R-:W-:-:S02]  /*5950*/  IMAD.MOV.U32 R16, RZ, RZ, R20 ;  /* 0x000000ffff107224 */ /* 0x000fc400078e0014 */
[----:B-1----:R-:W-:Y:S02]  /*5960*/  FFMA.FTZ R2, R206, c[0x0][0x2d0], -R0 ;  /* 0x0000b400ce027a23 */ /* 0x002fe40000010800 */
[----:B------:R-:W-:Y:S01]  /*5970*/  IMAD.MOV.U32 R91, RZ, RZ, R99 ;  /* 0x000000ffff5b7224 */ /* 0x000fe200078e0063 */
[----:B------:R-:W-:Y:S01]  /*5980*/  MOV R83, R16 ;  /* 0x0000001000537202 */ /* 0x000fe20000000f00 */
[----:B------:R1:W-:Y:S01]  /*5990*/  MUFU.EX2 R252, R2 ;  /* 0x0000000200fc7308 */ /* 0x0003e20000000800 */
[----:B------:R-:W-:Y:S02]  /*59a0*/  IMAD.MOV.U32 R99, RZ, RZ, R31 ;  /* 0x000000ffff637224 */ /* 0x000fe400078e001f */
[----:B------:R-:W-:Y:S01]  /*59b0*/  IMAD.MOV.U32 R81, RZ, RZ, R90 ;  /* 0x000000ffff517224 */ /* 0x000fe200078e005a */
[----:B------:R-:W-:Y:S01]  /*59c0*/  MOV R205, R83 ;  /* 0x0000005300cd7202 */ /* 0x000fe20000000f00 */
[----:B------:R-:W-:Y:S02]  /*59d0*/  IMAD.MOV.U32 R31, RZ, RZ, R250 ;  /* 0x000000ffff1f7224 */ /* 0x000fe400078e00fa */
[----:B------:R-:W-:Y:S01]  /*59e0*/  IMAD.MOV.U32 R82, RZ, RZ, R91 ;  /* 0x000000ffff527224 */ /* 0x000fe200078e005b */
[----:B------:R-:W-:Y:S01]  /*59f0*/  MOV R91, R97 ;  /* 0x00000061005b7202 */ /* 0x000fe20000000f00 */
[----:B------:R-:W-:-:S02]  /*5a00*/  IMAD.MOV.U32 R97, RZ, RZ, R99 ;  /* 0x000000ffff617224 */ /* 0x000fc400078e0063 */
[----:B------:R-:W-:Y:S01]  /*5a10*/  IMAD.MOV.U32 R204, RZ, RZ, R82 ;  /* 0x000000ffffcc7224 */ /* 0x000fe200078e0052 */
[----:B------:R-:W-:Y:S01]  /*5a20*/  MOV R166, R91 ;  /* 0x0000005b00a67202 */ /* 0x000fe20000000f00 */
[----:B-1----:R-:W-:Y:S02]  /*5a30*/  FFMA.FTZ R2, R207, c[0x0][0x2d0], -R0 ;  /* 0x0000b400cf027a23 */ /* 0x002fe40000010800 */
[----:B--2---:R-:W-:Y:S02]  /*5a40*/  IMAD.MOV.U32 R207, RZ, RZ, R96 ;  /* 0x000000ffffcf7224 */ /* 0x004fe400078e0060 */
[----:B------:R-:W-:Y:S01]  /*5a50*/  IMAD.MOV.U32 R96, RZ, RZ, R101 ;  /* 0x000000ffff607224 */ /* 0x000fe200078e0065 */
[----:B------:R-:W-:Y:S01]  /*5a60*/  MOV R101, R109 ;  /* 0x0000006d00657202 */ /* 0x000fe20000000f00 */
[----:B------:R1:W2:Y:S01]  /*5a70*/  MUFU.EX2 R250, R2 ;  /* 0x0000000200fa7308 */ /* 0x0002a20000000800 */
[----:B------:R-:W-:Y:S01]  /*5a80*/  MOV R109, R34 ;  /* 0x00000022006d7202 */ /* 0x000fe20000000f00 */
[----:B------:R-:W-:Y:S01]  /*5a90*/  IMAD.MOV.U32 R90, RZ, RZ, R96 ;  /* 0x000000ffff5a7224 */ /* 0x000fe200078e0060 */
[----:B------:R-:W-:Y:S01]  /*5aa0*/  HMMA.16816.F32 R32, R4, R10, R40 ;  /* 0x0000000a0420723c */ /* 0x000fe20000001828 */
[----:B------:R-:W-:Y:S01]  /*5ab0*/  IMAD.MOV.U32 R96, RZ, RZ, R98 ;  /* 0x000000ffff607224 */ /* 0x000fe200078e0062 */
[----:B------:R-:W-:Y:S01]  /*5ac0*/  MOV R98, R100 ;  /* 0x0000006400627202 */ /* 0x000fe20000000f00 */
[----:B------:R-:W-:Y:S01]  /*5ad0*/  IMAD.MOV.U32 R99, RZ, RZ, R101 ;  /* 0x000000ffff637224 */ /* 0x000fe200078e0065 */
[----:B------:R-:W-:Y:S01]  /*5ae0*/  MOV R101, R30 ;  /* 0x0000001e00657202 */ /* 0x000fe20000000f00 */
[----:B------:R-:W-:Y:S01]  /*5af0*/  IMAD.MOV.U32 R100, RZ, RZ, R102 ;  /* 0x000000ffff647224 */ /* 0x000fe200078e0066 */
[----:B------:R-:W4:Y:S01]  /*5b00*/  LDSM.16.MT88.4 R8, [R219+0x1900] ;  /* 0x00190000db08783b */ /* 0x000f220000004200 */
[----:B------:R-:W-:Y:S01]  /*5b10*/  FFMA.FTZ R4, R208, c[0x0][0x2d0], -R0 ;  /* 0x0000b400d0047a23 */ /* 0x000fe20000010800 */
[----:B---3--:R-:W-:Y:S01]  /*5b20*/  F2FP.PACK_AB R6, R88, R207 ;  /* 0x000000cf5806723e */ /* 0x008fe200000000ff */
[----:B------:R-:W-:-:S02]  /*5b30*/  IMAD.MOV.U32 R208, RZ, RZ, R21 ;  /* 0x000000ffffd07224 */ /* 0x000fc400078e0015 */
[----:B------:R-:W3:Y:S01]  /*5b40*/  LDSM.16.MT88.4 R20, [R216+0x1900] ;  /* 0x00190000d814783b */ /* 0x000ee20000004200 */
[----:B------:R-:W-:Y:S01]  /*5b50*/  IMAD.MOV.U32 R102, RZ, RZ, R31 ;  /* 0x000000ffff667224 */ /* 0x000fe200078e001f */
[----:B------:R-:W-:Y:S01]  /*5b60*/  MOV R31, R214 ;  /* 0x000000d6001f7202 */ /* 0x000fe20000000f00 */
[----:B-1----:R-:W-:Y:S01]  /*5b70*/  FFMA.FTZ R2, R209, c[0x0][0x2d0], -R0 ;  /* 0x0000b400d1027a23 */ /* 0x002fe20000010800 */
[----:B------:R1:W-:Y:S01]  /*5b80*/  MUFU.EX2 R214, R4 ;  /* 0x0000000400d67308 */ /* 0x0003e20000000800 */
[----:B------:R-:W-:Y:S01]  /*5b90*/  IMAD.MOV.U32 R30, RZ, RZ, R215 ;  /* 0x000000ffff1e7224 */ /* 0x000fe200078e00d7 */
[----:B------:R-:W-:Y:S01]  /*5ba0*/  MOV R209, R89 ;  /* 0x0000005900d17202 */ /* 0x000fe20000000f00 */
[----:B------:R-:W-:Y:S01]  /*5bb0*/  IMAD.MOV.U32 R89, RZ, RZ, R17 ;  /* 0x000000ffff597224 */ /* 0x000fe200078e0011 */
[----:B--2---:R-:W-:Y:S01]  /*5bc0*/  F2FP.PACK_AB R5, R250, R252 ;  /* 0x000000fcfa05723e */ /* 0x004fe200000000ff */
[----:B------:R-:W2:Y:S01]  /*5bd0*/  LDSM.16.MT88.4 R16, [R217+0x1900] ;  /* 0x00190000d910783b */ /* 0x000ea20000004200 */
[----:B------:R-:W-:-:S02]  /*5be0*/  IMAD.MOV.U32 R91, RZ, RZ, R102 ;  /* 0x000000ffff5b7224 */ /* 0x000fc400078e0066 */
[----:B------:R-:W4:Y:S01]  /*5bf0*/  MUFU.EX2 R215, R2 ;  /* 0x0000000200d77308 */ /* 0x000f220000000800 */
[----:B-1----:R-:W-:Y:S02]  /*5c00*/  F2FP.PACK_AB R4, R220, R13 ;  /* 0x0000000ddc04723e */ /* 0x002fe400000000ff */
[----:B----4-:R-:W-:Y:S01]  /*5c10*/  F2FP.PACK_AB R7, R215, R214 ;  /* 0x000000d6d707723e */ /* 0x010fe200000000ff */
[----:B------:R-:W-:-:S06]  /*5c20*/  IMAD.MOV.U32 R2, RZ, RZ, R81 ;  /* 0x000000ffff027224 */ /* 0x000fcc00078e0051 */
[C---:B------:R-:W-:Y:S08]  /*5c30*/  HMMA.16816.F32 R80, R4.reuse, R8, R68 ;  /* 0x000000080450723c */ /* 0x040ff00000001844 */
[C---:B---3--:R-:W-:Y:S08]  /*5c40*/  HMMA.16816.F32 R44, R4.reuse, R20, R56 ;  /* 0x00000014042c723c */ /* 0x048ff00000001838 */
[C---:B------:R-:W-:Y:S01]  /*5c50*/  HMMA.16816.F32 R40, R4.reuse, R22, R64 ;  /* 0x000000160428723c */ /* 0x040fe20000001840 */
[----:B------:R-:W1:Y:S07]  /*5c60*/  LDSM.16.MT88.4 R20, [R216+0x4900] ;  /* 0x00490000d814783b */ /* 0x000e6e0000004200 */
[C---:B--2---:R-:W-:Y:S08]  /*5c70*/  HMMA.16816.F32 R36, R4.reuse, R16, R76 ;  /* 0x000000100424723c */ /* 0x044ff0000000184c */
[C---:B------:R-:W-:Y:S01]  /*5c80*/  HMMA.16816.F32 R76, R4.reuse, R10, R60 ;  /* 0x0000000a044c723c */ /* 0x040fe2000000183c */
[----:B------:R-:W2:Y:S07]  /*5c90*/  LDSM.16.MT88.4 R8, [R219+0x4900] ;  /* 0x00490000db08783b */ /* 0x000eae0000004200 */
[C---:B------:R-:W-:Y:S07]  /*5ca0*/  HMMA.16816.F32 R68, R4.reuse, R24, R48 ;  /* 0x000000180444723c */ /* 0x040fee0000001830 */
[----:B------:R-:W-:Y:S01]  /*5cb0*/  IMAD.MOV.U32 R51, RZ, RZ, R204 ;  /* 0x000000ffff337224 */ /* 0x000fe200078e00cc */
[----:B------:R-:W-:Y:S01]  /*5cc0*/  MOV R49, R88 ;  /* 0x0000005800317202 */ /* 0x000fe20000000f00 */
[----:B------:R-:W-:Y:S01]  /*5cd0*/  IMAD.MOV.U32 R50, RZ, RZ, R205 ;  /* 0x000000ffff327224 */ /* 0x000fe200078e00cd */
[----:B------:R-:W-:Y:S01]  /*5ce0*/  MOV R88, R98 ;  /* 0x0000006200587202 */ /* 0x000fe20000000f00 */
[----:B------:R-:W-:Y:S01]  /*5cf0*/  IMAD.MOV.U32 R48, RZ, RZ, R89 ;  /* 0x000000ffff307224 */ /* 0x000fe200078e0059 */
[C---:B------:R-:W-:Y:S01]  /*5d00*/  HMMA.16816.F32 R84, R4.reuse, R18, R84 ;  /* 0x000000120454723c */ /* 0x040fe20000001854 */
[----:B------:R-:W-:Y:S01]  /*5d10*/  IMAD.MOV.U32 R205, RZ, RZ, R96 ;  /* 0x000000ffffcd7224 */ /* 0x000fe200078e0060 */
[----:B------:R-:W3:Y:S01]  /*5d20*/  LDSM.16.MT88.4 R16, [R217+0x4900] ;  /* 0x00490000d910783b */ /* 0x000ee20000004200 */
[----:B------:R-:W-:Y:S01]  /*5d30*/  IMAD.MOV.U32 R204, RZ, RZ, R97 ;  /* 0x000000ffffcc7224 */ /* 0x000fe200078e0061 */
[----:B------:R-:W-:Y:S01]  /*5d40*/  MOV R97, R31 ;  /* 0x0000001f00617202 */ /* 0x000fe20000000f00 */
[----:B------:R-:W-:Y:S01]  /*5d50*/  IMAD.MOV.U32 R89, RZ, RZ, R99 ;  /* 0x000000ffff597224 */ /* 0x000fe200078e0063 */
[----:B------:R-:W-:Y:S01]  /*5d60*/  MOV R24, R101 ;  /* 0x0000006500187202 */ /* 0x000fe20000000f00 */
[----:B------:R-:W-:Y:S01]  /*5d70*/  IMAD.MOV.U32 R96, RZ, RZ, R30 ;  /* 0x000000ffff607224 */ /* 0x000fe200078e001e */
[----:B-1----:R-:W-:Y:S01]  /*5d80*/  HMMA.16816.F32 R60, R4, R20, R112 ;  /* 0x00000014043c723c */ /* 0x002fe20000001870 */
[----:B------:R-:W-:-:S02]  /*5d90*/  IMAD.MOV.U32 R98, RZ, RZ, R28 ;  /* 0x000000ffff627224 */ /* 0x000fc400078e001c */
[----:B------:R-:W-:Y:S02]  /*5da0*/  IMAD.MOV.U32 R99, RZ, RZ, R29 ;  /* 0x000000ffff637224 */ /* 0x000fe400078e001d */
[----:B------:R-:W1:Y:S01]  /*5db0*/  LDSM.16.MT88.4 R28, [R218+0x4900] ;  /* 0x00490000da1c783b */ /* 0x000e620000004200 */
[----:B------:R-:W-:Y:S02]  /*5dc0*/  IMAD.MOV.U32 R25, RZ, RZ, R90 ;  /* 0x000000ffff197224 */ /* 0x000fe400078e005a */
[C---:B------:R-:W-:Y:S01]  /*5dd0*/  HMMA.16816.F32 R56, R4.reuse, R22, R116 ;  /* 0x000000160438723c */ /* 0x040fe20000001874 */
[----:B------:R-:W4:Y:S01]  /*5de0*/  LDSM.16.MT88.4 R20, [R216+0x7900] ;  /* 0x00790000d814783b */ /* 0x000f220000004200 */
[----:B------:R-:W-:Y:S02]  /*5df0*/  IMAD.MOV.U32 R90, RZ, RZ, R100 ;  /* 0x000000ffff5a7224 */ /* 0x000fe400078e0064 */
[----:B------:R-:W-:Y:S02]  /*5e00*/  IMAD.MOV.U32 R206, RZ, RZ, R204 ;  /* 0x000000ffffce7224 */ /* 0x000fe400078e00cc */
[----:B------:R-:W-:Y:S01]  /*5e10*/  IMAD.MOV.U32 R204, RZ, RZ, R89 ;  /* 0x000000ffffcc7224 */ /* 0x000fe200078e0059 */
[----:B------:R-:W-:Y:S01]  /*5e20*/  MOV R89, R108 ;  /* 0x0000006c00597202 */ /* 0x000fe20000000f00 */
[C---:B--2---:R-:W-:Y:S07]  /*5e30*/  HMMA.16816.F32 R112, R4.reuse, R8, R136 ;  /* 0x000000080470723c */ /* 0x044fee0000001888 */
[----:B------:R-:W-:Y:S01]  /*5e40*/  IMAD.MOV.U32 R139, RZ, RZ, R166 ;  /* 0x000000ffff8b7224 */ /* 0x000fe200078e00a6 */
[----:B------:R-:W-:Y:S01]  /*5e50*/  HMMA.16816.F32 R64, R4, R26, R104 ;  /* 0x0000001a0440723c */ /* 0x000fe20000001868 */
[----:B------:R-:W-:Y:S01]  /*5e60*/  MOV R166, R88 ;  /* 0x0000005800a67202 */ /* 0x000fe20000000f00 */
[----:B------:R-:W-:Y:S01]  /*5e70*/  IMAD.MOV.U32 R88, RZ, RZ, R90 ;  /* 0x000000ffff587224 */ /* 0x000fe200078e005a */
[----:B------:R-:W-:Y:S01]  /*5e80*/  MOV R138, R110 ;  /* 0x0000006e008a7202 */ /* 0x000fe20000000f00 */
[----:B------:R-:W-:-:S02]  /*5e90*/  IMAD.MOV.U32 R90, RZ, RZ, R109 ;  /* 0x000000ffff5a7224 */ /* 0x000fc400078e006d */
[----:B------:R-:W-:Y:S01]  /*5ea0*/  IMAD.MOV.U32 R137, RZ, RZ, R111 ;  /* 0x000000ffff897224 */ /* 0x000fe200078e006f */
[----:B------:R-:W-:Y:S01]  /*5eb0*/  MOV R107, R103 ;  /* 0x00000067006b7202 */ /* 0x000fe20000000f00 */
[----:B------:R-:W-:Y:S01]  /*5ec0*/  HMMA.16816.F32 R116, R4, R10, R144 ;  /* 0x0000000a0474723c */ /* 0x000fe20000001890 */
[----:B------:R-:W2:Y:S01]  /*5ed0*/  LDSM.16.MT88.4 R8, [R219+0x7900] ;  /* 0x00790000db08783b */ /* 0x000ea20000004200 */
[----:B------:R-:W-:Y:S01]  /*5ee0*/  IMAD.MOV.U32 R136, RZ, RZ, R204 ;  /* 0x000000ffff887224 */ /* 0x000fe200078e00cc */
[----:B------:R-:W-:-:S04]  /*5ef0*/  MOV R204, R90 ;  /* 0x0000005a00cc7202 */ /* 0x000fc80000000f00 */
[----:B------:R-:W-:Y:S01]  /*5f00*/  MOV R146, R98 ;  /* 0x0000006200927202 */ /* 0x000fe20000000f00 */
        /* <DEDUP_REMOVED lines=8> */
[----:B-1----:R-:W-:Y:S01]  /*5f90*/  HMMA.16816.F32 R108, R4, R28, R148 ;  /* 0x0000001c046c723c */ /* 0x002fe20000001894 */
[----:B------:R-:W-:Y:S01]  /*5fa0*/  MOV R131, R88 ;  /* 0x0000005800837202 */ /* 0x000fe20000000f00 */
[----:B------:R-:W-:Y:S01]  /*5fb0*/  IMAD.MOV.U32 R128, RZ, RZ, R48 ;  /* 0x000000ffff807224 */ /* 0x000fe200078e0030 */
[----:B------:R-:W-:-:S04]  /*5fc0*/  MOV R129, R25 ;  /* 0x0000001900817202 */ /* 0x000fc80000000f00 */
[----:B------:R-:W-:Y:S01]  /*5fd0*/  MOV R151, R107 ;  /* 0x0000006b00977202 */ /* 0x000fe20000000f00 */
[C---:B------:R-:W-:Y:S01]  /*5fe0*/  HMMA.16816.F32 R52, R4.reuse, R16, R124 ;  /* 0x000000100434723c */ /* 0x040fe2000000187c */
[----:B------:R-:W-:Y:S01]  /*5ff0*/  IMAD.MOV.U32 R150, RZ, RZ, R24 ;  /* 0x000000ffff967224 */ /* 0x000fe200078e0018 */
[----:B------:R-:W1:Y:S01]  /*6000*/  LDSM.16.MT88.4 R16, [R217+0x7900] ;  /* 0x00790000d910783b */ /* 0x000e620000004200 */
[----:B------:R-:W-:Y:S01]  /*6010*/  IMAD.MOV.U32 R28, RZ, RZ, R2 ;  /* 0x000000ffff1c7224 */ /* 0x000fe200078e0002 */
[----:B------:R-:W-:Y:S01]  /*6020*/  MOV R149, R49 ;  /* 0x0000003100957202 */ /* 0x000fe20000000f00 */
[----:B------:R-:W-:Y:S01]  /*6030*/  IMAD.MOV.U32 R2, RZ, RZ, R201 ;  /* 0x000000ffff027224 */ /* 0x000fe200078e00c9 */
[----:B------:R-:W3:Y:S01]  /*6040*/  LDSM.16.MT88.4 R24, [R218+0x7900] ;  /* 0x00790000da18783b */ /* 0x000ee20000004200 */
[----:B------:R-:W-:Y:S01]  /*6050*/  IMAD.MOV.U32 R148, RZ, RZ, R50 ;  /* 0x000000ffff947224 */ /* 0x000fe200078e0032 */
[----:B------:R-:W-:Y:S01]  /*6060*/  HMMA.16816.F32 R104, R4, R30, R196 ;  /* 0x0000001e0468723c */ /* 0x000fe200000018c4 */
[----:B------:R-:W-:-:S06]  /*6070*/  MOV R29, R51 ;  /* 0x00000033001d7202 */ /* 0x000fcc0000000f00 */
[----:B------:R-:W-:Y:S01]  /*6080*/  IMAD.MOV.U32 R198, RZ, RZ, R91 ;  /* 0x000000ffffc67224 */ /* 0x000fe200078e005b */
[----:B------:R-:W-:Y:S01]  /*6090*/  MOV R199, R96 ;  /* 0x0000006000c77202 */ /* 0x000fe20000000f00 */
[----:B------:R-:W-:Y:S01]  /*60a0*/  IMAD.MOV.U32 R31, RZ, RZ, R97 ;  /* 0x000000ffff1f7224 */ /* 0x000fe200078e0061 */
[----:B----4-:R-:W-:Y:S01]  /*60b0*/  HMMA.16816.F32 R88, R4, R22, R188 ;  /* 0x000000160458723c */ /* 0x010fe200000018bc */
[----:B------:R-:W-:-:S07]  /*60c0*/  MOV R30, R200 ;  /* 0x000000c8001e7202 */ /* 0x000fce0000000f00 */
[C---:B------:R-:W-:Y:S01]  /*60d0*/  HMMA.16816.F32 R96, R4.reuse, R20, R192 ;  /* 0x000000140460723c */ /* 0x040fe200000018c0 */
[----:B------:R-:W4:Y:S07]  /*60e0*/  LDSM.16.MT88.4 R20, [R216+0xa900] ;  /* 0x00a90000d814783b */ /* 0x000f2e0000004200 */
[C---:B--2---:R-:W-:Y:S08]  /*60f0*/  HMMA.16816.F32 R124, R4.reuse, R8, R176 ;  /* 0x00000008047c723c */ /* 0x044ff000000018b0 */
[C---:B------:R-:W-:Y:S01]  /*6100*/  HMMA.16816.F32 R192, R4.reuse, R10, R172 ;  /* 0x0000000a04c0723c */ /* 0x040fe200000018ac */
[----:B------:R-:W2:Y:S07]  /*6110*/  LDSM.16.MT88.4 R8, [R219+0xa900] ;  /* 0x00a90000db08783b */ /* 0x000eae0000004200 */
[C---:B-1----:R-:W-:Y:S08]  /*6120*/  HMMA.16816.F32 R48, R4.reuse, R16, R184 ;  /* 0x000000100430723c */ /* 0x042ff000000018b8 */
[C---:B------:R-:W-:Y:S01]  /*6130*/  HMMA.16816.F32 R200, R4.reuse, R18, R180 ;  /* 0x0000001204c8723c */ /* 0x040fe200000018b4 */
[----:B------:R-:W1:Y:S07]  /*6140*/  LDSM.16.MT88.4 R16, [R217+0xa900] ;  /* 0x00a90000d910783b */ /* 0x000e6e0000004200 */
[C---:B---3--:R-:W-:Y:S08]  /*6150*/  HMMA.16816.F32 R176, R4.reuse, R24, R156 ;  /* 0x0000001804b0723c */ /* 0x048ff0000000189c */
[C---:B----4-:R-:W-:Y:S07]  /*6160*/  HMMA.16816.F32 R172, R4.reuse, R22, R152 ;  /* 0x0000001604ac723c */ /* 0x050fee0000001898 */
[----:B------:R-:W-:Y:S01]  /*6170*/  MOV R153, R2 ;  /* 0x0000000200997202 */ /* 0x000fe20000000f00 */
[----:B------:R-:W-:Y:S01]  /*6180*/  FFMA.FTZ R2, R213, c[0x0][0x2d0], -R12 ;  /* 0x0000b400d5027a23 */ /* 0x000fe2000001080c */
[C---:B------:R-:W-:Y:S01]  /*6190*/  HMMA.16816.F32 R188, R4.reuse, R26, R168 ;  /* 0x0000001a04bc723c */ /* 0x040fe200000018a8 */
[----:B------:R-:W3:Y:S01]  /*61a0*/  LDSM.16.MT88.4 R24, [R218+0xa900] ;  /* 0x00a90000da18783b */ /* 0x000ee20000004200 */
[----:B------:R-:W-:Y:S01]  /*61b0*/  MOV R155, R206 ;  /* 0x000000ce009b7202 */ /* 0x000fe20000000f00 */
[----:B------:R-:W-:Y:S01]  /*61c0*/  IMAD.MOV.U32 R154, RZ, RZ, R207 ;  /* 0x000000ffff9a7224 */ /* 0x000fe200078e00cf */
[----:B------:R4:W-:Y:S03]  /*61d0*/  MUFU.EX2 R206, R2 ;  /* 0x0000000200ce7308 */ /* 0x0009e60000000800 */
[----:B------:R-:W-:Y:S01]  /*61e0*/  MOV R169, R144 ;  /* 0x0000009000a97202 */ /* 0x000fe20000000f00 */
[----:B------:R-:W-:Y:S01]  /*61f0*/  HMMA.16816.F32 R184, R4, R20, R160 ;  /* 0x0000001404b8723c */ /* 0x000fe200000018a0 */
[----:B------:R-:W-:Y:S01]  /*6200*/  MOV R171, R198 ;  /* 0x000000c600ab7202 */ /* 0x000fe20000000f00 */
[----:B------:R-:W-:-:S02]  /*6210*/  IMAD.MOV.U32 R152, RZ, RZ, R154 ;  /* 0x000000ffff987224 */ /* 0x000fc400078e009a */
[----:B------:R-:W-:Y:S02]  /*6220*/  IMAD.MOV.U32 R168, RZ, RZ, R199 ;  /* 0x000000ffffa87224 */ /* 0x000fe400078e00c7 */
[----:B------:R-:W-:Y:S01]  /*6230*/  IMAD.MOV.U32 R170, RZ, RZ, R145 ;  /* 0x000000ffffaa7224 */ /* 0x000fe200078e0091 */
[----:B------:R-:W-:Y:S01]  /*6240*/  MOV R20, R146 ;  /* 0x0000009200147202 */ /* 0x000fe20000000f00 */
[----:B------:R-:W-:Y:S01]  /*6250*/  IMAD.MOV.U32 R21, RZ, RZ, R147 ;  /* 0x000000ffff157224 */ /* 0x000fe200078e0093 */
[C---:B--2---:R-:W-:Y:S01]  /*6260*/  HMMA.16816.F32 R160, R4.reuse, R8, R120 ;  /* 0x0000000804a0723c */ /* 0x044fe20000001878 */
[----:B----4-:R-:W-:Y:S02]  /*6270*/  FFMA.FTZ R2, R212, c[0x0][0x2d0], -R12 ;  /* 0x0000b400d4027a23 */ /* 0x010fe4000001080c */
[----:B------:R-:W-:Y:S02]  /*6280*/  IMAD.MOV.U32 R154, RZ, RZ, R20 ;  /* 0x000000ffff9a7224 */ /* 0x000fe400078e0014 */
[----:B------:R2:W4:Y:S03]  /*6290*/  MUFU.EX2 R212, R2 ;  /* 0x0000000200d47308 */ /* 0x0005260000000800 */
[----:B------:R-:W-:Y:S01]  /*62a0*/  HMMA.16816.F32 R196, R4, R10, R92 ;  /* 0x0000000a04c4723c */ /* 0x000fe2000000185c */
[----:B------:R-:W4:Y:S01]  /*62b0*/  LDSM.16.MT88.4 R8, [R216+0x2100] ;  /* 0x00210000d808783b */ /* 0x000f220000004200 */
[----:B------:R-:W-:-:S02]  /*62c0*/  IMAD.MOV.U32 R20, RZ, RZ, R168 ;  /* 0x000000ffff147224 */ /* 0x000fc400078e00a8 */
[----:B------:R-:W-:Y:S02]  /*62d0*/  IMAD.MOV.U32 R168, RZ, RZ, R170 ;  /* 0x000000ffffa87224 */ /* 0x000fe400078e00aa */
[----:B------:R-:W-:Y:S02]  /*62e0*/  IMAD.MOV.U32 R170, RZ, RZ, R148 ;  /* 0x000000ffffaa7224 */ /* 0x000fe400078e0094 */
[----:B-1----:R-:W-:Y:S01]  /*62f0*/  HMMA.16816.F32 R156, R4, R16, R140 ;  /* 0x00000010049c723c */ /* 0x002fe2000000188c */
[----:B------:R-:W-:Y:S02]  /*6300*/  IMAD.MOV.U32 R148, RZ, RZ, R150 ;  /* 0x000000ffff947224 */ /* 0x000fe400078e0096 */
[----:B------:R-:W-:Y:S01]  /*6310*/  IMAD.MOV.U32 R150, RZ, RZ, R137 ;  /* 0x000000ffff967224 */ /* 0x000fe200078e0089 */
[----:B------:R-:W-:Y:S01]  /*6320*/  MOV R137, R224 ;  /* 0x000000e000897202 */ /* 0x000fe20000000f00 */
[----:B--2---:R-:W-:-:S03]  /*6330*/  FFMA.FTZ R2, R210, c[0x0][0x2d0], -R12 ;  /* 0x0000b400d2027a23 */ /* 0x004fc6000001080c */
[----:B---3--:R-:W-:Y:S01]  /*6340*/  HMMA.16816.F32 R180, R4, R24, R72 ;  /* 0x0000001804b4723c */ /* 0x008fe20000001848 */
[----:B------:R-:W-:-:S07]  /*6350*/  IMAD.MOV.U32 R143, RZ, RZ, R205 ;  /* 0x000000ffff8f7224 */ /* 0x000fce00078e00cd */
[----:B------:R-:W-:Y:S01]  /*6360*/  HMMA.16816.F32 R144, R4, R18, R132 ;  /* 0x000000120490723c */ /* 0x000fe20000001884 */
[----:B------:R1:W-:Y:S01]  /*6370*/  MUFU.EX2 R213, R2 ;  /* 0x0000000200d57308 */ /* 0x0003e20000000800 */
[----:B------:R-:W-:Y:S01]  /*6380*/  IMAD.MOV.U32 R140, RZ, RZ, R168 ;  /* 0x000000ffff8c7224 */ /* 0x000fe200078e00a8 */
[----:B------:R-:W-:Y:S01]  /*6390*/  LDSM.16.MT88.4 R16, [R218+0x2100] ;  /* 0x00210000da10783b */ /* 0x000fe20000004200 */
[----:B------:R-:W-:Y:S02]  /*63a0*/  IMAD.MOV.U32 R93, RZ, RZ, R170 ;  /* 0x000000ffff5d7224 */ /* 0x000fe400078e00aa */
[----:B------:R-:W-:Y:S01]  /*63b0*/  IMAD.MOV.U32 R95, RZ, RZ, R128 ;  /* 0x000000ffff5f7224 */ /* 0x000fe200078e0080 */
[----:B------:R-:W-:Y:S01]  /*63c0*/  MOV R142, R221 ;  /* 0x000000dd008e7202 */ /* 0x000fe20000000f00 */
[----:B------:R2:W5:Y:S01]  /*63d0*/  LDL.LU R224, [R1+0x54] ;  /* 0x0000540001e07983 */ /* 0x0005620000300800 */
[----:B-1----:R-:W-:-:S04]  /*63e0*/  FFMA.FTZ R2, R211, c[0x0][0x2d0], -R12 ;  /* 0x0000b400d3027a23 */ /* 0x002fc8000001080c */
[----:B------:R1:W3:Y:S02]  /*63f0*/  MUFU.EX2 R207, R2 ;  /* 0x0000000200cf7308 */ /* 0x0002e40000000800 */
[----:B-1----:R-:W-:Y:S01]  /*6400*/  FFMA.FTZ R2, R153, c[0x0][0x2d0], -R0 ;  /* 0x0000b40099027a23 */ /* 0x002fe20000010800 */
[----:B------:R-:W-:Y:S02]  /*6410*/  MOV R153, R155 ;  /* 0x0000009b00997202 */ /* 0x000fe40000000f00 */
[----:B------:R-:W-:Y:S02]  /*6420*/  MOV R155, R21 ;  /* 0x00000015009b7202 */ /* 0x000fe40000000f00 */
[----:B------:R-:W-:Y:S02]  /*6430*/  MOV R21, R169 ;  /* 0x000000a900157202 */ /* 0x000fe40000000f00 */
[----:B------:R-:W-:Y:S02]  /*6440*/  MOV R169, R171 ;  /* 0x000000ab00a97202 */ /* 0x000fe40000000f00 */
[----:B------:R-:W-:-:S02]  /*6450*/  MOV R171, R149 ;  /* 0x0000009500ab7202 */ /* 0x000fc40000000f00 */
[----:B------:R-:W-:Y:S02]  /*6460*/  MOV R149, R151 ;  /* 0x0000009700957202 */ /* 0x000fe40000000f00 */
[----:B------:R-:W-:Y:S01]  /*6470*/  MOV R151, R138 ;  /* 0x0000008a00977202 */ /* 0x000fe20000000f00 */
[----:B------:R-:W-:Y:S02]  /*6480*/  IMAD.MOV.U32 R138, RZ, RZ, R165 ;  /* 0x000000ffff8a7224 */ /* 0x000fe400078e00a5 */
[----:B------:R1:W-:Y:S01]  /*6490*/  MUFU.EX2 R165, R2 ;  /* 0x0000000200a57308 */ /* 0x0003e20000000800 */
[----:B------:R-:W-:Y:S02]  /*64a0*/  IMAD.MOV.U32 R23, RZ, RZ, R153 ;  /* 0x000000ffff177224 */ /* 0x000fe400078e0099 */
[----:B------:R-:W-:Y:S02]  /*64b0*/  IMAD.MOV.U32 R153, RZ, RZ, R155 ;  /* 0x000000ffff997224 */ /* 0x000fe400078e009b */
[----:B------:R-:W-:-:S02]  /*64c0*/  IMAD.MOV.U32 R155, RZ, RZ, R149 ;  /* 0x000000ffff9b7224 */ /* 0x000fc400078e0095 */
[----:B------:R-:W-:Y:S01]  /*64d0*/  IMAD.MOV.U32 R149, RZ, RZ, R151 ;  /* 0x000000ffff957224 */ /* 0x000fe200078e0097 */
[----:B------:R-:W-:Y:S01]  /*64e0*/  MOV R151, R166 ;  /* 0x000000a600977202 */ /* 0x000fe20000000f00 */
[----:B-1----:R-:W-:Y:S01]  /*64f0*/  FFMA.FTZ R2, R152, c[0x0][0x2d0], -R0 ;  /* 0x0000b40098027a23 */ /* 0x002fe20000010800 */
[----:B------:R-:W-:-:S03]  /*6500*/  MOV R152, R154 ;  /* 0x0000009a00987202 */ /* 0x000fc60000000f00 */
[----:B------:R1:W1:Y:S01]  /*6510*/  MUFU.EX2 R166, R2 ;  /* 0x0000000200a67308 */ /* 0x0002620000000800 */
[----:B------:R-:W-:Y:S01]  /*6520*/  MOV R22, R152 ;  /* 0x0000009800167202 */ /* 0x000fe20000000f00 */
[----:B------:R-:W-:Y:S01]  /*6530*/  HMMA.16816.F32 R72, R4, R26, R32 ;  /* 0x0000001a0448723c */ /* 0x000fe20000001820 */
[----:B------:R-:W2:Y:S01]  /*6540*/  LDSM.16.MT88.4 R24, [R217+0x2100] ;  /* 0x00210000d918783b */ /* 0x000ea20000004200 */
[----:B------:R-:W-:Y:S02]  /*6550*/  MOV R92, R21 ;  /* 0x00000015005c7202 */ /* 0x000fe40000000f00 */
[----:B------:R-:W-:Y:S01]  /*6560*/  MOV R141, R169 ;  /* 0x000000a9008d7202 */ /* 0x000fe20000000f00 */
[----:B------:R-:W-:Y:S01]  /*6570*/  LDSM.16.MT88.4 R32, [R217+0x5100] ;  /* 0x00510000d920783b */ /* 0x000fe20000004200 */
[----:B-1----:R-:W-:Y:S02]  /*6580*/  FFMA.FTZ R2, R23, c[0x0][0x2d0], -R0 ;  /* 0x0000b40017027a23 */ /* 0x002fe40000010800 */
[----:B------:R-:W-:-:S02]  /*6590*/  IMAD.MOV.U32 R23, RZ, RZ, R153 ;  /* 0x000000ffff177224 */ /* 0x000fc400078e0099 */
[----:B------:R-:W-:Y:S02]  /*65a0*/  IMAD.MOV.U32 R153, RZ, RZ, R155 ;  /* 0x000000ffff997224 */ /* 0x000fe400078e009b */
[----:B------:R-:W-:Y:S01]  /*65b0*/  IMAD.MOV.U32 R155, RZ, RZ, R149 ;  /* 0x000000ffff9b7224 */ /* 0x000fe200078e0095 */
[----:B------:R-:W-:Y:S02]  /*65c0*/  MOV R149, R204 ;  /* 0x000000cc00957202 */ /* 0x000fe40000000f00 */
[----:B------:R1:W-:Y:S01]  /*65d0*/  MUFU.EX2 R204, R2 ;  /* 0x0000000200cc7308 */ /* 0x0003e20000000800 */
[----:B------:R-:W-:Y:S01]  /*65e0*/  MOV R133, R23 ;  /* 0x0000001700857202 */ /* 0x000fe20000000f00 */
[----:B-1----:R-:W-:-:S06]  /*65f0*/  FFMA.FTZ R2, R22, c[0x0][0x2d0], -R0 ;  /* 0x0000b40016027a23 */ /* 0x002fcc0000010800 */
[----:B------:R1:W1:Y:S02]  /*6600*/  MUFU.EX2 R205, R2 ;  /* 0x0000000200cd7308 */ /* 0x0002640000000800 */
[----:B-1----:R-:W-:Y:S02]  /*6610*/  IMAD.MOV.U32 R2, RZ, RZ, R20 ;  /* 0x000000ffff027224 */ /* 0x002fe400078e0014 */
[----:B------:R-:W1:Y:S01]  /*6620*/  LDSM.16.MT88.4 R20, [R219+0x2100] ;  /* 0x00210000db14783b */ /* 0x000e620000004200 */
[----:B----4-:R-:W-:Y:S02]  /*6630*/  F2FP.PACK_AB R4, R212, R206 ;  /* 0x000000ced404723e */ /* 0x010fe400000000ff */
[----:B---3--:R-:W-:Y:S02]  /*6640*/  F2FP.PACK_AB R6, R207, R213 ;  /* 0x000000d5cf06723e */ /* 0x008fe400000000ff */
[----:B------:R-:W-:Y:S02]  /*6650*/  F2FP.PACK_AB R5, R166, R165 ;  /* 0x000000a5a605723e */ /* 0x000fe400000000ff */
[----:B------:R-:W-:-:S02]  /*6660*/  F2FP.PACK_AB R7, R205, R204 ;  /* 0x000000cccd07723e */ /* 0x000fc400000000ff */
[----:B------:R-:W-:Y:S02]  /*6670*/  MOV R94, R171 ;  /* 0x000000ab005e7202 */ /* 0x000fe40000000f00 */
[----:B------:R-:W-:Y:S02]  /*6680*/  MOV R154, R148 ;  /* 0x00000094009a7202 */ /* 0x000fe40000000f00 */
[----:B------:R-:W-:Y:S01]  /*6690*/  MOV R148, R150 ;  /* 0x0000009600947202 */ /* 0x000fe20000000f00 */
[----:B------:R-:W-:Y:S01]  /*66a0*/  HMMA.16816.F32 R168, R4, R8, R44 ;  /* 0x0000000804a8723c */ /* 0x000fe2000000182c */
[----:B------:R-:W-:Y:S02]  /*66b0*/  MOV R152, R154 ;  /* 0x0000009a00987202 */ /* 0x000fe40000000f00 */
[----:B------:R-:W-:-:S05]  /*66c0*/  MOV R154, R148 ;  /* 0x00000094009a7202 */ /* 0x000fca0000000f00 */
[C---:B------:R-:W-:Y:S01]  /*66d0*/  HMMA.16816.F32 R44, R4.reuse, R10, R40 ;  /* 0x0000000a042c723c */ /* 0x040fe20000001828 */
[----:B------:R-:W3:Y:S01]  /*66e0*/  LDSM.16.MT88.4 R8, [R216+0x5100] ;  /* 0x00510000d808783b */ /* 0x000ee20000004200 */
[----:B------:R-:W-:Y:S01]  /*66f0*/  IMAD.MOV.U32 R132, RZ, RZ, R152 ;  /* 0x000000ffff847224 */ /* 0x000fe200078e0098 */
[----:B------:R-:W-:Y:S01]  /*6700*/  MOV R135, R153 ;  /* 0x0000009900877202 */ /* 0x000fe20000000f00 */
[----:B------:R-:W-:Y:S01]  /*6710*/  IMAD.MOV.U32 R210, RZ, RZ, R154 ;  /* 0x000000ffffd27224 */ /* 0x000fe200078e009a */
[----:B------:R-:W-:Y:S02]  /*6720*/  MOV R211, R155 ;  /* 0x0000009b00d37202 */ /* 0x000fe40000000f00 */
[----:B------:R-:W-:Y:S01]  /*6730*/  MOV R134, R129 ;  /* 0x0000008100867202 */ /* 0x000fe20000000f00 */
[C---:B--2---:R-:W-:Y:S07]  /*6740*/  HMMA.16816.F32 R36, R4.reuse, R24, R36 ;  /* 0x000000180424723c */ /* 0x044fee0000001824 */
[----:B------:R-:W-:Y:S01]  /*6750*/  IMAD.MOV.U32 R24, RZ, RZ, R130 ;  /* 0x000000ffff187224 */ /* 0x000fe200078e0082 */
[----:B------:R-:W-:Y:S01]  /*6760*/  MOV R25, R131 ;  /* 0x0000008300197202 */ /* 0x000fe20000000f00 */
[C---:B-1----:R-:W-:Y:S08]  /*6770*/  HMMA.16816.F32 R152, R4.reuse, R20, R80 ;  /* 0x000000140498723c */ /* 0x042ff00000001850 */
[C---:B------:R-:W-:Y:S01]  /*6780*/  HMMA.16816.F32 R128, R4.reuse, R22, R76 ;  /* 0x000000160480723c */ /* 0x040fe2000000184c */
[----:B------:R-:W1:Y:S07]  /*6790*/  LDSM.16.MT88.4 R20, [R219+0x5100] ;  /* 0x00510000db14783b */ /* 0x000e6e0000004200 */
[C---:B------:R-:W-:Y:S08]  /*67a0*/  HMMA.16816.F32 R68, R4.reuse, R16, R68 ;  /* 0x000000100444723c */ /* 0x040ff00000001844 */
[C---:B---3--:R-:W-:Y:S07]  /*67b0*/  HMMA.16816.F32 R76, R4.reuse, R8, R60 ;  /* 0x00000008044c723c */ /* 0x048fee000000183c */
[----:B------:R-:W-:Y:S01]  /*67c0*/  MOV R63, R92 ;  /* 0x0000005c003f7202 */ /* 0x000fe20000000f00 */
[C---:B------:R-:W-:Y:S01]  /*67d0*/  HMMA.16816.F32 R120, R4.reuse, R18, R64 ;  /* 0x000000120478723c */ /* 0x040fe20000001840 */
[----:B------:R-:W-:Y:S01]  /*67e0*/  IMAD.MOV.U32 R62, RZ, RZ, R93 ;  /* 0x000000ffff3e7224 */ /* 0x000fe200078e005d */
[----:B------:R-:W-:Y:S01]  /*67f0*/  MOV R61, R94 ;  /* 0x0000005e003d7202 */ /* 0x000fe20000000f00 */
[----:B------:R-:W-:Y:S01]  /*6800*/  IMAD.MOV.U32 R60, RZ, RZ, R95 ;  /* 0x000000ffff3c7224 */ /* 0x000fe200078e005f */
[----:B------:R-:W2:Y:S04]  /*6810*/  LDSM.16.MT88.4 R16, [R218+0x5100] ;  /* 0x00510000da10783b */ /* 0x000ea80000004200 */
[----:B------:R-:W-:Y:S01]  /*6820*/  HMMA.16816.F32 R92, R4, R10, R56 ;  /* 0x0000000a045c723c */ /* 0x000fe20000001838 */
[----:B------:R-:W3:Y:S01]  /*6830*/  LDSM.16.MT88.4 R8, [R216+0x8100] ;  /* 0x00810000d808783b */ /* 0x000ee20000004200 */
[----:B------:R-:W-:Y:S01]  /*6840*/  MOV R65, R136 ;  /* 0x0000008800417202 */ /* 0x000fe20000000f00 */
[----:B------:R-:W-:Y:S01]  /*6850*/  IMAD.MOV.U32 R66, RZ, RZ, R137 ;  /* 0x000000ffff427224 */ /* 0x000fe200078e0089 */
[----:B------:R-:W-:Y:S01]  /*6860*/  MOV R67, R138 ;  /* 0x0000008a00437202 */ /* 0x000fe20000000f00 */
[----:B------:R-:W-:-:S03]  /*6870*/  IMAD.MOV.U32 R80, RZ, RZ, R139 ;  /* 0x000000ffff507224 */ /* 0x000fc600078e008b */
[C---:B------:R-:W-:Y:S08]  /*6880*/  HMMA.16816.F32 R40, R4.reuse, R26, R84 ;  /* 0x0000001a0428723c */ /* 0x040ff00000001854 */
[C---:B------:R-:W-:Y:S08]  /*6890*/  HMMA.16816.F32 R84, R4.reuse, R32, R52 ;  /* 0x000000200454723c */ /* 0x040ff00000001834 */
[C---:B------:R-:W-:Y:S08]  /*68a0*/  HMMA.16816.F32 R32, R4.reuse, R34, R100 ;  /* 0x000000220420723c */ /* 0x040ff00000001864 */
[C---:B-1----:R-:W-:Y:S08]  /*68b0*/  HMMA.16816.F32 R100, R4.reuse, R20, R112 ;  /* 0x000000140464723c */ /* 0x042ff00000001870 */
[----:B------:R-:W-:Y:S01]  /*68c0*/  HMMA.16816.F32 R136, R4, R22, R116 ;  /* 0x000000160488723c */ /* 0x000fe20000001874 */
[----:B------:R-:W1:Y:S01]  /*68d0*/  LDSM.16.MT88.4 R20, [R219+0x8100] ;  /* 0x00810000db14783b */ /* 0x000e620000004200 */
[----:B------:R-:W-:-:S02]  /*68e0*/  IMAD.MOV.U32 R150, RZ, RZ, R223 ;  /* 0x000000ffff967224 */ /* 0x000fc400078e00df */
[----:B------:R-:W-:Y:S02]  /*68f0*/  IMAD.MOV.U32 R148, RZ, RZ, R222 ;  /* 0x000000ffff947224 */ /* 0x000fe400078e00de */
        /* <DEDUP_REMOVED lines=9> */
[C---:B--2---:R-:W-:Y:S01]  /*6990*/  HMMA.16816.F32 R148, R4.reuse, R16, R108 ;  /* 0x000000100494723c */ /* 0x044fe2000000186c */
[----:B------:R-:W-:Y:S01]  /*69a0*/  FFMA.FTZ R2, R2, c[0x0][0x2d0], -R12 ;  /* 0x0000b40002027a23 */ /* 0x000fe2000001080c */
[----:B------:R-:W-:Y:S01]  /*69b0*/  MOV R53, R28 ;  /* 0x0000001c00357202 */ /* 0x000fe20000000f00 */
[----:B------:R-:W-:Y:S01]  /*69c0*/  IMAD.MOV.U32 R52, RZ, RZ, R29 ;  /* 0x000000ffff347224 */ /* 0x000fe200078e001d */
[----:B------:R-:W-:Y:S01]  /*69d0*/  MOV R57, R211 ;  /* 0x000000d300397202 */ /* 0x000fe20000000f00 */
[----:B------:R-:W-:Y:S01]  /*69e0*/  IMAD.MOV.U32 R56, RZ, RZ, R210 ;  /* 0x000000ffff387224 */ /* 0x000fe200078e00d2 */
[----:B------:R-:W-:Y:S01]  /*69f0*/  MOV R59, R25 ;  /* 0x00000019003b7202 */ /* 0x000fe20000000f00 */
[----:B------:R-:W-:Y:S01]  /*6a00*/  IMAD.MOV.U32 R64, RZ, RZ, R24 ;  /* 0x000000ffff407224 */ /* 0x000fe200078e0018 */
[C---:B------:R-:W-:Y:S01]  /*6a10*/  HMMA.16816.F32 R140, R4.reuse, R18, R104 ;  /* 0x00000012048c723c */ /* 0x040fe20000001868 */
[----:B------:R-:W2:Y:S04]  /*6a20*/  LDSM.16.MT88.4 R16, [R218+0x8100] ;  /* 0x00810000da10783b */ /* 0x000ea80000004200 */
[----:B------:R-:W4:Y:S03]  /*6a30*/  LDSM.16.MT88.4 R24, [R217+0xb100] ;  /* 0x00b10000d918783b */ /* 0x000f260000004200 */
[----:B---3--:R-:W-:Y:S01]  /*6a40*/  HMMA.16816.F32 R108, R4, R8, R96 ;  /* 0x00000008046c723c */ /* 0x008fe20000001860 */
[----:B------:R-:W-:Y:S01]  /*6a50*/  MOV R83, R30 ;  /* 0x0000001e00537202 */ /* 0x000fe20000000f00 */
[----:B------:R-:W-:Y:S01]  /*6a60*/  IMAD.MOV.U32 R82, RZ, RZ, R31 ;  /* 0x000000ffff527224 */ /* 0x000fe200078e001f */
[----:B------:R-:W-:Y:S01]  /*6a70*/  MOV R104, R132 ;  /* 0x0000008400687202 */ /* 0x000fe20000000f00 */
[----:B------:R-:W-:Y:S01]  /*6a80*/  IMAD.MOV.U32 R105, RZ, RZ, R133 ;  /* 0x000000ffff697224 */ /* 0x000fe200078e0085 */
[----:B------:R-:W-:-:S03]  /*6a90*/  MOV R106, R134 ;  /* 0x00000086006a7202 */ /* 0x000fc60000000f00 */
[C---:B-1----:R-:W-:Y:S01]  /*6aa0*/  HMMA.16816.F32 R124, R4.reuse, R20, R124 ;  /* 0x00000014047c723c */ /* 0x042fe2000000187c */
[----:B------:R-:W-:Y:S01]  /*6ab0*/  MOV R98, R209 ;  /* 0x000000d100627202 */ /* 0x000fe20000000f00 */
[----:B------:R-:W-:Y:S01]  /*6ac0*/  IMAD.MOV.U32 R99, RZ, RZ, R208 ;  /* 0x000000ffff637224 */ /* 0x000fe200078e00d0 */
[----:B------:R-:W-:Y:S02]  /*6ad0*/  LDSM.16.MT88.4 R28, [R217+0x8100] ;  /* 0x00810000d91c783b */ /* 0x000fe40000004200 */
[----:B------:R-:W-:Y:S01]  /*6ae0*/  MOV R97, R98 ;  /* 0x0000006200617202 */ /* 0x000fe20000000f00 */
[----:B------:R-:W-:Y:S01]  /*6af0*/  IMAD.MOV.U32 R98, RZ, RZ, R99 ;  /* 0x000000ffff627224 */ /* 0x000fe200078e0063 */
[----:B------:R1:W-:Y:S01]  /*6b00*/  MUFU.EX2 R20, R2 ;  /* 0x0000000200147308 */ /* 0x0003e20000000800 */
[----:B------:R-:W-:Y:S01]  /*6b10*/  MOV R99, R104 ;  /* 0x0000006800637202 */ /* 0x000fe20000000f00 */
[----:B------:R-:W-:Y:S01]  /*6b20*/  IMAD.MOV.U32 R107, RZ, RZ, R135 ;  /* 0x000000ffff6b7224 */ /* 0x000fe200078e0087 */
[C---:B------:R-:W-:Y:S01]  /*6b30*/  HMMA.16816.F32 R116, R4.reuse, R10, R88 ;  /* 0x0000000a0474723c */ /* 0x040fe20000001858 */
[----:B------:R-:W-:Y:S01]  /*6b40*/  IMAD.MOV.U32 R104, RZ, RZ, R105 ;  /* 0x000000ffff687224 */ /* 0x000fe200078e0069 */
[----:B------:R-:W-:Y:S01]  /*6b50*/  MOV R105, R106 ;  /* 0x0000006a00697202 */ /* 0x000fe20000000f00 */
[----:B------:R-:W-:Y:S01]  /*6b60*/  IMAD.MOV.U32 R106, RZ, RZ, R107 ;  /* 0x000000ffff6a7224 */ /* 0x000fe200078e006b */
[----:B------:R-:W-:Y:S01]  /*6b70*/  MOV R107, R112 ;  /* 0x00000070006b7202 */ /* 0x000fe20000000f00 */
[----:B------:R3:W5:Y:S01]  /*6b80*/  LDL.LU R223, [R1+0x50] ;  /* 0x0000500001df7983 */ /* 0x0007620000300800 */
[--C-:B-1----:R-:W-:Y:S01]  /*6b90*/  FFMA.FTZ R2, R97, c[0x0][0x2d0], -R12.reuse ;  /* 0x0000b40061027a23 */ /* 0x102fe2000001080c */
[----:B------:R-:W-:Y:S01]  /*6ba0*/  MOV R97, R98 ;  /* 0x0000006200617202 */ /* 0x000fe20000000f00 */
[----:B------:R-:W-:Y:S01]  /*6bb0*/  IMAD.MOV.U32 R98, RZ, RZ, R99 ;  /* 0x000000ffff627224 */ /* 0x000fe200078e0063 */
[C---:B------:R-:W-:Y:S01]  /*6bc0*/  HMMA.16816.F32 R132, R4.reuse, R22, R192 ;  /* 0x000000160484723c */ /* 0x040fe200000018c0 */
[----:B------:R1:W1:Y:S01]  /*6bd0*/  MUFU.EX2 R21, R2 ;  /* 0x0000000200157308 */ /* 0x0002620000000800 */
        /* <DEDUP_REMOVED lines=8> */
[----:B------:R-:W3:Y:S01]  /*6c60*/  LDSM.16.MT88.4 R8, [R216+0xb100] ;  /* 0x00b10000d808783b */ /* 0x000ee20000004200 */
[----:B--2---:R-:W-:Y:S03]  /*6c70*/  HMMA.16816.F32 R176, R4, R16, R176 ;  /* 0x0000001004b0723c */ /* 0x004fe600000018b0 */
[----:B------:R2:W5:Y:S01]  /*6c80*/  LDL.LU R222, [R1+0x4c] ;  /* 0x00004c0001de7983 */ /* 0x0005620000300800 */
[----:B-1----:R-:W-:Y:S01]  /*6c90*/  FFMA.FTZ R2, R97, c[0x0][0x2d0], -R12 ;  /* 0x0000b40061027a23 */ /* 0x002fe2000001080c */
[----:B------:R-:W-:Y:S01]  /*6ca0*/  MOV R53, R54 ;  /* 0x0000003600357202 */ /* 0x000fe20000000f00 */
[----:B------:R-:W-:-:S02]  /*6cb0*/  IMAD.MOV.U32 R106, RZ, RZ, R107 ;  /* 0x000000ffff6a7224 */ /* 0x000fc400078e006b */
[C---:B------:R-:W-:Y:S01]  /*6cc0*/  HMMA.16816.F32 R188, R4.reuse, R18, R188 ;  /* 0x0000001204bc723c */ /* 0x040fe200000018bc */
[----:B------:R1:W-:Y:S01]  /*6cd0*/  MUFU.EX2 R23, R2 ;  /* 0x0000000200177308 */ /* 0x0003e20000000800 */
        /* <DEDUP_REMOVED lines=8> */
[----:B------:R-:W2:Y:S01]  /*6d60*/  LDSM.16.MT88.4 R16, [R219+0xb100] ;  /* 0x00b10000db10783b */ /* 0x000ea20000004200 */
[----:B----4-:R-:W-:Y:S03]  /*6d70*/  HMMA.16816.F32 R208, R4, R26, R144 ;  /* 0x0000001a04d0723c */ /* 0x010fe60000001890 */
[----:B------:R4:W5:Y:S01]  /*6d80*/  LDL.LU R221, [R1+0x48] ;  /* 0x0000480001dd7983 */ /* 0x0009620000300800 */
[----:B-1----:R-:W-:-:S04]  /*6d90*/  FFMA.FTZ R2, R98, c[0x0][0x2d0], -R12 ;  /* 0x0000b40062027a23 */ /* 0x002fc8000001080c */
[----:B------:R1:W1:Y:S01]  /*6da0*/  MUFU.EX2 R22, R2 ;  /* 0x0000000200167308 */ /* 0x0002620000000800 */
        /* <DEDUP_REMOVED lines=46> */
[C---:B------:R-:W-:Y:S01]  /*7090*/  HMMA.16816.F32 R192, R4.reuse, R10, R172 ;  /* 0x0000000a04c0723c */ /* 0x040fe200000018ac */
[----:B------:R1:W-:Y:S01]  /*70a0*/  MUFU.EX2 R13, R2 ;  /* 0x00000002000d7308 */ /* 0x0003e20000000800 */
[----:B------:R-:W3:Y:S04]  /*70b0*/  LDSM.16.MT88.4 R8, [R218+0xb100] ;  /* 0x00b10000da08783b */ /* 0x000ee80000004200 */
[----:B------:R-:W3:Y:S02]  /*70c0*/  LDSM.16.MT88.4 R172, [R216+0x2900] ;  /* 0x00290000d8ac783b */ /* 0x000ee40000004200 */
[C---:B--2---:R-:W-:Y:S08]  /*70d0*/  HMMA.16816.F32 R196, R4.reuse, R18, R196 ;  /* 0x0000001204c4723c */ /* 0x044ff000000018c4 */
[----:B------:R-:W-:Y:S01]  /*70e0*/  HMMA.16816.F32 R48, R4, R28, R48 ;  /* 0x0000001c0430723c */ /* 0x000fe20000001830 */
        /* <DEDUP_REMOVED lines=32> */
[----:B------:R1:W2:Y:S01]  /*72f0*/  MUFU.EX2 R14, R2 ;  /* 0x00000002000e7308 */ /* 0x0002a20000000800 */
        /* <DEDUP_REMOVED lines=11> */
[----:B------:R4:W5:Y:S01]  /*73b0*/  LDL.LU R220, [R1+0x44] ;  /* 0x0000440001dc7983 */ /* 0x0009620000300800 */
[--C-:B-1----:R-:W-:Y:S01]  /*73c0*/  FFMA.FTZ R2, R99, c[0x0][0x2d0], -R0.reuse ;  /* 0x0000b40063027a23 */ /* 0x102fe20000010800 */
[----:B------:R-:W-:Y:S01]  /*73d0*/  MOV R54, R59 ;  /* 0x0000003b00367202 */ /* 0x000fe20000000f00 */
[----:B------:R-:W-:Y:S01]  /*73e0*/  FFMA.FTZ R0, R91, c[0x0][0x2d0], -R0 ;  /* 0x0000b4005b007a23 */ /* 0x000fe20000010800 */
[----:B------:R-:W-:Y:S01]  /*73f0*/  MOV R144, R66 ;  /* 0x0000004200907202 */ /* 0x000fe20000000f00 */
[----:B------:R-:W-:-:S02]  /*7400*/  IMAD.MOV.U32 R99, RZ, RZ, R56 ;  /* 0x000000ffff637224 */ /* 0x000fc400078e0038 */
[----:B------:R-:W-:Y:S01]  /*7410*/  IMAD.MOV.U32 R53, RZ, RZ, R58 ;  /* 0x000000ffff357224 */ /* 0x000fe200078e003a */
[----:B------:R1:W-:Y:S01]  /*7420*/  MUFU.EX2 R12, R0 ;  /* 0x00000000000c7308 */ /* 0x0003e20000000800 */
[----:B------:R-:W-:Y:S01]  /*7430*/  IMAD.MOV.U32 R18, RZ, RZ, R65 ;  /* 0x000000ffff127224 */ /* 0x000fe200078e0041 */
[----:B------:R-:W3:Y:S01]  /*7440*/  LDSM.16.MT88.4 R56, [R217+0x2900] ;  /* 0x00290000d938783b */ /* 0x000ee20000004200 */
[----:B------:R-:W-:Y:S01]  /*7450*/  IMAD.MOV.U32 R145, RZ, RZ, R67 ;  /* 0x000000ffff917224 */ /* 0x000fe200078e0043 */
[----:B------:R-:W-:Y:S01]  /*7460*/  HMMA.16816.F32 R28, R4, R30, R200 ;  /* 0x0000001e041c723c */ /* 0x000fe200000018c8 */
[----:B------:R-:W-:Y:S01]  /*7470*/  IMAD.MOV.U32 R19, RZ, RZ, R63 ;  /* 0x000000ffff137224 */ /* 0x000fe200078e003f */
[----:B------:R-:W-:Y:S04]  /*7480*/  LDSM.16.MT88.4 R88, [R217+0x5900] ;  /* 0x00590000d958783b */ /* 0x000fe80000004200 */
[----:B------:R4:W5:Y:S01]  /*7490*/  LDL.LU R167, [R1+0x40] ;  /* 0x0000400001a77983 */ /* 0x0009620000300800 */
[----:B-1----:R-:W-:-:S03]  /*74a0*/  MOV R0, R64 ;  /* 0x0000004000007202 */ /* 0x002fc60000000f00 */
[----:B------:R-:W1:Y:S01]  /*74b0*/  LDSM.16.MT88.4 R64, [R219+0x2900] ;  /* 0x00290000db40783b */ /* 0x000e620000004200 */
[----:B------:R-:W2:Y:S01]  /*74c0*/  MUFU.EX2 R15, R2 ;  /* 0x00000002000f7308 */ /* 0x000ea20000000800 */
[C---:B------:R-:W-:Y:S08]  /*74d0*/  HMMA.16816.F32 R200, R4.reuse, R24, R156 ;  /* 0x0000001804c8723c */ /* 0x040ff0000000189c */
[----:B------:R-:W-:Y:S07]  /*74e0*/  HMMA.16816.F32 R24, R4, R16, R160 ;  /* 0x000000100418723c */ /* 0x000fee00000018a0 */
[----:B------:R-:W-:-:S02]  /*74f0*/  F2FP.PACK_AB R160, R21, R20 ;  /* 0x0000001415a0723e */ /* 0x000fc400000000ff */
[----:B------:R-:W-:Y:S02]  /*7500*/  F2FP.PACK_AB R162, R22, R23 ;  /* 0x0000001716a2723e */ /* 0x000fe400000000ff */
[----:B--2---:R-:W-:Y:S02]  /*7510*/  F2FP.PACK_AB R161, R14, R13 ;  /* 0x0000000d0ea1723e */ /* 0x004fe400000000ff */
[----:B------:R-:W-:Y:S01]  /*7520*/  F2FP.PACK_AB R163, R12, R15 ;  /* 0x0000000f0ca3723e */ /* 0x000fe200000000ff */
[----:B---3--:R-:W-:Y:S01]  /*7530*/  HMMA.16816.F32 R180, R4, R8, R180 ;  /* 0x0000000804b4723c */ /* 0x008fe200000018b4 */
[----:B------:R-:W-:Y:S01]  /*7540*/  MOV R159, R52 ;  /* 0x00000034009f7202 */ /* 0x000fe20000000f00 */
[----:B------:R-:W-:Y:S01]  /*7550*/  IMAD.MOV.U32 R158, RZ, RZ, R53 ;  /* 0x000000ffff9e7224 */ /* 0x000fe200078e0035 */
[----:B------:R-:W-:Y:S01]  /*7560*/  MOV R157, R54 ;  /* 0x00000036009d7202 */ /* 0x000fe20000000f00 */
[----:B------:R-:W-:-:S04]  /*7570*/  IMAD.MOV.U32 R156, RZ, RZ, R55 ;  /* 0x000000ffff9c7224 */ /* 0x000fc800078e0037 */
[----:B------:R-:W-:Y:S01]  /*7580*/  HMMA.16816.F32 R8, R4, R10, R72 ;  /* 0x0000000a0408723c */ /* 0x000fe20000001848 */
[----:B------:R-:W-:Y:S01]  /*7590*/  MOV R17, R60 ;  /* 0x0000003c00117202 */ /* 0x000fe20000000f00 */
[----:B------:R-:W-:Y:S01]  /*75a0*/  IMAD.MOV.U32 R16, RZ, RZ, R61 ;  /* 0x000000ffff107224 */ /* 0x000fe200078e003d */
[----:B------:R-:W-:Y:S01]  /*75b0*/  MOV R2, R62 ;  /* 0x0000003e00027202 */ /* 0x000fe20000000f00 */
[----:B------:R-:W2:Y:S03]  /*75c0*/  LDSM.16.MT88.4 R72, [R218+0x2900] ;  /* 0x00290000da48783b */ /* 0x000ea60000004200 */
[----:B------:R-:W-:Y:S01]  /*75d0*/  IMAD.MOV.U32 R4, RZ, RZ, R99 ;  /* 0x000000ffff047224 */ /* 0x000fe200078e0063 */
[C---:B------:R-:W-:Y:S08]  /*75e0*/  HMMA.16816.F32 R168, R160.reuse, R172, R168 ;  /* 0x000000aca0a8723c */ /* 0x040ff000000018a8 */
[C---:B------:R-:W-:Y:S07]  /*75f0*/  HMMA.16816.F32 R172, R160.reuse, R174, R44 ;  /* 0x000000aea0ac723c */ /* 0x040fee000000182c */
[----:B------:R-:W-:Y:S01]  /*7600*/  IMAD.MOV.U32 R47, RZ, RZ, R0 ;  /* 0x000000ffff2f7224 */ /* 0x000fe200078e0000 */
[----:B------:R-:W-:Y:S01]  /*7610*/  HMMA.16816.F32 R52, R160, R56, R36 ;  /* 0x00000038a034723c */ /* 0x000fe20000001824 */
[----:B------:R-:W-:-:S06]  /*7620*/  MOV R0, R104 ;  /* 0x0000006800007202 */ /* 0x000fcc0000000f00 */
[----:B------:R-:W-:Y:S01]  /*7630*/  MOV R38, R114 ;  /* 0x0000007200267202 */ /* 0x000fe20000000f00 */
[----:B-1----:R-:W-:Y:S07]  /*7640*/  HMMA.16816.F32 R60, R160, R64, R152 ;  /* 0x00000040a03c723c */ /* 0x002fee0000001898 */
[----:B------:R-:W-:Y:S01]  /*7650*/  MOV R155, R4 ;  /* 0x00000004009b7202 */ /* 0x000fe20000000f00 */
[----:B------:R-:W-:Y:S02]  /*7660*/  IMAD.MOV.U32 R154, RZ, RZ, R105 ;  /* 0x000000ffff9a7224 */ /* 0x000fe400078e0069 */
[----:B------:R-:W-:-:S02]  /*7670*/  IMAD.MOV.U32 R4, RZ, RZ, R147 ;  /* 0x000000ffff047224 */ /* 0x000fc400078e0093 */
[----:B------:R-:W-:Y:S02]  /*7680*/  FADD.FTZ R0, R0, R154 ;  /* 0x0000009a00007221 */ /* 0x000fe40000010000 */
[----:B------:R-:W-:Y:S02]  /*7690*/  FADD.FTZ R4, R4, R38 ;  /* 0x0000002604047221 */ /* 0x000fe40000010000 */
[----:B------:R-:W-:Y:S02]  /*76a0*/  FADD.FTZ R2, R2, R0 ;  /* 0x0000000002027221 */ /* 0x000fe40000010000 */
[----:B------:R-:W-:Y:S01]  /*76b0*/  FADD.FTZ R0, R16, R4 ;  /* 0x0000000410007221 */ /* 0x000fe20000010000 */
[----:B------:R-:W-:Y:S01]  /*76c0*/  HMMA.16816.F32 R56, R160, R58, R40 ;  /* 0x0000003aa038723c */ /* 0x000fe20000001828 */
[----:B------:R-:W-:Y:S02]  /*76d0*/  FADD.FTZ R2, R156, R2 ;  /* 0x000000029c027221 */ /* 0x000fe40000010000 */
[----:B------:R-:W-:Y:S01]  /*76e0*/  FADD.FTZ R0, R158, R0 ;  /* 0x000000009e007221 */ /* 0x000fe20000010000 */
[----:B------:R-:W-:-:S03]  /*76f0*/  MOV R5, R98 ;  /* 0x0000006200057202 */ /* 0x000fc60000000f00 */
[----:B------:R-:W-:Y:S01]  /*7700*/  IMAD.MOV.U32 R40, RZ, RZ, R83 ;  /* 0x000000ffff287224 */ /* 0x000fe200078e0053 */
[----:B------:R-:W-:Y:S01]  /*7710*/  MOV R41, R82 ;  /* 0x0000005200297202 */ /* 0x000fe20000000f00 */
[----:B------:R-:W-:Y:S01]  /*7720*/  FADD.FTZ R2, R155, R2 ;  /* 0x000000029b027221 */ /* 0x000fe20000010000 */
[----:B------:R-:W-:Y:S01]  /*7730*/  MOV R7, R96 ;  /* 0x0000006000077202 */ /* 0x000fe20000000f00 */
[----:B------:R-:W-:Y:S02]  /*7740*/  FADD.FTZ R0, R40, R0 ;  /* 0x0000000028007221 */ /* 0x000fe40000010000 */
[----:B------:R-:W-:Y:S01]  /*7750*/  IMAD.MOV.U32 R6, RZ, RZ, R97 ;  /* 0x000000ffff067224 */ /* 0x000fe200078e0061 */
[----:B------:R-:W-:Y:S01]  /*7760*/  MOV R42, R106 ;  /* 0x0000006a002a7202 */ /* 0x000fe20000000f00 */
[----:B------:R-:W-:Y:S01]  /*7770*/  FADD.FTZ R2, R41, R2 ;  /* 0x0000000229027221 */ /* 0x000fe20000010000 */
[----:B------:R-:W-:Y:S01]  /*7780*/  MOV R36, R112 ;  /* 0x0000007000247202 */ /* 0x000fe20000000f00 */
[----:B------:R-:W-:Y:S01]  /*7790*/  FADD.FTZ R0, R5, R0 ;  /* 0x0000000005007221 */ /* 0x000fe20000010000 */
[----:B------:R-:W-:Y:S01]  /*77a0*/  MOV R44, R146 ;  /* 0x00000092002c7202 */ /* 0x000fe20000000f00 */
[----:B------:R-:W-:Y:S01]  /*77b0*/  FADD.FTZ R2, R6, R2 ;  /* 0x0000000206027221 */ /* 0x000fe20000010000 */
[----:B------:R-:W1:Y:S01]  /*77c0*/  LDSM.16.MT88.4 R80, [R216+0x5900] ;  /* 0x00590000d850783b */ /* 0x000e620000004200 */
[----:B------:R-:W-:-:S02]  /*77d0*/  IMAD.MOV.U32 R43, RZ, RZ, R107 ;  /* 0x000000ffff2b7224 */ /* 0x000fc400078e006b */
[----:B------:R-:W-:Y:S01]  /*77e0*/  FADD.FTZ R0, R7, R0 ;  /* 0x0000000007007221 */ /* 0x000fe20000010000 */
[----:B------:R-:W3:Y:S01]  /*77f0*/  LDSM.16.MT88.4 R96, [R219+0x5900] ;  /* 0x00590000db60783b */ /* 0x000ee20000004200 */
[----:B------:R-:W-:Y:S02]  /*7800*/  IMAD.MOV.U32 R39, RZ, RZ, R115 ;  /* 0x000000ffff277224 */ /* 0x000fe400078e0073 */
[----:B------:R-:W-:Y:S01]  /*7810*/  FADD.FTZ R2, R42, R2 ;  /* 0x000000022a027221 */ /* 0x000fe20000010000 */
[----:B------:R-:W1:Y:S01]  /*7820*/  LDSM.16.MT88.4 R4, [R218+0xb900] ;  /* 0x00b90000da04783b */ /* 0x000e620000004200 */
[----:B------:R-:W-:Y:S02]  /*7830*/  IMAD.MOV.U32 R37, RZ, RZ, R113 ;  /* 0x000000ffff257224 */ /* 0x000fe400078e0071 */
[----:B------:R-:W-:Y:S01]  /*7840*/  FADD.FTZ R0, R43, R0 ;  /* 0x000000002b007221 */ /* 0x000fe20000010000 */
[----:B------:R-:W-:Y:S01]  /*7850*/  MOV R38, R39 ;  /* 0x0000002700267202 */ /* 0x000fe20000000f00 */
[----:B------:R-:W-:Y:S01]  /*7860*/  IMAD.MOV.U32 R45, RZ, RZ, R145 ;  /* 0x000000ffff2d7224 */ /* 0x000fe200078e0091 */
[----:B------:R-:W-:Y:S01]  /*7870*/  MOV R46, R144 ;  /* 0x00000090002e7202 */ /* 0x000fe20000000f00 */
[----:B------:R-:W-:Y:S01]  /*7880*/  FADD.FTZ R2, R36, R2 ;  /* 0x0000000224027221 */ /* 0x000fe20000010000 */
[----:B------:R-:W3:Y:S01]  /*7890*/  LDSM.16.MT88.4 R104, [R218+0x5900] ;  /* 0x00590000da68783b */ /* 0x000ee20000004200 */
[----:B------:R-:W-:-:S02]  /*78a0*/  IMAD.MOV.U32 R39, RZ, RZ, R44 ;  /* 0x000000ffff277224 */ /* 0x000fc400078e002c */
[----:B------:R-:W-:Y:S01]  /*78b0*/  FADD.FTZ R0, R37, R0 ;  /* 0x0000000025007221 */ /* 0x000fe20000010000 */
[----:B------:R-:W-:Y:S01]  /*78c0*/  MOV R44, R45 ;  /* 0x0000002d002c7202 */ /* 0x000fe20000000f00 */
[----:B------:R-:W-:Y:S01]  /*78d0*/  FADD.FTZ R2, R38, R2 ;  /* 0x0000000226027221 */ /* 0x000fe20000010000 */
[----:B------:R-:W-:Y:S01]  /*78e0*/  HMMA.16816.F32 R64, R160, R66, R128 ;  /* 0x00000042a040723c */ /* 0x000fe20000001880 */
[----:B------:R-:W-:Y:S01]  /*78f0*/  IMAD.MOV.U32 R45, RZ, RZ, R46 ;  /* 0x000000ffff2d7224 */ /* 0x000fe200078e002e */
[----:B------:R-:W-:Y:S01]  /*7900*/  LDSM.16.MT88.4 R112, [R216+0x8900] ;  /* 0x00890000d870783b */ /* 0x000fe20000004200 */
[----:B------:R-:W-:Y:S01]  /*7910*/  FADD.FTZ R0, R39, R0 ;  /* 0x0000000027007221 */ /* 0x000fe20000010000 */
[----:B------:R-:W-:Y:S01]  /*7920*/  MOV R46, R47 ;  /* 0x0000002f002e7202 */ /* 0x000fe20000000f00 */
[----:B------:R-:W-:Y:S01]  /*7930*/  FADD.FTZ R2, R44, R2 ;  /* 0x000000022c027221 */ /* 0x000fe20000010000 */
[----:B------:R-:W3:Y:S01]  /*7940*/  LDSM.16.MT88.4 R128, [R219+0x8900] ;  /* 0x00890000db80783b */ /* 0x000ee20000004200 */
[----:B------:R-:W-:-:S02]  /*7950*/  IMAD.MOV.U32 R47, RZ, RZ, R19 ;  /* 0x000000ffff2f7224 */ /* 0x000fc400078e0013 */
[----:B------:R-:W-:Y:S01]  /*7960*/  FADD.FTZ R0, R45, R0 ;  /* 0x000000002d007221 */ /* 0x000fe20000010000 */
[----:B--2---:R-:W-:Y:S01]  /*7970*/  HMMA.16816.F32 R68, R160, R72, R68 ;  /* 0x00000048a044723c */ /* 0x004fe20000001844 */
[----:B------:R-:W-:Y:S01]  /*7980*/  FADD.FTZ R2, R46, R2 ;  /* 0x000000022e027221 */ /* 0x000fe20000010000 */
[----:B------:R-:W-:Y:S01]  /*7990*/  LDSM.16.MT88.4 R144, [R216+0xb900] ;  /* 0x00b90000d890783b */ /* 0x000fe20000004200 */
[----:B------:R-:W-:Y:S01]  /*79a0*/  FADD.FTZ R0, R47, R0 ;  /* 0x000000002f007221 */ /* 0x000fe20000010000 */
[----:B------:R-:W-:Y:S01]  /*79b0*/  MOV R19, R17 ;  /* 0x0000001100137202 */ /* 0x000fe20000000f00 */
[----:B------:R-:W-:Y:S02]  /*79c0*/  FADD.FTZ R2, R18, R2 ;  /* 0x0000000212027221 */ /* 0x000fe40000010000 */
[----:B------:R-:W-:Y:S02]  /*79d0*/  FADD.FTZ R0, R252, R0 ;  /* 0x00000000fc007221 */ /* 0x000fe40000010000 */
[----:B------:R-:W-:-:S02]  /*79e0*/  IMAD.MOV.U32 R16, RZ, RZ, R157 ;  /* 0x000000ffff107224 */ /* 0x000fc400078e009d */
[----:B------:R-:W-:Y:S02]  /*79f0*/  FADD.FTZ R2, R19, R2 ;  /* 0x0000000213027221 */ /* 0x000fe40000010000 */
[----:B------:R-:W-:Y:S01]  /*7a00*/  FADD.FTZ R0, R250, R0 ;  /* 0x00000000fa007221 */ /* 0x000fe20000010000 */
[----:B------:R-:W-:Y:S01]  /*7a10*/  MOV R17, R159 ;  /* 0x0000009f00117202 */ /* 0x000fe20000000f00 */
[----:B------:R-:W-:Y:S01]  /*7a20*/  FADD.FTZ R2, R16, R2 ;  /* 0x0000000210027221 */ /* 0x000fe20000010000 */
[----:B-1----:R-:W-:Y:S01]  /*7a30*/  HMMA.16816.F32 R76, R160, R80, R76 ;  /* 0x00000050a04c723c */ /* 0x002fe2000000184c */
[----:B------:R-:W-:Y:S01]  /*7a40*/  FADD.FTZ R0, R214, R0 ;  /* 0x00000000d6007221 */ /* 0x000fe20000010000 */
[----:B------:R-:W-:Y:S01]  /*7a50*/  LDSM.16.MT88.4 R156, [R219+0xb900] ;  /* 0x00b90000db9c783b */ /* 0x000fe20000004200 */
[----:B------:R-:W-:Y:S02]  /*7a60*/  FADD.FTZ R2, R17, R2 ;  /* 0x0000000211027221 */ /* 0x000fe40000010000 */
[----:B------:R-:W-:-:S02]  /*7a70*/  FADD.FTZ R0, R215, R0 ;  /* 0x00000000d7007221 */ /* 0x000fc40000010000 */
[----:B------:R-:W-:Y:S02]  /*7a80*/  FADD.FTZ R2, R206, R2 ;  /* 0x00000002ce027221 */ /* 0x000fe40000010000 */
[----:B------:R-:W-:Y:S02]  /*7a90*/  FADD.FTZ R0, R165, R0 ;  /* 0x00000000a5007221 */ /* 0x000fe40000010000 */
[----:B------:R-:W-:Y:S01]  /*7aa0*/  FADD.FTZ R2, R212, R2 ;  /* 0x00000002d4027221 */ /* 0x000fe20000010000 */
[----:B------:R-:W-:Y:S01]  /*7ab0*/  HMMA.16816.F32 R80, R160, R82, R92 ;  /* 0x00000052a050723c */ /* 0x000fe2000000185c */
[----:B------:R-:W-:-:S07]  /*7ac0*/  FADD.FTZ R0, R166, R0 ;  /* 0x00000000a6007221 */ /* 0x000fce0000010000 */
[C---:B---3--:R-:W-:Y:S08]  /*7ad0*/  HMMA.16816.F32 R92, R160.reuse, R96, R100 ;  /* 0x00000060a05c723c */ /* 0x048ff00000001864 */
[C---:B------:R-:W-:Y:S07]  /*7ae0*/  HMMA.16816.F32 R180, R160.reuse, R4, R180 ;  /* 0x00000004a0b4723c */ /* 0x040fee00000018b4 */
[----:B------:R-:W-:Y:S01]  /*7af0*/  FADD.FTZ R4, R213, R2 ;  /* 0x00000002d5047221 */ /* 0x000fe20000010000 */
[----:B------:R-:W-:Y:S01]  /*7b00*/  HMMA.16816.F32 R96, R160, R98, R136 ;  /* 0x00000062a060723c */ /* 0x000fe20000001888 */
[----:B------:R-:W1:Y:S01]  /*7b10*/  LDSM.16.MT88.4 R136, [R218+0x8900] ;  /* 0x00890000da88783b */ /* 0x000e620000004200 */
[----:B------:R-:W-:-:S02]  /*7b20*/  FADD.FTZ R2, R204, R0 ;  /* 0x00000000cc027221 */ /* 0x000fc40000010000 */
[----:B------:R-:W-:-:S04]  /*7b30*/  FADD.FTZ R0, R207, R4 ;  /* 0x00000004cf007221 */ /* 0x000fc80000010000 */
[----:B------:R-:W-:Y:S01]  /*7b40*/  HMMA.16816.F32 R72, R160, R74, R120 ;  /* 0x0000004aa048723c */ /* 0x000fe20000001878 */
[----:B------:R-:W2:Y:S01]  /*7b50*/  LDSM.16.MT88.4 R120, [R217+0x8900] ;  /* 0x00890000d978783b */ /* 0x000ea20000004200 */
[----:B------:R-:W-:-:S06]  /*7b60*/  FADD.FTZ R2, R205, R2 ;  /* 0x00000002cd027221 */ /* 0x000fcc0000010000 */
[----:B------:R-:W-:Y:S01]  /*7b70*/  HMMA.16816.F32 R100, R160, R104, R148 ;  /* 0x00000068a064723c */ /* 0x000fe20000001894 */
[----:B------:R-:W3:Y:S01]  /*7b80*/  LDSM.16.MT88.4 R148, [R217+0xb900] ;  /* 0x00b90000d994783b */ /* 0x000ee20000004200 */
[----:B------:R-:W-:Y:S02]  /*7b90*/  FADD.FTZ R0, R20, R0 ;  /* 0x0000000014007221 */ /* 0x000fe40000010000 */
[----:B------:R-:W-:Y:S02]  /*7ba0*/  FADD.FTZ R2, R13, R2 ;  /* 0x000000020d027221 */ /* 0x000fe40000010000 */
[----:B------:R-:W-:Y:S02]  /*7bb0*/  FADD.FTZ R0, R21, R0 ;  /* 0x0000000015007221 */ /* 0x000fe40000010000 */
[----:B------:R-:W-:Y:S02]  /*7bc0*/  FADD.FTZ R2, R14, R2 ;  /* 0x000000020e027221 */ /* 0x000fe40000010000 */
[----:B------:R-:W-:-:S02]  /*7bd0*/  FADD.FTZ R0, R23, R0 ;  /* 0x0000000017007221 */ /* 0x000fc40000010000 */
[----:B------:R-:W-:Y:S02]  /*7be0*/  FADD.FTZ R2, R15, R2 ;  /* 0x000000020f027221 */ /* 0x000fe40000010000 */
[----:B------:R-:W-:Y:S02]  /*7bf0*/  FADD.FTZ R4, R22, R0 ;  /* 0x0000000016047221 */ /* 0x000fe40000010000 */
[----:B------:R-:W-:-:S05]  /*7c00*/  FADD.FTZ R0, R12, R2 ;  /* 0x000000020c007221 */ /* 0x000fca0000010000 */
[----:B------:R4:W-:Y:S04]  /*7c10*/  STL [R1+0x4], R0 ;  /* 0x0000040001007387 */ /* 0x0009e80000100800 */
[----:B------:R4:W-:Y:S01]  /*7c20*/  STL [R1], R4 ;  /* 0x0000000401007387 */ /* 0x0009e20000100800 */
        /* <DEDUP_REMOVED lines=19> */
[----:B----4-:R-:W2:Y:S01]  /*7d60*/  LDL.LU R17, [R1+0x28] ;  /* 0x0000280001117983 */ /* 0x010ea20000300800 */
[----:B------:R-:W-:-:S02]  /*7d70*/  IMAD.MOV.U32 R166, RZ, RZ, R3 ;  /* 0x000000ffffa67224 */ /* 0x000fc400078e0003 */
[----:B------:R-:W-:Y:S01]  /*7d80*/  IMAD.MOV.U32 R165, RZ, RZ, R164 ;  /* 0x000000ffffa57224 */ /* 0x000fe200078e00a4 */
[----:B------:R-:W3:Y:S01]  /*7d90*/  LDL.LU.64 R18, [R1+0x30] ;  /* 0x0000300001127983 */ /* 0x000ee20000300a00 */
[----:B--2---:R-:W-:-:S03]  /*7da0*/  IADD3 R250, R17, -0x2, RZ ;  /* 0xfffffffe11fa7810 */ /* 0x004fc60007ffe0ff */
[----:B------:R-:W2:Y:S01]  /*7db0*/  LDL.LU.64 R16, [R1+0x38] ;  /* 0x0000380001107983 */ /* 0x000ea20000300a00 */
[----:B---3--:R-:W-:Y:S02]  /*7dc0*/  MOV R3, R19 ;  /* 0x0000001300037202 */ /* 0x008fe40000000f00 */
[----:B--2---:R-:W-:-:S05]  /*7dd0*/  MOV R2, R16 ;  /* 0x0000001000027202 */ /* 0x004fca0000000f00 */
[----:B------:R1:W-:Y:S02]  /*7de0*/  STL.64 [R1+0x10], R2 ;  /* 0x0000100201007387 */ /* 0x0003e40000100a00 */
.L_x_713:
[----:B------:R-:W2:Y:S01]  /*7df0*/  LDL.64 R12, [R1+0x10] ;  /* 0x00001000010c7983 */ /* 0x000ea20000100a00 */
[----:B-1----:R-:W-:Y:S01]  /*7e00*/  SHF.R.S32.HI R0, RZ, 0x1f, R250 ;  /* 0x0000001fff007819 */ /* 0x002fe200000114fa */
[----:B------:R-:W-:Y:S04]  /*7e10*/  DEPBAR.LE SB0, 0x0 ;  /* 0x000080000000791a */ /* 0x000fe80000000000 */
[----:B------:R-:W-:Y:S01]  /*7e20*/  IMAD R0, R0, c[0x0][0x208], RZ ;  /* 0x0000820000007a24 */ /* 0x000fe200078e02ff */
[----:B------:R-:W-:Y:S01]  /*7e30*/  BAR.SYNC.DEFER_BLOCKING 0x0 ;  /* 0x0000000000007b1d */ /* 0x000fe20000010000 */
[C---:B-1----:R-:W-:Y:S01]  /*7e40*/  IMAD.WIDE.U32 R2, R250.reuse, c[0x0][0x208], RZ ;  /* 0x00008200fa027a25 */ /* 0x042fe200078e00ff */
[----:B------:R-:W-:Y:S02]  /*7e50*/  MOV R29, c[0x0][0x208] ;  /* 0x00008200001d7a02 */ /* 0x000fe40000000f00 */
[----:B------:R-:W-:Y:S01]  /*7e60*/  MOV R45, 0x6 ;  /* 0x00000006002d7802 */ /* 0x000fe20000000f00 */
[----:B------:R-:W-:Y:S01]  /*7e70*/  IMAD R0, R250, c[0x0][0x20c], R0 ;  /* 0x00008300fa007a24 */ /* 0x000fe200078e0200 */
[----:B------:R-:W-:Y:S02]  /*7e80*/  SHF.L.U32 R29, R29, 0x6, RZ ;  /* 0x000000061d1d7819 */ /* 0x000fe400000006ff */
[----:B------:R-:W-:Y:S02]  /*7e90*/  MOV R44, c[0x0][0x208] ;  /* 0x00008200002c7a02 */ /* 0x000fe40000000f00 */
[----:B------:R-:W-:Y:S02]  /*7ea0*/  IADD3 R0, R3, R0, RZ ;  /* 0x0000000003007210 */ /* 0x000fe40007ffe0ff */
[----:B------:R-:W-:Y:S03]  /*7eb0*/  SHF.L.U64.HI R44, R44, R45, c[0x0][0x20c] ;  /* 0x000083002c2c7619 */ /* 0x000fe6000001022d */
[----:B------:R-:W-:Y:S01]  /*7ec0*/  IMAD R0, R0, 0x60, RZ ;  /* 0x0000006000007824 */ /* 0x000fe200078e02ff */
[----:B-----5:R-:W-:Y:S06]  /*7ed0*/  LDSM.16.M88.4 R48, [R222+0x18100] ;  /* 0x01810000de30783b */ /* 0x020fec0000000200 */
[----:B------:R-:W1:Y:S06]  /*7ee0*/  LDSM.16.M88.4 R8, [R167+0xc100] ;  /* 0x00c10000a708783b */ /* 0x000e6c0000000200 */
[----:B------:R-:W3:Y:S06]  /*7ef0*/  LDSM.16.M88.4 R16, [R167+0xc900] ;  /* 0x00c90000a710783b */ /* 0x000eec0000000200 */
[----:B------:R-:W4:Y:S06]  /*7f00*/  LDSM.16.M88.4 R24, [R167+0xd100] ;  /* 0x00d10000a718783b */ /* 0x000f2c0000000200 */
[----:B------:R-:W2:Y:S06]  /*7f10*/  LDSM.16.M88.4 R32, [R167+0xd900] ;  /* 0x00d90000a720783b */ /* 0x000eac0000000200 */
[----:B------:R-:W2:Y:S06]  /*7f20*/  LDSM.16.M88.4 R40, [R167+0xe100] ;  /* 0x00e10000a728783b */ /* 0x000eac0000000200 */
[----:B------:R-:W2:Y:S06]  /*7f30*/  LDSM.16.M88.4 R184, [R167+0xe900] ;  /* 0x00e90000a7b8783b */ /* 0x000eac0000000200 */
[----:B------:R-:W-:Y:S01]  /*7f40*/  LDSM.16.M88.4 R188, [R223+0x18100] ;  /* 0x01810000dfbc783b */ /* 0x000fe20000000200 */
        /* <DEDUP_REMOVED lines=35> */
[----:B--2---:R-:W-:Y:S03]  /*8180*/  IADD3 R2, P0, R2, R29, RZ ;  /* 0x0000001d02027210 */ /* 0x004fe60007f1e0ff */
[----:B------:R2:W-:Y:S03]  /*8190*/  LDGSTS.E.BYPASS.LTC128B.128 [R251+0x9100], [R38.64], !P4 ;  /* 0x0910000026fb7fae */ /* 0x0005e6000e101d44 */
[----:B------:R-:W-:Y:S05]  /*81a0*/  IADD3.X R3, R3, R44, RZ, P0, !PT ;  /* 0x0000002c03037210 */ /* 0x000fea00007fe4ff */
[----:B------:R1:W-:Y:S06]  /*81b0*/  LDGSTS.E.BYPASS.LTC128B.128 [R251+0x1100], [R2.64], !P3 ;  /* 0x0110000002fb7fae */ /* 0x0003ec000d901d44 */
[----:B------:R1:W-:Y:S01]  /*81c0*/  LDGSTS.E.BYPASS.LTC128B.128 [R251+0x4100], [R2.64+0x80], !P5 ;  /* 0x0410008002fb7fae */ /* 0x0003e2000e901d44 */
[----:B----4-:R-:W-:Y:S05]  /*81d0*/  IADD3 R36, P0, R29, R2, RZ ;  /* 0x000000021d247210 */ /* 0x010fea0007f1e0ff */
[----:B------:R4:W-:Y:S01]  /*81e0*/  LDGSTS.E.BYPASS.LTC128B.128 [R251+0x7100], [R2.64+0x100], !P6 ;  /* 0x0710010002fb7fae */ /* 0x0009e2000f101d44 */
[C---:B---3--:R-:W-:Y:S01]  /*81f0*/  HMMA.16816.F32 R28, R48.reuse, R32, RZ ;  /* 0x00000020301c723c */ /* 0x048fe200000018ff */
[----:B------:R-:W-:Y:S02]  /*8200*/  IADD3.X R37, R44, R3, RZ, P0, !PT ;  /* 0x000000032c257210 */ /* 0x000fe400007fe4ff */
[C---:B------:R-:W-:Y:S02]  /*8210*/  ISETP.GT.AND P0, PT, R250.reuse, RZ, PT ;  /* 0x000000fffa00720c */ /* 0x040fe40003f04270 */
[----:B------:R4:W-:Y:S01]  /*8220*/  LDGSTS.E.BYPASS.LTC128B.128 [R251+0xa100], [R2.64+0x180], !P4 ;  /* 0x0a10018002fb7fae */ /* 0x0009e2000e101d44 */
[----:B------:R-:W-:Y:S02]  /*8230*/  IADD3 R250, R250, -0x1, RZ ;  /* 0xfffffffffafa7810 */ /* 0x000fe40007ffe0ff */
[C---:B------:R-:W-:Y:S03]  /*8240*/  HMMA.16816.F32 R32, R48.reuse, R34, RZ ;  /* 0x000000223020723c */ /* 0x040fe600000018ff */
        /* <DEDUP_REMOVED lines=9> */
[----:B------:R-:W-:Y:S07]  /*82e0*/  LDSM.16.M88.4 R184, [R225+0x18100] ;  /* 0x01810000e1b8783b */ /* 0x000fee0000000200 */
        /* <DEDUP_REMOVED lines=8> */
[----:B------:R-:W3:Y:S07]  /*8370*/  LDSM.16.M88.4 R200, [R221+0xd100] ;  /* 0x00d10000ddc8783b */ /* 0x000eee0000000200 */
[C---:B------:R-:W-:Y:S08]  /*8380*/  HMMA.16816.F32 R28, R188.reuse, R204, R28 ;  /* 0x000000ccbc1c723c */ /* 0x040ff0000000181c */
[C---:B------:R-:W-:Y:S01]  /*8390*/  HMMA.16816.F32 R32, R188.reuse, R206, R32 ;  /* 0x000000cebc20723c */ /* 0x040fe20000001820 */
[----:B------:R-:W2:Y:S07]  /*83a0*/  LDSM.16.M88.4 R204, [R221+0xd900] ;  /* 0x00d90000ddcc783b */ /* 0x000eae0000000200 */
[C---:B------:R-:W-:Y:S08]  /*83b0*/  HMMA.16816.F32 R36, R188.reuse, R208, R36 ;  /* 0x000000d0bc24723c */ /* 0x040ff00000001824 */
[C---:B------:R-:W-:Y:S01]  /*83c0*/  HMMA.16816.F32 R40, R188.reuse, R210, R40 ;  /* 0x000000d2bc28723c */ /* 0x040fe20000001828 */
[----:B------:R-:W-:Y:S07]  /*83d0*/  LDSM.16.M88.4 R208, [R221+0xe900] ;  /* 0x00e90000ddd0783b */ /* 0x000fee0000000200 */
[C---:B------:R-:W-:Y:S01]  /*83e0*/  HMMA.16816.F32 R44, R188.reuse, R212, R44 ;  /* 0x000000d4bc2c723c */ /* 0x040fe2000000182c */
[----:B------:R-:W4:Y:S07]  /*83f0*/  LDL.64 R212, [R1+0x20] ;  /* 0x0000200001d47983 */ /* 0x000f2e0000100a00 */
[----:B------:R-:W-:Y:S01]  /*8400*/  HMMA.16816.F32 R48, R188, R214, R48 ;  /* 0x000000d6bc30723c */ /* 0x000fe20000001830 */
[----:B------:R-:W3:Y:S06]  /*8410*/  LDSM.16.M88.4 R188, [R221+0xe100] ;  /* 0x00e10000ddbc783b */ /* 0x000eec0000000200 */
[----:B------:R-:W4:Y:S01]  /*8420*/  LDL.64 R214, [R1+0x18] ;  /* 0x0000180001d67983 */ /* 0x000f220000100a00 */
[C---:B-1----:R-:W-:Y:S08]  /*8430*/  HMMA.16816.F32 R4, R184.reuse, R192, R4 ;  /* 0x000000c0b804723c */ /* 0x042ff00000001804 */
[C---:B------:R-:W-:Y:S01]  /*8440*/  HMMA.16816.F32 R8, R184.reuse, R194, R8 ;  /* 0x000000c2b808723c */ /* 0x040fe20000001808 */
[----:B------:R-:W-:Y:S07]  /*8450*/  LDSM.16.M88.4 R192, [R220] ;  /* 0x00000000dcc0783b */ /* 0x000fee0000000200 */
[C---:B--2---:R-:W-:Y:S08]  /*8460*/  HMMA.16816.F32 R12, R184.reuse, R196, R12 ;  /* 0x000000c4b80c723c */ /* 0x044ff0000000180c */
[C---:B------:R-:W-:Y:S01]  /*8470*/  HMMA.16816.F32 R16, R184.reuse, R198, R16 ;  /* 0x000000c6b810723c */ /* 0x040fe20000001810 */
[----:B------:R-:W-:Y:S07]  /*8480*/  LDSM.16.M88.4 R196, [R220+0x800] ;  /* 0x00080000dcc4783b */ /* 0x000fee0000000200 */
[C---:B---3--:R-:W-:Y:S08]  /*8490*/  HMMA.16816.F32 R20, R184.reuse, R200, R20 ;  /* 0x000000c8b814723c */ /* 0x048ff00000001814 */
        /* <DEDUP_REMOVED lines=10> */
[----:B------:R-:W2:Y:S06]  /*8540*/  LDSM.16.M88.4 R184, [R220+0x2000] ;  /* 0x00200000dcb8783b */ /* 0x000eac0000000200 */
[----:B------:R-:W3:Y:S01]  /*8550*/  LDSM.16.M88.4 R208, [R220+0x2800] ;  /* 0x00280000dcd0783b */ /* 0x000ee20000000200 */
        /* <DEDUP_REMOVED lines=15> */
[C---:B---3--:R-:W-:Y:S08]  /*8650*/  HMMA.16816.F32 R44, R188.reuse, R208, R44 ;  /* 0x000000d0bc2c723c */ /* 0x048ff0000000182c */
[----:B------:R-:W-:Y:S01]  /*8660*/  HMMA.16816.F32 R48, R188, R210, R48 ;  /* 0x000000d2bc30723c */ /* 0x000fe20000001830 */
[----:B------:R-:W2:Y:S06]  /*8670*/  LDSM.16.M88.4 R188, [R167+0x11100] ;  /* 0x01110000a7bc783b */ /* 0x000eac0000000200 */
[----:B------:R-:W3:Y:S01]  /*8680*/  LDSM.16.M88.4 R208, [R167+0x11900] ;  /* 0x01190000a7d0783b */ /* 0x000ee20000000200 */
        /* <DEDUP_REMOVED lines=15> */
[C---:B---3--:R-:W-:Y:S08]  /*8780*/  HMMA.16816.F32 R44, R184.reuse, R208, R44 ;  /* 0x000000d0b82c723c */ /* 0x048ff0000000182c */
[----:B------:R-:W-:Y:S01]  /*8790*/  HMMA.16816.F32 R48, R184, R210, R48 ;  /* 0x000000d2b830723c */ /* 0x000fe20000001830 */
[----:B------:R-:W2:Y:S06]  /*87a0*/  LDSM.16.M88.4 R184, [R240] ;  /* 0x00000000f0b8783b */ /* 0x000eac0000000200 */
[----:B------:R-:W3:Y:S01]  /*87b0*/  LDSM.16.M88.4 R208, [R239] ;  /* 0x00000000efd0783b */ /* 0x000ee20000000200 */
        /* <DEDUP_REMOVED lines=148> */
[C---:B---3--:R-:W-:Y:S08]  /*9100*/  HMMA.16816.F32 R44, R184.reuse, R208, R44 ;  /* 0x000000d0b82c723c */ /* 0x048ff0000000182c */
[----:B------:R-:W-:Y:S01]  /*9110*/  HMMA.16816.F32 R48, R184, R210, R48 ;  /* 0x000000d2b830723c */ /* 0x000fe20000001830 */
[----:B------:R-:W3:Y:S06]  /*9120*/  LDSM.16.M88.4 R184, [R228] ;  /* 0x00000000e4b8783b */ /* 0x000eec0000000200 */
        /* <DEDUP_REMOVED lines=13> */
[C---:B---3--:R-:W-:Y:S08]  /*9200*/  HMMA.16816.F32 R36, R192.reuse, R184, R36 ;  /* 0x000000b8c024723c */ /* 0x048ff00000001824 */
[C---:B------:R-:W-:Y:S01]  /*9210*/  HMMA.16816.F32 R40, R192.reuse, R186, R40 ;  /* 0x000000bac028723c */ /* 0x040fe20000001828 */
[----:B------:R-:W3:Y:S07]  /*9220*/  LDSM.16.M88.4 R184, [R221+0x16900] ;  /* 0x01690000ddb8783b */ /* 0x000eee0000000200 */
        /* <DEDUP_REMOVED lines=10> */
[C---:B----4-:R-:W-:Y:S08]  /*92d0*/  HMMA.16816.F32 R20, R188.reuse, R204, R20 ;  /* 0x000000ccbc14723c */ /* 0x050ff00000001814 */
[C---:B------:R-:W-:Y:S01]  /*92e0*/  HMMA.16816.F32 R24, R188.reuse, R206, R24 ;  /* 0x000000cebc18723c */ /* 0x040fe20000001818 */
[----:B------:R-:W4:Y:S07]  /*92f0*/  LDSM.16.M88.4 R204, [R220+0x9800] ;  /* 0x00980000dccc783b */ /* 0x000f2e0000000200 */
[C---:B---3--:R-:W-:Y:S08]  /*9300*/  HMMA.16816.F32 R28, R188.reuse, R184, R28 ;  /* 0x000000b8bc1c723c */ /* 0x048ff0000000181c */
[C---:B------:R-:W-:Y:S01]  /*9310*/  HMMA.16816.F32 R32, R188.reuse, R186, R32 ;  /* 0x000000babc20723c */ /* 0x040fe20000001820 */
[----:B------:R-:W3:Y:S07]  /*9320*/  LDSM.16.M88.4 R184, [R220+0xa000] ;  /* 0x00a00000dcb8783b */ /* 0x000eee0000000200 */
        /* <DEDUP_REMOVED lines=8> */
[C---:B----4-:R-:W-:Y:S08]  /*93b0*/  HMMA.16816.F32 R12, R200.reuse, R204, R12 ;  /* 0x000000ccc80c723c */ /* 0x050ff0000000180c */
[C---:B------:R-:W-:Y:S04]  /*93c0*/  HMMA.16816.F32 R16, R200.reuse, R206, R16 ;  /* 0x000000cec810723c */ /* 0x040fe80000001810 */
[----:B------:R-:W-:Y:S02]  /*93d0*/  FMNMX.FTZ R0, R4, R165, !PT ;  /* 0x000000a504007209 */ /* 0x000fe40007810000 */
[----:B------:R-:W-:Y:S02]  /*93e0*/  FMNMX.FTZ R2, R6, R166, !PT ;  /* 0x000000a606027209 */ /* 0x000fe40007810000 */
[C---:B---3--:R-:W-:Y:S04]  /*93f0*/  HMMA.16816.F32 R20, R200.reuse, R184, R20 ;  /* 0x000000b8c814723c */ /* 0x048fe80000001814 */
        /* <DEDUP_REMOVED lines=710> */
.L_x_712:
[----:B----4-:R-:W2:Y:S04]  /*c060*/  LDL.LU R5, [R1] ;  /* 0x0000000001057983 */ /* 0x010ea80000300800 */
[----:B-1----:R-:W3:Y:S01]  /*c070*/  LDL.LU R2, [R1+0x4] ;  /* 0x0000040001027983 */ /* 0x002ee20000300800 */
[----:B------:R-:W-:-:S02]  /*c080*/  MOV R50, 0xff800000 ;  /* 0xff80000000327802 */ /* 0x000fc40000000f00 */
[----:B------:R-:W-:Y:S02]  /*c090*/  MOV R51, 0xff800000 ;  /* 0xff80000000337802 */ /* 0x000fe40000000f00 */
[----:B------:R-:W-:Y:S01]  /*c0a0*/  PLOP3.LUT P2, PT, PT, PT, PT, 0x8, 0x0 ;  /* 0x000000000000781c */ /* 0x000fe20003f4e170 */
        /* <DEDUP_REMOVED lines=152> */
.L_x_704:
        /* <DEDUP_REMOVED lines=184> */
.L_x_715:
        /* <DEDUP_REMOVED lines=88> */
[----:B------:R-:W-:Y:S01]  /*db30*/  IMAD R12, R7, c[0x0][0x3e4], R6 ;  /* 0x0000f900070c7a24 */ /* 0x000fe200078e0206 */
[----:B------:R-:W-:Y:S01]  /*db40*/  LEA R28, R28, R15, 0x7 ;  /* 0x0000000f1c1c7211 */ /* 0x000fe200078e38ff */
[----:B------:R-:W-:Y:S01]  /*db50*/  IMAD.SHL.U32 R6, R18, 0x8, RZ ;  /* 0x0000000812067824 */ /* 0x000fe200078e00ff */
[C---:B------:R-:W-:Y:S01]  /*db60*/  IADD3 R13, R4.reuse, 0x8, RZ ;  /* 0x00000008040d7810 */ /* 0x040fe20007ffe0ff */
[----:B------:R-:W-:Y:S01]  /*db70*/  IMAD.IADD R3, R3, 0x1, R12 ;  /* 0x0000000103037824 */ /* 0x000fe200078e020c */
[-C--:B------:R-:W-:Y:S02]  /*db80*/  ISETP.GE.OR P1, PT, R4, R29.reuse, P2 ;  /* 0x0000001d0400720c */ /* 0x080fe40001726670 */
[----:B------:R-:W-:Y:S02]  /*db90*/  SHF.R.S32.HI R4, RZ, 0x1f, R5 ;  /* 0x0000001fff047819 */ /* 0x000fe40000011405 */
[----:B------:R-:W-:Y:S02]  /*dba0*/  ISETP.GE.OR P0, PT, R13, R29, P2 ;  /* 0x0000001d0d00720c */ /* 0x000fe40001706670 */
[----:B------:R-:W-:Y:S01]  /*dbb0*/  LOP3.LUT R7, R14, 0x7ffffe00, R6, 0xf8, !PT ;  /* 0x7ffffe000e077812 */ /* 0x000fe200078ef806 */
[----:B------:R-:W-:-:S04]  /*dbc0*/  IMAD R4, R4, c[0x0][0x3d8], RZ ;  /* 0x0000f60004047a24 */ /* 0x000fc800078e02ff */
[C---:B------:R-:W-:Y:S02]  /*dbd0*/  IMAD R6, R5.reuse, c[0x0][0x3dc], R4 ;  /* 0x0000f70005067a24 */ /* 0x040fe400078e0204 */
[----:B------:R-:W-:Y:S01]  /*dbe0*/  IMAD.WIDE.U32 R4, R5, c[0x0][0x3d8], R2 ;  /* 0x0000f60005047a25 */ /* 0x000fe200078e0002 */
[----:B------:R-:W-:Y:S01]  /*dbf0*/  SHF.L.U32 R2, R7, 0x1, RZ ;  /* 0x0000000107027819 */ /* 0x000fe200000006ff */
[----:B-1----:R1:W-:Y:S02]  /*dc00*/  @!P1 ST.E [R10.64], R50 ;  /* 0x000000320a009985 */ /* 0x0023e4000c101904 */
[----:B------:R-:W-:Y:S02]  /*dc10*/  IMAD.IADD R3, R5, 0x1, R6 ;  /* 0x0000000105037824 */ /* 0x000fe400078e0206 */
        /* <DEDUP_REMOVED lines=21> */
[C---:B-1----:R-:W-:Y:S01]  /*dd70*/  IADD3 R8, R0.reuse, 0x80, RZ ;  /* 0x0000008000087810 */ /* 0x042fe20007ffe0ff */
[----:B------:R-:W1:Y:S01]  /*dd80*/  LDS.128 R20, [R2+0x4080] ;  /* 0x0040800002147984 */ /* 0x000e620000000c00 */
[----:B------:R-:W-:Y:S02]  /*dd90*/  IADD3 R9, R0, 0xc0, RZ ;  /* 0x000000c000097810 */ /* 0x000fe40007ffe0ff */
[----:B------:R-:W-:Y:S01]  /*dda0*/  ISETP.GE.AND P2, PT, R7, c[0x0][0x3c8], PT ;  /* 0x0000f20007007a0c */ /* 0x000fe20003f46270 */
[----:B------:R-:W3:Y:S01]  /*ddb0*/  LDS.128 R16, [R2+0x8080] ;  /* 0x0080800002107984 */ /* 0x000ee20000000c00 */
[----:B------:R-:W-:Y:S02]  /*ddc0*/  ISETP.GE.AND P1, PT, R8, c[0x0][0x3c8], PT ;  /* 0x0000f20008007a0c */ /* 0x000fe40003f26270 */
[----:B------:R-:W-:Y:S01]  /*ddd0*/  ISETP.GE.AND P0, PT, R9, c[0x0][0x3c8], PT ;  /* 0x0000f20009007a0c */ /* 0x000fe20003f06270 */
[----:B------:R4:W5:Y:S01]  /*dde0*/  LDS.128 R12, [R2+0xc080] ;  /* 0x00c08000020c7984 */ /* 0x0009620000000c00 */
[----:B------:R-:W-:-:S07]  /*ddf0*/  ISETP.GE.AND P3, PT, R0, c[0x0][0x3c8], PT ;  /* 0x0000f20000007a0c */ /* 0x000fce0003f66270 */
[----:B------:R-:W-:-:S04]  /*de00*/  @!P2 SHF.R.S32.HI R3, RZ, 0x1f, R7 ;  /* 0x0000001fff03a819 */ /* 0x000fc80000011407 */
[----:B------:R-:W-:Y:S02]  /*de10*/  @!P0 SHF.R.S32.HI R6, RZ, 0x1f, R9 ;  /* 0x0000001fff068819 */ /* 0x000fe40000011409 */
[----:B------:R-:W-:Y:S01]  /*de20*/  @!P2 LEA.HI R7, R3, R7, RZ, 0x3 ;  /* 0x000000070307a211 */ /* 0x000fe200078f18ff */
[----:B------:R-:W-:Y:S01]  /*de30*/  @!P3 IMAD.WIDE R10, R0, 0x2, R4 ;  /* 0x00000002000ab825 */ /* 0x000fe200078e0204 */
[----:B----4-:R-:W-:-:S04]  /*de40*/  @!P1 SHF.R.S32.HI R2, RZ, 0x1f, R8 ;  /* 0x0000001fff029819 */ /* 0x010fc80000011408 */
        /* <DEDUP_REMOVED lines=8> */
[----:B-1----:R2:W-:Y:S03]  /*ded0*/  @!P2 ST.E.128 [R8.64], R20 ;  /* 0x000000140800a985 */ /* 0x0025e6000c101d04 */
[----:B------:R-:W-:Y:S01]  /*dee0*/  @!P0 IMAD.WIDE R2, R2, 0x2, R4 ;  /* 0x0000000202028825 */ /* 0x000fe200078e0204 */
[----:B---3--:R2:W-:Y:S04]  /*def0*/  @!P1 ST.E.128 [R6.64], R16 ;  /* 0x0000001006009985 */ /* 0x0085e8000c101d04 */
[----:B-----5:R2:W-:Y:S02]  /*df00*/  @!P0 ST.E.128 [R2.64], R12 ;  /* 0x0000000c02008985 */ /* 0x0205e4000c101d04 */
.L_x_717:
[----:B--234-:R-:W-:Y:S05]  /*df10*/  BSYNC B0 ;  /* 0x0000000000007941 */ /* 0x01cfea0003800000 */
.L_x_716:
        /* <DEDUP_REMOVED lines=30> */
.L_x_719:
[----:B------:R-:W-:Y:S05]  /*e100*/  BSYNC B0 ;  /* 0x0000000000007941 */ /* 0x000fea0003800000 */
.L_x_718:
        /* <DEDUP_REMOVED lines=30> */
.L_x_721:
[----:B------:R-:W-:Y:S05]  /*e2f0*/  BSYNC B0 ;  /* 0x0000000000007941 */ /* 0x000fea0003800000 */
.L_x_720:
        /* <DEDUP_REMOVED lines=31> */
.L_x_714:
        /* <DEDUP_REMOVED lines=19> */
.L_x_722:
        /* <DEDUP_REMOVED lines=42> */
.L_x_724:
[----:B------:R-:W-:Y:S05]  /*e8c0*/  BSYNC B0 ;  /* 0x0000000000007941 */ /* 0x000fea0003800000 */
.L_x_723:
        /* <DEDUP_REMOVED lines=73> */
.L_x_726:
[----:B------:R-:W-:Y:S05]  /*ed60*/  BSYNC B0 ;  /* 0x0000000000007941 */ /* 0x000fea0003800000 */
.L_x_725:
        /* <DEDUP_REMOVED lines=27> */
.L_x_728:
[----:B------:R-:W-:Y:S05]  /*ef20*/  BSYNC B0 ;  /* 0x0000000000007941 */ /* 0x000fea0003800000 */
.L_x_727:
        /* <DEDUP_REMOVED lines=27> */
.L_x_730:
[----:B------:R-:W-:Y:S05]  /*f0e0*/  BSYNC B0 ;  /* 0x0000000000007941 */ /* 0x000fea0003800000 */
.L_x_729:
        /* <DEDUP_REMOVED lines=28> */
.L_x_731:
        /* <DEDUP_REMOVED lines=13> */
.L_x_1473:


//--------------------- .text._ZN7cutlass13device_kernelIN5flash19enable_sm80_to_sm89INS1_16FlashAttnFwdSm80INS1_25CollectiveMainloopFwdSm80ILi8ELi1ELb0EN4cute5tupleIJNS5_1CILi128EEENS7_ILi48EEENS7_ILi256EEEEEELi256ENS_6half_tEfNS_4arch4Sm80ELb0ELb0ELb0ELb1ELb0ELb1ELb1ELb0EEENS1_21CollectiveEpilogueFwdINS6_IJS8_SA_S9_EEENS6_IJNS7_ILi1EEESI_SI_EEESC_SE_Li256ELb1ELb1ELb0ELb0EEENS1_19SingleTileSchedulerILb1ELb0ELb1ELi128EEEEEEEEEvNT_6ParamsE --------------------------
	.section	.text._ZN7cutlass13device_kernelIN5flash19enable_sm80_to_sm89INS1_16FlashAttnFwdSm80INS1_25CollectiveMainloopFwdSm80ILi8ELi1ELb0EN4cute5tupleIJNS5_1CILi128EEENS7_ILi48EEENS7_ILi256EEEEEELi256ENS_6half_tEfNS_4arch4Sm80ELb0ELb0ELb0ELb1ELb0ELb1ELb1ELb0EEENS1_21CollectiveEpilogueFwdINS6_IJS8_SA_S9_EEENS6_IJNS7_ILi1EEESI_SI_EEESC_SE_Li256ELb1ELb1ELb0ELb0EEENS1_19SingleTileSchedulerILb1ELb0ELb1ELi128EEEEEEEEEvNT_6ParamsE,"ax",@progbits
	.sectioninfo	@"SHI_REGISTERS=254"
	.align	128
.text._ZN7cutlass13device_kernelIN5flash19enable_sm80_to_sm89INS1_16FlashAttnFwdSm80INS1_25CollectiveMainloopFwdSm80ILi8ELi1ELb0EN4cute5tupleIJNS5_1CILi128EEENS7_ILi48EEENS7_ILi256EEEEEELi256ENS_6half_tEfNS_4arch4Sm80ELb0ELb0ELb0ELb1ELb0ELb1ELb1ELb0EEENS1_21CollectiveEpilogueFwdINS6_IJS8_SA_S9_EEENS6_IJNS7_ILi1EEESI_SI_EEESC_SE_Li256ELb1ELb1ELb0ELb0EEENS1_19SingleTileSchedulerILb1ELb0ELb1ELi128EEEEEEEEEvNT_6ParamsE:
        .type           _ZN7cutlass13device_kernelIN5flash19enable_sm80_to_sm89INS1_16FlashAttnFwdSm80INS1_25CollectiveMainloopFwdSm80ILi8ELi1ELb0EN4cute5tupleIJNS5_1CILi128EEENS7_ILi48EEENS7_ILi256EEEEEELi256ENS_6half_tEfNS_4arch4Sm80ELb0ELb0ELb0ELb1ELb0ELb1ELb1ELb0EEENS1_21CollectiveEpilogueFwdINS6_IJS8_SA_S9_EEENS6_IJNS7_ILi1EEESI_SI_EEESC_SE_Li256ELb1ELb1ELb0ELb0EEENS1_19SingleTileSchedulerILb1ELb0ELb1ELi128EEEEEEEEEvNT_6ParamsE,@function
        .size           _ZN7cutlass13device_kernelIN5flash19enable_sm80_to_sm89INS1_16FlashAttnFwdSm80INS1_25CollectiveMainloopFwdSm80ILi8ELi1ELb0EN4cute5tupleIJNS5_1CILi128EEENS7_ILi48EEENS7_ILi256EEEEEELi256ENS_6half_tEfNS_4arch4Sm80ELb0ELb0ELb0ELb1ELb0ELb1ELb1ELb0EEENS1_21CollectiveEpilogueFwdINS6_IJS8_SA_S9_EEENS6_IJNS7_ILi1EEESI_SI_EEESC_SE_Li256ELb1ELb1ELb0ELb0EEENS1_19SingleTileSchedulerILb1ELb0ELb1ELi128EEEEEEEEEvNT_6ParamsE,(.L_x_1474 - _ZN7cutlass13device_kernelIN5flash19enable_sm80_to_sm89INS1_16FlashAttnFwdSm80INS1_25CollectiveMainloopFwdSm80ILi8ELi1ELb0EN4cute5tupleIJNS5_1CILi128EEENS7_ILi48EEENS7_ILi256EEEEEELi256ENS_6half_tEfNS_4arch4Sm80ELb0ELb0ELb0ELb1ELb0ELb1ELb1ELb0EEENS1_21CollectiveEpilogueFwdINS6_IJS8_SA_S9_EEENS6_IJNS7_ILi1EEESI_SI_EEESC_SE_Li256ELb1ELb1ELb0ELb0EEENS1_19SingleTileSchedulerILb1ELb0ELb1ELi128EEEEEEEEEvNT_6ParamsE)
        .other          _ZN7cutlass13device_kernelIN5flash19enable_sm80_to_sm89INS1_16FlashAttnFwdSm80INS1_25CollectiveMainloopFwdSm80ILi8ELi1ELb0EN4cute5tupleIJNS5_1CILi128EEENS7_ILi48EEENS7_ILi256EEEEEELi256ENS_6half_tEfNS_4arch4Sm80ELb0ELb0ELb0ELb1ELb0ELb1ELb1ELb0EEENS1_21CollectiveEpilogueFwdINS6_IJS8_SA_S9_EEENS6_IJNS7_ILi1EEESI_SI_EEESC_SE_Li256ELb1ELb1ELb0ELb0EEENS1_19SingleTileSchedulerILb1ELb0ELb1ELi128EEEEEEEEEvNT_6ParamsE,@"STO_CUDA_ENTRY STV_DEFAULT"
_ZN7cutlass13device_kernelIN5flash19enable_sm80_to_sm89INS1_16FlashAttnFwdSm80INS1_25CollectiveMainloopFwdSm80ILi8ELi1ELb0EN4cute5tupleIJNS5_1CILi128EEENS7_ILi48EEENS7_ILi256EEEEEELi256ENS_6half_tEfNS_4arch4Sm80ELb0ELb0ELb0ELb1ELb0ELb1ELb1ELb0EEENS1_21CollectiveEpilogueFwdINS6_IJS8_SA_S9_EEENS6_IJNS7_ILi1EEESI_SI_EEESC_SE_Li256ELb1ELb1ELb0ELb0EEENS1_19SingleTileSchedulerILb1ELb0ELb1ELi128EEEEEEEEEvNT_6ParamsE:
        /* <DEDUP_REMOVED lines=16> */
.L_x_733:
        /* <DEDUP_REMOVED lines=8> */
.L_x_735:
[----:B------:R-:W-:-:S05]  /*0180*/  MOV R3, c[0x0][0x54c] ;  /* 0x0001530000037a02 */ /* 0x000fca0000000f00 */
.L_x_734:
[----:B-----5:R-:W-:Y:S01]  /*0190*/  IMAD R3, R3, c[0x0][0x548], RZ ;  /* 0x0001520003037a24 */ /* 0x020fe200078e02ff */
[----:B------:R-:W-:-:S04]  /*01a0*/  SHF.L.U32 R0, R88, 0x7, RZ ;  /* 0x0000000758007819 */ /* 0x000fc800000006ff */
[----:B------:R-:W-:-:S04]  /*01b0*/  ISETP.GE.AND P0, PT, R0, R3, PT ;  /* 0x000000030000720c */ /* 0x000fc80003f06270 */
[----:B------:R-:W-:Y:S01]  /*01c0*/  SEL R216, R216, 0xffffffff, !P0 ;  /* 0xffffffffd8d87807 */ /* 0x000fe20004000000 */
[----:B------:R-:W-:Y:S05]  /*01d0*/  BRA `(.L_x_736) ;  /* 0x0000012000007947 */ /* 0x000fea0003800000 */
.L_x_732:
[----:B---3--:R-:W-:-:S04]  /*01e0*/  ISETP.NE.U32.AND P0, PT, RZ, c[0x0][0x568], PT ;  /* 0x00015a00ff007a0c */ /* 0x008fc80003f05070 */
[----:B------:R-:W-:-:S13]  /*01f0*/  ISETP.NE.AND.EX P0, PT, RZ, c[0x0][0x56c], PT, P0 ;  /* 0x00015b00ff007a0c */ /* 0x000fda0003f05300 */
[----:B------:R-:W-:Y:S05]  /*0200*/  @!P0 BRA `(.L_x_737) ;  /* 0x0000002000008947 */ /* 0x000fea0003800000 */
[----:B------:R1:W5:Y:S01]  /*0210*/  LDG.E R3, [R2.64] ;  /* 0x0000001202037981 */ /* 0x000362000c1e1900 */
[----:B------:R-:W-:Y:S05]  /*0220*/  BRA `(.L_x_738) ;  /* 0x0000009000007947 */ /* 0x000fea0003800000 */
.L_x_737:
        /* <DEDUP_REMOVED lines=8> */
.L_x_739:
[----:B------:R-:W-:-:S05]  /*02b0*/  MOV R3, c[0x0][0x54c] ;  /* 0x0001530000037a02 */ /* 0x000fca0000000f00 */
.L_x_738:
[----:B-----5:R-:W-:Y:S01]  /*02c0*/  IMAD R3, R3, c[0x0][0x548], RZ ;  /* 0x0001520003037a24 */ /* 0x020fe200078e02ff */
[----:B------:R-:W-:-:S04]  /*02d0*/  SHF.L.U32 R0, R88, 0x7, RZ ;  /* 0x0000000758007819 */ /* 0x000fc800000006ff */
[----:B------:R-:W-:-:S04]  /*02e0*/  ISETP.GE.AND P0, PT, R0, R3, PT ;  /* 0x000000030000720c */ /* 0x000fc80003f06270 */
[----:B------:R-:W-:-:S04]  /*02f0*/  SEL R216, R216, 0xffffffff, !P0 ;  /* 0xffffffffd8d87807 */ /* 0x000fc80004000000 */
.L_x_736:
        /* <DEDUP_REMOVED lines=19> */
[CC--:B------:R-:W-:Y:S01]  /*0430*/  IMAD.WIDE R8, R216.reuse, R7.reuse, c[0x0][0x358] ;  /* 0x0000d600d8087625 */ /* 0x0c0fe200078e0207 */
[----:B------:R2:W5:Y:S01]  /*0440*/  @P2 LDG.E R133, [R14.64] ;  /* 0x000000120e852981 */ /* 0x000562000c1e1900 */
[----:B------:R-:W-:Y:S02]  /*0450*/  P2R R20, PR, RZ, 0x20 ;  /* 0x00000020ff147803 */ /* 0x000fe40000000000 */
[----:B-1----:R-:W-:Y:S02]  /*0460*/  @P0 IMAD.WIDE R2, R216, R7, c[0x0][0x360] ;  /* 0x0000d800d8020625 */ /* 0x002fe400078e0207 */
[----:B------:R2:W5:Y:S04]  /*0470*/  @P5 LDG.E R130, [R10.64] ;  /* 0x000000120a825981 */ /* 0x000568000c1e1900 */
[----:B------:R2:W5:Y:S04]  /*0480*/  @P0 LDG.E R134, [R2.64] ;  /* 0x0000001202860981 */ /* 0x000568000c1e1900 */
[----:B------:R2:W5:Y:S04]  /*0490*/  @P1 LDG.E R132, [R12.64] ;  /* 0x000000120c841981 */ /* 0x000568000c1e1900 */
[----:B------:R2:W5:Y:S04]  /*04a0*/  @P3 LDG.E R98, [R8.64] ;  /* 0x0000001208623981 */ /* 0x000568000c1e1900 */
[----:B------:R-:W1:Y:S01]  /*04b0*/  S2R R215, SR_CTAID.Y ;  /* 0x0000000000d77919 */ /* 0x000e620000002600 */
[----:B------:R-:W-:-:S02]  /*04c0*/  IMAD.MOV.U32 R4, RZ, RZ, c[0x0][0x1d0] ;  /* 0x00007400ff047624 */ /* 0x000fc400078e00ff */
[----:B------:R-:W-:Y:S01]  /*04d0*/  IMAD.MOV.U32 R0, RZ, RZ, c[0x0][0x228] ;  /* 0x00008a00ff007624 */ /* 0x000fe200078e00ff */
[----:B-1----:R-:W-:Y:S01]  /*04e0*/  SHF.R.S32.HI R109, RZ, 0x1f, R215 ;  /* 0x0000001fff6d7819 */ /* 0x002fe200000114d7 */
[----:B------:R-:W-:Y:S05]  /*04f0*/  @P0 BRA `(.L_x_740) ;  /* 0x0000004000000947 */ /* 0x000fea0003800000 */
[----:B--2---:R-:W-:Y:S05]  /*0500*/  @!P1 BRA `(.L_x_740) ;  /* 0x0000003000009947 */ /* 0x004fea0003800000 */
[----:B-----5:R-:W2:Y:S04]  /*0510*/  LDG.E R134, [R12.64] ;  /* 0x000000120c867981 */ /* 0x020ea8000c1e1900 */
[----:B------:R-:W2:Y:S02]  /*0520*/  LDG.E R3, [R12.64+0x4] ;  /* 0x000004120c037981 */ /* 0x000ea4000c1e1900 */
[----:B--2---:R-:W-:Y:S02]  /*0530*/  IADD3 R134, -R134, R3, RZ ;  /* 0x0000000386867210 */ /* 0x004fe40007ffe1ff */
.L_x_740:
[----:B--2---:R-:W-:-:S04]  /*0540*/  ISETP.NE.U32.AND P0, PT, RZ, c[0x0][0x368], PT ;  /* 0x0000da00ff007a0c */ /* 0x004fc80003f05070 */
[----:B------:R-:W-:-:S13]  /*0550*/  ISETP.NE.AND.EX P0, PT, RZ, c[0x0][0x36c], PT, P0 ;  /* 0x0000db00ff007a0c */ /* 0x000fda0003f05300 */
[----:B------:R-:W-:Y:S05]  /*0560*/  @!P0 BRA `(.L_x_741) ;  /* 0x0000003000008947 */ /* 0x000fea0003800000 */
[----:B------:R-:W-:-:S06]  /*0570*/  IMAD.WIDE R4, R216, R7, c[0x0][0x368] ;  /* 0x0000da00d8047625 */ /* 0x000fcc00078e0207 */
[----:B------:R1:W5:Y:S01]  /*0580*/  LDG.E R4, [R4.64] ;  /* 0x0000001204047981 */ /* 0x000362000c1e1900 */
[----:B------:R-:W-:Y:S05]  /*0590*/  BRA `(.L_x_742) ;  /* 0x0000004000007947 */ /* 0x000fea0003800000 */
.L_x_741:
[----:B------:R-:W-:Y:S05]  /*05a0*/  @!P5 BRA `(.L_x_742) ;  /* 0x000000300000d947 */ /* 0x000fea0003800000 */
[----:B------:R-:W2:Y:S04]  /*05b0*/  LDG.E R4, [R10.64] ;  /* 0x000000120a047981 */ /* 0x000ea8000c1e1900 */
[----:B------:R-:W2:Y:S02]  /*05c0*/  LDG.E R3, [R10.64+0x4] ;  /* 0x000004120a037981 */ /* 0x000ea4000c1e1900 */
[----:B--2---:R-:W-:Y:S02]  /*05d0*/  IADD3 R4, -R4, R3, RZ ;  /* 0x0000000304047210 */ /* 0x004fe40007ffe1ff */
.L_x_742:
[----:B------:R-:W2:Y:S04]  /*05e0*/  @P3 LDG.E R2, [R8.64] ;  /* 0x0000001208023981 */ /* 0x000ea8000c1e1900 */
[----:B------:R-:W2:Y:S01]  /*05f0*/  @P3 LDG.E R3, [R8.64+0x4] ;  /* 0x0000041208033981 */ /* 0x000ea2000c1e1900 */
[----:B-1---5:R-:W-:Y:S01]  /*0600*/  IMAD.IADD R5, R4, 0x1, -R133 ;  /* 0x0000000104057824 */ /* 0x022fe200078e0a85 */
[----:B------:R-:W-:Y:S01]  /*0610*/  ISETP.NE.U32.AND P0, PT, RZ, c[0x0][0x378], PT ;  /* 0x0000de00ff007a0c */ /* 0x000fe20003f05070 */
[----:B------:R-:W-:-:S03]  /*0620*/  IMAD.MOV.U32 R89, RZ, RZ, R4 ;  /* 0x000000ffff597224 */ /* 0x000fc600078e0004 */
[----:B------:R-:W-:Y:S01]  /*0630*/  ISETP.NE.AND.EX P0, PT, RZ, c[0x0][0x37c], PT, P0 ;  /* 0x0000df00ff007a0c */ /* 0x000fe20003f05300 */
[----:B------:R-:W-:-:S05]  /*0640*/  IMAD.MOV R106, RZ, RZ, -R5 ;  /* 0x000000ffff6a7224 */ /* 0x000fca00078e0a05 */
[----:B------:R-:W-:-:S07]  /*0650*/  IMNMX R106, RZ, R106, !PT ;  /* 0x0000006aff6a7217 */ /* 0x000fce0007800200 */
[----:B------:R-:W-:-:S05]  /*0660*/  @P0 IMAD.WIDE R10, R216, R7, c[0x0][0x378] ;  /* 0x0000de00d80a0625 */ /* 0x000fca00078e0207 */
[----:B------:R1:W5:Y:S01]  /*0670*/  @P0 LDG.E R89, [R10.64] ;  /* 0x000000120a590981 */ /* 0x000362000c1e1900 */
[----:B--2---:R-:W-:-:S04]  /*0680*/  @P3 IMAD.IADD R0, R3, 0x1, -R2 ;  /* 0x0000000103003824 */ /* 0x004fc800078e0a02 */
[----:B------:R-:W-:-:S05]  /*0690*/  IMAD.IADD R87, R5, 0x1, R0 ;  /* 0x0000000105577824 */ /* 0x000fca00078e0200 */
[----:B------:R-:W-:-:S05]  /*06a0*/  IADD3 R3, R87, 0x2f, RZ ;  /* 0x0000002f57037810 */ /* 0x000fca0007ffe0ff */
[----:B------:R-:W-:-:S05]  /*06b0*/  IMAD.HI R3, R3, 0x2aaaaaab, RZ ;  /* 0x2aaaaaab03037827 */ /* 0x000fca00078e02ff */
[----:B------:R-:W-:-:S04]  /*06c0*/  SHF.R.U32.HI R156, RZ, 0x1f, R3 ;  /* 0x0000001fff9c7819 */ /* 0x000fc80000011603 */
[----:B------:R-:W-:-:S05]  /*06d0*/  LEA.HI.SX32 R156, R3, R156, 0x1d ;  /* 0x0000009c039c7211 */ /* 0x000fca00078feaff */
[----:B------:R-:W-:-:S05]  /*06e0*/  IMAD R5, R156, 0x30, -R5 ;  /* 0x000000309c057824 */ /* 0x000fca00078e0a05 */
[----:B------:R-:W-:-:S04]  /*06f0*/  IMNMX R5, R5, R0, PT ;  /* 0x0000000005057217 */ /* 0x000fc80003800200 */
[----:B------:R-:W-:Y:S01]  /*0700*/  ISETP.GT.AND P0, PT, R5, R106, PT ;  /* 0x0000006a0500720c */ /* 0x000fe20003f04270 */
[----:B------:R-:W-:-:S05]  /*0710*/  IMAD.WIDE.U32 R106, R106, -0x55555555, RZ ;  /* 0xaaaaaaab6a6a7825 */ /* 0x000fca00078e00ff */
[----:B------:R-:W-:-:S05]  /*0720*/  SHF.R.U32.HI R106, RZ, 0x5, R107 ;  /* 0x00000005ff6a7819 */ /* 0x000fca000001166b */
[----:B------:R-:W-:Y:S02]  /*0730*/  IMAD.MOV.U32 R3, RZ, RZ, R106 ;  /* 0x000000ffff037224 */ /* 0x000fe400078e006a */
[----:B------:R-:W-:-:S05]  /*0740*/  @P0 IADD3 R5, R5, 0x2f, RZ ;  /* 0x0000002f05050810 */ /* 0x000fca0007ffe0ff */
[----:B------:R-:W-:-:S05]  /*0750*/  @P0 IMAD.HI R5, R5, 0x2aaaaaab, RZ ;  /* 0x2aaaaaab05050827 */ /* 0x000fca00078e02ff */
[----:B------:R-:W-:-:S04]  /*0760*/  @P0 SHF.R.U32.HI R2, RZ, 0x1f, R5 ;  /* 0x0000001fff020819 */ /* 0x000fc80000011605 */
[----:B------:R-:W-:-:S04]  /*0770*/  @P0 LEA.HI.SX32 R3, R5, R2, 0x1d ;  /* 0x0000000205030211 */ /* 0x000fc800078feaff */
[----:B------:R-:W-:-:S13]  /*0780*/  ISETP.GT.AND P0, PT, R3, R106, PT ;  /* 0x0000006a0300720c */ /* 0x000fda0003f04270 */
[----:B------:R-:W-:Y:S05]  /*0790*/  @!P0 BRA `(.L_x_743) ;  /* 0x000068d000008947 */ /* 0x000fea0003800000 */
[----:B-1----:R-:W-:Y:S01]  /*07a0*/  SHF.R.S32.HI R5, RZ, 0x1f, R86 ;  /* 0x0000001fff057819 */ /* 0x002fe20000011456 */
[----:B------:R-:W-:Y:S01]  /*07b0*/  IMAD R144, R109, c[0x0][0x240], RZ ;  /* 0x000090006d907a24 */ /* 0x000fe200078e02ff */
[----:B------:R-:W-:Y:S01]  /*07c0*/  IADD3 R49, R3, -0x1, RZ ;  /* 0xffffffff03317810 */ /* 0x000fe20007ffe0ff */
[----:B------:R-:W-:Y:S01]  /*07d0*/  UMOV UR24, 0x30 ;  /* 0x0000003000187882 */ /* 0x000fe20000000000 */
[----:B------:R-:W-:Y:S01]  /*07e0*/  LEA.HI R9, R5, R86, RZ, 0x3 ;  /* 0x0000005605097211 */ /* 0x000fe200078f18ff */
[----:B------:R-:W-:Y:S01]  /*07f0*/  IMAD R144, R215, c[0x0][0x244], R144 ;  /* 0x00009100d7907a24 */ /* 0x000fe200078e0290 */
[----:B------:R-:W-:Y:S01]  /*0800*/  ULDC.64 UR4, c[0x0][0x238] ;  /* 0x00008e0000047ab9 */ /* 0x000fe20000000a00 */
[----:B------:R-:W-:Y:S01]  /*0810*/  IMAD R10, R49, -0x30, R0 ;  /* 0xffffffd0310a7824 */ /* 0x000fe200078e0200 */
[----:B------:R-:W-:Y:S01]  /*0820*/  SHF.R.S32.HI R131, RZ, 0x3, R9 ;  /* 0x00000003ff837819 */ /* 0x000fe20000011409 */
[----:B------:R-:W-:Y:S01]  /*0830*/  UIMAD.WIDE.U32 UR16, UR24, UR4, URZ ;  /* 0x00000004181072a5 */ /* 0x000fe2000f8e003f */
[----:B------:R-:W-:Y:S01]  /*0840*/  LOP3.LUT R9, R9, 0xfffffff8, RZ, 0xc0, !PT ;  /* 0xfffffff809097812 */ /* 0x000fe200078ec0ff */
[----:B------:R-:W-:Y:S01]  /*0850*/  UIMAD UR9, UR24, UR5, URZ ;  /* 0x00000005180972a4 */ /* 0x000fe2000f8e023f */
[----:B------:R-:W-:Y:S01]  /*0860*/  SHF.R.S32.HI R2, RZ, 0x1f, R131 ;  /* 0x0000001fff027819 */ /* 0x000fe20000011483 */
[----:B------:R-:W-:Y:S01]  /*0870*/  ULDC UR6, c[0x0][0x27c] ;  /* 0x00009f0000067ab9 */ /* 0x000fe20000000800 */
[----:B------:R-:W-:Y:S01]  /*0880*/  IADD3 R99, P0, R131, R98, RZ ;  /* 0x0000006283637210 */ /* 0x000fe20007f1e0ff */
[----:B------:R-:W-:Y:S01]  /*0890*/  IMAD.IADD R16, R86, 0x1, -R9 ;  /* 0x0000000156107824 */ /* 0x000fe200078e0a09 */
[----:B------:R-:W-:Y:S01]  /*08a0*/  IMNMX R10, R10, 0x30, PT ;  /* 0x000000300a0a7817 */ /* 0x000fe20003800200 */
[----:B------:R-:W-:Y:S01]  /*08b0*/  UIADD3 UR9, UR17, UR9, URZ ;  /* 0x0000000911097290 */ /* 0x000fe2000fffe03f */
[----:B------:R-:W-:Y:S01]  /*08c0*/  LEA.HI.X.SX32 R98, R98, R2, 0x1, P0 ;  /* 0x0000000262627211 */ /* 0x000fe200000f0eff */
[----:B------:R-:W-:Y:S01]  /*08d0*/  IMAD.SHL.U32 R14, R16, 0x8, RZ ;  /* 0x00000008100e7824 */ /* 0x000fe200078e00ff */
[----:B------:R-:W-:Y:S01]  /*08e0*/  SEL R142, R216, RZ, !P3 ;  /* 0x000000ffd88e7207 */ /* 0x000fe20005800000 */
[----:B------:R-:W-:Y:S01]  /*08f0*/  IMAD.IADD R3, R10, 0x1, -R131 ;  /* 0x000000010a037824 */ /* 0x000fe200078e0a83 */
[----:B------:R-:W-:Y:S01]  /*0900*/  SHF.R.S32.HI R11, RZ, 0x1f, R49 ;  /* 0x0000001fff0b7819 */ /* 0x000fe20000011431 */
[----:B------:R-:W-:Y:S01]  /*0910*/  IMAD R8, R98, c[0x0][0x238], RZ ;  /* 0x00008e0062087a24 */ /* 0x000fe200078e02ff */
[----:B------:R-:W-:Y:S01]  /*0920*/  SHF.R.S32.HI R15, RZ, 0x1f, R14 ;  /* 0x0000001fff0f7819 */ /* 0x000fe2000001140e */
[----:B------:R-:W-:Y:S01]  /*0930*/  USHF.L.U32 UR8, UR6, 0x1, URZ ;  /* 0x0000000106087899 */ /* 0x000fe2000800063f */
[----:B------:R-:W-:Y:S01]  /*0940*/  ISETP.GE.AND P1, PT, R3, 0x1, PT ;  /* 0x000000010300780c */ /* 0x000fe20003f26270 */
[----:B------:R-:W-:Y:S01]  /*0950*/  IMAD R8, R99, c[0x0][0x23c], R8 ;  /* 0x00008f0063087a24 */ /* 0x000fe200078e0208 */
[----:B------:R-:W-:Y:S01]  /*0960*/  ISETP.GT.AND P0, PT, R3, 0x20, PT ;  /* 0x000000200300780c */ /* 0x000fe20003f04270 */
[----:B------:R-:W-:Y:S01]  /*0970*/  IMAD.WIDE.U32 R12, R99, c[0x0][0x238], R14 ;  /* 0x00008e00630c7a25 */ /* 0x000fe200078e000e */
[----:B------:R-:W-:Y:S01]  /*0980*/  SHF.R.S32.HI R3, RZ, 0x1f, R216 ;  /* 0x0000001fff037819 */ /* 0x000fe200000114d8 */
[----:B------:R-:W-:Y:S01]  /*0990*/  ULDC UR7, c[0x0][0x1d4] ;  /* 0x0000750000077ab9 */ /* 0x000fe20000000800 */
[C---:B------:R-:W-:Y:S01]  /*09a0*/  ISETP.GE.AND P2, PT, R14.reuse, c[0x0][0x1d4], PT ;  /* 0x000075000e007a0c */ /* 0x040fe20003f46270 */
[----:B------:R-:W-:Y:S01]  /*09b0*/  IMAD.IADD R9, R13, 0x1, R8 ;  /* 0x000000010d097824 */ /* 0x000fe200078e0208 */
[----:B------:R-:W-:Y:S01]  /*09c0*/  SEL R95, R3, RZ, !P3 ;  /* 0x000000ff035f7207 */ /* 0x000fe20005800000 */
[----:B------:R-:W-:Y:S01]  /*09d0*/  IMAD.MOV.U32 R8, RZ, RZ, R12 ;  /* 0x000000ffff087224 */ /* 0x000fe200078e000c */
[----:B------:R-:W-:Y:S01]  /*09e0*/  UIADD3 UR7, -UR8, UR7, URZ ;  /* 0x0000000708077290 */ /* 0x000fe2000fffe13f */
[----:B------:R-:W-:Y:S01]  /*09f0*/  IMAD R6, R49, UR9, RZ ;  /* 0x0000000931067c24 */ /* 0x000fe2000f8e02ff */
[C---:B------:R-:W-:Y:S01]  /*0a00*/  ISETP.GE.AND P3, PT, R14.reuse, c[0x0][0x27c], PT ;  /* 0x00009f000e007a0c */ /* 0x040fe20003f66270 */
[----:B------:R-:W-:Y:S01]  /*0a10*/  IMAD.WIDE.U32 R8, R215, c[0x0][0x240], R8 ;  /* 0x00009000d7087a25 */ /* 0x000fe200078e0008 */
[----:B------:R-:W-:Y:S01]  /*0a20*/  P2R R136, PR, RZ, 0x4 ;  /* 0x00000004ff887803 */ /* 0x000fe20000000000 */
[----:B------:R-:W-:Y:S01]  /*0a30*/  USHF.L.U32 UR11, UR4, 0x5, URZ ;  /* 0x00000005040b7899 */ /* 0x000fe2000800063f */
[----:B------:R-:W-:Y:S01]  /*0a40*/  IADD3 R128, R14, 0x80, RZ ;  /* 0x000000800e807810 */ /* 0x000fe20007ffe0ff */
[----:B------:R-:W-:Y:S01]  /*0a50*/  IMAD R163, R95, c[0x0][0x248], RZ ;  /* 0x000092005fa37a24 */ /* 0x000fe200078e02ff */
[----:B------:R-:W-:Y:S01]  /*0a60*/  IADD3 R145, R9, R144, RZ ;  /* 0x0000009009917210 */ /* 0x000fe20007ffe0ff */
[----:B------:R-:W-:Y:S01]  /*0a70*/  IMAD.MOV.U32 R144, RZ, RZ, R8 ;  /* 0x000000ffff907224 */ /* 0x000fe200078e0008 */
[----:B------:R-:W-:Y:S01]  /*0a80*/  SEL R9, RZ, c[0x0][0x27c], !P3 ;  /* 0x00009f00ff097a07 */ /* 0x000fe20005800000 */
[----:B------:R-:W-:Y:S01]  /*0a90*/  IMAD R163, R142, c[0x0][0x24c], R163 ;  /* 0x000093008ea37a24 */ /* 0x000fe200078e02a3 */
[----:B------:R-:W-:Y:S01]  /*0aa0*/  IADD3 R127, R14, 0xc0, RZ ;  /* 0x000000c00e7f7810 */ /* 0x000fe20007ffe0ff */
[----:B------:R-:W-:Y:S01]  /*0ab0*/  IMAD.WIDE.U32 R144, R142, c[0x0][0x248], R144 ;  /* 0x000092008e907a25 */ /* 0x000fe200078e0090 */
[----:B------:R-:W-:-:S02]  /*0ac0*/  ISETP.GE.AND P6, PT, R128, c[0x0][0x1d4], PT ;  /* 0x0000750080007a0c */ /* 0x000fc40003fc6270 */
[----:B------:R-:W-:Y:S01]  /*0ad0*/  ISETP.GE.AND P4, PT, R127, c[0x0][0x1d4], PT ;  /* 0x000075007f007a0c */ /* 0x000fe20003f86270 */
[----:B------:R-:W-:Y:S01]  /*0ae0*/  IMAD.SHL.U32 R16, R16, 0x4, RZ ;  /* 0x0000000410107824 */ /* 0x000fe200078e00ff */
[----:B------:R-:W-:Y:S01]  /*0af0*/  IADD3 R163, R145, R163, RZ ;  /* 0x000000a391a37210 */ /* 0x000fe20007ffe0ff */
[----:B------:R-:W-:Y:S02]  /*0b00*/  IMAD.MOV.U32 R162, RZ, RZ, R144 ;  /* 0x000000ffffa27224 */ /* 0x000fe400078e0090 */
[----:B------:R-:W-:Y:S01]  /*0b10*/  IMAD R6, R11, UR16, R6 ;  /* 0x000000100b067c24 */ /* 0x000fe2000f8e0206 */
[----:B------:R-:W-:Y:S01]  /*0b20*/  LEA.HI R11, R5, R86, RZ, 0x6 ;  /* 0x00000056050b7211 */ /* 0x000fe200078f30ff */
[----:B------:R-:W-:Y:S01]  /*0b30*/  IMAD.U32 R8, RZ, RZ, UR8 ;  /* 0x00000008ff087e24 */ /* 0x000fe2000f8e00ff */
[----:B------:R-:W-:Y:S01]  /*0b40*/  IADD3 R13, R16, 0x40, RZ ;  /* 0x00000040100d7810 */ /* 0x000fe20007ffe0ff */
[----:B------:R-:W-:Y:S02]  /*0b50*/  IMAD.SHL.U32 R19, R131, 0x40, RZ ;  /* 0x0000004083137824 */ /* 0x000fe400078e00ff */
[----:B------:R-:W-:Y:S01]  /*0b60*/  IMAD.WIDE.U32 R22, R49, UR16, R162 ;  /* 0x0000001031167c25 */ /* 0x000fe2000f8e00a2 */
[----:B------:R-:W-:-:S02]  /*0b70*/  SEL R17, R8, UR7, !P3 ;  /* 0x0000000708117c07 */ /* 0x000fc4000d800000 */
[----:B------:R-:W-:Y:S01]  /*0b80*/  LOP3.LUT R19, R19, 0x1c0, RZ, 0xc0, !PT ;  /* 0x000001c013137812 */ /* 0x000fe200078ec0ff */
[----:B------:R-:W-:Y:S01]  /*0b90*/  IMAD.SHL.U32 R11, R11, 0x8, RZ ;  /* 0x000000080b0b7824 */ /* 0x000fe200078e00ff */
[----:B------:R-:W-:Y:S01]  /*0ba0*/  @P1 LEA R24, P3, R22, c[0x0][0x220], 0x1 ;  /* 0x0000880016181a11 */ /* 0x000fe200078608ff */
[----:B------:R-:W-:Y:S01]  /*0bb0*/  IMAD.IADD R6, R23, 0x1, R6 ;  /* 0x0000000117067824 */ /* 0x000fe200078e0206 */
[----:B------:R-:W-:Y:S01]  /*0bc0*/  SHF.R.U32.HI R18, RZ, 0x3, R19 ;  /* 0x00000003ff127819 */ /* 0x000fe20000011613 */
[----:B------:R-:W-:Y:S01]  /*0bd0*/  IMAD.IADD R12, R16, 0x1, R13 ;  /* 0x00000001100c7824 */ /* 0x000fe200078e020d */
[----:B------:R-:W-:Y:S02]  /*0be0*/  LOP3.LUT R11, R11, 0xfffffe00, RZ, 0xc0, !PT ;  /* 0xfffffe000b0b7812 */ /* 0x000fe400078ec0ff */
[----:B------:R-:W-:Y:S02]  /*0bf0*/  LOP3.LUT R10, R19, 0x38, R14, 0xf8, !PT ;  /* 0x00000038130a7812 */ /* 0x000fe400078ef80e */
[----:B------:R-:W-:-:S02]  /*0c00*/  @P1 LEA.HI.X R25, R22, c[0x0][0x224], R6, 0x1, P3 ;  /* 0x0000890016191a11 */ /* 0x000fc400018f0c06 */
[----:B------:R-:W-:Y:S02]  /*0c10*/  ISETP.NE.AND P3, PT, R136, RZ, PT ;  /* 0x000000ff8800720c */ /* 0x000fe40003f65270 */
[C---:B------:R-:W-:Y:S02]  /*0c20*/  ISETP.GE.AND P5, PT, R12.reuse, c[0x0][0x1d4], PT ;  /* 0x000075000c007a0c */ /* 0x040fe40003fa6270 */
[----:B------:R-:W-:Y:S02]  /*0c30*/  LOP3.LUT R10, R11, R10, R18, 0xf6, !PT ;  /* 0x0000000a0b0a7212 */ /* 0x000fe400078ef612 */
[----:B------:R-:W-:-:S03]  /*0c40*/  ISETP.GE.AND P2, PT, R12, c[0x0][0x27c], PT ;  /* 0x00009f000c007a0c */ /* 0x000fc60003f46270 */
[----:B------:R-:W-:Y:S01]  /*0c50*/  IMAD.SHL.U32 R129, R10, 0x2, RZ ;  /* 0x000000020a817824 */ /* 0x000fe200078e00ff */
[----:B------:R-:W-:Y:S01]  /*0c60*/  SEL R8, R8, UR7, !P2 ;  /* 0x0000000708087c07 */ /* 0x000fe2000d000000 */
[----:B------:R-:W-:Y:S01]  /*0c70*/  UMOV UR7, 0x5 ;  /* 0x0000000500077882 */ /* 0x000fe20000000000 */
[----:B------:R-:W-:Y:S01]  /*0c80*/  IMAD.IADD R4, R130, 0x1, R4 ;  /* 0x0000000182047824 */ /* 0x000fe200078e0204 */
[----:B------:R-:W-:Y:S01]  /*0c90*/  USHF.L.U64.HI UR10, UR4, UR7, UR5 ;  /* 0x00000007040a7299 */ /* 0x000fe20008010205 */
[----:B------:R-:W-:Y:S01]  /*0ca0*/  @!PT LDS RZ, [RZ] ;  /* 0x00000000fffff984 */ /* 0x000fe20000000800 */
[----:B------:R-:W-:Y:S01]  /*0cb0*/  @!PT LDS RZ, [RZ] ;  /* 0x00000000fffff984 */ /* 0x000fe20000000800 */
[----:B------:R-:W-:Y:S01]  /*0cc0*/  @!PT LDS RZ, [RZ] ;  /* 0x00000000fffff984 */ /* 0x000fe20000000800 */
[----:B------:R1:W-:Y:S01]  /*0cd0*/  @P1 LDGSTS.E.BYPASS.LTC128B.128 [R129+0xa080], [R24.64], !P3 ;  /* 0x0a08000018811fae */ /* 0x0003e2000d901d52 */
[----:B------:R-:W-:Y:S01]  /*0ce0*/  IMAD.IADD R9, R14, 0x1, R9 ;  /* 0x000000010e097824 */ /* 0x000fe200078e0209 */
[----:B------:R-:W-:Y:S02]  /*0cf0*/  SEL R5, RZ, c[0x0][0x27c], !P2 ;  /* 0x00009f00ff057a07 */ /* 0x000fe40005000000 */
[----:B------:R-:W-:Y:S01]  /*0d00*/  IADD3 R126, R131, 0x20, RZ ;  /* 0x00000020837e7810 */ /* 0x000fe20007ffe0ff */
[----:B------:R1:W-:Y:S01]  /*0d10*/  @P1 LDGSTS.E.BYPASS.LTC128B.128 [R129+0xb880], [R24.64+0x80], !P5 ;  /* 0x0b88008018811fae */ /* 0x0003e2000e901d52 */
[----:B------:R-:W-:Y:S01]  /*0d20*/  ISETP.NE.AND P2, PT, R20, RZ, PT ;  /* 0x000000ff1400720c */ /* 0x000fe20003f45270 */
[----:B------:R-:W-:-:S04]  /*0d30*/  IMAD.WIDE.U32 R28, R4, c[0x0][0x1e0], RZ ;  /* 0x00007800041c7a25 */ /* 0x000fc800078e00ff */
[----:B------:R-:W-:Y:S01]  /*0d40*/  IMAD R140, R109, c[0x0][0x210], RZ ;  /* 0x000084006d8c7a24 */ /* 0x000fe200078e02ff */
[----:B------:R1:W-:Y:S01]  /*0d50*/  @P1 LDGSTS.E.BYPASS.LTC128B.128 [R129+0xd080], [R24.64+0x100], !P6 ;  /* 0x0d08010018811fae */ /* 0x0003e2000f101d52 */
[----:B------:R-:W-:Y:S01]  /*0d60*/  IMAD R95, R95, c[0x0][0x268], RZ ;  /* 0x00009a005f5f7a24 */ /* 0x000fe200078e02ff */
[----:B------:R-:W-:Y:S01]  /*0d70*/  SHF.R.S32.HI R121, RZ, 0x1f, R8 ;  /* 0x0000001fff797819 */ /* 0x000fe20000011408 */
[----:B------:R-:W-:Y:S01]  /*0d80*/  IMAD R146, R109, c[0x0][0x1e8], RZ ;  /* 0x00007a006d927a24 */ /* 0x000fe200078e02ff */
[----:B------:R1:W-:Y:S01]  /*0d90*/  @P1 LDGSTS.E.BYPASS.LTC128B.128 [R129+0xe880], [R24.64+0x180], !P4 ;  /* 0x0e88018018811fae */ /* 0x0003e2000e101d52 */
[----:B------:R-:W-:Y:S01]  /*0da0*/  @P0 IADD3 R21, P1, R22, UR11, RZ ;  /* 0x0000000b16150c10 */ /* 0x000fe2000ff3e0ff */
[C---:B------:R-:W-:Y:S01]  /*0db0*/  IMAD R150, R2.reuse, c[0x0][0x280], RZ ;  /* 0x0000a00002967a24 */ /* 0x040fe200078e02ff */
[----:B------:R-:W-:Y:S01]  /*0dc0*/  SHF.R.S32.HI R122, RZ, 0x1f, R17 ;  /* 0x0000001fff7a7819 */ /* 0x000fe20000011411 */
[----:B------:R-:W-:Y:S01]  /*0dd0*/  IMAD R148, R2, c[0x0][0x290], RZ ;  /* 0x0000a40002947a24 */ /* 0x000fe200078e02ff */
[----:B------:R-:W-:Y:S01]  /*0de0*/  @P0 IADD3.X R6, R6, UR10, RZ, P1, !PT ;  /* 0x0000000a06060c10 */ /* 0x000fe20008ffe4ff */
[----:B------:R-:W-:Y:S01]  /*0df0*/  ULDC.U8 UR23, c[0x0][0x298] ;  /* 0x0000a60000177ab9 */ /* 0x000fe20000000000 */
[----:B------:R-:W-:Y:S01]  /*0e00*/  @P0 LEA R26, P1, R21, c[0x0][0x220], 0x1 ;  /* 0x00008800151a0a11 */ /* 0x000fe200078208ff */
[----:B------:R-:W-:-:S03]  /*0e10*/  ULDC.64 UR4, c[0x0][0x1e0] ;  /* 0x0000780000047ab9 */ /* 0x000fc60000000a00 */
[----:B------:R-:W-:Y:S02]  /*0e20*/  @P0 LEA.HI.X R27, R21, c[0x0][0x224], R6, 0x1, P1 ;  /* 0x00008900151b0a11 */ /* 0x000fe400008f0c06 */
[----:B------:R-:W-:Y:S02]  /*0e30*/  ISETP.NE.U32.AND P1, PT, RZ, c[0x0][0x340], PT ;  /* 0x0000d000ff007a0c */ /* 0x000fe40003f25070 */
[----:B------:R-:W-:Y:S01]  /*0e40*/  SHF.R.S32.HI R20, RZ, 0x1f, R9 ;  /* 0x0000001fff147819 */ /* 0x000fe20000011409 */
[----:B------:R-:W-:Y:S01]  /*0e50*/  IMAD R22, R109, c[0x0][0x260], RZ ;  /* 0x000098006d167a24 */ /* 0x000fe200078e02ff */
[----:B------:R-:W-:Y:S01]  /*0e60*/  ISETP.NE.AND.EX P1, PT, RZ, c[0x0][0x344], PT, P1 ;  /* 0x0000d100ff007a0c */ /* 0x000fe20003f25310 */
[C---:B------:R-:W-:Y:S02]  /*0e70*/  IMAD R140, R215.reuse, c[0x0][0x214], R140 ;  /* 0x00008500d78c7a24 */ /* 0x040fe400078e028c */
[----:B------:R-:W-:Y:S02]  /*0e80*/  IMAD.IADD R5, R12, 0x1, R5 ;  /* 0x000000010c057824 */ /* 0x000fe400078e0205 */
[----:B-1----:R-:W-:Y:S01]  /*0e90*/  IMAD.WIDE.U32 R24, R215, c[0x0][0x260], R14 ;  /* 0x00009800d7187a25 */ /* 0x002fe200078e000e */
[----:B------:R-:W-:Y:S01]  /*0ea0*/  LEA.HI R121, R121, R8, RZ, 0x4 ;  /* 0x0000000879797211 */ /* 0x000fe200078f20ff */
[----:B------:R1:W-:Y:S06]  /*0eb0*/  @P0 LDGSTS.E.BYPASS.LTC128B.128 [R129+0xb080], [R26.64], !P3 ;  /* 0x0b0800001a810fae */ /* 0x0003ec000d901d52 */
[----:B------:R-:W-:Y:S01]  /*0ec0*/  @P1 IMAD.WIDE R30, R216, R7, c[0x0][0x340] ;  /* 0x0000d000d81e1625 */ /* 0x000fe200078e0207 */
[CC--:B------:R-:W-:Y:S01]  /*0ed0*/  LEA.HI R125, R20.reuse, R9.reuse, RZ, 0x3 ;  /* 0x00000009147d7211 */ /* 0x0c0fe200078f18ff */
[----:B------:R1:W-:Y:S01]  /*0ee0*/  @P0 LDGSTS.E.BYPASS.LTC128B.128 [R129+0xc880], [R26.64+0x80], !P5 ;  /* 0x0c8800801a810fae */ /* 0x0003e2000e901d52 */
[----:B------:R-:W-:-:S02]  /*0ef0*/  LEA.HI R20, R20, R9, RZ, 0x6 ;  /* 0x0000000914147211 */ /* 0x000fc400078f30ff */
[----:B------:R-:W-:Y:S01]  /*0f00*/  SHF.R.S32.HI R9, RZ, 0x1f, R126 ;  /* 0x0000001fff097819 */ /* 0x000fe2000001147e */
[----:B------:R1:W-:Y:S03]  /*0f10*/  @P0 LDGSTS.E.BYPASS.LTC128B.128 [R129+0xe080], [R26.64+0x100], !P6 ;  /* 0x0e0801001a810fae */ /* 0x0003e6000f101d52 */
[----:B------:R-:W-:Y:S01]  /*0f20*/  LEA.HI R9, R9, R126, RZ, 0x3 ;  /* 0x0000007e09097211 */ /* 0x000fe200078f18ff */
[----:B------:R1:W-:Y:S04]  /*0f30*/  @P0 LDGSTS.E.BYPASS.LTC128B.128 [R129+0xf880], [R26.64+0x180], !P4 ;  /* 0x0f8801801a810fae */ /* 0x0003e8000e101d52 */
[----:B------:R-:W-:Y:S01]  /*0f40*/  IMAD.SHL.U32 R9, R9, 0x40, RZ ;  /* 0x0000004009097824 */ /* 0x000fe200078e00ff */
[----:B------:R-:W-:Y:S01]  /*0f50*/  SHF.R.S32.HI R20, RZ, 0x6, R20 ;  /* 0x00000006ff147819 */ /* 0x000fe20000011414 */
[----:B------:R-:W0:Y:S04]  /*0f60*/  LDGDEPBAR ;  /* 0x00000000000079af */ /* 0x000e280000000000 */
[----:B------:R2:W3:Y:S01]  /*0f70*/  @P1 LDG.E R6, [R30.64] ;  /* 0x000000121e061981 */ /* 0x0004e2000c1e1900 */
[----:B------:R-:W-:Y:S01]  /*0f80*/  SHF.R.S32.HI R7, RZ, 0x1f, R4 ;  /* 0x0000001fff077819 */ /* 0x000fe20000011404 */
[----:B------:R-:W-:Y:S01]  /*0f90*/  IMAD R22, R215, c[0x0][0x264], R22 ;  /* 0x00009900d7167a24 */ /* 0x000fe200078e0216 */
[----:B------:R-:W-:Y:S01]  /*0fa0*/  LOP3.LUT R9, R9, 0xfffffe00, RZ, 0xc0, !PT ;  /* 0xfffffe0009097812 */ /* 0x000fe200078ec0ff */
[----:B------:R-:W-:Y:S01]  /*0fb0*/  IMAD R95, R142, c[0x0][0x26c], R95 ;  /* 0x00009b008e5f7a24 */ /* 0x000fe200078e025f */
[----:B------:R-:W-:Y:S01]  /*0fc0*/  LEA.HI R122, R122, R17, RZ, 0x4 ;  /* 0x000000117a7a7211 */ /* 0x000fe200078f20ff */
[----:B------:R-:W-:Y:S01]  /*0fd0*/  IMAD R21, R7, c[0x0][0x1e0], RZ ;  /* 0x0000780007157a24 */ /* 0x000fe200078e02ff */
[----:B------:R-:W-:Y:S01]  /*0fe0*/  SHF.R.S32.HI R121, RZ, 0x4, R121 ;  /* 0x00000004ff797819 */ /* 0x000fe20000011479 */
[----:B------:R-:W-:Y:S01]  /*0ff0*/  IMAD.IADD R23, R25, 0x1, R22 ;  /* 0x0000000119177824 */ /* 0x000fe200078e0216 */
[----:B------:R-:W-:Y:S01]  /*1000*/  SHF.R.S32.HI R122, RZ, 0x4, R122 ;  /* 0x00000004ff7a7819 */ /* 0x000fe2000001147a */
[----:B------:R-:W-:Y:S01]  /*1010*/  IMAD R10, R4, c[0x0][0x1e4], R21 ;  /* 0x00007900040a7a24 */ /* 0x000fe200078e0215 */
[----:B------:R-:W-:Y:S01]  /*1020*/  LOP3.LUT R21, R19, 0x38, R125, 0xf8, !PT ;  /* 0x0000003813157812 */ /* 0x000fe200078ef87d */
[----:B------:R-:W-:Y:S01]  /*1030*/  IMAD.MOV.U32 R22, RZ, RZ, R24 ;  /* 0x000000ffff167224 */ /* 0x000fe200078e0018 */
[----:B------:R-:W-:Y:S01]  /*1040*/  LEA.HI.SX32 R122, R125, R122, 0x1d ;  /* 0x0000007a7d7a7211 */ /* 0x000fe200078feaff */
[----:B------:R-:W-:Y:S01]  /*1050*/  IMAD.WIDE.U32 R24, R215, c[0x0][0x210], R14 ;  /* 0x00008400d7187a25 */ /* 0x000fe200078e000e */
[----:B------:R-:W-:Y:S01]  /*1060*/  IADD3 R29, R29, R10, RZ ;  /* 0x0000000a1d1d7210 */ /* 0x000fe20007ffe0ff */
[----:B------:R-:W-:Y:S01]  /*1070*/  UIMAD.WIDE.U32 UR12, UR24, UR4, URZ ;  /* 0x00000004180c72a5 */ /* 0x000fe2000f8e003f */
[----:B------:R-:W-:Y:S01]  /*1080*/  LOP3.LUT R120, R21, R18, RZ, 0x3c, !PT ;  /* 0x0000001215787212 */ /* 0x000fe200078e3cff */
[----:B------:R-:W-:Y:S01]  /*1090*/  IMAD.SHL.U32 R10, R126, 0x40, RZ ;  /* 0x000000407e0a7824 */ /* 0x000fe200078e00ff */
[----:B------:R-:W-:Y:S01]  /*10a0*/  SHF.R.S32.HI R17, RZ, 0x1f, R16 ;  /* 0x0000001fff117819 */ /* 0x000fe20000011410 */
[----:B------:R-:W-:Y:S01]  /*10b0*/  IMAD.IADD R141, R25, 0x1, R140 ;  /* 0x00000001198d7824 */ /* 0x000fe200078e028c */
[----:B------:R-:W-:Y:S01]  /*10c0*/  IADD3 R93, P0, R4, R131, RZ ;  /* 0x00000083045d7210 */ /* 0x000fe20007f1e0ff */
[----:B------:R-:W-:Y:S01]  /*10d0*/  IMAD.MOV.U32 R140, RZ, RZ, R24 ;  /* 0x000000ffff8c7224 */ /* 0x000fe200078e0018 */
[----:B------:R-:W-:Y:S01]  /*10e0*/  LOP3.LUT R10, R10, 0x1c0, RZ, 0xc0, !PT ;  /* 0x000001c00a0a7812 */ /* 0x000fe200078ec0ff */
[----:B------:R-:W-:Y:S01]  /*10f0*/  IMAD.WIDE.U32 R142, R142, c[0x0][0x268], R22 ;  /* 0x00009a008e8e7a25 */ /* 0x000fe200078e0016 */
[----:B------:R-:W-:Y:S01]  /*1100*/  SHF.R.S32.HI R24, RZ, 0x1f, R5 ;  /* 0x0000001fff187819 */ /* 0x000fe20000011405 */
[----:B------:R-:W-:Y:S01]  /*1110*/  UIMAD UR8, UR24, UR5, URZ ;  /* 0x00000005180872a4 */ /* 0x000fe2000f8e023f */
[----:B------:R-:W-:Y:S01]  /*1120*/  SHF.R.U32.HI R8, RZ, 0x3, R10 ;  /* 0x00000003ff087819 */ /* 0x000fe2000001160a */
[----:B------:R-:W-:Y:S01]  /*1130*/  IMAD R21, R20, 0xc00, R11 ;  /* 0x00000c0014157824 */ /* 0x000fe200078e020b */
[----:B------:R-:W-:Y:S01]  /*1140*/  LOP3.LUT R23, R10, 0x38, R125, 0xf8, !PT ;  /* 0x000000380a177812 */ /* 0x000fe200078ef87d */
[----:B------:R-:W-:Y:S01]  /*1150*/  IMAD R146, R215, c[0x0][0x1ec], R146 ;  /* 0x00007b00d7927a24 */ /* 0x000fe200078e0292 */
[CC--:B------:R-:W-:Y:S01]  /*1160*/  LEA.HI R124, R24.reuse, R5.reuse, RZ, 0x3 ;  /* 0x00000005187c7211 */ /* 0x0c0fe200078f18ff */
[----:B------:R-:W-:Y:S01]  /*1170*/  IMAD.IADD R120, R21, 0x1, R120 ;  /* 0x0000000115787824 */ /* 0x000fe200078e0278 */
[----:B------:R-:W-:Y:S01]  /*1180*/  LEA.HI R24, R24, R5, RZ, 0x6 ;  /* 0x0000000518187211 */ /* 0x000fe200078f30ff */
[----:B------:R-:W-:Y:S01]  /*1190*/  IMAD R5, R20, 0xc00, R9 ;  /* 0x00000c0014057824 */ /* 0x000fe200078e0209 */
[----:B------:R-:W-:Y:S01]  /*11a0*/  LOP3.LUT R116, R23, R8, RZ, 0x3c, !PT ;  /* 0x0000000817747212 */ /* 0x000fe200078e3cff */
[----:B------:R-:W-:Y:S01]  /*11b0*/  IMAD.WIDE.U32 R28, R215, c[0x0][0x1e8], R28 ;  /* 0x00007a00d71c7a25 */ /* 0x000fe200078e001c */
[----:B------:R-:W-:Y:S01]  /*11c0*/  LEA.HI.SX32 R121, R124, R121, 0x1d ;  /* 0x000000797c797211 */ /* 0x000fe200078feaff */
[----:B------:R-:W-:Y:S01]  /*11d0*/  ULDC.64 UR4, c[0x0][0x280] ;  /* 0x0000a00000047ab9 */ /* 0x000fe20000000a00 */
[----:B------:R-:W-:Y:S01]  /*11e0*/  IADD3 R116, R5, R116, RZ ;  /* 0x0000007405747210 */ /* 0x000fe20007ffe0ff */
[----:B------:R-:W-:Y:S01]  /*11f0*/  IMAD.IADD R147, R29, 0x1, R146 ;  /* 0x000000011d937824 */ /* 0x000fe200078e0292 */
[----:B------:R-:W-:Y:S01]  /*1200*/  LOP3.LUT R5, R19, 0x38, R124, 0xf8, !PT ;  /* 0x0000003813057812 */ /* 0x000fe200078ef87c */
[----:B------:R-:W-:Y:S01]  /*1210*/  IMAD.MOV.U32 R146, RZ, RZ, R28 ;  /* 0x000000ffff927224 */ /* 0x000fe200078e001c */
[----:B------:R-:W-:Y:S01]  /*1220*/  SHF.R.S32.HI R24, RZ, 0x6, R24 ;  /* 0x00000006ff187819 */ /* 0x000fe20000011418 */
[----:B------:R-:W-:Y:S01]  /*1230*/  IMAD R150, R131, c[0x0][0x284], R150 ;  /* 0x0000a10083967a24 */ /* 0x000fe200078e0296 */
[----:B------:R-:W-:Y:S01]  /*1240*/  LOP3.LUT R118, R5, R18, RZ, 0x3c, !PT ;  /* 0x0000001205767212 */ /* 0x000fe200078e3cff */
[----:B------:R-:W-:Y:S01]  /*1250*/  IMAD.WIDE.U32 R154, R131, c[0x0][0x280], R16 ;  /* 0x0000a000839a7a25 */ /* 0x000fe200078e0010 */
[----:B------:R-:W-:Y:S01]  /*1260*/  SHF.R.S32.HI R5, RZ, 0x1f, R122 ;  /* 0x0000001fff057819 */ /* 0x000fe2000001147a */
[----:B------:R-:W-:Y:S01]  /*1270*/  UIMAD.WIDE.U32 UR26, UR24, UR4, URZ ;  /* 0x00000004181a72a5 */ /* 0x000fe2000f8e003f */
[----:B------:R-:W-:Y:S01]  /*1280*/  LOP3.LUT R113, R10, 0x38, R124, 0xf8, !PT ;  /* 0x000000380a717812 */ /* 0x000fe200078ef87c */
[----:B------:R-:W-:Y:S01]  /*1290*/  IMAD R21, R24, 0xc00, R11 ;  /* 0x00000c0018157824 */ /* 0x000fe200078e020b */
[----:B------:R-:W-:Y:S01]  /*12a0*/  LEA.HI R20, R5, R122, RZ, 0x3 ;  /* 0x0000007a05147211 */ /* 0x000fe200078f18ff */
[----:B------:R-:W-:Y:S01]  /*12b0*/  IMAD.SHL.U32 R122, R122, 0x8, RZ ;  /* 0x000000087a7a7824 */ /* 0x000fe200078e00ff */
[----:B------:R-:W-:Y:S01]  /*12c0*/  LOP3.LUT R113, R113, R8, RZ, 0x3c, !PT ;  /* 0x0000000871717212 */ /* 0x000fe200078e3cff */
[C---:B------:R-:W-:Y:S01]  /*12d0*/  IMAD R148, R131.reuse, c[0x0][0x294], R148 ;  /* 0x0000a50083947a24 */ /* 0x040fe200078e0294 */
[----:B------:R-:W-:Y:S01]  /*12e0*/  SHF.R.S32.HI R20, RZ, 0x3, R20 ;  /* 0x00000003ff147819 */ /* 0x000fe20000011414 */
[----:B------:R-:W-:Y:S01]  /*12f0*/  IMAD.WIDE.U32 R152, R131, c[0x0][0x290], R16 ;  /* 0x0000a40083987a25 */ /* 0x000fe200078e0010 */
[--C-:B------:R-:W-:Y:S01]  /*1300*/  LOP3.LUT R119, R19, 0x38, R122.reuse, 0xf8, !PT ;  /* 0x0000003813777812 */ /* 0x100fe200078ef87a */
[----:B------:R-:W-:Y:S01]  /*1310*/  UIMAD UR14, UR24, UR5, URZ ;  /* 0x00000005180e72a4 */ /* 0x000fe2000f8e023f */
[----:B------:R-:W-:Y:S01]  /*1320*/  LOP3.LUT R115, R10, 0x38, R122, 0xf8, !PT ;  /* 0x000000380a737812 */ /* 0x000fe200078ef87a */
[C---:B------:R-:W-:Y:S01]  /*1330*/  IMAD R22, R20.reuse, 0xc00, R11 ;  /* 0x00000c0014167824 */ /* 0x040fe200078e020b */
[----:B------:R-:W-:Y:S01]  /*1340*/  LOP3.LUT R119, R119, R18, RZ, 0x3c, !PT ;  /* 0x0000001277777212 */ /* 0x000fe200078e3cff */
[----:B------:R-:W-:Y:S01]  /*1350*/  IMAD R20, R20, 0xc00, R9 ;  /* 0x00000c0014147824 */ /* 0x000fe200078e0209 */
[----:B------:R-:W-:Y:S01]  /*1360*/  LOP3.LUT R115, R115, R8, RZ, 0x3c, !PT ;  /* 0x0000000873737212 */ /* 0x000fe200078e3cff */
[----:B------:R-:W-:Y:S01]  /*1370*/  IMAD.WIDE.U32 R28, R131, c[0x0][0x290], R14 ;  /* 0x0000a400831c7a25 */ /* 0x000fe200078e000e */
[----:B------:R-:W-:Y:S01]  /*1380*/  SHF.R.S32.HI R105, RZ, 0x1f, R126 ;  /* 0x0000001fff697819 */ /* 0x000fe2000001147e */
[----:B------:R-:W-:Y:S01]  /*1390*/  ULDC.64 UR4, c[0x0][0x290] ;  /* 0x0000a40000047ab9 */ /* 0x000fe20000000a00 */
[----:B------:R-:W-:Y:S01]  /*13a0*/  IADD3 R115, R20, R115, RZ ;  /* 0x0000007314737210 */ /* 0x000fe20007ffe0ff */
[----:B------:R-:W-:Y:S01]  /*13b0*/  IMAD.IADD R119, R22, 0x1, R119 ;  /* 0x0000000116777824 */ /* 0x000fe200078e0277 */
[----:B------:R-:W-:Y:S01]  /*13c0*/  SHF.R.S32.HI R22, RZ, 0x1f, R121 ;  /* 0x0000001fff167819 */ /* 0x000fe20000011479 */
[----:B------:R-:W-:Y:S01]  /*13d0*/  IMAD.X R92, R7, 0x1, R2, P0 ;  /* 0x00000001075c7824 */ /* 0x000fe200000e0602 */
[----:B------:R-:W-:Y:S01]  /*13e0*/  IADD3 R155, R155, R150, RZ ;  /* 0x000000969b9b7210 */ /* 0x000fe20007ffe0ff */
[----:B--2---:R-:W-:Y:S01]  /*13f0*/  IMAD.WIDE.U32 R30, R131, c[0x0][0x280], R14 ;  /* 0x0000a000831e7a25 */ /* 0x004fe200078e000e */
[----:B------:R-:W-:Y:S01]  /*1400*/  LEA.HI R5, R22, R121, RZ, 0x3 ;  /* 0x0000007916057211 */ /* 0x000fe200078f18ff */
[----:B------:R-:W-:Y:S01]  /*1410*/  UIMAD.WIDE.U32 UR28, UR24, UR4, URZ ;  /* 0x00000004181c72a5 */ /* 0x000fe2000f8e003f */
[----:B------:R-:W-:Y:S01]  /*1420*/  LOP3.LUT R125, R125, 0xfffffff8, RZ, 0xc0, !PT ;  /* 0xfffffff87d7d7812 */ /* 0x000fe200078ec0ff */
[----:B------:R-:W-:Y:S01]  /*1430*/  IMAD.SHL.U32 R121, R121, 0x8, RZ ;  /* 0x0000000879797824 */ /* 0x000fe200078e00ff */
[----:B------:R-:W-:Y:S01]  /*1440*/  SHF.R.S32.HI R20, RZ, 0x3, R5 ;  /* 0x00000003ff147819 */ /* 0x000fe20000011405 */
[----:B------:R-:W-:Y:S01]  /*1450*/  IMAD R2, R2, c[0x0][0x1e0], RZ ;  /* 0x0000780002027a24 */ /* 0x000fe200078e02ff */
[----:B------:R-:W-:Y:S01]  /*1460*/  LOP3.LUT R124, R124, 0xfffffff8, RZ, 0xc0, !PT ;  /* 0xfffffff87c7c7812 */ /* 0x000fe200078ec0ff */
[----:B------:R-:W-:Y:S01]  /*1470*/  IMAD.IADD R153, R153, 0x1, R148 ;  /* 0x0000000199997824 */ /* 0x000fe200078e0294 */
[----:B------:R-:W-:Y:S01]  /*1480*/  LOP3.LUT R19, R19, 0x38, R121, 0xf8, !PT ;  /* 0x0000003813137812 */ /* 0x000fe200078ef879 */
[----:B------:R-:W-:Y:S01]  /*1490*/  IMAD R111, R20, 0xc00, R9 ;  /* 0x00000c00146f7824 */ /* 0x000fe200078e0209 */
[----:B------:R-:W-:Y:S01]  /*14a0*/  LOP3.LUT R5, R10, 0x38, R121, 0xf8, !PT ;  /* 0x000000380a057812 */ /* 0x000fe200078ef879 */
[----:B------:R-:W-:Y:S01]  /*14b0*/  IMAD R10, R20, 0xc00, R11 ;  /* 0x00000c00140a7824 */ /* 0x000fe200078e020b */
[----:B------:R-:W-:Y:S01]  /*14c0*/  LOP3.LUT R19, R19, R18, RZ, 0x3c, !PT ;  /* 0x0000001213137212 */ /* 0x000fe200078e3cff */
[----:B------:R-:W-:Y:S01]  /*14d0*/  IMAD.IADD R149, R148, 0x1, R29 ;  /* 0x0000000194957824 */ /* 0x000fe200078e021d */
[----:B------:R-:W-:Y:S01]  /*14e0*/  LOP3.LUT R8, R5, R8, RZ, 0x3c, !PT ;  /* 0x0000000805087212 */ /* 0x000fe200078e3cff */
[----:B------:R-:W-:Y:S01]  /*14f0*/  IMAD.IADD R151, R150, 0x1, R31 ;  /* 0x0000000196977824 */ /* 0x000fe200078e021f */
[----:B------:R-:W-:Y:S01]  /*1500*/  MOV R148, R28 ;  /* 0x0000001c00947202 */ /* 0x000fe20000000f00 */
[----:B------:R-:W-:Y:S01]  /*1510*/  IMAD.IADD R117, R10, 0x1, R19 ;  /* 0x000000010a757824 */ /* 0x000fe200078e0213 */
[----:B------:R-:W-:Y:S01]  /*1520*/  UIMAD UR24, UR24, UR5, URZ ;  /* 0x00000005181872a4 */ /* 0x000fe2000f8e023f */
[----:B------:R-:W-:Y:S01]  /*1530*/  IMAD.IADD R111, R111, 0x1, R8 ;  /* 0x000000016f6f7824 */ /* 0x000fe200078e0208 */
[----:B------:R-:W-:Y:S01]  /*1540*/  ULDC UR22, c[0x0][0x1e0] ;  /* 0x0000780000167ab9 */ /* 0x000fe20000000800 */
[C---:B------:R-:W-:Y:S01]  /*1550*/  IMAD.WIDE.U32 R160, R131.reuse, c[0x0][0x1e0], RZ ;  /* 0x0000780083a07a25 */ /* 0x040fe200078e00ff */
[----:B------:R-:W-:Y:S01]  /*1560*/  ULDC UR15, c[0x0][0x1e4] ;  /* 0x00007900000f7ab9 */ /* 0x000fe20000000800 */
[C---:B------:R-:W-:Y:S01]  /*1570*/  IADD3 R123, -R131.reuse, 0x30, RZ ;  /* 0x00000030837b7810 */ /* 0x040fe20007ffe1ff */
[----:B------:R-:W-:Y:S01]  /*1580*/  ULDC UR21, c[0x0][0x280] ;  /* 0x0000a00000157ab9 */ /* 0x000fe20000000800 */
[----:B------:R-:W-:Y:S01]  /*1590*/  IMAD R107, R131, c[0x0][0x1e4], R2 ;  /* 0x00007900836b7a24 */ /* 0x000fe200078e0202 */
[----:B------:R-:W-:Y:S01]  /*15a0*/  ULDC UR5, c[0x0][0x284] ;  /* 0x0000a10000057ab9 */ /* 0x000fe20000000800 */
[----:B------:R-:W-:Y:S01]  /*15b0*/  IMAD.MOV.U32 R150, RZ, RZ, R30 ;  /* 0x000000ffff967224 */ /* 0x000fe200078e001e */
[----:B------:R-:W-:Y:S01]  /*15c0*/  ULDC UR20, c[0x0][0x290] ;  /* 0x0000a40000147ab9 */ /* 0x000fe20000000800 */
[----:B------:R-:W-:Y:S01]  /*15d0*/  IMAD R24, R24, 0xc00, R9 ;  /* 0x00000c0018187824 */ /* 0x000fe200078e0209 */
[----:B------:R-:W-:Y:S01]  /*15e0*/  ULDC UR4, c[0x0][0x294] ;  /* 0x0000a50000047ab9 */ /* 0x000fe20000000800 */
[----:B------:R-:W-:Y:S01]  /*15f0*/  IMAD R105, R105, c[0x0][0x1e0], RZ ;  /* 0x0000780069697a24 */ /* 0x000fe200078e02ff */
[----:B------:R-:W-:Y:S01]  /*1600*/  IADD3 R95, R143, R95, RZ ;  /* 0x0000005f8f5f7210 */ /* 0x000fe20007ffe0ff */
[----:B------:R-:W-:Y:S01]  /*1610*/  IMAD.IADD R107, R161, 0x1, R107 ;  /* 0x00000001a16b7824 */ /* 0x000fe200078e026b */
[----:B------:R-:W-:Y:S01]  /*1620*/  SHF.R.S32.HI R114, RZ, 0x1f, R125 ;  /* 0x0000001fff727819 */ /* 0x000fe2000001147d */
[----:B------:R-:W-:Y:S01]  /*1630*/  IMAD.IADD R118, R21, 0x1, R118 ;  /* 0x0000000115767824 */ /* 0x000fe200078e0276 */
[----:B------:R-:W-:Y:S01]  /*1640*/  SHF.R.S32.HI R110, RZ, 0x1f, R122 ;  /* 0x0000001fff6e7819 */ /* 0x000fe2000001147a */
[----:B------:R-:W-:Y:S01]  /*1650*/  IMAD.IADD R113, R24, 0x1, R113 ;  /* 0x0000000118717824 */ /* 0x000fe200078e0271 */
[----:B------:R-:W-:Y:S01]  /*1660*/  SHF.R.S32.HI R112, RZ, 0x1f, R124 ;  /* 0x0000001fff707819 */ /* 0x000fe2000001147c */
[C---:B------:R-:W-:Y:S01]  /*1670*/  IMAD.WIDE.U32 R158, R126.reuse, c[0x0][0x1e0], RZ ;  /* 0x000078007e9e7a25 */ /* 0x040fe200078e00ff */
[----:B------:R-:W-:Y:S01]  /*1680*/  SHF.R.S32.HI R108, RZ, 0x1f, R121 ;  /* 0x0000001fff6c7819 */ /* 0x000fe20000011479 */
[----:B------:R-:W-:Y:S01]  /*1690*/  USHF.L.U64.HI UR15, UR22, UR7, UR15 ;  /* 0x00000007160f7299 */ /* 0x000fe2000801020f */
[----:B------:R-:W-:Y:S01]  /*16a0*/  SHF.L.U32 R119, R119, 0x1, RZ ;  /* 0x0000000177777819 */ /* 0x000fe200000006ff */
[----:B------:R-:W-:Y:S01]  /*16b0*/  IMAD R105, R126, c[0x0][0x1e4], R105 ;  /* 0x000079007e697a24 */ /* 0x000fe200078e0269 */
[----:B------:R-:W-:Y:S01]  /*16c0*/  USHF.L.U64.HI UR5, UR21, UR7, UR5 ;  /* 0x0000000715057299 */ /* 0x000fe20008010205 */
[----:B-----5:R-:W-:Y:S01]  /*16d0*/  IMAD.WIDE.U32 R154, R89, c[0x0][0x280], R154 ;  /* 0x0000a000599a7a25 */ /* 0x020fe200078e009a */
[----:B------:R-:W-:-:S02]  /*16e0*/  USHF.L.U64.HI UR4, UR20, UR7, UR4 ;  /* 0x0000000714047299 */ /* 0x000fc40008010204 */
[----:B------:R-:W-:Y:S01]  /*16f0*/  USHF.L.U32 UR22, UR22, 0x5, URZ ;  /* 0x0000000516167899 */ /* 0x000fe2000800063f */
[C---:B------:R-:W-:Y:S01]  /*1700*/  IMAD.WIDE.U32 R152, R89.reuse, c[0x0][0x290], R152 ;  /* 0x0000a40059987a25 */ /* 0x040fe200078e0098 */
[----:B------:R-:W-:Y:S02]  /*1710*/  USHF.L.U32 UR21, UR21, 0x5, URZ ;  /* 0x0000000515157899 */ /* 0x000fe4000800063f */
[----:B------:R-:W-:Y:S01]  /*1720*/  USHF.L.U32 UR20, UR20, 0x5, URZ ;  /* 0x0000000514147899 */ /* 0x000fe2000800063f */
[C---:B------:R-:W-:Y:S01]  /*1730*/  IMAD.WIDE.U32 R150, R89.reuse, c[0x0][0x280], R150 ;  /* 0x0000a00059967a25 */ /* 0x040fe200078e0096 */
[----:B------:R-:W-:Y:S02]  /*1740*/  UISETP.GE.AND UP0, UPT, UR6, 0x1, UPT ;  /* 0x000000010600788c */ /* 0x000fe4000bf06270 */
[----:B------:R-:W-:Y:S01]  /*1750*/  UIADD3 UR8, UR13, UR8, URZ ;  /* 0x000000080d087290 */ /* 0x000fe2000fffe03f */
[----:B------:R-:W-:Y:S01]  /*1760*/  IMAD.WIDE.U32 R148, R89, c[0x0][0x290], R148 ;  /* 0x0000a40059947a25 */ /* 0x000fe200078e0094 */
[----:B------:R-:W-:-:S02]  /*1770*/  UIADD3 UR14, UR27, UR14, URZ ;  /* 0x0000000e1b0e7290 */ /* 0x000fc4000fffe03f */
[----:B------:R-:W-:Y:S01]  /*1780*/  UIADD3 UR24, UR29, UR24, URZ ;  /* 0x000000181d187290 */ /* 0x000fe2000fffe03f */
[----:B------:R-:W-:Y:S02]  /*1790*/  IMAD.IADD R105, R159, 0x1, R105 ;  /* 0x000000019f697824 */ /* 0x000fe400078e0269 */
[----:B------:R-:W-:Y:S02]  /*17a0*/  IMAD.SHL.U32 R120, R120, 0x2, RZ ;  /* 0x0000000278787824 */ /* 0x000fe400078e00ff */
[----:B------:R-:W-:Y:S02]  /*17b0*/  IMAD.SHL.U32 R116, R116, 0x2, RZ ;  /* 0x0000000274747824 */ /* 0x000fe400078e00ff */
[----:B------:R-:W-:Y:S02]  /*17c0*/  IMAD.SHL.U32 R118, R118, 0x2, RZ ;  /* 0x0000000276767824 */ /* 0x000fe400078e00ff */
[----:B------:R-:W-:Y:S02]  /*17d0*/  IMAD.SHL.U32 R113, R113, 0x2, RZ ;  /* 0x0000000271717824 */ /* 0x000fe400078e00ff */
[----:B------:R-:W-:-:S02]  /*17e0*/  IMAD.SHL.U32 R115, R115, 0x2, RZ ;  /* 0x0000000273737824 */ /* 0x000fc400078e00ff */
[----:B------:R-:W-:Y:S02]  /*17f0*/  IMAD.SHL.U32 R117, R117, 0x2, RZ ;  /* 0x0000000275757824 */ /* 0x000fe400078e00ff */
[----:B------:R-:W-:Y:S01]  /*1800*/  IMAD.SHL.U32 R111, R111, 0x2, RZ ;  /* 0x000000026f6f7824 */ /* 0x000fe200078e00ff */
[--C-:B---3--:R-:W-:Y:S01]  /*1810*/  @P1 SHF.R.S32.HI R11, RZ, 0x1f, R6.reuse ;  /* 0x0000001fff0b1819 */ /* 0x108fe20000011406 */
[----:B------:R-:W-:Y:S01]  /*1820*/  @P1 IMAD.MOV.U32 R10, RZ, RZ, R6 ;  /* 0x000000ffff0a1224 */ /* 0x000fe200078e0006 */
[----:B------:R-:W-:Y:S01]  /*1830*/  @!P1 MOV R11, R3 ;  /* 0x00000003000b9202 */ /* 0x000fe20000000f00 */
[----:B------:R-:W-:Y:S01]  /*1840*/  @!P1 IMAD.MOV.U32 R10, RZ, RZ, R216 ;  /* 0x000000ffff0a9224 */ /* 0x000fe200078e00d8 */
[----:B------:R-:W-:Y:S02]  /*1850*/  SHF.R.S32.HI R6, RZ, 0x1f, R89 ;  /* 0x0000001fff067819 */ /* 0x000fe40000011459 */
[----:B------:R-:W-:Y:S02]  /*1860*/  SEL R8, R11, RZ, !P2 ;  /* 0x000000ff0b087207 */ /* 0x000fe40005000000 */
[----:B------:R-:W-:Y:S01]  /*1870*/  SEL R3, R10, RZ, !P2 ;  /* 0x000000ff0a037207 */ /* 0x000fe20005000000 */
[----:B------:R-:W-:Y:S01]  /*1880*/  BAR.SYNC.DEFER_BLOCKING 0x0 ;  /* 0x0000000000007b1d */ /* 0x000fe20000010000 */
[----:B------:R-:W-:Y:S01]  /*1890*/  ISETP.NE.AND P1, PT, RZ, UR23, PT ;  /* 0x00000017ff007c0c */ /* 0x000fe2000bf25270 */
[----:B------:R-:W-:Y:S01]  /*18a0*/  IMAD R10, R8, c[0x0][0x1f0], RZ ;  /* 0x00007c00080a7a24 */ /* 0x000fe200078e02ff */
[----:B------:R-:W-:Y:S01]  /*18b0*/  IADD3 R11, R16, 0x20, RZ ;  /* 0x00000020100b7810 */ /* 0x000fe20007ffe0ff */
[----:B------:R-:W-:Y:S01]  /*18c0*/  IMAD R8, R8, c[0x0][0x218], RZ ;  /* 0x0000860008087a24 */ /* 0x000fe200078e02ff */
[----:B------:R-:W-:Y:S01]  /*18d0*/  P2R R135, PR, RZ, 0x2 ;  /* 0x00000002ff877803 */ /* 0x000fe20000000000 */
[----:B------:R-:W-:-:S04]  /*18e0*/  IMAD.WIDE.U32 R146, R3, c[0x0][0x1f0], R146 ;  /* 0x00007c0003927a25 */ /* 0x000fc800078e0092 */
[C---:B------:R-:W-:Y:S01]  /*18f0*/  IMAD R91, R3.reuse, c[0x0][0x21c], R8 ;  /* 0x00008700035b7a24 */ /* 0x040fe200078e0208 */
[----:B------:R-:W-:Y:S01]  /*1900*/  IADD3 R97, P1, P0, R146, R160, R14 ;  /* 0x000000a092617210 */ /* 0x000fe2000783e00e */
[C---:B------:R-:W-:Y:S01]  /*1910*/  IMAD R101, R3.reuse, c[0x0][0x1f4], R10 ;  /* 0x00007d0003657a24 */ /* 0x040fe200078e020a */
[----:B------:R-:W-:Y:S01]  /*1920*/  IADD3 R10, R16, 0x60, RZ ;  /* 0x00000060100a7810 */ /* 0x000fe20007ffe0ff */
[C---:B------:R-:W-:Y:S02]  /*1930*/  IMAD R8, R6.reuse, c[0x0][0x280], RZ ;  /* 0x0000a00006087a24 */ /* 0x040fe400078e02ff */
[----:B------:R-:W-:Y:S02]  /*1940*/  IMAD R6, R6, c[0x0][0x290], RZ ;  /* 0x0000a40006067a24 */ /* 0x000fe400078e02ff */
[----:B------:R-:W-:-:S04]  /*1950*/  IMAD.WIDE.U32 R140, R3, c[0x0][0x218], R140 ;  /* 0x00008600038c7a25 */ /* 0x000fc800078e008c */
[----:B------:R-:W-:Y:S01]  /*1960*/  IMAD.IADD R101, R147, 0x1, R101 ;  /* 0x0000000193657824 */ /* 0x000fe200078e0265 */
[----:B------:R-:W-:Y:S01]  /*1970*/  IADD3 R91, R141, R91, RZ ;  /* 0x0000005b8d5b7210 */ /* 0x000fe20007ffe0ff */
[C---:B------:R-:W-:Y:S02]  /*1980*/  IMAD R5, R89.reuse, c[0x0][0x284], R8 ;  /* 0x0000a10059057a24 */ /* 0x040fe400078e0208 */
[----:B------:R-:W-:Y:S01]  /*1990*/  IMAD R3, R89, c[0x0][0x294], R6 ;  /* 0x0000a50059037a24 */ /* 0x000fe200078e0206 */
[----:B------:R-:W-:Y:S01]  /*19a0*/  IADD3.X R96, R101, R107, R15, P1, P0 ;  /* 0x0000006b65607210 */ /* 0x000fe20000fe040f */
[----:B------:R-:W-:Y:S02]  /*19b0*/  IMAD.IADD R104, R155, 0x1, R5 ;  /* 0x000000019b687824 */ /* 0x000fe400078e0205 */
[----:B------:R-:W-:Y:S02]  /*19c0*/  IMAD.IADD R102, R5, 0x1, R151 ;  /* 0x0000000105667824 */ /* 0x000fe400078e0297 */
[----:B------:R-:W-:-:S02]  /*19d0*/  IMAD.IADD R103, R153, 0x1, R3 ;  /* 0x0000000199677824 */ /* 0x000fc400078e0203 */
[----:B-1----:R-:W-:Y:S02]  /*19e0*/  IMAD.IADD R100, R3, 0x1, R149 ;  /* 0x0000000103647824 */ /* 0x002fe400078e0295 */
.L_x_783:
[----:B------:R-:W-:Y:S01]  /*19f0*/  SHF.R.S32.HI R90, RZ, 0x1f, R49 ;  /* 0x0000001fff5a7819 */ /* 0x000fe20000011431 */
[C---:B-1----:R-:W-:Y:S01]  /*1a00*/  IMAD R5, R49.reuse, UR8, RZ ;  /* 0x0000000831057c24 */ /* 0x042fe2000f8e02ff */
[----:B------:R-:W-:Y:S04]  /*1a10*/  DEPBAR.LE SB0, 0x0 ;  /* 0x000080000000791a */ /* 0x000fe80000000000 */
[----:B------:R-:W-:Y:S01]  /*1a20*/  IMAD.WIDE.U32 R164, R49, UR12, RZ ;  /* 0x0000000c31a47c25 */ /* 0x000fe2000f8e00ff */
[----:B------:R-:W-:Y:S03]  /*1a30*/  BAR.SYNC.DEFER_BLOCKING 0x0 ;  /* 0x0000000000007b1d */ /* 0x000fe60000010000 */
[----:B------:R-:W-:Y:S01]  /*1a40*/  IMAD R5, R90, UR12, R5 ;  /* 0x0000000c5a057c24 */ /* 0x000fe2000f8e0205 */
[----:B------:R-:W-:Y:S03]  /*1a50*/  IADD3 R3, P1, P0, R97, UR22, R164 ;  /* 0x0000001661037c10 */ /* 0x000fe6000f83e0a4 */
[----:B------:R-:W-:Y:S05]  /*1a60*/  IMAD.IADD R94, R165, 0x1, R5 ;  /* 0x00000001a55e7824 */ /* 0x000fea00078e0205 */
[----:B------:R-:W-:Y:S02]  /*1a70*/  IADD3.X R2, R96, UR15, R94, P1, P0 ;  /* 0x0000000f60027c10 */ /* 0x000fe40008fe045e */
[----:B------:R-:W-:Y:S04]  /*1a80*/  IADD3 R5, P1, R97, R164, RZ ;  /* 0x000000a461057210 */ /* 0x000fe80007f3e0ff */
[----:B------:R-:W-:Y:S01]  /*1a90*/  LEA R78, P0, R5, c[0x0][0x1c8], 0x1 ;  /* 0x00007200054e7a11 */ /* 0x000fe200078008ff */
[----:B------:R-:W-:Y:S01]  /*1aa0*/  IMAD.X R4, R94, 0x1, R96, P1 ;  /* 0x000000015e047824 */ /* 0x000fe200008e0660 */
[----:B------:R-:W-:Y:S04]  /*1ab0*/  LEA R76, P1, R3, c[0x0][0x1c8], 0x1 ;  /* 0x00007200034c7a11 */ /* 0x000fe800078208ff */
[----:B------:R-:W-:Y:S02]  /*1ac0*/  LEA.HI.X R79, R5, c[0x0][0x1cc], R4, 0x1, P0 ;  /* 0x00007300054f7a11 */ /* 0x000fe400000f0c04 */
[----:B------:R-:W-:Y:S01]  /*1ad0*/  PLOP3.LUT P0, PT, PT, PT, UP0, 0x40, 0x0 ;  /* 0x000000000000781c */ /* 0x000fe20003f0e808 */
[----:B------:R-:W-:Y:S01]  /*1ae0*/  BSSY B2, `(.L_x_744) ;  /* 0x00004d3000027945 */ /* 0x000fe20003800000 */
[----:B------:R-:W-:Y:S11]  /*1af0*/  LEA.HI.X R77, R3, c[0x0][0x1cc], R2, 0x1, P1 ;  /* 0x00007300034d7a11 */ /* 0x000ff600008f0c02 */
[----:B------:R-:W-:-:S05]  /*1b00*/  @P0 BRA `(.L_x_745) ;  /* 0x00004ae000000947 */ /* 0x000fca0003800000 */
[----:B------:R-:W-:Y:S01]  /*1b10*/  IMAD R81, R49, UR14, RZ ;  /* 0x0000000e31517c24 */ /* 0x000fe2000f8e02ff */
[----:B------:R-:W-:Y:S01]  /*1b20*/  ISETP.NE.AND P2, PT, R135, RZ, PT ;  /* 0x000000ff8700720c */ /* 0x000fe20003f45270 */
[C---:B------:R-:W-:Y:S02]  /*1b30*/  IMAD R51, R49.reuse, UR24, RZ ;  /* 0x0000001831337c24 */ /* 0x040fe4000f8e02ff */
[C---:B------:R-:W-:Y:S02]  /*1b40*/  IMAD R2, R49.reuse, -0x30, R0 ;  /* 0xffffffd031027824 */ /* 0x040fe400078e0200 */
[C---:B------:R-:W-:Y:S03]  /*1b50*/  IMAD.WIDE.U32 R166, R49.reuse, UR26, RZ ;  /* 0x0000001a31a67c25 */ /* 0x040fe6000f8e00ff */
[----:B------:R-:W-:Y:S01]  /*1b60*/  IMNMX R138, R2, 0x30, PT ;  /* 0x00000030028a7817 */ /* 0x000fe20003800200 */
        /* <DEDUP_REMOVED lines=16> */
[----:B------:R-:W-:Y:S03]  /*1c70*/  CS2R R36, SRZ ;  /* 0x0000000000247805 */ /* 0x000fe6000001ff00 */
[----:B------:R-:W-:-:S05]  /*1c80*/  @P3 BRA `(.L_x_748) ;  /* 0x0000020000003947 */ /* 0x000fca0003800000 */
[----:B------:R-:W-:Y:S01]  /*1c90*/  IADD3 R3, P0, R154, R166, RZ ;  /* 0x000000a69a037210 */ /* 0x000fe20007f1e0ff */
[----:B------:R-:W-:Y:S01]  /*1ca0*/  CS2R R74, SRZ ;  /* 0x00000000004a7805 */ /* 0x000fe2000001ff00 */
[----:B------:R-:W-:Y:S01]  /*1cb0*/  CS2R R36, SRZ ;  /* 0x0000000000247805 */ /* 0x000fe2000001ff00 */
[----:B------:R-:W-:Y:S01]  /*1cc0*/  CS2R R72, SRZ ;  /* 0x0000000000487805 */ /* 0x000fe2000001ff00 */
[----:B------:R-:W-:Y:S01]  /*1cd0*/  CS2R R44, SRZ ;  /* 0x00000000002c7805 */ /* 0x000fe2000001ff00 */
[----:B------:R-:W-:Y:S01]  /*1ce0*/  IMAD.X R2, R81, 0x1, R104, P0 ;  /* 0x0000000151027824 */ /* 0x000fe200000e0668 */
[----:B------:R-:W-:Y:S01]  /*1cf0*/  IADD3 R5, P0, R152, R82, RZ ;  /* 0x0000005298057210 */ /* 0x000fe20007f1e0ff */
[----:B------:R-:W-:Y:S01]  /*1d00*/  CS2R R70, SRZ ;  /* 0x0000000000467805 */ /* 0x000fe2000001ff00 */
[----:B------:R-:W-:Y:S01]  /*1d10*/  CS2R R38, SRZ ;  /* 0x0000000000267805 */ /* 0x000fe2000001ff00 */
[----:B------:R-:W-:Y:S01]  /*1d20*/  CS2R R66, SRZ ;  /* 0x0000000000427805 */ /* 0x000fe2000001ff00 */
[----:B------:R-:W-:Y:S01]  /*1d30*/  CS2R R34, SRZ ;  /* 0x0000000000227805 */ /* 0x000fe2000001ff00 */
[----:B------:R-:W-:Y:S01]  /*1d40*/  IMAD.X R4, R51, 0x1, R103, P0 ;  /* 0x0000000133047824 */ /* 0x000fe200000e0667 */
[C---:B------:R-:W-:Y:S04]  /*1d50*/  LEA R6, P0, R3.reuse, c[0x0][0x270], 0x1 ;  /* 0x00009c0003067a11 */ /* 0x040fe800078008ff */
[----:B------:R-:W-:Y:S02]  /*1d60*/  LEA.HI.X R7, R3, c[0x0][0x274], R2, 0x1, P0 ;  /* 0x00009d0003077a11 */ /* 0x000fe400000f0c02 */
[C---:B------:R-:W-:Y:S04]  /*1d70*/  LEA R2, P0, R5.reuse, c[0x0][0x288], 0x1 ;  /* 0x0000a20005027a11 */ /* 0x040fe800078008ff */
[----:B------:R-:W-:Y:S02]  /*1d80*/  LEA.HI.X R3, R5, c[0x0][0x28c], R4, 0x1, P0 ;  /* 0x0000a30005037a11 */ /* 0x000fe400000f0c04 */
[----:B------:R-:W-:Y:S11]  /*1d90*/  ISETP.GE.AND P0, PT, R16, c[0x0][0x27c], PT ;  /* 0x00009f0010007a0c */ /* 0x000ff60003f06270 */
[----:B------:R-:W-:Y:S02]  /*1da0*/  @!UPT UIADD3 URZ, URZ, URZ, URZ ;  /* 0x0000003f3f3ff290 */ /* 0x000fe4000fffe03f */
[----:B------:R1:W5:Y:S04]  /*1db0*/  @!P0 LDG.E.64 R74, [R6.64] ;  /* 0x00000012064a8981 */ /* 0x000368000c1e1b00 */
[----:B------:R1:W5:Y:S01]  /*1dc0*/  @!P0 LDG.E.64 R36, [R2.64] ;  /* 0x0000001202248981 */ /* 0x000362000c1e1b00 */
[----:B------:R-:W-:Y:S11]  /*1dd0*/  ISETP.GE.AND P0, PT, R11, c[0x0][0x27c], PT ;  /* 0x00009f000b007a0c */ /* 0x000ff60003f06270 */
[----:B------:R-:W-:Y:S02]  /*1de0*/  @!UPT UIADD3 URZ, URZ, URZ, URZ ;  /* 0x0000003f3f3ff290 */ /* 0x000fe4000fffe03f */
[----:B------:R1:W5:Y:S04]  /*1df0*/  @!P0 LDG.E.64 R72, [R6.64+0x40] ;  /* 0x0000401206488981 */ /* 0x000368000c1e1b00 */
[----:B------:R1:W5:Y:S01]  /*1e00*/  @!P0 LDG.E.64 R44, [R2.64+0x40] ;  /* 0x00004012022c8981 */ /* 0x000362000c1e1b00 */
[----:B------:R-:W-:Y:S11]  /*1e10*/  ISETP.GE.AND P0, PT, R13, c[0x0][0x27c], PT ;  /* 0x00009f000d007a0c */ /* 0x000ff60003f06270 */
[----:B------:R-:W-:Y:S02]  /*1e20*/  @!UPT UIADD3 URZ, URZ, URZ, URZ ;  /* 0x0000003f3f3ff290 */ /* 0x000fe4000fffe03f */
[----:B------:R1:W5:Y:S04]  /*1e30*/  @!P0 LDG.E.64 R70, [R6.64+0x80] ;  /* 0x0000801206468981 */ /* 0x000368000c1e1b00 */
[----:B------:R1:W5:Y:S01]  /*1e40*/  @!P0 LDG.E.64 R38, [R2.64+0x80] ;  /* 0x0000801202268981 */ /* 0x000362000c1e1b00 */
[----:B------:R-:W-:Y:S11]  /*1e50*/  ISETP.GE.AND P0, PT, R10, c[0x0][0x27c], PT ;  /* 0x00009f000a007a0c */ /* 0x000ff60003f06270 */
[----:B------:R-:W-:Y:S02]  /*1e60*/  @!UPT UIADD3 URZ, URZ, URZ, URZ ;  /* 0x0000003f3f3ff290 */ /* 0x000fe4000fffe03f */
[----:B------:R1:W5:Y:S04]  /*1e70*/  @!P0 LDG.E.64 R66, [R6.64+0xc0] ;  /* 0x0000c01206428981 */ /* 0x000368000c1e1b00 */
[----:B------:R1:W5:Y:S02]  /*1e80*/  @!P0 LDG.E.64 R34, [R2.64+0xc0] ;  /* 0x0000c01202228981 */ /* 0x000364000c1e1b00 */
.L_x_748:
[----:B------:R-:W-:Y:S05]  /*1e90*/  BSYNC B0 ;  /* 0x0000000000007941 */ /* 0x000fea0003800000 */
.L_x_747:
[----:B------:R-:W-:Y:S01]  /*1ea0*/  ISETP.GE.AND P2, PT, R126, R138, PT ;  /* 0x0000008a7e00720c */ /* 0x000fe20003f46270 */
[----:B-----5:R-:W-:Y:S01]  /*1eb0*/  IMAD.MOV.U32 R19, RZ, RZ, R66 ;  /* 0x000000ffff137224 */ /* 0x020fe200078e0042 */
[----:B------:R-:W-:Y:S01]  /*1ec0*/  MOV R5, R34 ;  /* 0x0000002200057202 */ /* 0x000fe20000000f00 */
[----:B------:R-:W-:Y:S01]  /*1ed0*/  IMAD.MOV.U32 R18, RZ, RZ, R67 ;  /* 0x000000ffff127224 */ /* 0x000fe200078e0043 */
[----:B-1----:R-:W-:Y:S01]  /*1ee0*/  MOV R2, R39 ;  /* 0x0000002700027202 */ /* 0x002fe20000000f00 */
[----:B------:R-:W-:Y:S01]  /*1ef0*/  IMAD.MOV.U32 R7, RZ, RZ, R70 ;  /* 0x000000ffff077224 */ /* 0x000fe200078e0046 */
[----:B------:R-:W-:Y:S01]  /*1f00*/  BSSY B0, `(.L_x_749) ;  /* 0x000003e000007945 */ /* 0x000fe20003800000 */
[----:B------:R-:W-:Y:S01]  /*1f10*/  IMAD.MOV.U32 R6, RZ, RZ, R71 ;  /* 0x000000ffff067224 */ /* 0x000fe200078e0047 */
[----:B------:R-:W-:Y:S01]  /*1f20*/  PRMT R62, R18, 0x5410, R19 ;  /* 0x00005410123e7816 */ /* 0x000fe20000000013 */
[----:B------:R-:W-:Y:S01]  /*1f30*/  IMAD.MOV.U32 R4, RZ, RZ, R35 ;  /* 0x000000ffff047224 */ /* 0x000fe200078e0023 */
[----:B------:R-:W-:Y:S01]  /*1f40*/  MOV R19, R72 ;  /* 0x0000004800137202 */ /* 0x000fe20000000f00 */
[----:B------:R-:W-:Y:S01]  /*1f50*/  IMAD.MOV.U32 R3, RZ, RZ, R38 ;  /* 0x000000ffff037224 */ /* 0x000fe200078e0026 */
        /* <DEDUP_REMOVED lines=13> */
[----:B------:R-:W-:Y:S01]  /*2030*/  CS2R R58, SRZ ;  /* 0x00000000003a7805 */ /* 0x000fe2000001ff00 */
[----:B------:R-:W-:Y:S01]  /*2040*/  PRMT R32, R4, 0x5410, R5 ;  /* 0x0000541004207816 */ /* 0x000fe20000000005 */
        /* <DEDUP_REMOVED lines=8> */
[----:B------:R-:W-:-:S05]  /*20d0*/  @P2 BRA `(.L_x_750) ;  /* 0x0000020000002947 */ /* 0x000fca0003800000 */
[----:B------:R-:W-:Y:S01]  /*20e0*/  IADD3 R166, P1, P0, R154, UR21, R166 ;  /* 0x000000159aa67c10 */ /* 0x000fe2000f83e0a6 */
[----:B------:R-:W-:Y:S01]  /*20f0*/  CS2R R64, SRZ ;  /* 0x0000000000407805 */ /* 0x000fe2000001ff00 */
[----:B------:R-:W-:Y:S01]  /*2100*/  CS2R R30, SRZ ;  /* 0x00000000001e7805 */ /* 0x000fe2000001ff00 */
[----:B------:R-:W-:Y:S01]  /*2110*/  CS2R R60, SRZ ;  /* 0x00000000003c7805 */ /* 0x000fe2000001ff00 */
[----:B------:R-:W-:Y:S01]  /*2120*/  IADD3.X R81, R104, UR5, R81, P1, P0 ;  /* 0x0000000568517c10 */ /* 0x000fe20008fe0451 */
[----:B------:R-:W-:Y:S01]  /*2130*/  CS2R R28, SRZ ;  /* 0x00000000001c7805 */ /* 0x000fe2000001ff00 */
[----:B------:R-:W-:Y:S01]  /*2140*/  IADD3 R82, P1, P0, R152, UR20, R82 ;  /* 0x0000001498527c10 */ /* 0x000fe2000f83e052 */
[----:B------:R-:W-:Y:S01]  /*2150*/  CS2R R58, SRZ ;  /* 0x00000000003a7805 */ /* 0x000fe2000001ff00 */
[----:B------:R-:W-:Y:S01]  /*2160*/  CS2R R26, SRZ ;  /* 0x00000000001a7805 */ /* 0x000fe2000001ff00 */
[----:B------:R-:W-:Y:S01]  /*2170*/  CS2R R54, SRZ ;  /* 0x0000000000367805 */ /* 0x000fe2000001ff00 */
[----:B------:R-:W-:Y:S01]  /*2180*/  IADD3.X R51, R103, UR4, R51, P1, P0 ;  /* 0x0000000467337c10 */ /* 0x000fe20008fe0433 */
[----:B------:R-:W-:Y:S01]  /*2190*/  CS2R R8, SRZ ;  /* 0x0000000000087805 */ /* 0x000fe2000001ff00 */
        /* <DEDUP_REMOVED lines=20> */
.L_x_750:
[----:B------:R-:W-:Y:S05]  /*22e0*/  BSYNC B0 ;  /* 0x0000000000007941 */ /* 0x000fea0003800000 */
.L_x_749:
[----:B-----5:R-:W-:Y:S01]  /*22f0*/  MOV R20, R59 ;  /* 0x0000003b00147202 */ /* 0x020fe20000000f00 */
[----:B------:R-:W-:Y:S01]  /*2300*/  IMAD.MOV.U32 R23, RZ, RZ, R54 ;  /* 0x000000ffff177224 */ /* 0x000fe200078e0036 */
[----:B-1----:R-:W-:Y:S01]  /*2310*/  MOV R4, R9 ;  /* 0x0000000900047202 */ /* 0x002fe20000000f00 */
[----:B------:R-:W-:Y:S01]  /*2320*/  IMAD.MOV.U32 R22, RZ, RZ, R55 ;  /* 0x000000ffff167224 */ /* 0x000fe200078e0037 */
[----:B------:R-:W-:Y:S01]  /*2330*/  BSSY B1, `(.L_x_751) ;  /* 0x00000f8000017945 */ /* 0x000fe20003800000 */
[----:B------:R-:W-:Y:S02]  /*2340*/  IMAD.MOV.U32 R21, RZ, RZ, R58 ;  /* 0x000000ffff157224 */ /* 0x000fe400078e003a */
        /* <DEDUP_REMOVED lines=11> */
[----:B------:R-:W-:Y:S01]  /*2400*/  MOV R5, R28 ;  /* 0x0000001c00057202 */ /* 0x000fe20000000f00 */
[----:B------:R-:W-:Y:S01]  /*2410*/  IMAD.MOV.U32 R4, RZ, RZ, R29 ;  /* 0x000000ffff047224 */ /* 0x000fe200078e001d */
[----:B------:R-:W-:Y:S01]  /*2420*/  MOV R2, R31 ;  /* 0x0000001f00027202 */ /* 0x000fe20000000f00 */
[----:B------:R-:W-:Y:S01]  /*2430*/  IMAD.MOV.U32 R3, RZ, RZ, R30 ;  /* 0x000000ffff037224 */ /* 0x000fe200078e001e */
[----:B------:R-:W-:Y:S02]  /*2440*/  PRMT R56, R22, 0x5410, R23 ;  /* 0x0000541016387816 */ /* 0x000fe40000000017 */
[----:B------:R-:W-:Y:S02]  /*2450*/  PRMT R57, R20, 0x5410, R21 ;  /* 0x0000541014397816 */ /* 0x000fe40000000015 */
[----:B------:R-:W-:Y:S02]  /*2460*/  PRMT R18, R4, 0x5410, R5 ;  /* 0x0000541004127816 */ /* 0x000fe40000000005 */
[----:B------:R-:W-:Y:S01]  /*2470*/  PRMT R19, R2, 0x5410, R3 ;  /* 0x0000541002137816 */ /* 0x000fe20000000003 */
[----:B------:R-:W-:-:S05]  /*2480*/  @P3 BRA `(.L_x_752) ;  /* 0x00000e2000003947 */ /* 0x000fca0003800000 */
[----:B------:R-:W-:Y:S01]  /*2490*/  ISETP.GE.AND P0, PT, R14, c[0x0][0x1d4], PT ;  /* 0x000075000e007a0c */ /* 0x000fe20003f06270 */
[----:B------:R-:W-:Y:S01]  /*24a0*/  @!UPT UIADD3 URZ, URZ, URZ, URZ ;  /* 0x0000003f3f3ff290 */ /* 0x000fe2000fffe03f */
[----:B------:R-:W-:Y:S11]  /*24b0*/  BSSY B0, `(.L_x_753) ;  /* 0x0000036000007945 */ /* 0x000ff60003800000 */
[----:B------:R-:W-:-:S05]  /*24c0*/  @P0 BRA `(.L_x_754) ;  /* 0x0000034000000947 */ /* 0x000fca0003800000 */
[----:B------:R-:W-:Y:S01]  /*24d0*/  ISETP.GE.AND P0, PT, R16, c[0x0][0x27c], PT ;  /* 0x00009f0010007a0c */ /* 0x000fe20003f06270 */
[----:B------:R-:W1:Y:S11]  /*24e0*/  LDS.128 R20, [R129+0xa080] ;  /* 0x00a0800081147984 */ /* 0x000e760000000c00 */
[----:B------:R-:W-:Y:S01]  /*24f0*/  @!UPT UIADD3 URZ, URZ, URZ, URZ ;  /* 0x0000003f3f3ff290 */ /* 0x000fe2000fffe03f */
[----:B------:R-:W-:Y:S01]  /*2500*/  @!P0 HADD2.F32 R46, -RZ, R46.H0_H0 ;  /* 0x2000002eff2e8230 */ /* 0x000fe20000004100 */
        /* <DEDUP_REMOVED lines=16> */
[C---:B------:R-:W-:Y:S02]  /*2610*/  @!P0 FMUL.FTZ R2, R33.reuse, R46 ;  /* 0x0000002e21028220 */ /* 0x040fe40000410000 */
[----:B------:R-:W-:Y:S01]  /*2620*/  @!P0 FFMA.FTZ R69, R33, R48, -R69 ;  /* 0x0000003021458223 */ /* 0x000fe20000010845 */
[----:B------:R-:W-:Y:S01]  /*2630*/  @!P0 HADD2.F32 R33, -RZ, R37.H0_H0 ;  /* 0x20000025ff218230 */ /* 0x000fe20000004100 */
[----:B------:R-:W-:Y:S01]  /*2640*/  @!P0 FMUL.FTZ R80, R43, R42 ;  /* 0x0000002a2b508220 */ /* 0x000fe20000410000 */
[----:B------:R-:W-:Y:S01]  /*2650*/  @!P0 MOV R37, R22 ;  /* 0x0000001600258202 */ /* 0x000fe20000000f00 */
[----:B------:R-:W-:Y:S01]  /*2660*/  @!P0 FFMA.FTZ R2, R41, R48, R2 ;  /* 0x0000003029028223 */ /* 0x000fe20000010002 */
[----:B------:R-:W-:Y:S01]  /*2670*/  @!P0 HADD2.F32 R48, -RZ, R47.H0_H0 ;  /* 0x2000002fff308230 */ /* 0x000fe20000004100 */
[C---:B------:R-:W-:Y:S02]  /*2680*/  @!P0 FMUL.FTZ R3, R33.reuse, R42 ;  /* 0x0000002a21038220 */ /* 0x040fe40000410000 */
[-C--:B------:R-:W-:Y:S01]  /*2690*/  @!P0 FFMA.FTZ R80, R33, R50.reuse, -R80 ;  /* 0x0000003221508223 */ /* 0x080fe20000010850 */
[----:B------:R-:W-:Y:S01]  /*26a0*/  @!P0 MOV R33, R23 ;  /* 0x0000001700218202 */ /* 0x000fe20000000f00 */
[----:B------:R-:W-:Y:S01]  /*26b0*/  @!P0 FFMA.FTZ R3, R43, R50, R3 ;  /* 0x000000322b038223 */ /* 0x000fe20000010003 */
[----:B------:R-:W-:Y:S01]  /*26c0*/  @!P0 F2FP.PACK_AB R69, R2, R69 ;  /* 0x000000450245823e */ /* 0x000fe200000000ff */
[--C-:B------:R-:W-:Y:S02]  /*26d0*/  @!P0 HADD2.F32 R41, -RZ, R37.reuse.H1_H1 ;  /* 0x30000025ff298230 */ /* 0x100fe40000004100 */
[----:B------:R-:W-:Y:S01]  /*26e0*/  @!P0 HADD2.F32 R37, -RZ, R37.H0_H0 ;  /* 0x20000025ff258230 */ /* 0x000fe20000004100 */
[----:B------:R-:W-:Y:S01]  /*26f0*/  @!P0 MOV R20, R69 ;  /* 0x0000004500148202 */ /* 0x000fe20000000f00 */
        /* <DEDUP_REMOVED lines=17> */
.L_x_754:
[----:B------:R-:W-:Y:S05]  /*2810*/  BSYNC B0 ;  /* 0x0000000000007941 */ /* 0x000fea0003800000 */
.L_x_753:
        /* <DEDUP_REMOVED lines=25> */
[----:B------:R-:W-:Y:S01]  /*29b0*/  @!P0 FMUL.FTZ R2, R41, R40 ;  /* 0x0000002829028220 */ /* 0x000fe20000410000 */
[----:B------:R-:W-:Y:S01]  /*29c0*/  @!P0 HADD2.F32 R40, -RZ, R37.H0_H0 ;  /* 0x20000025ff288230 */ /* 0x000fe20000004100 */
[-C--:B------:R-:W-:Y:S01]  /*29d0*/  @!P0 FMUL.FTZ R52, R46, R33.reuse ;  /* 0x000000212e348220 */ /* 0x080fe20000410000 */
[--C-:B------:R-:W-:Y:S01]  /*29e0*/  @!P0 HADD2.F32 R37, -RZ, R36.reuse.H0_H0 ;  /* 0x20000024ff258230 */ /* 0x100fe20000004100 */
[-C--:B------:R-:W-:Y:S01]  /*29f0*/  @!P0 FFMA.FTZ R2, R43, R42.reuse, R2 ;  /* 0x0000002a2b028223 */ /* 0x080fe20000010002 */
[----:B------:R-:W-:Y:S01]  /*2a00*/  @!P0 HADD2.F32 R43, -RZ, R36.H1_H1 ;  /* 0x30000024ff2b8230 */ /* 0x000fe20000004100 */
[----:B------:R-:W-:Y:S01]  /*2a10*/  @!P0 FMUL.FTZ R3, R40, R33 ;  /* 0x0000002128038220 */ /* 0x000fe20000410000 */
[----:B------:R-:W-:Y:S01]  /*2a20*/  @!P0 MOV R33, R23 ;  /* 0x0000001700218202 */ /* 0x000fe20000000f00 */
[----:B------:R-:W-:Y:S01]  /*2a30*/  @!P0 FFMA.FTZ R69, R41, R42, -R69 ;  /* 0x0000002a29458223 */ /* 0x000fe20000010845 */
[----:B------:R-:W-:Y:S01]  /*2a40*/  @!P0 HADD2.F32 R42, -RZ, R68.H0_H0 ;  /* 0x20000044ff2a8230 */ /* 0x000fe20000004100 */
[-C--:B------:R-:W-:Y:S02]  /*2a50*/  @!P0 FMUL.FTZ R4, R37, R32.reuse ;  /* 0x0000002025048220 */ /* 0x080fe40000410000 */
[C---:B------:R-:W-:Y:S01]  /*2a60*/  @!P0 FMUL.FTZ R75, R43.reuse, R32 ;  /* 0x000000202b4b8220 */ /* 0x040fe20000410000 */
[----:B------:R-:W-:Y:S01]  /*2a70*/  @!P0 F2FP.PACK_AB R69, R2, R69 ;  /* 0x000000450245823e */ /* 0x000fe200000000ff */
[----:B------:R-:W-:Y:S01]  /*2a80*/  @!P0 FFMA.FTZ R3, R46, R47, R3 ;  /* 0x0000002f2e038223 */ /* 0x000fe20000010003 */
[--C-:B------:R-:W-:Y:S01]  /*2a90*/  @!P0 HADD2.F32 R48, -RZ, R33.reuse.H1_H1 ;  /* 0x30000021ff308230 */ /* 0x100fe20000004100 */
[----:B------:R-:W-:Y:S01]  /*2aa0*/  @!P0 FFMA.FTZ R4, R43, R42, R4 ;  /* 0x0000002a2b048223 */ /* 0x000fe20000010004 */
[----:B------:R-:W-:Y:S01]  /*2ab0*/  @!P0 MOV R20, R69 ;  /* 0x0000004500148202 */ /* 0x000fe20000000f00 */
[----:B------:R-:W-:Y:S01]  /*2ac0*/  @!P0 HADD2.F32 R33, -RZ, R33.H0_H0 ;  /* 0x20000021ff218230 */ /* 0x000fe20000004100 */
[----:B------:R-:W-:Y:S02]  /*2ad0*/  @!P0 FFMA.FTZ R52, R40, R47, -R52 ;  /* 0x0000002f28348223 */ /* 0x000fe40000010834 */
[CC--:B------:R-:W-:Y:S02]  /*2ae0*/  @!P0 FMUL.FTZ R74, R48.reuse, R44.reuse ;  /* 0x0000002c304a8220 */ /* 0x0c0fe40000410000 */
[----:B------:R-:W-:Y:S01]  /*2af0*/  @!P0 FMUL.FTZ R5, R33, R44 ;  /* 0x0000002c21058220 */ /* 0x000fe20000410000 */
        /* <DEDUP_REMOVED lines=10> */
.L_x_756:
[----:B------:R-:W-:Y:S05]  /*2ba0*/  BSYNC B0 ;  /* 0x0000000000007941 */ /* 0x000fea0003800000 */
.L_x_755:
        /* <DEDUP_REMOVED lines=24> */
[CC--:B------:R-:W-:Y:S02]  /*2d30*/  @!P0 FMUL.FTZ R47, R41.reuse, R37.reuse ;  /* 0x00000025292f8220 */ /* 0x0c0fe40000410000 */
[----:B------:R-:W-:Y:S01]  /*2d40*/  @!P0 FMUL.FTZ R2, R40, R37 ;  /* 0x0000002528028220 */ /* 0x000fe20000410000 */
[----:B------:R-:W-:Y:S01]  /*2d50*/  @!P0 HADD2.F32 R37, -RZ, R36.H0_H0 ;  /* 0x20000024ff258230 */ /* 0x000fe20000004100 */
[-C--:B------:R-:W-:Y:S01]  /*2d60*/  @!P0 FMUL.FTZ R48, R42, R32.reuse ;  /* 0x000000202a308220 */ /* 0x080fe20000410000 */
[--C-:B------:R-:W-:Y:S01]  /*2d70*/  @!P0 HADD2.F32 R36, -RZ, R33.reuse.H0_H0 ;  /* 0x20000021ff248230 */ /* 0x100fe20000004100 */
[----:B------:R-:W-:Y:S01]  /*2d80*/  @!P0 FFMA.FTZ R2, R41, R43, R2 ;  /* 0x0000002b29028223 */ /* 0x000fe20000010002 */
        /* <DEDUP_REMOVED lines=26> */
.L_x_758:
[----:B------:R-:W-:Y:S05]  /*2f30*/  BSYNC B0 ;  /* 0x0000000000007941 */ /* 0x000fea0003800000 */
.L_x_757:
        /* <DEDUP_REMOVED lines=55> */
.L_x_752:
[----:B------:R-:W-:Y:S05]  /*32b0*/  BSYNC B1 ;  /* 0x0000000000017941 */ /* 0x000fea0003800000 */
.L_x_751:
[----:B------:R-:W-:-:S05]  /*32c0*/  @P2 BRA `(.L_x_759) ;  /* 0x0000354000002947 */ /* 0x000fca0003800000 */
        /* <DEDUP_REMOVED lines=24> */
[-C--:B------:R-:W-:Y:S01]  /*3450*/  @!P0 FMUL.FTZ R39, R33, R32.reuse ;  /* 0x0000002021278220 */ /* 0x080fe20000410000 */
        /* <DEDUP_REMOVED lines=21> */
[-C--:B------:R-:W-:Y:S02]  /*35b0*/  @!P0 FFMA.FTZ R4, R33, R37.reuse, R4 ;  /* 0x0000002521048223 */ /* 0x080fe40000010004 */
[C---:B------:R-:W-:Y:S02]  /*35c0*/  @!P0 FMUL.FTZ R5, R25.reuse, R30 ;  /* 0x0000001e19058220 */ /* 0x040fe40000410000 */
        /* <DEDUP_REMOVED lines=8> */
.L_x_761:
[----:B------:R-:W-:Y:S05]  /*3650*/  BSYNC B0 ;  /* 0x0000000000007941 */ /* 0x000fea0003800000 */
.L_x_760:
        /* <DEDUP_REMOVED lines=56> */
.L_x_763:
[----:B------:R-:W-:Y:S05]  /*39e0*/  BSYNC B0 ;  /* 0x0000000000007941 */ /* 0x000fea0003800000 */
.L_x_762:
        /* <DEDUP_REMOVED lines=56> */
.L_x_765:
[----:B------:R-:W-:Y:S05]  /*3d70*/  BSYNC B0 ;  /* 0x0000000000007941 */ /* 0x000fea0003800000 */
.L_x_764:
        /* <DEDUP_REMOVED lines=30> */
[C---:B------:R-:W-:Y:S01]  /*3f60*/  @!P0 FMUL.FTZ R3, R18.reuse, R7 ;  /* 0x0000000712038220 */ /* 0x040fe20000410000 */
[----:B------:R-:W-:Y:S01]  /*3f70*/  @!P0 MOV R7, R23 ;  /* 0x0000001700078202 */ /* 0x000fe20000000f00 */
[-C--:B------:R-:W-:Y:S01]  /*3f80*/  @!P0 FFMA.FTZ R32, R18, R27.reuse, -R32 ;  /* 0x0000001b12208223 */ /* 0x080fe20000010820 */
[--C-:B------:R-:W-:Y:S01]  /*3f90*/  @!P0 HADD2.F32 R25, -RZ, R9.reuse.H1_H1 ;  /* 0x30000009ff198230 */ /* 0x100fe20000004100 */
[----:B------:R-:W-:Y:S01]  /*3fa0*/  @!P0 FFMA.FTZ R3, R26, R27, R3 ;  /* 0x0000001b1a038223 */ /* 0x000fe20000010003 */
[----:B------:R-:W-:Y:S01]  /*3fb0*/  @!P0 F2FP.PACK_AB R29, R2, R29 ;  /* 0x0000001d021d823e */ /* 0x000fe200000000ff */
[----:B------:R-:W-:Y:S02]  /*3fc0*/  @!P0 HADD2.F32 R9, -RZ, R9.H0_H0 ;  /* 0x20000009ff098230 */ /* 0x000fe40000004100 */
[----:B------:R-:W-:Y:S01]  /*3fd0*/  @!P0 FMUL.FTZ R31, R25, R6 ;  /* 0x00000006191f8220 */ /* 0x000fe20000410000 */
[----:B------:R-:W-:Y:S01]  /*3fe0*/  @!P0 F2FP.PACK_AB R32, R3, R32 ;  /* 0x000000200320823e */ /* 0x000fe200000000ff */
[--C-:B------:R-:W-:Y:S01]  /*3ff0*/  @!P0 HADD2.F32 R28, -RZ, R7.reuse.H1_H1 ;  /* 0x30000007ff1c8230 */ /* 0x100fe20000004100 */
[C---:B------:R-:W-:Y:S01]  /*4000*/  @!P0 FMUL.FTZ R4, R9.reuse, R6 ;  /* 0x0000000609048220 */ /* 0x040fe20000410000 */
[----:B------:R-:W-:Y:S01]  /*4010*/  @!P0 MOV R20, R29 ;  /* 0x0000001d00148202 */ /* 0x000fe20000000f00 */
[----:B------:R-:W-:Y:S01]  /*4020*/  @!P0 FFMA.FTZ R31, R9, R24, -R31 ;  /* 0x00000018091f8223 */ /* 0x000fe2000001081f */
[----:B------:R-:W-:Y:S01]  /*4030*/  @!P0 MOV R21, R32 ;  /* 0x0000002000158202 */ /* 0x000fe20000000f00 */
[----:B------:R-:W-:Y:S01]  /*4040*/  @!P0 FMUL.FTZ R33, R28, R8 ;  /* 0x000000081c218220 */ /* 0x000fe20000410000 */
[----:B------:R-:W-:Y:S01]  /*4050*/  @!P0 HADD2.F32 R7, -RZ, R7.H0_H0 ;  /* 0x20000007ff078230 */ /* 0x000fe20000004100 */
[----:B------:R-:W-:Y:S04]  /*4060*/  @!P0 FFMA.FTZ R4, R25, R24, R4 ;  /* 0x0000001819048223 */ /* 0x000fe80000010004 */
[C---:B------:R-:W-:Y:S01]  /*4070*/  @!P0 FMUL.FTZ R5, R7.reuse, R8 ;  /* 0x0000000807058220 */ /* 0x040fe20000410000 */
[----:B------:R-:W-:Y:S01]  /*4080*/  @!P0 F2FP.PACK_AB R31, R4, R31 ;  /* 0x0000001f041f823e */ /* 0x000fe200000000ff */
[-C--:B------:R-:W-:Y:S02]  /*4090*/  @!P0 FFMA.FTZ R33, R7, R30.reuse, -R33 ;  /* 0x0000001e07218223 */ /* 0x080fe40000010821 */
[----:B------:R-:W-:Y:S01]  /*40a0*/  @!P0 FFMA.FTZ R5, R28, R30, R5 ;  /* 0x0000001e1c058223 */ /* 0x000fe20000010005 */
[----:B------:R-:W-:Y:S04]  /*40b0*/  @!P0 MOV R22, R31 ;  /* 0x0000001f00168202 */ /* 0x000fe80000000f00 */
[----:B------:R-:W-:Y:S04]  /*40c0*/  @!P0 F2FP.PACK_AB R34, R5, R33 ;  /* 0x000000210522823e */ /* 0x000fe800000000ff */
[----:B------:R-:W-:Y:S05]  /*40d0*/  @!P0 MOV R23, R34 ;  /* 0x0000002200178202 */ /* 0x000fea0000000f00 */
[----:B------:R1:W-:Y:S01]  /*40e0*/  STG.E.128 [R76.64+0x180], R20 ;  /* 0x000180144c007986 */ /* 0x0003e2000c101d12 */
[----:B------:R-:W-:-:S05]  /*40f0*/  BRA `(.L_x_759) ;  /* 0x0000271000007947 */ /* 0x000fca0003800000 */
.L_x_746:
        /* <DEDUP_REMOVED lines=30> */
[----:B------:R1:W5:Y:S04]  /*42e0*/  @!P0 LDG.E.128 R52, [R6.64] ;  /* 0x0000001206348981 */ /* 0x000368000c1e1d00 */
[----:B------:R1:W5:Y:S01]  /*42f0*/  @!P0 LDG.E.128 R40, [R2.64] ;  /* 0x0000001202288981 */ /* 0x000362000c1e1d00 */
[----:B------:R-:W-:Y:S11]  /*4300*/  ISETP.GE.AND P0, PT, R12, c[0x0][0x27c], PT ;  /* 0x00009f000c007a0c */ /* 0x000ff60003f06270 */
[----:B------:R-:W-:Y:S02]  /*4310*/  @!UPT UIADD3 URZ, URZ, URZ, URZ ;  /* 0x0000003f3f3ff290 */ /* 0x000fe4000fffe03f */
[----:B------:R1:W5:Y:S04]  /*4320*/  @!P0 LDG.E.128 R76, [R6.64+0x80] ;  /* 0x00008012064c8981 */ /* 0x000368000c1e1d00 */
[----:B------:R1:W5:Y:S02]  /*4330*/  @!P0 LDG.E.128 R32, [R2.64+0x80] ;  /* 0x0000801202208981 */ /* 0x000364000c1e1d00 */
.L_x_767:
[----:B------:R-:W-:Y:S05]  /*4340*/  BSYNC B0 ;  /* 0x0000000000007941 */ /* 0x000fea0003800000 */
.L_x_766:
        /* <DEDUP_REMOVED lines=60> */
.L_x_769:
[----:B------:R-:W-:Y:S05]  /*4710*/  BSYNC B0 ;  /* 0x0000000000007941 */ /* 0x000fea0003800000 */
.L_x_768:
        /* <DEDUP_REMOVED lines=26> */
[----:B------:R-:W-:Y:S01]  /*48c0*/  IADD3 R139, P0, R160, R164, RZ ;  /* 0x000000a4a08b7210 */ /* 0x000fe20007f1e0ff */
[----:B------:R-:W-:Y:S04]  /*48d0*/  BSSY B0, `(.L_x_772) ;  /* 0x0000074000007945 */ /* 0x000fe80003800000 */
[----:B------:R-:W-:Y:S01]  /*48e0*/  IMAD.X R137, R107, 0x1, R94, P0 ;  /* 0x000000016b897824 */ /* 0x000fe200000e065e */
[----:B------:R-:W-:Y:S11]  /*48f0*/  ISETP.GE.AND P0, PT, R14, c[0x0][0x1d4], PT ;  /* 0x000075000e007a0c */ /* 0x000ff60003f06270 */
[----:B------:R-:W-:Y:S02]  /*4900*/  @!UPT UIADD3 URZ, URZ, URZ, URZ ;  /* 0x0000003f3f3ff290 */ /* 0x000fe4000fffe03f */
[----:B------:R-:W-:-:S05]  /*4910*/  @P0 BRA `(.L_x_773) ;  /* 0x000006f000000947 */ /* 0x000fca0003800000 */
[----:B------:R-:W1:Y:S01]  /*4920*/  LDS.128 R80, [R119+0xa080] ;  /* 0x00a0800077507984 */ /* 0x000e620000000c00 */
[----:B------:R-:W-:Y:S02]  /*4930*/  ISETP.GE.AND P2, PT, R122, c[0x0][0x1d4], PT ;  /* 0x000075007a007a0c */ /* 0x000fe40003f46270 */
[C---:B------:R-:W-:Y:S04]  /*4940*/  IADD3 R168, P1, P0, R146.reuse, R139, R125 ;  /* 0x0000008b92a87210 */ /* 0x040fe8000783e07d */
[C---:B------:R-:W-:Y:S01]  /*4950*/  IADD3.X R167, R101.reuse, R137, R114, P1, P0 ;  /* 0x0000008965a77210 */ /* 0x040fe20000fe0472 */
[----:B------:R-:W2:Y:S06]  /*4960*/  LDS.128 R28, [R120+0xa080] ;  /* 0x00a08000781c7984 */ /* 0x000eac0000000c00 */
[----:B------:R-:W-:Y:S04]  /*4970*/  @!P2 IADD3 R166, P1, P0, R146, R139, R122 ;  /* 0x0000008b92a6a210 */ /* 0x000fe8000783e07a */
[----:B------:R-:W-:Y:S02]  /*4980*/  @!P2 IADD3.X R157, R101, R137, R110, P1, P0 ;  /* 0x00000089659da210 */ /* 0x000fe40000fe046e */
[C---:B------:R-:W-:Y:S04]  /*4990*/  LEA R170, P0, R168.reuse, c[0x0][0x1c8], 0x1 ;  /* 0x00007200a8aa7a11 */ /* 0x040fe800078008ff */
[----:B------:R-:W-:Y:S02]  /*49a0*/  LEA.HI.X R171, R168, c[0x0][0x1cc], R167, 0x1, P0 ;  /* 0x00007300a8ab7a11 */ /* 0x000fe400000f0ca7 */
[C---:B------:R-:W-:Y:S04]  /*49b0*/  @!P2 LEA R168, P0, R166.reuse, c[0x0][0x1c8], 0x1 ;  /* 0x00007200a6a8aa11 */ /* 0x040fe800078008ff */
[----:B------:R-:W-:Y:S02]  /*49c0*/  @!P2 LEA.HI.X R169, R166, c[0x0][0x1cc], R157, 0x1, P0 ;  /* 0x00007300a6a9aa11 */ /* 0x000fe400000f0c9d */
[----:B------:R-:W-:Y:S11]  /*49d0*/  ISETP.GE.AND P0, PT, R14, c[0x0][0x27c], PT ;  /* 0x00009f000e007a0c */ /* 0x000ff60003f06270 */
[----:B------:R-:W-:Y:S02]  /*49e0*/  @!UPT UIADD3 URZ, URZ, URZ, URZ ;  /* 0x0000003f3f3ff290 */ /* 0x000fe4000fffe03f */
[----:B------:R-:W-:Y:S01]  /*49f0*/  @!P0 SHF.R.U64 R60, R52, 0x10, R53 ;  /* 0x00000010343c8819 */ /* 0x000fe20000001235 */
[----:B------:R-:W-:Y:S01]  /*4a00*/  @!P0 HADD2.F32 R48, -RZ, R45.H1_H1 ;  /* 0x3000002dff308230 */ /* 0x000fe20000004100 */
[----:B------:R-:W-:Y:S01]  /*4a10*/  @!P0 SHF.R.U64 R42, R42, 0x10, R43 ;  /* 0x000000102a2a8819 */ /* 0x000fe2000000122b */
[----:B------:R-:W-:Y:S01]  /*4a20*/  @!P0 HADD2.F32 R50, -RZ, R50.H0_H0 ;  /* 0x20000032ff328230 */ /* 0x000fe20000004100 */
[----:B-1----:R-:W-:Y:S01]  /*4a30*/  @!P0 MOV R52, R80 ;  /* 0x0000005000348202 */ /* 0x002fe20000000f00 */
[----:B------:R-:W-:Y:S01]  /*4a40*/  @!P0 HADD2.F32 R57, -RZ, R57.H0_H0 ;  /* 0x20000039ff398230 */ /* 0x000fe20000004100 */
[----:B------:R-:W-:Y:S01]  /*4a50*/  @!P0 SHF.R.U64 R46, R40, 0x10, R41 ;  /* 0x00000010282e8819 */ /* 0x000fe20000001229 */
[----:B------:R-:W-:Y:S01]  /*4a60*/  @!P0 HADD2.F32 R61, -RZ, R61.H0_H0 ;  /* 0x2000003dff3d8230 */ /* 0x000fe20000004100 */
[----:B------:R-:W-:Y:S01]  /*4a70*/  @!P0 SHF.R.U32.HI R40, RZ, 0x10, R43 ;  /* 0x00000010ff288819 */ /* 0x000fe2000001162b */
[--C-:B------:R-:W-:Y:S01]  /*4a80*/  @!P0 HADD2.F32 R51, -RZ, R52.reuse.H0_H0 ;  /* 0x20000034ff338230 */ /* 0x100fe20000004100 */
[----:B--2---:R-:W-:Y:S01]  /*4a90*/  @!P0 MOV R43, R28 ;  /* 0x0000001c002b8202 */ /* 0x004fe20000000f00 */
[----:B------:R-:W-:Y:S01]  /*4aa0*/  @!P0 HADD2.F32 R52, -RZ, R52.H1_H1 ;  /* 0x30000034ff348230 */ /* 0x000fe20000004100 */
[----:B------:R-:W-:Y:S01]  /*4ab0*/  @!P0 SHF.R.U32.HI R58, RZ, 0x10, R53 ;  /* 0x00000010ff3a8819 */ /* 0x000fe20000011635 */
[----:B------:R-:W-:Y:S01]  /*4ac0*/  @!P0 IMAD.MOV.U32 R53, RZ, RZ, R81 ;  /* 0x000000ffff358224 */ /* 0x000fe200078e0051 */
[----:B------:R-:W-:Y:S01]  /*4ad0*/  @!P0 SHF.R.U64 R59, R54, 0x10, R55 ;  /* 0x00000010363b8819 */ /* 0x000fe20000001237 */
[-C--:B------:R-:W-:Y:S01]  /*4ae0*/  @!P0 FMUL.FTZ R157, R51, R48.reuse ;  /* 0x00000030339d8220 */ /* 0x080fe20000410000 */
[--C-:B------:R-:W-:Y:S01]  /*4af0*/  @!P0 HADD2.F32 R47, -RZ, R43.reuse.H0_H0 ;  /* 0x2000002bff2f8230 */ /* 0x100fe20000004100 */
[----:B------:R-:W-:Y:S01]  /*4b00*/  @!P0 SHF.R.U32.HI R41, RZ, 0x10, R41 ;  /* 0x00000010ff298819 */ /* 0x000fe20000011629 */
[----:B------:R-:W-:Y:S01]  /*4b10*/  @!P0 HADD2.F32 R43, -RZ, R43.H1_H1 ;  /* 0x3000002bff2b8230 */ /* 0x000fe20000004100 */
[----:B------:R-:W-:Y:S01]  /*4b20*/  @!P0 SHF.R.U32.HI R63, RZ, 0x10, R55 ;  /* 0x00000010ff3f8819 */ /* 0x000fe20000011637 */
[----:B------:R-:W-:Y:S01]  /*4b30*/  @!P0 IMAD.MOV.U32 R55, RZ, RZ, R83 ;  /* 0x000000ffff378224 */ /* 0x000fe200078e0053 */
[----:B------:R-:W-:Y:S01]  /*4b40*/  @!P0 HADD2.F32 R46, -RZ, R46.H0_H0 ;  /* 0x2000002eff2e8230 */ /* 0x000fe20000004100 */
[C---:B------:R-:W-:Y:S01]  /*4b50*/  @!P0 FMUL.FTZ R2, R47.reuse, R48 ;  /* 0x000000302f028220 */ /* 0x040fe20000410000 */
[----:B------:R-:W-:Y:S01]  /*4b60*/  @!P0 HADD2.F32 R54, -RZ, R60.H0_H0 ;  /* 0x2000003cff368230 */ /* 0x000fe20000004100 */
[----:B------:R-:W-:Y:S01]  /*4b70*/  @!P0 FFMA.FTZ R157, R47, R50, -R157 ;  /* 0x000000322f9d8223 */ /* 0x000fe2000001089d */
[----:B------:R-:W-:Y:S01]  /*4b80*/  @!P0 MOV R47, R29 ;  /* 0x0000001d002f8202 */ /* 0x000fe20000000f00 */
[C---:B------:R-:W-:Y:S01]  /*4b90*/  @!P0 FMUL.FTZ R166, R52.reuse, R46 ;  /* 0x0000002e34a68220 */ /* 0x040fe20000410000 */
[----:B------:R-:W-:Y:S01]  /*4ba0*/  @!P0 HADD2.F32 R62, -RZ, R55.H1_H1 ;  /* 0x30000037ff3e8230 */ /* 0x000fe20000004100 */
[----:B------:R-:W-:Y:S01]  /*4bb0*/  @!P0 FFMA.FTZ R2, R51, R50, R2 ;  /* 0x0000003233028223 */ /* 0x000fe20000010002 */
[--C-:B------:R-:W-:Y:S01]  /*4bc0*/  @!P0 HADD2.F32 R50, -RZ, R53.reuse.H0_H0 ;  /* 0x20000035ff328230 */ /* 0x100fe20000004100 */
[C---:B------:R-:W-:Y:S01]  /*4bd0*/  @!P0 FMUL.FTZ R3, R43.reuse, R46 ;  /* 0x0000002e2b038220 */ /* 0x040fe20000410000 */
[----:B------:R-:W-:Y:S01]  /*4be0*/  @!P0 HADD2.F32 R53, -RZ, R53.H1_H1 ;  /* 0x30000035ff358230 */ /* 0x000fe20000004100 */
[-C--:B------:R-:W-:Y:S01]  /*4bf0*/  @!P0 FFMA.FTZ R166, R43, R54.reuse, -R166 ;  /* 0x000000362ba68223 */ /* 0x080fe200000108a6 */
[----:B------:R-:W-:Y:S01]  /*4c00*/  @!P0 HADD2.F32 R46, -RZ, R41.H0_H0 ;  /* 0x20000029ff2e8230 */ /* 0x000fe20000004100 */
[----:B------:R-:W-:Y:S01]  /*4c10*/  @!P0 FFMA.FTZ R3, R52, R54, R3 ;  /* 0x0000003634038223 */ /* 0x000fe20000010003 */
[----:B------:R-:W-:Y:S02]  /*4c20*/  @!P0 HADD2.F32 R51, -RZ, R56.H0_H0 ;  /* 0x20000038ff338230 */ /* 0x000fe40000004100 */
[----:B------:R-:W-:Y:S01]  /*4c30*/  @!P0 HADD2.F32 R56, -RZ, R58.H0_H0 ;  /* 0x2000003aff388230 */ /* 0x000fe20000004100 */
[----:B------:R-:W-:Y:S01]  /*4c40*/  @!P0 FMUL.FTZ R172, R53, R46 ;  /* 0x0000002e35ac8220 */ /* 0x000fe20000410000 */
[----:B------:R-:W-:Y:S01]  /*4c50*/  @!P0 HADD2.F32 R41, -RZ, R47.H1_H1 ;  /* 0x3000002fff298230 */ /* 0x000fe20000004100 */
[----:B------:R-:W-:Y:S01]  /*4c60*/  @!P0 MOV R58, R82 ;  /* 0x00000052003a8202 */ /* 0x000fe20000000f00 */
[----:B------:R-:W-:Y:S01]  /*4c70*/  @!P0 HADD2.F32 R43, -RZ, R45.H0_H0 ;  /* 0x2000002dff2b8230 */ /* 0x000fe20000004100 */
[----:B------:R-:W-:Y:S01]  /*4c80*/  @!P0 MOV R45, R31 ;  /* 0x0000001f002d8202 */ /* 0x000fe20000000f00 */
[----:B------:R-:W-:Y:S01]  /*4c90*/  @!P0 HADD2.F32 R48, -RZ, R47.H0_H0 ;  /* 0x2000002fff308230 */ /* 0x000fe20000004100 */
[C---:B------:R-:W-:Y:S01]  /*4ca0*/  @!P0 FMUL.FTZ R5, R41.reuse, R46 ;  /* 0x0000002e29058220 */ /* 0x040fe20000410000 */
[----:B------:R-:W-:Y:S01]  /*4cb0*/  @!P0 F2FP.PACK_AB R157, R166, R157 ;  /* 0x0000009da69d823e */ /* 0x000fe200000000ff */
[----:B------:R-:W-:Y:S01]  /*4cc0*/  @!P0 FFMA.FTZ R172, R41, R56, -R172 ;  /* 0x0000003829ac8223 */ /* 0x000fe200000108ac */
[----:B------:R-:W-:Y:S01]  /*4cd0*/  @!P0 HADD2.F32 R41, -RZ, R40.H0_H0 ;  /* 0x20000028ff298230 */ /* 0x000fe20000004100 */
[-C--:B------:R-:W-:Y:S01]  /*4ce0*/  @!P0 FMUL.FTZ R167, R50, R43.reuse ;  /* 0x0000002b32a78220 */ /* 0x080fe20000410000 */
[----:B------:R-:W-:Y:S01]  /*4cf0*/  @!P0 HADD2.F32 R40, -RZ, R45.H1_H1 ;  /* 0x3000002dff288230 */ /* 0x000fe20000004100 */
[----:B------:R-:W-:Y:S01]  /*4d00*/  @!P0 FMUL.FTZ R4, R48, R43 ;  /* 0x0000002b30048220 */ /* 0x000fe20000410000 */
[----:B------:R-:W-:Y:S01]  /*4d10*/  @!P0 HADD2.F32 R63, -RZ, R63.H0_H0 ;  /* 0x2000003fff3f8230 */ /* 0x000fe20000004100 */
[-C--:B------:R-:W-:Y:S01]  /*4d20*/  @!P0 FMUL.FTZ R174, R62, R41.reuse ;  /* 0x000000293eae8220 */ /* 0x080fe20000410000 */
[----:B------:R-:W-:Y:S01]  /*4d30*/  @!P0 HADD2.F32 R60, -RZ, R55.H0_H0 ;  /* 0x20000037ff3c8230 */ /* 0x000fe20000004100 */
[C---:B------:R-:W-:Y:S01]  /*4d40*/  @!P0 FMUL.FTZ R9, R40.reuse, R41 ;  /* 0x0000002928098220 */ /* 0x040fe20000410000 */
[----:B------:R-:W-:Y:S01]  /*4d50*/  @!P0 HADD2.F32 R46, -RZ, R45.H0_H0 ;  /* 0x2000002dff2e8230 */ /* 0x000fe20000004100 */
[----:B------:R-:W-:Y:S01]  /*4d60*/  @!P0 FFMA.FTZ R174, R40, R63, -R174 ;  /* 0x0000003f28ae8223 */ /* 0x000fe200000108ae */
[----:B------:R-:W-:Y:S01]  /*4d70*/  @!P0 HADD2.F32 R43, -RZ, R44.H1_H1 ;  /* 0x3000002cff2b8230 */ /* 0x000fe20000004100 */
[----:B------:R-:W-:Y:S01]  /*4d80*/  @!P0 IMAD.MOV.U32 R40, RZ, RZ, R30 ;  /* 0x000000ffff288224 */ /* 0x000fe200078e001e */
[----:B------:R-:W-:Y:S01]  /*4d90*/  @!P0 MOV R28, R157 ;  /* 0x0000009d001c8202 */ /* 0x000fe20000000f00 */
[----:B------:R-:W-:Y:S01]  /*4da0*/  @!P0 FFMA.FTZ R4, R50, R51, R4 ;  /* 0x0000003332048223 */ /* 0x000fe20000010004 */
[----:B------:R-:W-:Y:S01]  /*4db0*/  @!P0 F2FP.PACK_AB R166, R3, R2 ;  /* 0x0000000203a6823e */ /* 0x000fe200000000ff */
[-C--:B------:R-:W-:Y:S01]  /*4dc0*/  @!P0 FMUL.FTZ R173, R60, R43.reuse ;  /* 0x0000002b3cad8220 */ /* 0x080fe20000410000 */
[--C-:B------:R-:W-:Y:S01]  /*4dd0*/  @!P0 HADD2.F32 R55, -RZ, R58.reuse.H0_H0 ;  /* 0x2000003aff378230 */ /* 0x100fe20000004100 */
[----:B------:R-:W-:Y:S01]  /*4de0*/  @!P0 FMUL.FTZ R8, R46, R43 ;  /* 0x0000002b2e088220 */ /* 0x000fe20000410000 */
[----:B------:R-:W-:Y:S01]  /*4df0*/  @!P0 HADD2.F32 R58, -RZ, R58.H1_H1 ;  /* 0x3000003aff3a8230 */ /* 0x000fe20000004100 */
[----:B------:R-:W-:Y:S01]  /*4e00*/  @!P0 FFMA.FTZ R167, R48, R51, -R167 ;  /* 0x0000003330a78223 */ /* 0x000fe200000108a7 */
[----:B------:R-:W-:Y:S01]  /*4e10*/  @!P0 HADD2.F32 R43, -RZ, R44.H0_H0 ;  /* 0x2000002cff2b8230 */ /* 0x000fe20000004100 */
[----:B------:R-:W-:Y:S01]  /*4e20*/  @!P0 FFMA.FTZ R173, R46, R61, -R173 ;  /* 0x0000003d2ead8223 */ /* 0x000fe200000108ad */
[----:B------:R-:W-:Y:S01]  /*4e30*/  @!P0 HADD2.F32 R41, -RZ, R42.H0_H0 ;  /* 0x2000002aff298230 */ /* 0x000fe20000004100 */
[----:B------:R-:W-:Y:S01]  /*4e40*/  @!P0 FFMA.FTZ R5, R53, R56, R5 ;  /* 0x0000003835058223 */ /* 0x000fe20000010005 */
[--C-:B------:R-:W-:Y:S01]  /*4e50*/  @!P0 HADD2.F32 R42, -RZ, R40.reuse.H0_H0 ;  /* 0x20000028ff2a8230 */ /* 0x100fe20000004100 */
[C---:B------:R-:W-:Y:S01]  /*4e60*/  @!P0 FMUL.FTZ R175, R55.reuse, R43 ;  /* 0x0000002b37af8220 */ /* 0x040fe20000410000 */
[----:B------:R-:W-:Y:S01]  /*4e70*/  @!P0 F2FP.PACK_AB R172, R172, R167 ;  /* 0x000000a7acac823e */ /* 0x000fe200000000ff */
[----:B------:R-:W-:Y:S01]  /*4e80*/  @!P0 FMUL.FTZ R176, R58, R41 ;  /* 0x000000293ab08220 */ /* 0x000fe20000410000 */
[----:B------:R-:W-:Y:S01]  /*4e90*/  @!P0 F2FP.PACK_AB R173, R174, R173 ;  /* 0x000000adaead823e */ /* 0x000fe200000000ff */
[C---:B------:R-:W-:Y:S01]  /*4ea0*/  @!P0 FMUL.FTZ R6, R42.reuse, R43 ;  /* 0x0000002b2a068220 */ /* 0x040fe20000410000 */
[----:B------:R-:W-:Y:S01]  /*4eb0*/  @!P0 MOV R29, R172 ;  /* 0x000000ac001d8202 */ /* 0x000fe20000000f00 */
[-C--:B------:R-:W-:Y:S01]  /*4ec0*/  @!P0 FFMA.FTZ R175, R42, R57.reuse, -R175 ;  /* 0x000000392aaf8223 */ /* 0x080fe200000108af */
[----:B------:R-:W-:Y:S01]  /*4ed0*/  @!P0 HADD2.F32 R40, -RZ, R40.H1_H1 ;  /* 0x30000028ff288230 */ /* 0x000fe20000004100 */
[----:B------:R-:W-:Y:S01]  /*4ee0*/  @!P0 FFMA.FTZ R6, R55, R57, R6 ;  /* 0x0000003937068223 */ /* 0x000fe20000010006 */
[----:B------:R-:W-:Y:S01]  /*4ef0*/  @!P0 HADD2.F32 R59, -RZ, R59.H0_H0 ;  /* 0x2000003bff3b8230 */ /* 0x000fe20000004100 */
[----:B------:R-:W-:Y:S02]  /*4f00*/  @!P0 MOV R31, R173 ;  /* 0x000000ad001f8202 */ /* 0x000fe40000000f00 */
[C---:B------:R-:W-:Y:S01]  /*4f10*/  @!P0 FMUL.FTZ R7, R40.reuse, R41 ;  /* 0x0000002928078220 */ /* 0x040fe20000410000 */
[----:B------:R-:W-:Y:S01]  /*4f20*/  @!P0 F2FP.PACK_AB R167, R5, R4 ;  /* 0x0000000405a7823e */ /* 0x000fe200000000ff */
[-C--:B------:R-:W-:Y:S01]  /*4f30*/  @!P0 FFMA.FTZ R176, R40, R59.reuse, -R176 ;  /* 0x0000003b28b08223 */ /* 0x080fe200000108b0 */
[----:B------:R-:W-:Y:S01]  /*4f40*/  @!P0 MOV R80, R166 ;  /* 0x000000a600508202 */ /* 0x000fe20000000f00 */
[----:B------:R-:W-:Y:S02]  /*4f50*/  @!P0 FFMA.FTZ R7, R58, R59, R7 ;  /* 0x0000003b3a078223 */ /* 0x000fe40000010007 */
[----:B------:R-:W-:Y:S01]  /*4f60*/  @!P0 FFMA.FTZ R8, R60, R61, R8 ;  /* 0x0000003d3c088223 */ /* 0x000fe20000010008 */
[----:B------:R-:W-:Y:S01]  /*4f70*/  @!P0 F2FP.PACK_AB R176, R176, R175 ;  /* 0x000000afb0b0823e */ /* 0x000fe200000000ff */
[----:B------:R-:W-:Y:S01]  /*4f80*/  @!P0 FFMA.FTZ R9, R62, R63, R9 ;  /* 0x0000003f3e098223 */ /* 0x000fe20000010009 */
[----:B------:R-:W-:Y:S01]  /*4f90*/  @!P0 F2FP.PACK_AB R174, R7, R6 ;  /* 0x0000000607ae823e */ /* 0x000fe200000000ff */
[----:B------:R-:W-:Y:S02]  /*4fa0*/  @!P0 IMAD.MOV.U32 R81, RZ, RZ, R167 ;  /* 0x000000ffff518224 */ /* 0x000fe400078e00a7 */
[----:B------:R-:W-:Y:S01]  /*4fb0*/  @!P0 IMAD.MOV.U32 R30, RZ, RZ, R176 ;  /* 0x000000ffff1e8224 */ /* 0x000fe200078e00b0 */
[----:B------:R-:W-:Y:S02]  /*4fc0*/  @!P0 F2FP.PACK_AB R175, R9, R8 ;  /* 0x0000000809af823e */ /* 0x000fe400000000ff */
[----:B------:R-:W-:Y:S02]  /*4fd0*/  @!P0 MOV R82, R174 ;  /* 0x000000ae00528202 */ /* 0x000fe40000000f00 */
[----:B------:R1:W-:Y:S01]  /*4fe0*/  STG.E.128 [R170.64], R28 ;  /* 0x0000001caa007986 */ /* 0x0003e2000c101d12 */
[----:B------:R-:W-:Y:S07]  /*4ff0*/  @!P0 MOV R83, R175 ;  /* 0x000000af00538202 */ /* 0x000fee0000000f00 */
[----:B------:R1:W-:Y:S02]  /*5000*/  @!P2 STG.E.128 [R168.64], R80 ;  /* 0x00000050a800a986 */ /* 0x0003e4000c101d12 */
.L_x_773:
[----:B------:R-:W-:Y:S05]  /*5010*/  BSYNC B0 ;  /* 0x0000000000007941 */ /* 0x000fea0003800000 */
.L_x_772:
[----:B------:R-:W-:Y:S11]  /*5020*/  ISETP.GE.AND P0, PT, R12, c[0x0][0x1d4], PT ;  /* 0x000075000c007a0c */ /* 0x000ff60003f06270 */
[----:B------:R-:W-:Y:S02]  /*5030*/  @!UPT UIADD3 URZ, URZ, URZ, URZ ;  /* 0x0000003f3f3ff290 */ /* 0x000fe4000fffe03f */
[----:B------:R-:W-:-:S05]  /*5040*/  @P0 BRA `(.L_x_771) ;  /* 0x000006f000000947 */ /* 0x000fca0003800000 */
[----:B------:R-:W2:Y:S01]  /*5050*/  LDS.128 R60, [R117+0xa080] ;  /* 0x00a08000753c7984 */ /* 0x000ea20000000c00 */
[----:B------:R-:W-:Y:S02]  /*5060*/  ISETP.GE.AND P2, PT, R121, c[0x0][0x1d4], PT ;  /* 0x0000750079007a0c */ /* 0x000fe40003f46270 */
[C---:B------:R-:W-:Y:S04]  /*5070*/  IADD3 R59, P1, P0, R146.reuse, R139, R124 ;  /* 0x0000008b923b7210 */ /* 0x040fe8000783e07c */
[C---:B------:R-:W-:Y:S01]  /*5080*/  IADD3.X R58, R101.reuse, R137, R112, P1, P0 ;  /* 0x00000089653a7210 */ /* 0x040fe20000fe0470 */
[----:B-1----:R-:W1:Y:S06]  /*5090*/  LDS.128 R28, [R118+0xa080] ;  /* 0x00a08000761c7984 */ /* 0x002e6c0000000c00 */
        /* <DEDUP_REMOVED lines=8> */
[----:B--2---:R-:W-:Y:S01]  /*5120*/  @!P0 IMAD.MOV.U32 R50, RZ, RZ, R63 ;  /* 0x000000ffff328224 */ /* 0x004fe200078e003f */
[----:B------:R-:W-:Y:S01]  /*5130*/  @!P0 MOV R45, R60 ;  /* 0x0000003c002d8202 */ /* 0x000fe20000000f00 */
[----:B------:R-:W-:Y:S01]  /*5140*/  @!P0 HADD2.F32 R42, -RZ, R39.H1_H1 ;  /* 0x30000027ff2a8230 */ /* 0x000fe20000004100 */
[----:B------:R-:W-:Y:S01]  /*5150*/  @!P0 SHF.R.U64 R34, R34, 0x10, R35 ;  /* 0x0000001022228819 */ /* 0x000fe20000001223 */
[----:B------:R-:W-:Y:S01]  /*5160*/  @!P0 HADD2.F32 R44, -RZ, R85.H1_H1 ;  /* 0x30000055ff2c8230 */ /* 0x000fe20000004100 */
[----:B------:R-:W-:Y:S01]  /*5170*/  @!P0 SHF.R.U64 R40, R32, 0x10, R33 ;  /* 0x0000001020288819 */ /* 0x000fe20000001221 */
[--C-:B------:R-:W-:Y:S01]  /*5180*/  @!P0 HADD2.F32 R43, -RZ, R45.reuse.H0_H0 ;  /* 0x2000002dff2b8230 */ /* 0x100fe20000004100 */
[----:B------:R-:W-:Y:S01]  /*5190*/  @!P0 SHF.R.U32.HI R32, RZ, 0x10, R35 ;  /* 0x00000010ff208819 */ /* 0x000fe20000011623 */
[----:B------:R-:W-:Y:S01]  /*51a0*/  @!P0 HADD2.F32 R45, -RZ, R45.H1_H1 ;  /* 0x3000002dff2d8230 */ /* 0x000fe20000004100 */
[----:B-1----:R-:W-:Y:S01]  /*51b0*/  @!P0 MOV R35, R28 ;  /* 0x0000001c00238202 */ /* 0x002fe20000000f00 */
[----:B------:R-:W-:Y:S01]  /*51c0*/  @!P0 HADD2.F32 R56, -RZ, R50.H1_H1 ;  /* 0x30000032ff388230 */ /* 0x000fe20000004100 */
[----:B------:R-:W-:Y:S01]  /*51d0*/  @!P0 FMUL.FTZ R58, R43, R42 ;  /* 0x0000002a2b3a8220 */ /* 0x000fe20000410000 */
[----:B------:R-:W-:Y:S01]  /*51e0*/  @!P0 SHF.R.U32.HI R33, RZ, 0x10, R33 ;  /* 0x00000010ff218819 */ /* 0x000fe20000011621 */
[----:B------:R-:W-:Y:S01]  /*51f0*/  @!P0 HADD2.F32 R40, -RZ, R40.H0_H0 ;  /* 0x20000028ff288230 */ /* 0x000fe20000004100 */
[----:B------:R-:W-:Y:S01]  /*5200*/  @!P0 SHF.R.U64 R46, R76, 0x10, R77 ;  /* 0x000000104c2e8819 */ /* 0x000fe2000000124d */
[--C-:B------:R-:W-:Y:S01]  /*5210*/  @!P0 HADD2.F32 R41, -RZ, R35.reuse.H0_H0 ;  /* 0x20000023ff298230 */ /* 0x100fe20000004100 */
[----:B------:R-:W-:Y:S01]  /*5220*/  @!P0 MOV R52, R62 ;  /* 0x0000003e00348202 */ /* 0x000fe20000000f00 */
[----:B------:R-:W-:Y:S01]  /*5230*/  @!P0 HADD2.F32 R35, -RZ, R35.H1_H1 ;  /* 0x30000023ff238230 */ /* 0x000fe20000004100 */
[----:B------:R-:W-:Y:S01]  /*5240*/  @!P0 FMUL.FTZ R59, R45, R40 ;  /* 0x000000282d3b8220 */ /* 0x000fe20000410000 */
[----:B------:R-:W-:Y:S01]  /*5250*/  @!P0 HADD2.F32 R46, -RZ, R46.H0_H0 ;  /* 0x2000002eff2e8230 */ /* 0x000fe20000004100 */
[C---:B------:R-:W-:Y:S01]  /*5260*/  @!P0 FMUL.FTZ R2, R41.reuse, R42 ;  /* 0x0000002a29028220 */ /* 0x040fe20000410000 */
[----:B------:R-:W-:Y:S01]  /*5270*/  @!P0 HADD2.F32 R54, -RZ, R50.H0_H0 ;  /* 0x20000032ff368230 */ /* 0x000fe20000004100 */
[-C--:B------:R-:W-:Y:S01]  /*5280*/  @!P0 FFMA.FTZ R58, R41, R44.reuse, -R58 ;  /* 0x0000002c293a8223 */ /* 0x080fe2000001083a */
[----:B------:R-:W-:Y:S01]  /*5290*/  @!P0 MOV R41, R29 ;  /* 0x0000001d00298202 */ /* 0x000fe20000000f00 */
[----:B------:R-:W-:Y:S01]  /*52a0*/  @!P0 FFMA.FTZ R2, R43, R44, R2 ;  /* 0x0000002c2b028223 */ /* 0x000fe20000010002 */
[----:B------:R-:W-:Y:S01]  /*52b0*/  @!P0 HADD2.F32 R50, -RZ, R52.H0_H0 ;  /* 0x20000034ff328230 */ /* 0x000fe20000004100 */
[----:B------:R-:W-:Y:S01]  /*52c0*/  @!P0 IMAD.MOV.U32 R44, RZ, RZ, R61 ;  /* 0x000000ffff2c8224 */ /* 0x000fe200078e003d */
[----:B------:R-:W-:Y:S01]  /*52d0*/  @!P0 SHF.R.U32.HI R48, RZ, 0x10, R77 ;  /* 0x00000010ff308819 */ /* 0x000fe2000001164d */
[C---:B------:R-:W-:Y:S01]  /*52e0*/  @!P0 FMUL.FTZ R3, R35.reuse, R40 ;  /* 0x0000002823038220 */ /* 0x040fe20000410000 */
[----:B------:R-:W-:Y:S01]  /*52f0*/  @!P0 HADD2.F32 R40, -RZ, R33.H0_H0 ;  /* 0x20000021ff288230 */ /* 0x000fe20000004100 */
[-C--:B------:R-:W-:Y:S01]  /*5300*/  @!P0 FFMA.FTZ R59, R35, R46.reuse, -R59 ;  /* 0x0000002e233b8223 */ /* 0x080fe2000001083b */
[--C-:B------:R-:W-:Y:S01]  /*5310*/  @!P0 HADD2.F32 R43, -RZ, R44.reuse.H0_H0 ;  /* 0x2000002cff2b8230 */ /* 0x100fe20000004100 */
[----:B------:R-:W-:Y:S01]  /*5320*/  @!P0 FFMA.FTZ R3, R45, R46, R3 ;  /* 0x0000002e2d038223 */ /* 0x000fe20000010003 */
[----:B------:R-:W-:Y:S01]  /*5330*/  @!P0 HADD2.F32 R44, -RZ, R44.H1_H1 ;  /* 0x3000002cff2c8230 */ /* 0x000fe20000004100 */
[--C-:B------:R-:W-:Y:S01]  /*5340*/  @!P0 SHF.R.U32.HI R57, RZ, 0x10, R79.reuse ;  /* 0x00000010ff398819 */ /* 0x100fe2000001164f */
[----:B------:R-:W-:Y:S01]  /*5350*/  @!P0 HADD2.F32 R48, -RZ, R48.H0_H0 ;  /* 0x20000030ff308230 */ /* 0x000fe20000004100 */
[----:B------:R-:W-:Y:S01]  /*5360*/  @!P0 F2FP.PACK_AB R58, R59, R58 ;  /* 0x0000003a3b3a823e */ /* 0x000fe200000000ff */
[----:B------:R-:W-:Y:S01]  /*5370*/  @!P0 HADD2.F32 R33, -RZ, R41.H1_H1 ;  /* 0x30000029ff218230 */ /* 0x000fe20000004100 */
[-C--:B------:R-:W-:Y:S01]  /*5380*/  @!P0 FMUL.FTZ R166, R44, R40.reuse ;  /* 0x000000282ca68220 */ /* 0x080fe20000410000 */
[----:B------:R-:W-:Y:S01]  /*5390*/  @!P0 HADD2.F32 R35, -RZ, R39.H0_H0 ;  /* 0x20000027ff238230 */ /* 0x000fe20000004100 */
[----:B------:R-:W-:Y:S01]  /*53a0*/  @!P0 MOV R39, R31 ;  /* 0x0000001f00278202 */ /* 0x000fe20000000f00 */
[----:B------:R-:W-:Y:S01]  /*53b0*/  @!P0 HADD2.F32 R42, -RZ, R41.H0_H0 ;  /* 0x20000029ff2a8230 */ /* 0x000fe20000004100 */
[C---:B------:R-:W-:Y:S01]  /*53c0*/  @!P0 FMUL.FTZ R5, R33.reuse, R40 ;  /* 0x0000002821058220 */ /* 0x040fe20000410000 */
[----:B------:R-:W-:Y:S01]  /*53d0*/  @!P0 MOV R28, R58 ;  /* 0x0000003a001c8202 */ /* 0x000fe20000000f00 */
        /* <DEDUP_REMOVED lines=9> */
[----:B------:R-:W-:Y:S01]  /*5470*/  @!P0 HADD2.F32 R35, -RZ, R38.H1_H1 ;  /* 0x30000026ff238230 */ /* 0x000fe20000004100 */
[----:B------:R-:W-:Y:S01]  /*5480*/  @!P0 FFMA.FTZ R168, R32, R57, -R168 ;  /* 0x0000003920a88223 */ /* 0x000fe200000108a8 */
[----:B------:R-:W-:Y:S01]  /*5490*/  @!P0 F2FP.PACK_AB R59, R3, R2 ;  /* 0x00000002033b823e */ /* 0x000fe200000000ff */
[----:B------:R-:W-:Y:S01]  /*54a0*/  @!P0 IMAD.MOV.U32 R32, RZ, RZ, R30 ;  /* 0x000000ffff208224 */ /* 0x000fe200078e001e */
[----:B------:R-:W-:Y:S01]  /*54b0*/  @!P0 SHF.R.U64 R53, R78, 0x10, R79 ;  /* 0x000000104e358819 */ /* 0x000fe2000000124f */
[----:B------:R-:W-:Y:S01]  /*54c0*/  @!P0 FMUL.FTZ R139, R54, R35 ;  /* 0x00000023368b8220 */ /* 0x000fe20000410000 */
[----:B------:R-:W-:Y:S01]  /*54d0*/  @!P0 MOV R60, R59 ;  /* 0x0000003b003c8202 */ /* 0x000fe20000000f00 */
[----:B------:R-:W-:Y:S01]  /*54e0*/  @!P0 FMUL.FTZ R8, R40, R35 ;  /* 0x0000002328088220 */ /* 0x000fe20000410000 */
[----:B------:R-:W-:Y:S02]  /*54f0*/  @!P0 HADD2.F32 R52, -RZ, R52.H1_H1 ;  /* 0x30000034ff348230 */ /* 0x000fe40000004100 */
[----:B------:R-:W-:Y:S02]  /*5500*/  @!P0 HADD2.F32 R35, -RZ, R38.H0_H0 ;  /* 0x20000026ff238230 */ /* 0x000fe40000004100 */
[----:B------:R-:W-:Y:S02]  /*5510*/  @!P0 HADD2.F32 R33, -RZ, R34.H0_H0 ;  /* 0x20000022ff218230 */ /* 0x000fe40000004100 */
[----:B------:R-:W-:Y:S01]  /*5520*/  @!P0 HADD2.F32 R47, -RZ, R85.H0_H0 ;  /* 0x20000055ff2f8230 */ /* 0x000fe20000004100 */
[----:B------:R-:W-:Y:S01]  /*5530*/  @!P0 FMUL.FTZ R157, R50, R35 ;  /* 0x00000023329d8220 */ /* 0x000fe20000410000 */
[----:B------:R-:W-:Y:S01]  /*5540*/  @!P0 HADD2.F32 R34, -RZ, R32.H0_H0 ;  /* 0x20000020ff228230 */ /* 0x000fe20000004100 */
[----:B------:R-:W-:Y:S01]  /*5550*/  @!P0 FMUL.FTZ R170, R52, R33 ;  /* 0x0000002134aa8220 */ /* 0x000fe20000410000 */
[----:B------:R-:W-:Y:S01]  /*5560*/  @!P0 HADD2.F32 R51, -RZ, R84.H0_H0 ;  /* 0x20000054ff338230 */ /* 0x000fe20000004100 */
[----:B------:R-:W-:Y:S01]  /*5570*/  @!P0 FFMA.FTZ R4, R43, R47, R4 ;  /* 0x0000002f2b048223 */ /* 0x000fe20000010004 */
[----:B------:R-:W-:Y:S01]  /*5580*/  @!P0 HADD2.F32 R32, -RZ, R32.H1_H1 ;  /* 0x30000020ff208230 */ /* 0x000fe20000004100 */
[C---:B------:R-:W-:Y:S01]  /*5590*/  @!P0 FMUL.FTZ R6, R34.reuse, R35 ;  /* 0x0000002322068220 */ /* 0x040fe20000410000 */
[----:B------:R-:W-:Y:S01]  /*55a0*/  @!P0 HADD2.F32 R53, -RZ, R53.H0_H0 ;  /* 0x20000035ff358230 */ /* 0x000fe20000004100 */
[----:B------:R-:W-:Y:S01]  /*55b0*/  @!P0 FFMA.FTZ R157, R34, R51, -R157 ;  /* 0x00000033229d8223 */ /* 0x000fe2000001089d */
[----:B------:R-:W-:Y:S01]  /*55c0*/  @!P0 HADD2.F32 R55, -RZ, R84.H1_H1 ;  /* 0x30000054ff378230 */ /* 0x000fe20000004100 */
[----:B------:R-:W-:Y:S02]  /*55d0*/  @!P0 FFMA.FTZ R137, R42, R47, -R137 ;  /* 0x0000002f2a898223 */ /* 0x000fe40000010889 */
[----:B------:R-:W-:Y:S02]  /*55e0*/  @!P0 FFMA.FTZ R170, R32, R53, -R170 ;  /* 0x0000003520aa8223 */ /* 0x000fe400000108aa */
[----:B------:R-:W-:Y:S01]  /*55f0*/  @!P0 FFMA.FTZ R139, R40, R55, -R139 ;  /* 0x00000037288b8223 */ /* 0x000fe2000001088b */
[----:B------:R-:W-:Y:S01]  /*5600*/  @!P0 F2FP.PACK_AB R137, R166, R137 ;  /* 0x00000089a689823e */ /* 0x000fe200000000ff */
[----:B------:R-:W-:Y:S01]  /*5610*/  @!P0 FFMA.FTZ R5, R44, R48, R5 ;  /* 0x000000302c058223 */ /* 0x000fe20000010005 */
[----:B------:R-:W-:Y:S01]  /*5620*/  @!P0 F2FP.PACK_AB R170, R170, R157 ;  /* 0x0000009daaaa823e */ /* 0x000fe200000000ff */
[----:B------:R-:W-:Y:S01]  /*5630*/  @!P0 FMUL.FTZ R7, R32, R33 ;  /* 0x0000002120078220 */ /* 0x000fe20000410000 */
[----:B------:R-:W-:Y:S01]  /*5640*/  @!P0 F2FP.PACK_AB R139, R168, R139 ;  /* 0x0000008ba88b823e */ /* 0x000fe200000000ff */
[----:B------:R-:W-:Y:S01]  /*5650*/  @!P0 FFMA.FTZ R6, R50, R51, R6 ;  /* 0x0000003332068223 */ /* 0x000fe20000010006 */
[----:B------:R-:W-:Y:S01]  /*5660*/  @!P0 MOV R29, R137 ;  /* 0x00000089001d8202 */ /* 0x000fe20000000f00 */
[----:B------:R-:W-:Y:S01]  /*5670*/  @!P0 FFMA.FTZ R7, R52, R53, R7 ;  /* 0x0000003534078223 */ /* 0x000fe20000010007 */
[----:B------:R-:W-:Y:S01]  /*5680*/  @!P0 MOV R31, R139 ;  /* 0x0000008b001f8202 */ /* 0x000fe20000000f00 */
[----:B------:R-:W-:Y:S01]  /*5690*/  @!P0 FFMA.FTZ R8, R54, R55, R8 ;  /* 0x0000003736088223 */ /* 0x000fe20000010008 */
[----:B------:R-:W-:Y:S01]  /*56a0*/  @!P0 F2FP.PACK_AB R166, R5, R4 ;  /* 0x0000000405a6823e */ /* 0x000fe200000000ff */
[----:B------:R-:W-:Y:S01]  /*56b0*/  @!P0 FFMA.FTZ R9, R56, R57, R9 ;  /* 0x0000003938098223 */ /* 0x000fe20000010009 */
[----:B------:R-:W-:Y:S01]  /*56c0*/  @!P0 F2FP.PACK_AB R157, R7, R6 ;  /* 0x00000006079d823e */ /* 0x000fe200000000ff */
[----:B------:R-:W-:Y:S02]  /*56d0*/  @!P0 IMAD.MOV.U32 R30, RZ, RZ, R170 ;  /* 0x000000ffff1e8224 */ /* 0x000fe400078e00aa */
[----:B------:R-:W-:Y:S01]  /*56e0*/  @!P0 IMAD.MOV.U32 R61, RZ, RZ, R166 ;  /* 0x000000ffff3d8224 */ /* 0x000fe200078e00a6 */
[----:B------:R-:W-:Y:S02]  /*56f0*/  @!P0 F2FP.PACK_AB R168, R9, R8 ;  /* 0x0000000809a8823e */ /* 0x000fe400000000ff */
[----:B------:R1:W-:Y:S01]  /*5700*/  STG.E.128 [R82.64], R28 ;  /* 0x0000001c52007986 */ /* 0x0003e2000c101d12 */
[----:B------:R-:W-:Y:S02]  /*5710*/  @!P0 MOV R62, R157 ;  /* 0x0000009d003e8202 */ /* 0x000fe40000000f00 */
[----:B------:R-:W-:Y:S05]  /*5720*/  @!P0 MOV R63, R168 ;  /* 0x000000a8003f8202 */ /* 0x000fea0000000f00 */
[----:B------:R1:W-:Y:S02]  /*5730*/  @!P2 STG.E.128 [R80.64], R60 ;  /* 0x0000003c5000a986 */ /* 0x0003e4000c101d12 */
.L_x_771:
[----:B------:R-:W-:Y:S05]  /*5740*/  BSYNC B1 ;  /* 0x0000000000017941 */ /* 0x000fea0003800000 */
.L_x_770:
[----:B------:R-:W-:Y:S04]  /*5750*/  IADD3 R165, P0, R158, R164, RZ ;  /* 0x000000a49ea57210 */ /* 0x000fe80007f1e0ff */
[----:B------:R-:W-:Y:S01]  /*5760*/  IADD3.X R94, R94, R105, RZ, P0, !PT ;  /* 0x000000695e5e7210 */ /* 0x000fe200007fe4ff */
[----:B------:R-:W-:-:S05]  /*5770*/  @P3 BRA `(.L_x_759) ;  /* 0x0000109000003947 */ /* 0x000fca0003800000 */
[----:B------:R-:W-:Y:S01]  /*5780*/  ISETP.GE.AND P0, PT, R14, c[0x0][0x1d4], PT ;  /* 0x000075000e007a0c */ /* 0x000fe20003f06270 */
[----:B------:R-:W-:Y:S01]  /*5790*/  @!UPT UIADD3 URZ, URZ, URZ, URZ ;  /* 0x0000003f3f3ff290 */ /* 0x000fe2000fffe03f */
[----:B------:R-:W-:Y:S11]  /*57a0*/  BSSY B0, `(.L_x_774) ;  /* 0x0000071000007945 */ /* 0x000ff60003800000 */
[----:B------:R-:W-:-:S05]  /*57b0*/  @P0 BRA `(.L_x_775) ;  /* 0x000006f000000947 */ /* 0x000fca0003800000 */
[----:B------:R-:W2:Y:S01]  /*57c0*/  LDS.128 R56, [R115+0xa080] ;  /* 0x00a0800073387984 */ /* 0x000ea20000000c00 */
[----:B------:R-:W-:Y:S02]  /*57d0*/  ISETP.GE.AND P2, PT, R122, c[0x0][0x1d4], PT ;  /* 0x000075007a007a0c */ /* 0x000fe40003f46270 */
[CC--:B-1----:R-:W-:Y:S04]  /*57e0*/  IADD3 R61, P1, P0, R146.reuse, R165.reuse, R125 ;  /* 0x000000a5923d7210 */ /* 0x0c2fe8000783e07d */
[CC--:B------:R-:W-:Y:S01]  /*57f0*/  IADD3.X R52, R101.reuse, R94.reuse, R114, P1, P0 ;  /* 0x0000005e65347210 */ /* 0x0c0fe20000fe0472 */
[----:B------:R-:W1:Y:S06]  /*5800*/  LDS.128 R28, [R116+0xa080] ;  /* 0x00a08000741c7984 */ /* 0x000e6c0000000c00 */
        /* <DEDUP_REMOVED lines=22> */
[----:B------:R-:W-:Y:S01]  /*5970*/  @!P0 SHF.R.U32.HI R42, RZ, 0x10, R69 ;  /* 0x00000010ff2a8819 */ /* 0x000fe20000011645 */
        /* <DEDUP_REMOVED lines=10> */
[--C-:B------:R-:W-:Y:S01]  /*5a20*/  @!P0 HADD2.F32 R43, -RZ, R44.reuse.H0_H0 ;  /* 0x2000002cff2b8230 */ /* 0x100fe20000004100 */
[----:B------:R-:W-:Y:S01]  /*5a30*/  @!P0 IMAD.MOV.U32 R38, RZ, RZ, R57 ;  /* 0x000000ffff268224 */ /* 0x000fe200078e0039 */
[----:B------:R-:W-:Y:S01]  /*5a40*/  @!P0 HADD2.F32 R44, -RZ, R44.H1_H1 ;  /* 0x3000002cff2c8230 */ /* 0x000fe20000004100 */
[----:B------:R-:W-:Y:S01]  /*5a50*/  @!P0 FMUL.FTZ R3, R27, R32 ;  /* 0x000000201b038220 */ /* 0x000fe20000410000 */
[----:B------:R-:W-:Y:S01]  /*5a60*/  @!P0 HADD2.F32 R32, -RZ, R25.H0_H0 ;  /* 0x20000019ff208230 */ /* 0x000fe20000004100 */
[----:B------:R-:W-:Y:S01]  /*5a70*/  @!P0 SHF.R.U64 R40, R68, 0x10, R69 ;  /* 0x0000001044288819 */ /* 0x000fe20000001245 */
[--C-:B------:R-:W-:Y:S01]  /*5a80*/  @!P0 HADD2.F32 R35, -RZ, R38.reuse.H0_H0 ;  /* 0x20000026ff238230 */ /* 0x100fe20000004100 */
[--C-:B------:R-:W-:Y:S01]  /*5a90*/  @!P0 SHF.R.U32.HI R53, RZ, 0x10, R71.reuse ;  /* 0x00000010ff358819 */ /* 0x100fe20000011647 */
[----:B------:R-:W-:Y:S01]  /*5aa0*/  @!P0 HADD2.F32 R38, -RZ, R38.H1_H1 ;  /* 0x30000026ff268230 */ /* 0x000fe20000004100 */
[----:B------:R-:W-:Y:S01]  /*5ab0*/  @!P0 SHF.R.U64 R47, R70, 0x10, R71 ;  /* 0x00000010462f8819 */ /* 0x000fe20000001247 */
[--C-:B------:R-:W-:Y:S02]  /*5ac0*/  @!P0 HADD2.F32 R25, -RZ, R33.reuse.H1_H1 ;  /* 0x30000021ff198230 */ /* 0x100fe40000004100 */
[----:B------:R-:W-:Y:S01]  /*5ad0*/  @!P0 HADD2.F32 R34, -RZ, R33.H0_H0 ;  /* 0x20000021ff228230 */ /* 0x000fe20000004100 */
[-C--:B------:R-:W-:Y:S01]  /*5ae0*/  @!P0 FMUL.FTZ R77, R38, R32.reuse ;  /* 0x00000020264d8220 */ /* 0x080fe20000410000 */
[----:B------:R-:W-:Y:S01]  /*5af0*/  @!P0 HADD2.F32 R40, -RZ, R40.H0_H0 ;  /* 0x20000028ff288230 */ /* 0x000fe20000004100 */
[C---:B------:R-:W-:Y:S01]  /*5b00*/  @!P0 FMUL.FTZ R5, R25.reuse, R32 ;  /* 0x0000002019058220 */ /* 0x040fe20000410000 */
[----:B------:R-:W-:Y:S01]  /*5b10*/  @!P0 MOV R33, R31 ;  /* 0x0000001f00218202 */ /* 0x000fe20000000f00 */
[----:B------:R-:W-:Y:S01]  /*5b20*/  @!P0 FFMA.FTZ R77, R25, R42, -R77 ;  /* 0x0000002a194d8223 */ /* 0x000fe2000001084d */
[----:B------:R-:W-:Y:S01]  /*5b30*/  @!P0 HADD2.F32 R25, -RZ, R24.H0_H0 ;  /* 0x20000018ff198230 */ /* 0x000fe20000004100 */
[-C--:B------:R-:W-:Y:S01]  /*5b40*/  @!P0 FFMA.FTZ R63, R27, R40.reuse, -R63 ;  /* 0x000000281b3f8223 */ /* 0x080fe2000001083f */
[----:B------:R-:W-:Y:S01]  /*5b50*/  @!P0 HADD2.F32 R27, -RZ, R37.H0_H0 ;  /* 0x20000025ff1b8230 */ /* 0x000fe20000004100 */
[----:B------:R-:W-:Y:S01]  /*5b60*/  @!P0 FFMA.FTZ R3, R39, R40, R3 ;  /* 0x0000002827038223 */ /* 0x000fe20000010003 */
[----:B------:R-:W-:Y:S01]  /*5b70*/  @!P0 HADD2.F32 R24, -RZ, R33.H1_H1 ;  /* 0x30000021ff188230 */ /* 0x000fe20000004100 */
[----:B------:R-:W-:Y:S01]  /*5b80*/  @!P0 FMUL.FTZ R79, R48, R25 ;  /* 0x00000019304f8220 */ /* 0x000fe20000410000 */
[----:B------:R-:W-:Y:S01]  /*5b90*/  @!P0 HADD2.F32 R53, -RZ, R53.H0_H0 ;  /* 0x20000035ff358230 */ /* 0x000fe20000004100 */
[-C--:B------:R-:W-:Y:S01]  /*5ba0*/  @!P0 FMUL.FTZ R52, R35, R27.reuse ;  /* 0x0000001b23348220 */ /* 0x080fe20000410000 */
[----:B------:R-:W-:Y:S01]  /*5bb0*/  @!P0 F2FP.PACK_AB R50, R63, R50 ;  /* 0x000000323f32823e */ /* 0x000fe200000000ff */
[----:B------:R-:W-:Y:S01]  /*5bc0*/  @!P0 FMUL.FTZ R4, R34, R27 ;  /* 0x0000001b22048220 */ /* 0x000fe20000410000 */
[----:B------:R-:W-:Y:S01]  /*5bd0*/  @!P0 HADD2.F32 R32, -RZ, R33.H0_H0 ;  /* 0x20000021ff208230 */ /* 0x000fe20000004100 */
[C---:B------:R-:W-:Y:S01]  /*5be0*/  @!P0 FMUL.FTZ R9, R24.reuse, R25 ;  /* 0x0000001918098220 */ /* 0x040fe20000410000 */
[--C-:B------:R-:W-:Y:S01]  /*5bf0*/  @!P0 HADD2.F32 R27, -RZ, R36.reuse.H1_H1 ;  /* 0x30000024ff1b8230 */ /* 0x100fe20000004100 */
[----:B------:R-:W-:Y:S01]  /*5c00*/  @!P0 FFMA.FTZ R79, R24, R53, -R79 ;  /* 0x00000035184f8223 */ /* 0x000fe2000001084f */
[----:B------:R-:W-:Y:S01]  /*5c10*/  @!P0 MOV R28, R50 ;  /* 0x00000032001c8202 */ /* 0x000fe20000000f00 */
[----:B------:R-:W-:Y:S01]  /*5c20*/  @!P0 IMAD.MOV.U32 R24, RZ, RZ, R30 ;  /* 0x000000ffff188224 */ /* 0x000fe200078e001e */
[----:B------:R-:W-:Y:S01]  /*5c30*/  @!P0 F2FP.PACK_AB R50, R3, R2 ;  /* 0x000000020332823e */ /* 0x000fe200000000ff */
[-C--:B------:R-:W-:Y:S01]  /*5c40*/  @!P0 FMUL.FTZ R62, R46, R27.reuse ;  /* 0x0000001b2e3e8220 */ /* 0x080fe20000410000 */
[----:B------:R-:W-:Y:S01]  /*5c50*/  @!P0 HADD2.F32 R41, -RZ, R75.H0_H0 ;  /* 0x2000004bff298230 */ /* 0x000fe20000004100 */
[----:B------:R-:W-:Y:S01]  /*5c60*/  @!P0 FMUL.FTZ R8, R32, R27 ;  /* 0x0000001b20088220 */ /* 0x000fe20000410000 */
[----:B------:R-:W-:Y:S01]  /*5c70*/  @!P0 HADD2.F32 R27, -RZ, R36.H0_H0 ;  /* 0x20000024ff1b8230 */ /* 0x000fe20000004100 */
[----:B------:R-:W-:Y:S01]  /*5c80*/  @!P0 MOV R56, R50 ;  /* 0x0000003200388202 */ /* 0x000fe20000000f00 */
[----:B------:R-:W-:Y:S01]  /*5c90*/  @!P0 HADD2.F32 R25, -RZ, R26.H0_H0 ;  /* 0x2000001aff198230 */ /* 0x000fe20000004100 */
[----:B------:R-:W-:Y:S01]  /*5ca0*/  @!P0 FFMA.FTZ R4, R35, R41, R4 ;  /* 0x0000002923048223 */ /* 0x000fe20000010004 */
[----:B------:R-:W-:Y:S01]  /*5cb0*/  @!P0 HADD2.F32 R26, -RZ, R24.H0_H0 ;  /* 0x20000018ff1a8230 */ /* 0x000fe20000004100 */
[----:B------:R-:W-:Y:S01]  /*5cc0*/  @!P0 FMUL.FTZ R78, R43, R27 ;  /* 0x0000001b2b4e8220 */ /* 0x000fe20000410000 */
[----:B------:R-:W-:Y:S01]  /*5cd0*/  @!P0 HADD2.F32 R45, -RZ, R74.H0_H0 ;  /* 0x2000004aff2d8230 */ /* 0x000fe20000004100 */
[----:B------:R-:W-:Y:S01]  /*5ce0*/  @!P0 FMUL.FTZ R76, R44, R25 ;  /* 0x000000192c4c8220 */ /* 0x000fe20000410000 */
        /* <DEDUP_REMOVED lines=28> */
.L_x_775:
[----:B------:R-:W-:Y:S05]  /*5eb0*/  BSYNC B0 ;  /* 0x0000000000007941 */ /* 0x000fea0003800000 */
.L_x_774:
[----:B------:R-:W-:Y:S11]  /*5ec0*/  ISETP.GE.AND P0, PT, R12, c[0x0][0x1d4], PT ;  /* 0x000075000c007a0c */ /* 0x000ff60003f06270 */
[----:B------:R-:W-:Y:S02]  /*5ed0*/  @!UPT UIADD3 URZ, URZ, URZ, URZ ;  /* 0x0000003f3f3ff290 */ /* 0x000fe4000fffe03f */
[----:B------:R-:W-:-:S05]  /*5ee0*/  @P0 BRA `(.L_x_759) ;  /* 0x0000092000000947 */ /* 0x000fca0003800000 */
[----:B-1----:R-:W-:Y:S01]  /*5ef0*/  LDS.128 R52, [R111+0xa080] ;  /* 0x00a080006f347984 */ /* 0x002fe20000000c00 */
[----:B------:R-:W-:Y:S04]  /*5f00*/  IADD3 R56, P1, P0, R146, R165, R124 ;  /* 0x000000a592387210 */ /* 0x000fe8000783e07c */
[----:B------:R-:W-:Y:S02]  /*5f10*/  IADD3.X R51, R101, R94, R112, P1, P0 ;  /* 0x0000005e65337210 */ /* 0x000fe40000fe0470 */
[----:B------:R-:W-:Y:S01]  /*5f20*/  ISETP.GE.AND P0, PT, R12, c[0x0][0x27c], PT ;  /* 0x00009f000c007a0c */ /* 0x000fe20003f06270 */
[----:B------:R-:W1:Y:S01]  /*5f30*/  LDS.128 R24, [R113+0xa080] ;  /* 0x00a0800071187984 */ /* 0x000e620000000c00 */
[C---:B------:R-:W-:Y:S04]  /*5f40*/  LEA R58, P1, R56.reuse, c[0x0][0x1c8], 0x1 ;  /* 0x00007200383a7a11 */ /* 0x040fe800078208ff */
[----:B------:R-:W-:Y:S02]  /*5f50*/  LEA.HI.X R59, R56, c[0x0][0x1cc], R51, 0x1, P1 ;  /* 0x00007300383b7a11 */ /* 0x000fe400008f0c33 */
[----:B------:R-:W-:Y:S05]  /*5f60*/  ISETP.GE.AND P1, PT, R121, c[0x0][0x1d4], PT ;  /* 0x0000750079007a0c */ /* 0x000fea0003f26270 */
[----:B------:R-:W-:Y:S01]  /*5f70*/  @!P0 SHF.R.U64 R22, R22, 0x10, R23 ;  /* 0x0000001016168819 */ /* 0x000fe20000001217 */
[----:B------:R-:W-:Y:S01]  /*5f80*/  @!P0 HADD2.F32 R30, -RZ, R19.H1_H1 ;  /* 0x30000013ff1e8230 */ /* 0x000fe20000004100 */
[--C-:B------:R-:W-:Y:S01]  /*5f90*/  @!P0 SHF.R.U64 R28, R20, 0x10, R21.reuse ;  /* 0x00000010141c8819 */ /* 0x100fe20000001215 */
[--C-:B------:R-:W-:Y:S01]  /*5fa0*/  @!P0 HADD2.F32 R38, -RZ, R73.reuse.H1_H1 ;  /* 0x30000049ff268230 */ /* 0x100fe20000004100 */
[----:B------:R-:W-:Y:S01]  /*5fb0*/  @!P0 SHF.R.U32.HI R20, RZ, 0x10, R21 ;  /* 0x00000010ff148819 */ /* 0x000fe20000011615 */
[----:B------:R-:W-:Y:S01]  /*5fc0*/  @!P0 HADD2.F32 R35, -RZ, R73.H0_H0 ;  /* 0x20000049ff238230 */ /* 0x000fe20000004100 */
[----:B------:R-:W-:Y:S01]  /*5fd0*/  @!P0 SHF.R.U32.HI R21, RZ, 0x10, R23 ;  /* 0x00000010ff158819 */ /* 0x000fe20000011617 */
[--C-:B------:R-:W-:Y:S01]  /*5fe0*/  @!P0 HADD2.F32 R47, -RZ, R72.reuse.H1_H1 ;  /* 0x30000048ff2f8230 */ /* 0x100fe20000004100 */
[--C-:B------:R-:W-:Y:S01]  /*5ff0*/  @!P0 SHF.R.U64 R36, R64, 0x10, R65.reuse ;  /* 0x0000001040248819 */ /* 0x100fe20000001241 */
[----:B------:R-:W-:Y:S01]  /*6000*/  @!P0 HADD2.F32 R42, -RZ, R72.H0_H0 ;  /* 0x20000048ff2a8230 */ /* 0x000fe20000004100 */
[----:B------:R-:W-:Y:S01]  /*6010*/  @!P0 SHF.R.U32.HI R40, RZ, 0x10, R65 ;  /* 0x00000010ff288819 */ /* 0x000fe20000011641 */
[----:B------:R-:W-:Y:S01]  /*6020*/  @!P0 HADD2.F32 R28, -RZ, R28.H0_H0 ;  /* 0x2000001cff1c8230 */ /* 0x000fe20000004100 */
[--C-:B------:R-:W-:Y:S01]  /*6030*/  @!P0 SHF.R.U32.HI R48, RZ, 0x10, R67.reuse ;  /* 0x00000010ff308819 */ /* 0x100fe20000011643 */
[----:B------:R-:W-:Y:S01]  /*6040*/  @!P0 HADD2.F32 R36, -RZ, R36.H0_H0 ;  /* 0x20000024ff248230 */ /* 0x000fe20000004100 */
[----:B------:R-:W-:Y:S01]  /*6050*/  @!P0 SHF.R.U64 R44, R66, 0x10, R67 ;  /* 0x00000010422c8819 */ /* 0x000fe20000001243 */
[----:B------:R-:W-:Y:S02]  /*6060*/  @!P0 HADD2.F32 R40, -RZ, R40.H0_H0 ;  /* 0x20000028ff288230 */ /* 0x000fe40000004100 */
[----:B------:R-:W-:Y:S02]  /*6070*/  @!P0 HADD2.F32 R48, -RZ, R48.H0_H0 ;  /* 0x20000030ff308230 */ /* 0x000fe40000004100 */
[----:B------:R-:W-:Y:S02]  /*6080*/  @!P0 HADD2.F32 R44, -RZ, R44.H0_H0 ;  /* 0x2000002cff2c8230 */ /* 0x000fe40000004100 */
        /* <DEDUP_REMOVED lines=10> */
[--C-:B------:R-:W-:Y:S01]  /*6130*/  @!P0 HADD2.F32 R32, -RZ, R34.reuse.H0_H0 ;  /* 0x20000022ff208230 */ /* 0x100fe20000004100 */
[-C--:B------:R-:W-:Y:S01]  /*6140*/  @!P0 FMUL.FTZ R50, R37, R30.reuse ;  /* 0x0000001e25328220 */ /* 0x080fe20000410000 */
[----:B------:R-:W-:Y:S01]  /*6150*/  @!P0 HADD2.F32 R33, -RZ, R23.H1_H1 ;  /* 0x30000017ff218230 */ /* 0x000fe20000004100 */
[C---:B------:R-:W-:Y:S01]  /*6160*/  @!P0 FMUL.FTZ R4, R29.reuse, R30 ;  /* 0x0000001e1d048220 */ /* 0x040fe20000410000 */
[----:B------:R-:W-:Y:S01]  /*6170*/  @!P0 HADD2.F32 R34, -RZ, R34.H1_H1 ;  /* 0x30000022ff228230 */ /* 0x000fe20000004100 */
[----:B------:R-:W-:Y:S01]  /*6180*/  @!P0 FFMA.FTZ R50, R29, R38, -R50 ;  /* 0x000000261d328223 */ /* 0x000fe20000010832 */
[----:B------:R-:W-:Y:S01]  /*6190*/  @!P0 HADD2.F32 R29, -RZ, R19.H0_H0 ;  /* 0x20000013ff1d8230 */ /* 0x000fe20000004100 */
[----:B------:R-:W-:Y:S01]  /*61a0*/  @!P0 FMUL.FTZ R5, R33, R20 ;  /* 0x0000001421058220 */ /* 0x000fe20000410000 */
[----:B------:R-:W-:Y:S01]  /*61b0*/  @!P0 MOV R19, R24 ;  /* 0x0000001800138202 */ /* 0x000fe20000000f00 */
[----:B------:R-:W-:Y:S01]  /*61c0*/  @!P0 FMUL.FTZ R56, R34, R28 ;  /* 0x0000001c22388220 */ /* 0x000fe20000410000 */
[----:B------:R-:W-:Y:S01]  /*61d0*/  @!P0 HADD2.F32 R39, -RZ, R39.H1_H1 ;  /* 0x30000027ff278230 */ /* 0x000fe20000004100 */
[-C--:B------:R-:W-:Y:S01]  /*61e0*/  @!P0 FMUL.FTZ R51, R32, R29.reuse ;  /* 0x0000001d20338220 */ /* 0x080fe20000410000 */
[----:B------:R-:W-:Y:S02]  /*61f0*/  @!P0 HADD2.F32 R45, -RZ, R41.H0_H0 ;  /* 0x20000029ff2d8230 */ /* 0x000fe40000004100 */
[--C-:B------:R-:W-:Y:S01]  /*6200*/  @!P0 HADD2.F32 R30, -RZ, R19.reuse.H0_H0 ;  /* 0x20000013ff1e8230 */ /* 0x100fe20000004100 */
[----:B------:R-:W-:Y:S01]  /*6210*/  @!P0 FMUL.FTZ R63, R39, R20 ;  /* 0x00000014273f8220 */ /* 0x000fe20000410000 */
[----:B------:R-:W-:Y:S02]  /*6220*/  @!P0 HADD2.F32 R19, -RZ, R19.H1_H1 ;  /* 0x30000013ff138230 */ /* 0x000fe40000004100 */
[----:B------:R-:W-:Y:S01]  /*6230*/  @!P0 HADD2.F32 R46, -RZ, R41.H1_H1 ;  /* 0x30000029ff2e8230 */ /* 0x000fe20000004100 */
[C---:B------:R-:W-:Y:S01]  /*6240*/  @!P0 FMUL.FTZ R2, R30.reuse, R29 ;  /* 0x0000001d1e028220 */ /* 0x040fe20000410000 */
[----:B------:R-:W-:Y:S01]  /*6250*/  @!P0 MOV R29, R26 ;  /* 0x0000001a001d8202 */ /* 0x000fe20000000f00 */
[C---:B------:R-:W-:Y:S01]  /*6260*/  @!P0 FMUL.FTZ R3, R19.reuse, R28 ;  /* 0x0000001c13038220 */ /* 0x040fe20000410000 */
[--C-:B------:R-:W-:Y:S01]  /*6270*/  @!P0 HADD2.F32 R28, -RZ, R18.reuse.H1_H1 ;  /* 0x30000012ff1c8230 */ /* 0x100fe20000004100 */
[----:B------:R-:W-:Y:S01]  /*6280*/  @!P0 FFMA.FTZ R56, R19, R36, -R56 ;  /* 0x0000002413388223 */ /* 0x000fe20000010838 */
[----:B------:R-:W-:Y:S01]  /*6290*/  @!P0 HADD2.F32 R19, -RZ, R18.H0_H0 ;  /* 0x20000012ff138230 */ /* 0x000fe20000004100 */
[----:B------:R-:W-:Y:S01]  /*62a0*/  @!P0 FFMA.FTZ R51, R30, R35, -R51 ;  /* 0x000000231e338223 */ /* 0x000fe20000010833 */
[----:B------:R-:W-:Y:S01]  /*62b0*/  @!P0 HADD2.F32 R18, -RZ, R21.H0_H0 ;  /* 0x20000015ff128230 */ /* 0x000fe20000004100 */
[----:B------:R-:W-:Y:S01]  /*62c0*/  @!P0 FFMA.FTZ R63, R33, R40, -R63 ;  /* 0x00000028213f8223 */ /* 0x000fe2000001083f */
[--C-:B------:R-:W-:Y:S01]  /*62d0*/  @!P0 HADD2.F32 R41, -RZ, R43.reuse.H0_H0 ;  /* 0x2000002bff298230 */ /* 0x100fe20000004100 */
[----:B------:R-:W-:Y:S01]  /*62e0*/  @!P0 FMUL.FTZ R60, R45, R19 ;  /* 0x000000132d3c8220 */ /* 0x000fe20000410000 */
[----:B------:R-:W-:Y:S01]  /*62f0*/  @!P0 HADD2.F32 R43, -RZ, R43.H1_H1 ;  /* 0x3000002bff2b8230 */ /* 0x000fe20000004100 */
[----:B------:R-:W-:Y:S01]  /*6300*/  @!P0 FMUL.FTZ R57, R46, R18 ;  /* 0x000000122e398220 */ /* 0x000fe20000410000 */
[--C-:B------:R-:W-:Y:S01]  /*6310*/  @!P0 HADD2.F32 R30, -RZ, R31.reuse.H0_H0 ;  /* 0x2000001fff1e8230 */ /* 0x100fe20000004100 */
[----:B------:R-:W-:Y:S01]  /*6320*/  @!P0 FMUL.FTZ R62, R41, R28 ;  /* 0x0000001c293e8220 */ /* 0x000fe20000410000 */
[----:B------:R-:W-:Y:S01]  /*6330*/  @!P0 HADD2.F32 R21, -RZ, R31.H1_H1 ;  /* 0x3000001fff158230 */ /* 0x000fe20000004100 */
[----:B------:R-:W-:Y:S01]  /*6340*/  @!P0 FMUL.FTZ R61, R43, R22 ;  /* 0x000000162b3d8220 */ /* 0x000fe20000410000 */
[--C-:B------:R-:W-:Y:S01]  /*6350*/  @!P0 HADD2.F32 R31, -RZ, R29.reuse.H0_H0 ;  /* 0x2000001dff1f8230 */ /* 0x100fe20000004100 */
[----:B------:R-:W-:Y:S01]  /*6360*/  @!P0 FFMA.FTZ R60, R30, R47, -R60 ;  /* 0x0000002f1e3c8223 */ /* 0x000fe2000001083c */
[----:B------:R-:W-:Y:S01]  /*6370*/  @!P0 HADD2.F32 R23, -RZ, R29.H1_H1 ;  /* 0x3000001dff178230 */ /* 0x000fe20000004100 */
[----:B------:R-:W-:Y:S01]  /*6380*/  @!P0 FFMA.FTZ R57, R21, R48, -R57 ;  /* 0x0000003015398223 */ /* 0x000fe20000010839 */
[----:B------:R-:W-:Y:S01]  /*6390*/  @!P0 F2FP.PACK_AB R51, R56, R51 ;  /* 0x000000333833823e */ /* 0x000fe200000000ff */
[----:B------:R-:W-:Y:S01]  /*63a0*/  @!P0 FFMA.FTZ R62, R31, R42, -R62 ;  /* 0x0000002a1f3e8223 */ /* 0x000fe2000001083e */
[----:B------:R-:W-:Y:S01]  /*63b0*/  @!P0 F2FP.PACK_AB R50, R63, R50 ;  /* 0x000000323f32823e */ /* 0x000fe200000000ff */
[----:B------:R-:W-:Y:S01]  /*63c0*/  @!P0 FFMA.FTZ R61, R23, R44, -R61 ;  /* 0x0000002c173d8223 */ /* 0x000fe2000001083d */
[----:B------:R-:W-:Y:S01]  /*63d0*/  @!P0 F2FP.PACK_AB R57, R57, R60 ;  /* 0x0000003c3939823e */ /* 0x000fe200000000ff */
[----:B------:R-:W-:Y:S01]  /*63e0*/  @!P0 IMAD.MOV.U32 R24, RZ, RZ, R51 ;  /* 0x000000ffff188224 */ /* 0x000fe200078e0033 */
[----:B------:R-:W-:Y:S01]  /*63f0*/  @!P0 MOV R25, R50 ;  /* 0x0000003200198202 */ /* 0x000fe20000000f00 */
[----:B------:R-:W-:Y:S01]  /*6400*/  @!P0 FFMA.FTZ R2, R32, R35, R2 ;  /* 0x0000002320028223 */ /* 0x000fe20000010002 */
        /* <DEDUP_REMOVED lines=8> */
[----:B------:R-:W-:Y:S01]  /*6490*/  @!P0 FFMA.FTZ R5, R39, R40, R5 ;  /* 0x0000002827058223 */ /* 0x000fe20000010005 */
[----:B------:R1:W-:Y:S01]  /*64a0*/  STG.E.128 [R58.64], R24 ;  /* 0x000000183a007986 */ /* 0x0003e2000c101d12 */
        /* <DEDUP_REMOVED lines=20> */
.L_x_745:
[----:B------:R-:W-:Y:S01]  /*65f0*/  IMAD R2, R49, -0x30, R0 ;  /* 0xffffffd031027824 */ /* 0x000fe200078e0200 */
[----:B------:R-:W-:Y:S04]  /*6600*/  BSSY B0, `(.L_x_776) ;  /* 0x0000011000007945 */ /* 0x000fe80003800000 */
[----:B------:R-:W-:Y:S04]  /*6610*/  IMNMX R138, R2, 0x30, PT ;  /* 0x00000030028a7817 */ /* 0x000fe80003800200 */
[----:B------:R-:W-:Y:S11]  /*6620*/  ISETP.GE.AND P0, PT, R131, R138, PT ;  /* 0x0000008a8300720c */ /* 0x000ff60003f06270 */
[----:B------:R-:W-:Y:S02]  /*6630*/  @!UPT UIADD3 URZ, URZ, URZ, URZ ;  /* 0x0000003f3f3ff290 */ /* 0x000fe4000fffe03f */
[----:B------:R-:W-:-:S05]  /*6640*/  @P0 BRA `(.L_x_777) ;  /* 0x000000c000000947 */ /* 0x000fca0003800000 */
[----:B------:R-:W-:Y:S02]  /*6650*/  ISETP.GE.AND P0, PT, R14, c[0x0][0x1d4], PT ;  /* 0x000075000e007a0c */ /* 0x000fe40003f06270 */
[----:B------:R-:W-:Y:S02]  /*6660*/  ISETP.GE.AND P2, PT, R12, c[0x0][0x1d4], PT ;  /* 0x000075000c007a0c */ /* 0x000fe40003f46270 */
[----:B------:R-:W-:Y:S09]  /*6670*/  ISETP.GE.AND P1, PT, R128, c[0x0][0x1d4], PT ;  /* 0x0000750080007a0c */ /* 0x000ff20003f26270 */
[----:B------:R-:W1:Y:S04]  /*6680*/  @!P0 LDS.128 R28, [R129+0xa080] ;  /* 0x00a08000811c8984 */ /* 0x000e680000000c00 */
[----:B------:R-:W2:Y:S04]  /*6690*/  @!P2 LDS.128 R24, [R129+0xb880] ;  /* 0x00b880008118a984 */ /* 0x000ea80000000c00 */
[----:B------:R-:W3:Y:S04]  /*66a0*/  @!P1 LDS.128 R20, [R129+0xd080] ;  /* 0x00d0800081149984 */ /* 0x000ee80000000c00 */
[----:B-1----:R-:W-:Y:S01]  /*66b0*/  @!P0 STG.E.128 [R78.64], R28 ;  /* 0x0000001c4e008986 */ /* 0x002fe2000c101d12 */
[----:B------:R-:W-:Y:S03]  /*66c0*/  ISETP.GE.AND P0, PT, R127, c[0x0][0x1d4], PT ;  /* 0x000075007f007a0c */ /* 0x000fe60003f06270 */
[----:B--2---:R-:W-:Y:S04]  /*66d0*/  @!P2 STG.E.128 [R78.64+0x80], R24 ;  /* 0x000080184e00a986 */ /* 0x004fe8000c101d12 */
[----:B---3--:R-:W-:Y:S06]  /*66e0*/  @!P1 STG.E.128 [R78.64+0x100], R20 ;  /* 0x000100144e009986 */ /* 0x008fec000c101d12 */
[----:B------:R-:W1:Y:S04]  /*66f0*/  @!P0 LDS.128 R4, [R129+0xe880] ;  /* 0x00e8800081048984 */ /* 0x000e680000000c00 */
[----:B-1----:R1:W-:Y:S02]  /*6700*/  @!P0 STG.E.128 [R78.64+0x180], R4 ;  /* 0x000180044e008986 */ /* 0x0023e4000c101d12 */
.L_x_777:
[----:B------:R-:W-:Y:S05]  /*6710*/  BSYNC B0 ;  /* 0x0000000000007941 */ /* 0x000fea0003800000 */
.L_x_776:
[----:B------:R-:W-:Y:S11]  /*6720*/  ISETP.GE.AND P0, PT, R126, R138, PT ;  /* 0x0000008a7e00720c */ /* 0x000ff60003f06270 */
[----:B------:R-:W-:Y:S02]  /*6730*/  @!UPT UIADD3 URZ, URZ, URZ, URZ ;  /* 0x0000003f3f3ff290 */ /* 0x000fe4000fffe03f */
[----:B------:R-:W-:-:S05]  /*6740*/  @P0 BRA `(.L_x_759) ;  /* 0x000000c000000947 */ /* 0x000fca0003800000 */
[----:B------:R-:W-:Y:S02]  /*6750*/  ISETP.GE.AND P0, PT, R14, c[0x0][0x1d4], PT ;  /* 0x000075000e007a0c */ /* 0x000fe40003f06270 */
[----:B------:R-:W-:Y:S02]  /*6760*/  ISETP.GE.AND P2, PT, R12, c[0x0][0x1d4], PT ;  /* 0x000075000c007a0c */ /* 0x000fe40003f46270 */
[----:B------:R-:W-:Y:S09]  /*6770*/  ISETP.GE.AND P1, PT, R128, c[0x0][0x1d4], PT ;  /* 0x0000750080007a0c */ /* 0x000ff20003f26270 */
[----:B------:R-:W2:Y:S04]  /*6780*/  @!P0 LDS.128 R28, [R129+0xb080] ;  /* 0x00b08000811c8984 */ /* 0x000ea80000000c00 */
[----:B------:R-:W3:Y:S04]  /*6790*/  @!P2 LDS.128 R24, [R129+0xc880] ;  /* 0x00c880008118a984 */ /* 0x000ee80000000c00 */
[----:B------:R-:W4:Y:S04]  /*67a0*/  @!P1 LDS.128 R20, [R129+0xe080] ;  /* 0x00e0800081149984 */ /* 0x000f280000000c00 */
[----:B--2---:R-:W-:Y:S01]  /*67b0*/  @!P0 STG.E.128 [R76.64], R28 ;  /* 0x0000001c4c008986 */ /* 0x004fe2000c101d12 */
[----:B------:R-:W-:Y:S03]  /*67c0*/  ISETP.GE.AND P0, PT, R127, c[0x0][0x1d4], PT ;  /* 0x000075007f007a0c */ /* 0x000fe60003f06270 */
[----:B---3--:R-:W-:Y:S04]  /*67d0*/  @!P2 STG.E.128 [R76.64+0x80], R24 ;  /* 0x000080184c00a986 */ /* 0x008fe8000c101d12 */
[----:B----4-:R-:W-:Y:S06]  /*67e0*/  @!P1 STG.E.128 [R76.64+0x100], R20 ;  /* 0x000100144c009986 */ /* 0x010fec000c101d12 */
[----:B-1----:R-:W1:Y:S04]  /*67f0*/  @!P0 LDS.128 R4, [R129+0xf880] ;  /* 0x00f8800081048984 */ /* 0x002e680000000c00 */
[----:B-1----:R1:W-:Y:S02]  /*6800*/  @!P0 STG.E.128 [R76.64+0x180], R4 ;  /* 0x000180044c008986 */ /* 0x0023e4000c101d12 */
.L_x_759:
[----:B------:R-:W-:Y:S05]  /*6810*/  BSYNC B2 ;  /* 0x0000000000027941 */ /* 0x000fea0003800000 */
.L_x_744:
[----:B--2---:R-:W-:Y:S01]  /*6820*/  IMAD.IADD R2, R138, 0x1, -R131 ;  /* 0x000000018a027824 */ /* 0x004fe200078e0a83 */
[----:B------:R-:W-:Y:S01]  /*6830*/  ISETP.NE.AND P3, PT, R136, RZ, PT ;  /* 0x000000ff8800720c */ /* 0x000fe20003f65270 */
[----:B-1----:R-:W-:Y:S01]  /*6840*/  IMAD.WIDE.U32 R6, R49, 0x30, RZ ;  /* 0x0000003031067825 */ /* 0x002fe200078e00ff */
[----:B------:R-:W-:Y:S02]  /*6850*/  BSSY B0, `(.L_x_778) ;  /* 0x000003f000007945 */ /* 0x000fe40003800000 */
[----:B------:R-:W-:Y:S01]  /*6860*/  ISETP.GE.AND P0, PT, R2, 0x21, PT ;  /* 0x000000210200780c */ /* 0x000fe20003f06270 */
[----:B------:R-:W-:Y:S04]  /*6870*/  IMAD R5, R90, 0x30, RZ ;  /* 0x000000305a057824 */ /* 0x000fe800078e02ff */
[----:B------:R-:W-:Y:S01]  /*6880*/  IMAD.IADD R5, R7, 0x1, R5 ;  /* 0x0000000107057824 */ /* 0x000fe200078e0205 */
[----:B------:R-:W-:Y:S04]  /*6890*/  IADD3 R7, P1, R99, R6, RZ ;  /* 0x0000000663077210 */ /* 0x000fe80007f3e0ff */
[----:B------:R-:W-:Y:S03]  /*68a0*/  IADD3.X R3, R5, R98, RZ, P1, !PT ;  /* 0x0000006205037210 */ /* 0x000fe60000ffe4ff */
[----:B------:R-:W-:Y:S05]  /*68b0*/  @P0 IADD3 R9, P1, R7, 0x20, RZ ;  /* 0x0000002007090810 */ /* 0x000fea0007f3e0ff */
[----:B------:R-:W-:Y:S01]  /*68c0*/  @P0 IMAD.X R4, RZ, RZ, R3, P1 ;  /* 0x000000ffff040224 */ /* 0x000fe200008e0603 */
[----:B------:R-:W-:Y:S03]  /*68d0*/  ISETP.GE.AND P1, PT, R2, 0x1, PT ;  /* 0x000000010200780c */ /* 0x000fe60003f26270 */
[----:B------:R-:W-:Y:S04]  /*68e0*/  @P0 IMAD R4, R4, c[0x0][0x258], RZ ;  /* 0x0000960004040a24 */ /* 0x000fe800078e02ff */
[----:B------:R-:W-:Y:S06]  /*68f0*/  @P0 IMAD R4, R9, c[0x0][0x25c], R4 ;  /* 0x0000970009040a24 */ /* 0x000fec00078e0204 */
[-C--:B------:R-:W-:Y:S01]  /*6900*/  @P1 MOV R94, R142.reuse ;  /* 0x0000008e005e1202 */ /* 0x080fe20000000f00 */
[----:B------:R-:W-:Y:S04]  /*6910*/  @P1 IMAD R2, R3, c[0x0][0x258], RZ ;  /* 0x0000960003021a24 */ /* 0x000fe800078e02ff */
[C---:B------:R-:W-:Y:S01]  /*6920*/  @P1 IMAD.WIDE.U32 R18, R7.reuse, c[0x0][0x258], R94 ;  /* 0x0000960007121a25 */ /* 0x040fe200078e005e */
[----:B------:R-:W-:Y:S03]  /*6930*/  @P0 MOV R94, R142 ;  /* 0x0000008e005e0202 */ /* 0x000fe60000000f00 */
[----:B------:R-:W-:Y:S01]  /*6940*/  @P1 IMAD R2, R7, c[0x0][0x25c], R2 ;  /* 0x0000970007021a24 */ /* 0x000fe200078e0202 */
[C---:B------:R-:W-:Y:S03]  /*6950*/  @P1 LEA R20, P2, R18.reuse, c[0x0][0x250], 0x1 ;  /* 0x0000940012141a11 */ /* 0x040fe600078408ff */
[----:B------:R-:W-:Y:S05]  /*6960*/  @P1 IMAD.IADD R2, R19, 0x1, R2 ;  /* 0x0000000113021824 */ /* 0x000fea00078e0202 */
[----:B------:R-:W-:Y:S01]  /*6970*/  @P1 LEA.HI.X R21, R18, c[0x0][0x254], R2, 0x1, P2 ;  /* 0x0000950012151a11 */ /* 0x000fe200010f0c02 */
[----:B------:R-:W-:Y:S04]  /*6980*/  @P0 IMAD.WIDE.U32 R2, R9, c[0x0][0x258], R94 ;  /* 0x0000960009020a25 */ /* 0x000fe800078e005e */
[----:B------:R-:W-:Y:S01]  /*6990*/  @!PT LDS RZ, [RZ] ;  /* 0x00000000fffff984 */ /* 0x000fe20000000800 */
[----:B------:R-:W-:Y:S01]  /*69a0*/  @!PT LDS RZ, [RZ] ;  /* 0x00000000fffff984 */ /* 0x000fe20000000800 */
[----:B------:R-:W-:Y:S01]  /*69b0*/  @!PT LDS RZ, [RZ] ;  /* 0x00000000fffff984 */ /* 0x000fe20000000800 */
[----:B------:R1:W-:Y:S01]  /*69c0*/  @P1 LDGSTS.E.BYPASS.LTC128B.128 [R129+0x4080], [R20.64], !P3 ;  /* 0x0408000014811fae */ /* 0x0003e2000d901d52 */
[C---:B------:R-:W-:Y:S01]  /*69d0*/  @P0 LEA R8, P2, R2.reuse, c[0x0][0x250], 0x1 ;  /* 0x0000940002080a11 */ /* 0x040fe200078408ff */
[----:B------:R-:W-:Y:S02]  /*69e0*/  @P0 IMAD.IADD R4, R3, 0x1, R4 ;  /* 0x0000000103040824 */ /* 0x000fe400078e0204 */
[----:B------:R1:W-:Y:S03]  /*69f0*/  @P1 LDGSTS.E.BYPASS.LTC128B.128 [R129+0x5880], [R20.64+0x80], !P5 ;  /* 0x0588008014811fae */ /* 0x0003e6000e901d52 */
[----:B------:R-:W-:Y:S01]  /*6a00*/  @P0 LEA.HI.X R9, R2, c[0x0][0x254], R4, 0x1, P2 ;  /* 0x0000950002090a11 */ /* 0x000fe200010f0c04 */
[----:B------:R1:W-:Y:S04]  /*6a10*/  @P1 LDGSTS.E.BYPASS.LTC128B.128 [R129+0x7080], [R20.64+0x100], !P6 ;  /* 0x0708010014811fae */ /* 0x0003e8000f101d52 */
[----:B------:R1:W-:Y:S01]  /*6a20*/  @P1 LDGSTS.E.BYPASS.LTC128B.128 [R129+0x8880], [R20.64+0x180], !P4 ;  /* 0x0888018014811fae */ /* 0x0003e2000e101d52 */
[----:B------:R-:W-:Y:S03]  /*6a30*/  ISETP.GT.AND P1, PT, R138, R131, PT ;  /* 0x000000838a00720c */ /* 0x000fe60003f24270 */
[----:B------:R1:W-:Y:S04]  /*6a40*/  @P0 LDGSTS.E.BYPASS.LTC128B.128 [R129+0x5080], [R8.64], !P3 ;  /* 0x0508000008810fae */ /* 0x0003e8000d901d52 */
[----:B------:R1:W-:Y:S04]  /*6a50*/  @P0 LDGSTS.E.BYPASS.LTC128B.128 [R129+0x6880], [R8.64+0x80], !P5 ;  /* 0x0688008008810fae */ /* 0x0003e8000e901d52 */
[----:B------:R1:W-:Y:S04]  /*6a60*/  @P0 LDGSTS.E.BYPASS.LTC128B.128 [R129+0x8080], [R8.64+0x100], !P6 ;  /* 0x0808010008810fae */ /* 0x0003e8000f101d52 */
[----:B------:R1:W-:Y:S01]  /*6a70*/  @P0 LDGSTS.E.BYPASS.LTC128B.128 [R129+0x9880], [R8.64+0x180], !P4 ;  /* 0x0988018008810fae */ /* 0x0003e2000e101d52 */
[----:B------:R-:W-:Y:S03]  /*6a80*/  IADD3 R3, P0, R93, R6, RZ ;  /* 0x000000065d037210 */ /* 0x000fe60007f1e0ff */
[----:B------:R-:W0:Y:S01]  /*6a90*/  LDGDEPBAR ;  /* 0x00000000000079af */ /* 0x000e220000000000 */
[----:B------:R-:W-:Y:S01]  /*6aa0*/  IADD3.X R2, R5, R92, RZ, P0, !PT ;  /* 0x0000005c05027210 */ /* 0x000fe200007fe4ff */
[----:B------:R-:W-:Y:S04]  /*6ab0*/  DEPBAR.LE SB0, 0x0 ;  /* 0x000080000000791a */ /* 0x000fe80000000000 */
[----:B------:R-:W-:Y:S06]  /*6ac0*/  BAR.SYNC.DEFER_BLOCKING 0x0 ;  /* 0x0000000000007b1d */ /* 0x000fec0000010000 */
[----:B------:R-:W-:-:S05]  /*6ad0*/  @!P1 BRA `(.L_x_779) ;  /* 0x0000016000009947 */ /* 0x000fca0003800000 */
[----:B-1----:R-:W-:Y:S01]  /*6ae0*/  IMAD.MOV.U32 R90, RZ, RZ, R140 ;  /* 0x000000ffff5a7224 */ /* 0x002fe200078e008c */
[----:B------:R-:W-:Y:S01]  /*6af0*/  ISETP.GE.AND P1, PT, R14, c[0x0][0x1d4], PT ;  /* 0x000075000e007a0c */ /* 0x000fe20003f26270 */
[----:B------:R-:W-:Y:S02]  /*6b00*/  IMAD R4, R2, c[0x0][0x208], RZ ;  /* 0x0000820002047a24 */ /* 0x000fe400078e02ff */
[C---:B------:R-:W-:Y:S04]  /*6b10*/  IMAD.WIDE.U32 R6, R3.reuse, c[0x0][0x208], R90 ;  /* 0x0000820003067a25 */ /* 0x040fe800078e005a */
[----:B------:R-:W-:Y:S01]  /*6b20*/  IMAD R4, R3, c[0x0][0x20c], R4 ;  /* 0x0000830003047a24 */ /* 0x000fe200078e0204 */
[C---:B------:R-:W-:Y:S03]  /*6b30*/  LEA R8, P0, R6.reuse, c[0x0][0x1f8], 0x1 ;  /* 0x00007e0006087a11 */ /* 0x040fe600078008ff */
[----:B------:R-:W-:Y:S02]  /*6b40*/  IMAD.IADD R4, R7, 0x1, R4 ;  /* 0x0000000107047824 */ /* 0x000fe400078e0204 */
[----:B------:R-:W1:Y:S03]  /*6b50*/  @!P1 LDS.128 R28, [R129+0x4080] ;  /* 0x00408000811c9984 */ /* 0x000e660000000c00 */
[----:B------:R-:W-:Y:S02]  /*6b60*/  LEA.HI.X R9, R6, c[0x0][0x1fc], R4, 0x1, P0 ;  /* 0x00007f0006097a11 */ /* 0x000fe400000f0c04 */
[----:B------:R-:W-:Y:S11]  /*6b70*/  ISETP.GE.AND P0, PT, R12, c[0x0][0x1d4], PT ;  /* 0x000075000c007a0c */ /* 0x000ff60003f06270 */
[----:B------:R-:W-:Y:S02]  /*6b80*/  @!UPT UIADD3 URZ, URZ, URZ, URZ ;  /* 0x0000003f3f3ff290 */ /* 0x000fe4000fffe03f */
[----:B------:R-:W2:Y:S04]  /*6b90*/  @!P0 LDS.128 R24, [R129+0x5880] ;  /* 0x0058800081188984 */ /* 0x000ea80000000c00 */
[----:B-1----:R-:W-:Y:S01]  /*6ba0*/  @!P1 STG.E.128 [R8.64], R28 ;  /* 0x0000001c08009986 */ /* 0x002fe2000c101d12 */
[----:B------:R-:W-:Y:S11]  /*6bb0*/  ISETP.GE.AND P1, PT, R128, c[0x0][0x1d4], PT ;  /* 0x0000750080007a0c */ /* 0x000ff60003f26270 */
[----:B------:R-:W-:Y:S02]  /*6bc0*/  @!UPT UIADD3 URZ, URZ, URZ, URZ ;  /* 0x0000003f3f3ff290 */ /* 0x000fe4000fffe03f */
[----:B------:R-:W1:Y:S04]  /*6bd0*/  @!P1 LDS.128 R20, [R129+0x7080] ;  /* 0x0070800081149984 */ /* 0x000e680000000c00 */
[----:B--2---:R-:W-:Y:S01]  /*6be0*/  @!P0 STG.E.128 [R8.64+0x80], R24 ;  /* 0x0000801808008986 */ /* 0x004fe2000c101d12 */
[----:B------:R-:W-:Y:S11]  /*6bf0*/  ISETP.GE.AND P0, PT, R127, c[0x0][0x1d4], PT ;  /* 0x000075007f007a0c */ /* 0x000ff60003f06270 */
[----:B------:R-:W-:Y:S02]  /*6c00*/  @!UPT UIADD3 URZ, URZ, URZ, URZ ;  /* 0x0000003f3f3ff290 */ /* 0x000fe4000fffe03f */
[----:B------:R-:W2:Y:S04]  /*6c10*/  @!P0 LDS.128 R4, [R129+0x8880] ;  /* 0x0088800081048984 */ /* 0x000ea80000000c00 */
[----:B-1----:R1:W-:Y:S04]  /*6c20*/  @!P1 STG.E.128 [R8.64+0x100], R20 ;  /* 0x0001001408009986 */ /* 0x0023e8000c101d12 */
[----:B--2---:R1:W-:Y:S02]  /*6c30*/  @!P0 STG.E.128 [R8.64+0x180], R4 ;  /* 0x0001800408008986 */ /* 0x0043e4000c101d12 */
.L_x_779:
[----:B-1----:R-:W-:Y:S05]  /*6c40*/  BSYNC B0 ;  /* 0x0000000000007941 */ /* 0x002fea0003800000 */
.L_x_778:
[----:B------:R-:W-:Y:S01]  /*6c50*/  ISETP.GE.AND P0, PT, R126, R138, PT ;  /* 0x0000008a7e00720c */ /* 0x000fe20003f06270 */
[----:B------:R-:W-:Y:S01]  /*6c60*/  @!UPT UIADD3 URZ, URZ, URZ, URZ ;  /* 0x0000003f3f3ff290 */ /* 0x000fe2000fffe03f */
[----:B------:R-:W-:Y:S11]  /*6c70*/  BSSY B0, `(.L_x_780) ;  /* 0x000001a000007945 */ /* 0x000ff60003800000 */
[----:B------:R-:W-:-:S05]  /*6c80*/  @P0 BRA `(.L_x_781) ;  /* 0x0000018000000947 */ /* 0x000fca0003800000 */
[----:B------:R-:W-:Y:S01]  /*6c90*/  IADD3 R3, P0, R3, 0x20, RZ ;  /* 0x0000002003037810 */ /* 0x000fe20007f1e0ff */
[----:B------:R-:W-:Y:S01]  /*6ca0*/  IMAD.MOV.U32 R90, RZ, RZ, R140 ;  /* 0x000000ffff5a7224 */ /* 0x000fe200078e008c */
[----:B------:R-:W-:Y:S03]  /*6cb0*/  ISETP.GE.AND P1, PT, R14, c[0x0][0x1d4], PT ;  /* 0x000075000e007a0c */ /* 0x000fe60003f26270 */
[----:B------:R-:W-:Y:S02]  /*6cc0*/  IMAD.X R2, RZ, RZ, R2, P0 ;  /* 0x000000ffff027224 */ /* 0x000fe400000e0602 */
[C---:B------:R-:W-:Y:S04]  /*6cd0*/  IMAD.WIDE.U32 R4, R3.reuse, c[0x0][0x208], R90 ;  /* 0x0000820003047a25 */ /* 0x040fe800078e005a */
[----:B------:R-:W-:Y:S01]  /*6ce0*/  IMAD R2, R2, c[0x0][0x208], RZ ;  /* 0x0000820002027a24 */ /* 0x000fe200078e02ff */
[C---:B------:R-:W-:Y:S03]  /*6cf0*/  LEA R8, P0, R4.reuse, c[0x0][0x1f8], 0x1 ;  /* 0x00007e0004087a11 */ /* 0x040fe600078008ff */
[----:B------:R-:W1:Y:S01]  /*6d00*/  @!P1 LDS.128 R28, [R129+0x5080] ;  /* 0x00508000811c9984 */ /* 0x000e620000000c00 */
[----:B------:R-:W-:Y:S04]  /*6d10*/  IMAD R2, R3, c[0x0][0x20c], R2 ;  /* 0x0000830003027a24 */ /* 0x000fe800078e0202 */
[----:B------:R-:W-:Y:S05]  /*6d20*/  IMAD.IADD R2, R5, 0x1, R2 ;  /* 0x0000000105027824 */ /* 0x000fea00078e0202 */
        /* <DEDUP_REMOVED lines=14> */
.L_x_781:
[----:B------:R-:W-:Y:S05]  /*6e10*/  BSYNC B0 ;  /* 0x0000000000007941 */ /* 0x000fea0003800000 */
.L_x_780:
[----:B------:R-:W-:Y:S11]  /*6e20*/  ISETP.GT.AND P3, PT, R49, R106, PT ;  /* 0x0000006a3100720c */ /* 0x000ff60003f64270 */
[----:B------:R-:W-:Y:S02]  /*6e30*/  @!UPT UIADD3 URZ, URZ, URZ, URZ ;  /* 0x0000003f3f3ff290 */ /* 0x000fe4000fffe03f */
[----:B------:R-:W-:-:S05]  /*6e40*/  @!P3 BRA `(.L_x_782) ;  /* 0x000001e00000b947 */ /* 0x000fca0003800000 */
[----:B-1----:R-:W-:Y:S01]  /*6e50*/  IADD3 R4, R49, -0x1, RZ ;  /* 0xffffffff31047810 */ /* 0x002fe20007ffe0ff */
[----:B------:R-:W-:Y:S01]  /*6e60*/  IMAD.MOV.U32 R6, RZ, RZ, R144 ;  /* 0x000000ffff067224 */ /* 0x000fe200078e0090 */
[----:B------:R-:W-:Y:S01]  /*6e70*/  ISETP.GE.AND P1, PT, R123, 0x1, PT ;  /* 0x000000017b00780c */ /* 0x000fe20003f26270 */
[----:B------:R-:W-:Y:S01]  /*6e80*/  IMAD.MOV.U32 R7, RZ, RZ, R163 ;  /* 0x000000ffff077224 */ /* 0x000fe200078e00a3 */
[----:B------:R-:W-:Y:S01]  /*6e90*/  SHF.R.S32.HI R3, RZ, 0x1f, R4 ;  /* 0x0000001fff037819 */ /* 0x000fe20000011404 */
[C---:B------:R-:W-:Y:S02]  /*6ea0*/  IMAD R2, R4.reuse, UR9, RZ ;  /* 0x0000000904027c24 */ /* 0x040fe4000f8e02ff */
[----:B------:R-:W-:Y:S04]  /*6eb0*/  IMAD.WIDE.U32 R4, R4, UR16, R6 ;  /* 0x0000001004047c25 */ /* 0x000fe8000f8e0006 */
[----:B------:R-:W-:Y:S04]  /*6ec0*/  IMAD R2, R3, UR16, R2 ;  /* 0x0000001003027c24 */ /* 0x000fe8000f8e0202 */
[----:B------:R-:W-:Y:S01]  /*6ed0*/  IMAD.IADD R2, R5, 0x1, R2 ;  /* 0x0000000105027824 */ /* 0x000fe200078e0202 */
[C---:B------:R-:W-:Y:S04]  /*6ee0*/  @P1 LEA R6, P0, R4.reuse, c[0x0][0x220], 0x1 ;  /* 0x0000880004061a11 */ /* 0x040fe800078008ff */
[C---:B------:R-:W-:Y:S02]  /*6ef0*/  @P1 LEA.HI.X R7, R4.reuse, c[0x0][0x224], R2, 0x1, P0 ;  /* 0x0000890004071a11 */ /* 0x040fe400000f0c02 */
[----:B------:R-:W-:Y:S11]  /*6f00*/  ISETP.GE.AND P0, PT, R123, 0x21, PT ;  /* 0x000000217b00780c */ /* 0x000ff60003f06270 */
[----:B------:R-:W-:Y:S02]  /*6f10*/  @!UPT UIADD3 URZ, URZ, URZ, URZ ;  /* 0x0000003f3f3ff290 */ /* 0x000fe4000fffe03f */
[----:B------:R-:W-:Y:S04]  /*6f20*/  @P0 IADD3 R3, P2, R4, UR11, RZ ;  /* 0x0000000b04030c10 */ /* 0x000fe8000ff5e0ff */
[----:B------:R-:W-:Y:S02]  /*6f30*/  @P0 IADD3.X R2, R2, UR10, RZ, P2, !PT ;  /* 0x0000000a02020c10 */ /* 0x000fe400097fe4ff */
[C---:B------:R-:W-:Y:S04]  /*6f40*/  @P0 LEA R4, P2, R3.reuse, c[0x0][0x220], 0x1 ;  /* 0x0000880003040a11 */ /* 0x040fe800078408ff */
[----:B------:R-:W-:Y:S02]  /*6f50*/  @P0 LEA.HI.X R5, R3, c[0x0][0x224], R2, 0x1, P2 ;  /* 0x0000890003050a11 */ /* 0x000fe400010f0c02 */
[----:B------:R-:W-:Y:S11]  /*6f60*/  ISETP.NE.AND P2, PT, R136, RZ, PT ;  /* 0x000000ff8800720c */ /* 0x000ff60003f45270 */
[----:B------:R-:W-:Y:S02]  /*6f70*/  @!UPT UIADD3 URZ, URZ, URZ, URZ ;  /* 0x0000003f3f3ff290 */ /* 0x000fe4000fffe03f */
        /* <DEDUP_REMOVED lines=11> */
.L_x_782:
[----:B------:R-:W0:Y:S01]  /*7030*/  LDGDEPBAR ;  /* 0x00000000000079af */ /* 0x000e220000000000 */
[----:B------:R-:W-:Y:S01]  /*7040*/  IADD3 R49, R49, -0x1, RZ ;  /* 0xffffffff31317810 */ /* 0x000fe20007ffe0ff */
[----:B------:R-:W-:-:S05]  /*7050*/  @P3 BRA `(.L_x_783) ;  /* 0xffffa99000003947 */ /* 0x000fca000383ffff */
[----:B------:R-:W-:Y:S06]  /*7060*/  BAR.SYNC.DEFER_BLOCKING 0x0 ;  /* 0x0000000000007b1d */ /* 0x000fec0000010000 */
.L_x_743:
        /* <DEDUP_REMOVED lines=77> */
[----:B------:R-:W-:Y:S01]  /*7540*/  IMAD.MOV.U32 R0, RZ, RZ, c[0x0][0x2c4] ;  /* 0x0000b100ff007624 */ /* 0x000fe200078e00ff */
[----:B------:R-:W-:Y:S01]  /*7550*/  SHF.R.S32.HI R7, RZ, 0x1f, R132 ;  /* 0x0000001fff077819 */ /* 0x000fe20000011484 */
[----:B------:R-:W-:Y:S01]  /*7560*/  IMAD.WIDE.U32 R4, R132, c[0x0][0x178], RZ ;  /* 0x00005e0084047a25 */ /* 0x000fe200078e00ff */
[-C--:B------:R-:W-:Y:S01]  /*7570*/  LEA.HI R158, R19, R86.reuse, RZ, 0x3 ;  /* 0x00000056139e7211 */ /* 0x080fe200078f18ff */
[----:B------:R-:W-:Y:S01]  /*7580*/  BSSY B0, `(.L_x_785) ;  /* 0x00000bd000007945 */ /* 0x000fe20003800000 */
[----:B------:R-:W-:Y:S01]  /*7590*/  ISETP.NE.AND P1, PT, R0, 0x1, PT ;  /* 0x000000010000780c */ /* 0x000fe20003f25270 */
[----:B------:R-:W-:Y:S01]  /*75a0*/  IMAD R7, R7, c[0x0][0x178], RZ ;  /* 0x00005e0007077a24 */ /* 0x000fe200078e02ff */
[----:B------:R-:W-:Y:S01]  /*75b0*/  LOP3.LUT R17, R158, 0xfffffff8, RZ, 0xc0, !PT ;  /* 0xfffffff89e117812 */ /* 0x000fe200078ec0ff */
[----:B------:R-:W-:Y:S01]  /*75c0*/  IMAD R0, R109, c[0x0][0x1b8], RZ ;  /* 0x00006e006d007a24 */ /* 0x000fe200078e02ff */
[----:B------:R-:W-:Y:S01]  /*75d0*/  SHF.R.S32.HI R158, RZ, 0x3, R158 ;  /* 0x00000003ff9e7819 */ /* 0x000fe2000001149e */
[----:B------:R-:W-:Y:S01]  /*75e0*/  IMAD R7, R132, c[0x0][0x17c], R7 ;  /* 0x00005f0084077a24 */ /* 0x000fe200078e0207 */
[----:B------:R-:W-:Y:S01]  /*75f0*/  ISETP.NE.U32.AND P0, PT, RZ, c[0x0][0x348], PT ;  /* 0x0000d200ff007a0c */ /* 0x000fe20003f05070 */
[----:B------:R-:W-:Y:S01]  /*7600*/  IMAD.IADD R17, R86, 0x1, -R17 ;  /* 0x0000000156117824 */ /* 0x000fe200078e0a11 */
[----:B------:R-:W-:Y:S01]  /*7610*/  LEA.HI R44, R19, R86, RZ, 0x6 ;  /* 0x00000056132c7211 */ /* 0x000fe200078f30ff */
[----:B------:R-:W-:Y:S01]  /*7620*/  IMAD.IADD R5, R5, 0x1, R7 ;  /* 0x0000000105057824 */ /* 0x000fe200078e0207 */
[----:B------:R-:W-:Y:S01]  /*7630*/  SHF.R.S32.HI R7, RZ, 0x1f, R216 ;  /* 0x0000001fff077819 */ /* 0x000fe200000114d8 */
[----:B------:R-:W-:Y:S01]  /*7640*/  IMAD R11, R17, 0x20, R158 ;  /* 0x00000020110b7824 */ /* 0x000fe200078e029e */
[----:B------:R-:W-:Y:S01]  /*7650*/  ISETP.NE.AND.EX P0, PT, RZ, c[0x0][0x34c], PT, P0 ;  /* 0x0000d300ff007a0c */ /* 0x000fe20003f05300 */
[----:B------:R-:W-:Y:S01]  /*7660*/  IMAD R9, R215, c[0x0][0x1bc], R0 ;  /* 0x00006f00d7097a24 */ /* 0x000fe200078e0200 */
[----:B------:R-:W-:Y:S01]  /*7670*/  LOP3.LUT R217, R217, 0xfffffffd, RZ, 0xc0, !PT ;  /* 0xfffffffdd9d97812 */ /* 0x000fe200078ec0ff */
[----:B------:R-:W-:Y:S01]  /*7680*/  IMAD R11, R88, 0x80, R11 ;  /* 0x00000080580b7824 */ /* 0x000fe200078e020b */
[----:B------:R-:W-:Y:S01]  /*7690*/  SEL R15, R7, RZ, !P0 ;  /* 0x000000ff070f7207 */ /* 0x000fe20004000000 */
[----:B------:R-:W-:Y:S01]  /*76a0*/  IMAD.WIDE.U32 R4, R215, c[0x0][0x1b8], R4 ;  /* 0x00006e00d7047a25 */ /* 0x000fe200078e0004 */
[----:B------:R-:W-:-:S03]  /*76b0*/  SEL R12, R216, RZ, !P0 ;  /* 0x000000ffd80c7207 */ /* 0x000fc60004000000 */
[----:B------:R-:W-:-:S04]  /*76c0*/  @P1 IMAD.HI.U32 R0, R11, c[0x0][0x2c8], RZ ;  /* 0x0000b2000b001a27 */ /* 0x000fc800078e00ff */
[----:B------:R-:W-:Y:S01]  /*76d0*/  IMAD.MOV.U32 R10, RZ, RZ, R11 ;  /* 0x000000ffff0a7224 */ /* 0x000fe200078e000b */
[----:B------:R-:W-:Y:S01]  /*76e0*/  @P1 SHF.R.U32.HI R10, RZ, c[0x0][0x2cc], R0 ;  /* 0x0000b300ff0a1a19 */ /* 0x000fe20000011600 */
[----:B------:R-:W-:Y:S02]  /*76f0*/  IMAD R15, R15, c[0x0][0x1c0], RZ ;  /* 0x000070000f0f7a24 */ /* 0x000fe400078e02ff */
[----:B------:R-:W-:Y:S01]  /*7700*/  IMAD.IADD R5, R5, 0x1, R9 ;  /* 0x0000000105057824 */ /* 0x000fe200078e0209 */
[----:B------:R-:W-:Y:S01]  /*7710*/  SHF.R.S32.HI R9, RZ, 0x1f, R10 ;  /* 0x0000001fff097819 */ /* 0x000fe2000001140a */
[C---:B------:R-:W-:Y:S02]  /*7720*/  IMAD R15, R12.reuse, c[0x0][0x1c4], R15 ;  /* 0x000071000c0f7a24 */ /* 0x040fe400078e020f */
[----:B------:R-:W-:Y:S01]  /*7730*/  IMAD.WIDE.U32 R12, R12, c[0x0][0x1c0], R4 ;  /* 0x000070000c0c7a25 */ /* 0x000fe200078e0004 */
[----:B------:R-:W-:-:S03]  /*7740*/  LEA.HI R5, R19, R86, RZ, 0x4 ;  /* 0x0000005613057211 */ /* 0x000fc600078f20ff */
[----:B------:R-:W-:Y:S01]  /*7750*/  IMAD.MOV R14, RZ, RZ, -R10 ;  /* 0x000000ffff0e7224 */ /* 0x000fe200078e0a0a */
[----:B------:R-:W-:Y:S01]  /*7760*/  SHF.R.S32.HI R6, RZ, 0x4, R5 ;  /* 0x00000004ff067819 */ /* 0x000fe20000011405 */
[----:B------:R-:W-:Y:S02]  /*7770*/  IMAD R9, R9, c[0x0][0x1b0], RZ ;  /* 0x00006c0009097a24 */ /* 0x000fe400078e02ff */
[----:B------:R-:W-:Y:S01]  /*7780*/  IMAD.IADD R13, R13, 0x1, R15 ;  /* 0x000000010d0d7824 */ /* 0x000fe200078e020f */
[C---:B------:R-:W-:Y:S01]  /*7790*/  LEA.HI R15, R5.reuse, R6, RZ, 0x1 ;  /* 0x00000006050f7211 */ /* 0x040fe200078f08ff */
[----:B------:R-:W-:Y:S01]  /*77a0*/  IMAD R14, R14, c[0x0][0x2c4], R11 ;  /* 0x0000b1000e0e7a24 */ /* 0x000fe200078e020b */
[----:B------:R-:W-:Y:S01]  /*77b0*/  LOP3.LUT R5, R5, 0xfffffff0, RZ, 0xc0, !PT ;  /* 0xfffffff005057812 */ /* 0x000fe200078ec0ff */
[----:B------:R-:W-:Y:S01]  /*77c0*/  IMAD R2, R88, 0x80, R158 ;  /* 0x0000008058027824 */ /* 0x000fe200078e029e */
[----:B------:R-:W-:Y:S01]  /*77d0*/  LOP3.LUT R15, R15, 0xfffffffe, RZ, 0xc0, !PT ;  /* 0xfffffffe0f0f7812 */ /* 0x000fe200078ec0ff */
[----:B------:R-:W-:-:S02]  /*77e0*/  IMAD R9, R10, c[0x0][0x1b4], R9 ;  /* 0x00006d000a097a24 */ /* 0x000fc400078e0209 */
[----:B------:R-:W-:Y:S01]  /*77f0*/  IMAD.WIDE.U32 R10, R10, c[0x0][0x1b0], R12 ;  /* 0x00006c000a0a7a25 */ /* 0x000fe200078e000c */
[----:B------:R-:W-:Y:S02]  /*7800*/  SHF.R.S32.HI R13, RZ, 0x1f, R14 ;  /* 0x0000001fff0d7819 */ /* 0x000fe4000001140e */
[----:B------:R-:W-:Y:S01]  /*7810*/  IADD3 R0, R2, 0x20, RZ ;  /* 0x0000002002007810 */ /* 0x000fe20007ffe0ff */
[----:B------:R-:W-:Y:S02]  /*7820*/  IMAD R37, R134, c[0x0][0x2c4], RZ ;  /* 0x0000b10086257a24 */ /* 0x000fe400078e02ff */
[----:B------:R-:W-:Y:S02]  /*7830*/  IMAD R13, R13, c[0x0][0x1a8], RZ ;  /* 0x00006a000d0d7a24 */ /* 0x000fe400078e02ff */
[----:B------:R-:W-:Y:S01]  /*7840*/  IMAD.IADD R11, R11, 0x1, R9 ;  /* 0x000000010b0b7824 */ /* 0x000fe200078e0209 */
[----:B------:R-:W-:Y:S01]  /*7850*/  ISETP.GE.AND P0, PT, R0, R37, PT ;  /* 0x000000250000720c */ /* 0x000fe20003f06270 */
[----:B------:R-:W-:Y:S01]  /*7860*/  IMAD.IADD R6, R6, 0x1, -R15 ;  /* 0x0000000106067824 */ /* 0x000fe200078e0a0f */
[----:B------:R-:W-:Y:S01]  /*7870*/  SHF.R.S32.HI R9, RZ, 0x1f, R3 ;  /* 0x0000001fff097819 */ /* 0x000fe20000011403 */
[C---:B------:R-:W-:Y:S01]  /*7880*/  IMAD R8, R14.reuse, c[0x0][0x1ac], R13 ;  /* 0x00006b000e087a24 */ /* 0x040fe200078e020d */
[----:B------:R-:W-:Y:S01]  /*7890*/  P2R R0, PR, RZ, 0x1 ;  /* 0x00000001ff007803 */ /* 0x000fe20000000000 */
[----:B------:R-:W-:Y:S01]  /*78a0*/  IMAD.WIDE.U32 R14, R14, c[0x0][0x1a8], R10 ;  /* 0x00006a000e0e7a25 */ /* 0x000fe200078e000a */
[----:B------:R-:W-:-:S02]  /*78b0*/  IADD3 R3, P0, R158, R3, RZ ;  /* 0x000000039e037210 */ /* 0x000fc40007f1e0ff */
[----:B------:R-:W-:Y:S01]  /*78c0*/  ISETP.GE.AND P1, PT, R2, R37, PT ;  /* 0x000000250200720c */ /* 0x000fe20003f26270 */
[----:B------:R-:W-:Y:S01]  /*78d0*/  IMAD.IADD R8, R15, 0x1, R8 ;  /* 0x000000010f087824 */ /* 0x000fe200078e0208 */
[----:B------:R-:W-:Y:S01]  /*78e0*/  LEA.HI.X.SX32 R22, R158, R9, 0x1, P0 ;  /* 0x000000099e167211 */ /* 0x000fe200000f0eff */
[----:B------:R-:W-:Y:S01]  /*78f0*/  IMAD.SHL.U32 R42, R17, 0x8, RZ ;  /* 0x00000008112a7824 */ /* 0x000fe200078e00ff */
[----:B------:R-:W-:Y:S01]  /*7900*/  LEA R9, P0, R14, c[0x0][0x160], 0x1 ;  /* 0x000058000e097a11 */ /* 0x000fe200078008ff */
[----:B------:R-:W-:Y:S02]  /*7910*/  IMAD.IADD R12, R86, 0x1, -R5 ;  /* 0x00000001560c7824 */ /* 0x000fe400078e0a05 */
[----:B------:R-:W-:Y:S01]  /*7920*/  IMAD R26, R22, c[0x0][0x1e0], RZ ;  /* 0x00007800161a7a24 */ /* 0x000fe200078e02ff */
[----:B------:R-:W-:Y:S01]  /*7930*/  LEA.HI.X R8, R14, c[0x0][0x164], R8, 0x1, P0 ;  /* 0x000059000e087a11 */ /* 0x000fe200000f0c08 */
[----:B------:R-:W1:Y:S01]  /*7940*/  SHFL.IDX PT, R20, R9, RZ, 0x181f ;  /* 0x00181fff09147589 */ /* 0x000e6200000e0000 */
[----:B------:R-:W-:Y:S01]  /*7950*/  SHF.R.S32.HI R43, RZ, 0x1f, R42 ;  /* 0x0000001fff2b7819 */ /* 0x000fe2000001142a */
[----:B------:R-:W-:-:S02]  /*7960*/  IMAD R22, R22, c[0x0][0x208], RZ ;  /* 0x0000820016167a24 */ /* 0x000fc400078e02ff */
[----:B------:R-:W3:Y:S01]  /*7970*/  SHFL.IDX PT, R21, R8, RZ, 0x181f ;  /* 0x00181fff08157589 */ /* 0x000ee200000e0000 */
[C---:B------:R-:W-:Y:S02]  /*7980*/  IMAD R26, R3.reuse, c[0x0][0x1e4], R26 ;  /* 0x00007900031a7a24 */ /* 0x040fe400078e021a */
[C---:B------:R-:W-:Y:S02]  /*7990*/  IMAD R22, R3.reuse, c[0x0][0x20c], R22 ;  /* 0x0000830003167a24 */ /* 0x040fe400078e0216 */
[----:B------:R-:W-:-:S04]  /*79a0*/  IMAD.WIDE.U32 R30, R3, c[0x0][0x1e0], R42 ;  /* 0x00007800031e7a25 */ /* 0x000fc800078e002a */
[----:B------:R-:W-:Y:S01]  /*79b0*/  IMAD.WIDE.U32 R28, R3, c[0x0][0x208], R42 ;  /* 0x00008200031c7a25 */ /* 0x000fe200078e002a */
[----:B------:R-:W-:-:S03]  /*79c0*/  SHF.R.S32.HI R3, RZ, 0x1f, R12 ;  /* 0x0000001fff037819 */ /* 0x000fc6000001140c */
[----:B------:R-:W-:Y:S01]  /*79d0*/  IMAD.SHL.U32 R40, R17, 0x8, RZ ;  /* 0x0000000811287824 */ /* 0x000fe200078e00ff */
[----:B------:R-:W-:Y:S01]  /*79e0*/  LEA.HI R18, R3, R12, RZ, 0x3 ;  /* 0x0000000c03127211 */ /* 0x000fe200078f18ff */
[----:B------:R-:W-:Y:S02]  /*79f0*/  IMAD.IADD R27, R31, 0x1, R26 ;  /* 0x000000011f1b7824 */ /* 0x000fe400078e021a */
[----:B------:R-:W-:Y:S01]  /*7a00*/  IMAD.IADD R23, R29, 0x1, R22 ;  /* 0x000000011d177824 */ /* 0x000fe200078e0216 */
[----:B------:R-:W-:Y:S01]  /*7a10*/  IADD3 R4, R40, 0x80, RZ ;  /* 0x0000008028047810 */ /* 0x000fe20007ffe0ff */
[----:B------:R-:W-:Y:S01]  /*7a20*/  IMAD.MOV.U32 R26, RZ, RZ, R30 ;  /* 0x000000ffff1a7224 */ /* 0x000fe200078e001e */
[----:B------:R-:W-:Y:S01]  /*7a30*/  LOP3.LUT R3, R18, 0xfffffff8, RZ, 0xc0, !PT ;  /* 0xfffffff812037812 */ /* 0x000fe200078ec0ff */
[----:B------:R-:W-:Y:S01]  /*7a40*/  IMAD.MOV.U32 R22, RZ, RZ, R28 ;  /* 0x000000ffff167224 */ /* 0x000fe200078e001c */
[----:B------:R-:W-:Y:S01]  /*7a50*/  @!P1 SHF.R.S32.HI R5, RZ, 0x1f, R4 ;  /* 0x0000001fff059819 */ /* 0x000fe20000011404 */
[----:B------:R-:W-:Y:S01]  /*7a60*/  IMAD.WIDE.U32 R28, R215, c[0x0][0x1e8], R26 ;  /* 0x00007a00d71c7a25 */ /* 0x000fe200078e001a */
[----:B------:R-:W-:-:S02]  /*7a70*/  ISETP.GE.AND P6, PT, R4, c[0x0][0x198], PT ;  /* 0x0000660004007a0c */ /* 0x000fc40003fc6270 */
[----:B------:R-:W-:Y:S01]  /*7a80*/  @!P1 LEA.HI R10, R5, R4, RZ, 0x3 ;  /* 0x00000004050a9211 */ /* 0x000fe200078f18ff */
[----:B------:R-:W-:Y:S01]  /*7a90*/  IMAD.WIDE.U32 R26, R215, c[0x0][0x210], R22 ;  /* 0x00008400d71a7a25 */ /* 0x000fe200078e0016 */
[C---:B-1----:R-:W-:Y:S02]  /*7aa0*/  @!P1 LEA R22, P0, R40.reuse, R20, 0x1 ;  /* 0x0000001428169211 */ /* 0x042fe400078008ff */
[----:B------:R-:W-:Y:S01]  /*7ab0*/  IADD3 R5, R40, 0xc0, RZ ;  /* 0x000000c028057810 */ /* 0x000fe20007ffe0ff */
[----:B------:R-:W-:Y:S01]  /*7ac0*/  IMAD.IADD R3, R12, 0x1, -R3 ;  /* 0x000000010c037824 */ /* 0x000fe200078e0a03 */
[----:B---3--:R-:W-:Y:S01]  /*7ad0*/  @!P1 LEA.HI.X R23, R40, R21, R43, 0x1, P0 ;  /* 0x0000001528179211 */ /* 0x008fe200000f0c2b */
[----:B------:R-:W-:Y:S01]  /*7ae0*/  IMAD R12, R109, c[0x0][0x210], RZ ;  /* 0x000084006d0c7a24 */ /* 0x000fe200078e02ff */
[----:B------:R-:W-:Y:S01]  /*7af0*/  IADD3 R30, R42, 0x40, RZ ;  /* 0x000000402a1e7810 */ /* 0x000fe20007ffe0ff */
[C---:B------:R-:W-:Y:S01]  /*7b00*/  IMAD.SHL.U32 R15, R3.reuse, 0x40, RZ ;  /* 0x00000040030f7824 */ /* 0x040fe200078e00ff */
[----:B------:R-:W-:Y:S01]  /*7b10*/  LOP3.LUT P0, RZ, R3, 0x2, RZ, 0xc0, !PT ;  /* 0x0000000203ff7812 */ /* 0x000fe2000780c0ff */
[----:B------:R-:W-:Y:S01]  /*7b20*/  IMAD R13, R215, c[0x0][0x214], R12 ;  /* 0x00008500d70d7a24 */ /* 0x000fe200078e020c */
[----:B------:R-:W-:Y:S01]  /*7b30*/  P2R R11, PR, RZ, 0x40 ;  /* 0x00000040ff0b7803 */ /* 0x000fe20000000000 */
[----:B------:R-:W-:Y:S01]  /*7b40*/  IMAD.SHL.U32 R12, R6, 0x8, RZ ;  /* 0x00000008060c7824 */ /* 0x000fe200078e00ff */
[----:B------:R-:W-:Y:S01]  /*7b50*/  @!P1 SHF.R.S32.HI R14, RZ, 0x1f, R5 ;  /* 0x0000001fff0e9819 */ /* 0x000fe20000011405 */
[----:B------:R-:W-:Y:S01]  /*7b60*/  IMAD.SHL.U32 R47, R158, 0x40, RZ ;  /* 0x000000409e2f7824 */ /* 0x000fe200078e00ff */
[----:B------:R-:W-:Y:S01]  /*7b70*/  @!P1 SHF.R.S32.HI R11, RZ, 0x1f, R30 ;  /* 0x0000001fff0b9819 */ /* 0x000fe2000001141e */
[----:B------:R-:W-:Y:S01]  /*7b80*/  IMAD.SHL.U32 R44, R44, 0x8, RZ ;  /* 0x000000082c2c7824 */ /* 0x000fe200078e00ff */
[----:B------:R-:W-:Y:S01]  /*7b90*/  ISETP.GE.AND P4, PT, R5, c[0x0][0x198], PT ;  /* 0x0000660005007a0c */ /* 0x000fe20003f86270 */
[----:B------:R-:W-:Y:S01]  /*7ba0*/  IMAD.SHL.U32 R18, R18, 0x40, RZ ;  /* 0x0000004012127824 */ /* 0x000fe200078e00ff */
[----:B------:R-:W-:Y:S01]  /*7bb0*/  @!P1 LEA.HI R5, R14, R5, RZ, 0x3 ;  /* 0x000000050e059211 */ /* 0x000fe200078f18ff */
[----:B------:R-:W-:Y:S01]  /*7bc0*/  IMAD R222, R109, c[0x0][0x1e8], RZ ;  /* 0x00007a006dde7a24 */ /* 0x000fe200078e02ff */
[----:B------:R-:W-:Y:S01]  /*7bd0*/  LOP3.LUT R15, R15, 0x1c0, RZ, 0xc0, !PT ;  /* 0x000001c00f0f7812 */ /* 0x000fe200078ec0ff */
[----:B------:R-:W-:Y:S01]  /*7be0*/  IMAD.IADD R13, R13, 0x1, R27 ;  /* 0x000000010d0d7824 */ /* 0x000fe200078e021b */
[----:B------:R-:W-:Y:S01]  /*7bf0*/  @!P1 LEA.HI R14, R11, R30, RZ, 0x3 ;  /* 0x0000001e0b0e9211 */ /* 0x000fe200078f18ff */
[----:B------:R-:W-:Y:S01]  /*7c00*/  IMAD R222, R215, c[0x0][0x1ec], R222 ;  /* 0x00007b00d7de7a24 */ /* 0x000fe200078e02de */
[----:B------:R-:W-:-:S02]  /*7c10*/  LOP3.LUT R12, R15, 0x8, R12, 0xf8, !PT ;  /* 0x000000080f0c7812 */ /* 0x000fc400078ef80c */
[----:B------:R-:W-:Y:S01]  /*7c20*/  SHF.R.U32.HI R15, RZ, 0x3, R15 ;  /* 0x00000003ff0f7819 */ /* 0x000fe2000001160f */
[----:B------:R-:W-:Y:S01]  /*7c30*/  IMAD.IADD R223, R222, 0x1, R29 ;  /* 0x00000001dedf7824 */ /* 0x000fe200078e021d */
[----:B------:R-:W-:Y:S01]  /*7c40*/  LOP3.LUT R47, R47, 0x1c0, RZ, 0xc0, !PT ;  /* 0x000001c02f2f7812 */ /* 0x000fe200078ec0ff */
[----:B------:R-:W-:Y:S01]  /*7c50*/  IMAD.MOV.U32 R222, RZ, RZ, R28 ;  /* 0x000000ffffde7224 */ /* 0x000fe200078e001c */
[----:B------:R-:W-:Y:S02]  /*7c60*/  LOP3.LUT P5, RZ, R3, 0x4, RZ, 0xc0, !PT ;  /* 0x0000000403ff7812 */ /* 0x000fe400078ac0ff */
[----:B------:R-:W-:Y:S01]  /*7c70*/  LOP3.LUT R15, R12, R15, RZ, 0x3c, !PT ;  /* 0x0000000f0c0f7212 */ /* 0x000fe200078e3cff */
[----:B------:R-:W-:Y:S01]  /*7c80*/  IMAD.MOV.U32 R12, RZ, RZ, R26 ;  /* 0x000000ffff0c7224 */ /* 0x000fe200078e001a */
[----:B------:R-:W-:Y:S02]  /*7c90*/  LOP3.LUT R44, R44, 0xfffffe00, RZ, 0xc0, !PT ;  /* 0xfffffe002c2c7812 */ /* 0x000fe400078ec0ff */
[----:B------:R-:W-:-:S02]  /*7ca0*/  LOP3.LUT R16, R47, 0x38, R42, 0xf8, !PT ;  /* 0x000000382f107812 */ /* 0x000fc400078ef82a */
[----:B------:R-:W-:Y:S02]  /*7cb0*/  SHF.R.U32.HI R45, RZ, 0x3, R47 ;  /* 0x00000003ff2d7819 */ /* 0x000fe4000001162f */
[----:B------:R-:W-:Y:S02]  /*7cc0*/  ISETP.GE.AND P3, PT, R40, c[0x0][0x198], PT ;  /* 0x0000660028007a0c */ /* 0x000fe40003f66270 */
[----:B------:R-:W-:Y:S02]  /*7cd0*/  LOP3.LUT R16, R44, R16, R45, 0xf6, !PT ;  /* 0x000000102c107212 */ /* 0x000fe400078ef62d */
[----:B------:R-:W-:-:S03]  /*7ce0*/  @!P1 LOP3.LUT R5, R5, 0xfffffff8, RZ, 0xc0, !PT ;  /* 0xfffffff805059812 */ /* 0x000fc600078ec0ff */
[----:B------:R-:W-:-:S06]  /*7cf0*/  @!P1 IMAD.SHL.U32 R27, R16, 0x2, RZ ;  /* 0x00000002101b9824 */ /* 0x000fcc00078e00ff */
[----:B------:R-:W-:Y:S01]  /*7d00*/  @!PT LDS RZ, [RZ] ;  /* 0x00000000fffff984 */ /* 0x000fe20000000800 */
[----:B------:R1:W-:Y:S01]  /*7d10*/  @!P1 LDGSTS.E.BYPASS.LTC128B.128 [R27+0x10080], [R22.64], !P3 ;  /* 0x10080000161b9fae */ /* 0x0003e2000d901d52 */
[----:B--2---:R-:W-:Y:S01]  /*7d20*/  @P2 SHF.R.S32.HI R25, RZ, 0x1f, R24 ;  /* 0x0000001fff192819 */ /* 0x004fe20000011418 */
[----:B------:R-:W-:Y:S02]  /*7d30*/  @!P2 IMAD.MOV.U32 R25, RZ, RZ, R7 ;  /* 0x000000ffff19a224 */ /* 0x000fe400078e0007 */
[----:B------:R-:W-:Y:S02]  /*7d40*/  IMAD.MOV.U32 R7, RZ, RZ, 0x10 ;  /* 0x00000010ff077424 */ /* 0x000fe400078e00ff */
[----:B------:R-:W-:Y:S01]  /*7d50*/  @!P2 IMAD.MOV.U32 R24, RZ, RZ, R216 ;  /* 0x000000ffff18a224 */ /* 0x000fe200078e00d8 */
[----:B------:R-:W-:Y:S02]  /*7d60*/  ISETP.NE.U32.AND P2, PT, RZ, c[0x0][0x350], PT ;  /* 0x0000d400ff007a0c */ /* 0x000fe40003f45070 */
[----:B------:R-:W-:Y:S02]  /*7d70*/  SEL R7, R7, 0xfffffff0, !P0 ;  /* 0xfffffff007077807 */ /* 0x000fe40004000000 */
[----:B------:R-:W-:-:S02]  /*7d80*/  ISETP.NE.AND P0, PT, R0, RZ, PT ;  /* 0x000000ff0000720c */ /* 0x000fc40003f05270 */
[----:B------:R-:W-:Y:S02]  /*7d90*/  ISETP.NE.AND.EX P2, PT, RZ, c[0x0][0x354], PT, P2 ;  /* 0x0000d500ff007a0c */ /* 0x000fe40003f45320 */
[----:B------:R-:W-:Y:S02]  /*7da0*/  P2R R11, PR, RZ, 0x1 ;  /* 0x00000001ff0b7803 */ /* 0x000fe40000000000 */
[----:B------:R-:W-:Y:S02]  /*7db0*/  ISETP.GE.AND P0, PT, R42, c[0x0][0x1d4], PT ;  /* 0x000075002a007a0c */ /* 0x000fe40003f06270 */
[----:B------:R-:W-:Y:S02]  /*7dc0*/  SEL R218, R24, RZ, !P2 ;  /* 0x000000ff18da7207 */ /* 0x000fe40005000000 */
[----:B------:R-:W-:Y:S02]  /*7dd0*/  SEL R3, R25, RZ, !P2 ;  /* 0x000000ff19037207 */ /* 0x000fe40005000000 */
[----:B------:R-:W-:Y:S01]  /*7de0*/  ISETP.GE.AND P2, PT, R30, c[0x0][0x198], PT ;  /* 0x000066001e007a0c */ /* 0x000fe20003f46270 */
[----:B------:R-:W-:Y:S01]  /*7df0*/  IMAD.WIDE.U32 R222, R218, c[0x0][0x1f0], R222 ;  /* 0x00007c00dade7a25 */ /* 0x000fe200078e00de */
[----:B------:R-:W-:-:S02]  /*7e00*/  LOP3.LUT R0, R15, 0xfffffe00, R18, 0xf8, !PT ;  /* 0xfffffe000f007812 */ /* 0x000fc400078ef812 */
[----:B------:R-:W-:Y:S01]  /*7e10*/  @!P1 LOP3.LUT R15, R14, 0xfffffff8, RZ, 0xc0, !PT ;  /* 0xfffffff80e0f9812 */ /* 0x000fe200078ec0ff */
[C---:B------:R-:W-:Y:S01]  /*7e20*/  IMAD R227, R3.reuse, c[0x0][0x1f0], RZ ;  /* 0x00007c0003e37a24 */ /* 0x040fe200078e02ff */
[----:B------:R-:W-:Y:S01]  /*7e30*/  @!P1 LOP3.LUT R25, R10, 0xfffffff8, RZ, 0xc0, !PT ;  /* 0xfffffff80a199812 */ /* 0x000fe200078ec0ff */
[----:B------:R-:W-:Y:S01]  /*7e40*/  IMAD R225, R3, c[0x0][0x218], RZ ;  /* 0x0000860003e17a24 */ /* 0x000fe200078e02ff */
[----:B------:R-:W-:Y:S01]  /*7e50*/  @P0 LOP3.LUT R217, R217, 0x2, RZ, 0xfc, !PT ;  /* 0x00000002d9d90812 */ /* 0x000fe200078efcff */
[--C-:B------:R-:W-:Y:S01]  /*7e60*/  @!P1 IMAD.WIDE R28, R15, 0x2, R20.reuse ;  /* 0x000000020f1c9825 */ /* 0x100fe200078e0214 */
[----:B------:R-:W-:Y:S01]  /*7e70*/  SEL R18, RZ, 0x1, P0 ;  /* 0x00000001ff127807 */ /* 0x000fe20000000000 */
[----:B------:R1:W2:Y:S01]  /*7e80*/  SHFL.IDX PT, R14, R9, 0x1, 0x181f ;  /* 0x00381f00090e7f89 */ /* 0x0002a200000e0000 */
[----:B------:R-:W-:Y:S01]  /*7e90*/  ISETP.GE.AND P0, PT, R30, c[0x0][0x1d4], PT ;  /* 0x000075001e007a0c */ /* 0x000fe20003f06270 */
[--C-:B------:R-:W-:Y:S01]  /*7ea0*/  @!P1 IMAD.WIDE R24, R25, 0x2, R20.reuse ;  /* 0x0000000219189825 */ /* 0x100fe200078e0214 */
[----:B------:R-:W-:Y:S01]  /*7eb0*/  LOP3.LUT R217, R217, 0xfffffffe, RZ, 0xc0, !PT ;  /* 0xfffffffed9d97812 */ /* 0x000fe200078ec0ff */
[----:B------:R1:W-:Y:S01]  /*7ec0*/  @!P1 LDGSTS.E.BYPASS.LTC128B.128 [R27+0x14080], [R28.64], !P2 ;  /* 0x140800001c1b9fae */ /* 0x0003e2000d101d52 */
[C---:B------:R-:W-:Y:S01]  /*7ed0*/  IADD3 R10, R42.reuse, 0x80, RZ ;  /* 0x000000802a0a7810 */ /* 0x040fe20007ffe0ff */
[----:B------:R-:W-:Y:S01]  /*7ee0*/  @!P1 IMAD.WIDE R20, R5, 0x2, R20 ;  /* 0x0000000205149825 */ /* 0x000fe200078e0214 */
[----:B------:R-:W-:Y:S01]  /*7ef0*/  IADD3 R3, R42, 0xc0, RZ ;  /* 0x000000c02a037810 */ /* 0x000fe20007ffe0ff */
[----:B------:R1:W-:Y:S01]  /*7f00*/  @!P1 LDGSTS.E.BYPASS.LTC128B.128 [R27+0x18080], [R24.64], !P6 ;  /* 0x18080000181b9fae */ /* 0x0003e2000f101d52 */
[----:B------:R-:W-:Y:S01]  /*7f10*/  ISETP.GE.AND P6, PT, R10, c[0x0][0x1d4], PT ;  /* 0x000075000a007a0c */ /* 0x000fe20003fc6270 */
[----:B------:R-:W-:-:S02]  /*7f20*/  IMAD.MOV.U32 R5, RZ, RZ, 0x20 ;  /* 0x00000020ff057424 */ /* 0x000fc400078e00ff */
[----:B------:R1:W-:Y:S01]  /*7f30*/  @!P1 LDGSTS.E.BYPASS.LTC128B.128 [R27+0x1c080], [R20.64], !P4 ;  /* 0x1c080000141b9fae */ /* 0x0003e2000e101d52 */
[C---:B------:R-:W-:Y:S01]  /*7f40*/  IMAD R227, R218.reuse, c[0x0][0x1f4], R227 ;  /* 0x00007d00dae37a24 */ /* 0x040fe200078e02e3 */
[----:B------:R-:W-:Y:S01]  /*7f50*/  @P0 LOP3.LUT R217, R217, 0x1, RZ, 0xfc, !PT ;  /* 0x00000001d9d90812 */ /* 0x000fe200078efcff */
[C---:B------:R-:W-:Y:S01]  /*7f60*/  IMAD R225, R218.reuse, c[0x0][0x21c], R225 ;  /* 0x00008700dae17a24 */ /* 0x040fe200078e02e1 */
[----:B------:R-:W-:Y:S01]  /*7f70*/  ISETP.NE.AND P0, PT, R11, RZ, PT ;  /* 0x000000ff0b00720c */ /* 0x000fe20003f05270 */
[----:B------:R-:W-:Y:S01]  /*7f80*/  IMAD.WIDE.U32 R218, R218, c[0x0][0x218], R12 ;  /* 0x00008600dada7a25 */ /* 0x000fe200078e000c */
[----:B------:R1:W3:Y:S01]  /*7f90*/  SHFL.IDX PT, R15, R8, 0x1, 0x181f ;  /* 0x00381f00080f7f89 */ /* 0x0002e200000e0000 */
[----:B------:R-:W-:Y:S02]  /*7fa0*/  SEL R5, R5, 0xffffffe0, !P5 ;  /* 0xffffffe005057807 */ /* 0x000fe40006800000 */
[----:B------:R-:W-:Y:S01]  /*7fb0*/  IMAD.IADD R227, R223, 0x1, R227 ;  /* 0x00000001dfe37824 */ /* 0x000fe200078e02e3 */
[----:B------:R-:W-:Y:S01]  /*7fc0*/  ISETP.GE.AND P5, PT, R3, c[0x0][0x1d4], PT ;  /* 0x0000750003007a0c */ /* 0x000fe20003fa6270 */
[----:B------:R-:W-:-:S06]  /*7fd0*/  IMAD.IADD R225, R219, 0x1, R225 ;  /* 0x00000001dbe17824 */ /* 0x000fcc00078e02e1 */
[----:B------:R-:W-:Y:S05]  /*7fe0*/  @P0 BRA `(.L_x_786) ;  /* 0x0000016000000947 */ /* 0x000fea0003800000 */
[----:B--2---:R-:W-:Y:S01]  /*7ff0*/  IADD3 R12, R40, 0x80, RZ ;  /* 0x00000080280c7810 */ /* 0x004fe20007ffe0ff */
[----:B-1----:R-:W-:Y:S01]  /*8000*/  IMAD.SHL.U32 R23, R16, 0x2, RZ ;  /* 0x0000000210177824 */ /* 0x002fe200078e00ff */
[C---:B------:R-:W-:Y:S02]  /*8010*/  IADD3 R10, R40.reuse, 0xc0, RZ ;  /* 0x000000c0280a7810 */ /* 0x040fe40007ffe0ff */
[----:B------:R-:W-:Y:S02]  /*8020*/  SHF.R.S32.HI R13, RZ, 0x1f, R30 ;  /* 0x0000001fff0d7819 */ /* 0x000fe4000001141e */
[----:B------:R-:W-:Y:S02]  /*8030*/  LEA R20, P0, R40, R14, 0x1 ;  /* 0x0000000e28147211 */ /* 0x000fe400078008ff */
[----:B------:R-:W-:Y:S02]  /*8040*/  SHF.R.S32.HI R11, RZ, 0x1f, R12 ;  /* 0x0000001fff0b7819 */ /* 0x000fe4000001140c */
[----:B------:R-:W-:-:S02]  /*8050*/  SHF.R.S32.HI R3, RZ, 0x1f, R10 ;  /* 0x0000001fff037819 */ /* 0x000fc4000001140a */
[----:B------:R-:W-:Y:S02]  /*8060*/  LEA.HI R13, R13, R30, RZ, 0x3 ;  /* 0x0000001e0d0d7211 */ /* 0x000fe400078f18ff */
[----:B---3--:R-:W-:Y:S02]  /*8070*/  LEA.HI.X R21, R40, R15, R43, 0x1, P0 ;  /* 0x0000000f28157211 */ /* 0x008fe400000f0c2b */
[----:B------:R-:W-:Y:S02]  /*8080*/  LEA.HI R11, R11, R12, RZ, 0x3 ;  /* 0x0000000c0b0b7211 */ /* 0x000fe400078f18ff */
[----:B------:R-:W-:Y:S01]  /*8090*/  LEA.HI R3, R3, R10, RZ, 0x3 ;  /* 0x0000000a03037211 */ /* 0x000fe200078f18ff */
[----:B------:R1:W-:Y:S01]  /*80a0*/  LDGSTS.E.BYPASS.LTC128B.128 [R23+0x11080], [R20.64], !P3 ;  /* 0x1108000014177fae */ /* 0x0003e2000d901d52 */
[----:B------:R-:W-:Y:S02]  /*80b0*/  ISETP.GE.AND P0, PT, R4, c[0x0][0x198], PT ;  /* 0x0000660004007a0c */ /* 0x000fe40003f06270 */
[----:B------:R-:W-:-:S02]  /*80c0*/  LOP3.LUT R13, R13, 0xfffffff8, RZ, 0xc0, !PT ;  /* 0xfffffff80d0d7812 */ /* 0x000fc400078ec0ff */
[----:B------:R-:W-:Y:S02]  /*80d0*/  LOP3.LUT R11, R11, 0xfffffff8, RZ, 0xc0, !PT ;  /* 0xfffffff80b0b7812 */ /* 0x000fe400078ec0ff */
[----:B------:R-:W-:Y:S01]  /*80e0*/  LOP3.LUT R3, R3, 0xfffffff8, RZ, 0xc0, !PT ;  /* 0xfffffff803037812 */ /* 0x000fe200078ec0ff */
[----:B------:R-:W-:-:S04]  /*80f0*/  IMAD.WIDE R12, R13, 0x2, R14 ;  /* 0x000000020d0c7825 */ /* 0x000fc800078e020e */
[--C-:B------:R-:W-:Y:S01]  /*8100*/  IMAD.WIDE R10, R11, 0x2, R14.reuse ;  /* 0x000000020b0a7825 */ /* 0x100fe200078e020e */
[----:B------:R1:W-:Y:S03]  /*8110*/  LDGSTS.E.BYPASS.LTC128B.128 [R23+0x15080], [R12.64], !P2 ;  /* 0x150800000c177fae */ /* 0x0003e6000d101d52 */
[----:B------:R-:W-:Y:S01]  /*8120*/  IMAD.WIDE R14, R3, 0x2, R14 ;  /* 0x00000002030e7825 */ /* 0x000fe200078e020e */
[----:B------:R1:W-:Y:S04]  /*8130*/  LDGSTS.E.BYPASS.LTC128B.128 [R23+0x19080], [R10.64], !P0 ;  /* 0x190800000a177fae */ /* 0x0003e8000c101d52 */
[----:B------:R1:W-:Y:S02]  /*8140*/  LDGSTS.E.BYPASS.LTC128B.128 [R23+0x1d080], [R14.64], !P4 ;  /* 0x1d0800000e177fae */ /* 0x0003e4000e101d52 */
.L_x_786:
[----:B--2---:R-:W-:Y:S05]  /*8150*/  BSYNC B0 ;  /* 0x0000000000007941 */ /* 0x004fea0003800000 */
.L_x_785:
[----:B-1----:R-:W-:Y:S01]  /*8160*/  IADD3 R10, R2, 0x40, RZ ;  /* 0x00000040020a7810 */ /* 0x002fe20007ffe0ff */
[----:B---3--:R1:W2:Y:S01]  /*8170*/  SHFL.IDX PT, R15, R8, 0x2, 0x181f ;  /* 0x00581f00080f7f89 */ /* 0x0082a200000e0000 */
[----:B------:R-:W-:Y:S02]  /*8180*/  BSSY B0, `(.L_x_787) ;  /* 0x000001b000007945 */ /* 0x000fe40003800000 */
[----:B------:R-:W-:Y:S01]  /*8190*/  ISETP.GE.AND P0, PT, R10, R37, PT ;  /* 0x000000250a00720c */ /* 0x000fe20003f06270 */
[----:B------:R1:W3:-:S12]  /*81a0*/  SHFL.IDX PT, R14, R9, 0x2, 0x181f ;  /* 0x00581f00090e7f89 */ /* 0x0002d800000e0000 */
[----:B------:R-:W-:Y:S05]  /*81b0*/  @P0 BRA `(.L_x_788) ;  /* 0x0000017000000947 */ /* 0x000fea0003800000 */
[----:B------:R-:W-:Y:S01]  /*81c0*/  IADD3 R12, R40, 0x80, RZ ;  /* 0x00000080280c7810 */ /* 0x000fe20007ffe0ff */
[----:B------:R-:W-:Y:S01]  /*81d0*/  IMAD.SHL.U32 R23, R16, 0x2, RZ ;  /* 0x0000000210177824 */ /* 0x000fe200078e00ff */
[C---:B------:R-:W-:Y:S02]  /*81e0*/  IADD3 R10, R40.reuse, 0xc0, RZ ;  /* 0x000000c0280a7810 */ /* 0x040fe40007ffe0ff */
[----:B------:R-:W-:Y:S02]  /*81f0*/  SHF.R.S32.HI R13, RZ, 0x1f, R30 ;  /* 0x0000001fff0d7819 */ /* 0x000fe4000001141e */
[----:B---3--:R-:W-:Y:S02]  /*8200*/  LEA R20, P0, R40, R14, 0x1 ;  /* 0x0000000e28147211 */ /* 0x008fe400078008ff */
[----:B------:R-:W-:Y:S02]  /*8210*/  SHF.R.S32.HI R11, RZ, 0x1f, R12 ;  /* 0x0000001fff0b7819 */ /* 0x000fe4000001140c */
[----:B------:R-:W-:-:S02]  /*8220*/  SHF.R.S32.HI R3, RZ, 0x1f, R10 ;  /* 0x0000001fff037819 */ /* 0x000fc4000001140a */
[----:B------:R-:W-:Y:S02]  /*8230*/  LEA.HI R13, R13, R30, RZ, 0x3 ;  /* 0x0000001e0d0d7211 */ /* 0x000fe400078f18ff */
[----:B--2---:R-:W-:Y:S02]  /*8240*/  LEA.HI.X R21, R40, R15, R43, 0x1, P0 ;  /* 0x0000000f28157211 */ /* 0x004fe400000f0c2b */
[----:B------:R-:W-:Y:S02]  /*8250*/  LEA.HI R11, R11, R12, RZ, 0x3 ;  /* 0x0000000c0b0b7211 */ /* 0x000fe400078f18ff */
[----:B------:R-:W-:Y:S01]  /*8260*/  LEA.HI R3, R3, R10, RZ, 0x3 ;  /* 0x0000000a03037211 */ /* 0x000fe200078f18ff */
[----:B------:R-:W-:Y:S01]  /*8270*/  @!PT LDS RZ, [RZ] ;  /* 0x00000000fffff984 */ /* 0x000fe20000000800 */
        /* <DEDUP_REMOVED lines=11> */
.L_x_788:
[----:B------:R-:W-:Y:S05]  /*8330*/  BSYNC B0 ;  /* 0x0000000000007941 */ /* 0x000fea0003800000 */
.L_x_787:
[----:B------:R-:W-:Y:S01]  /*8340*/  IADD3 R2, R2, 0x60, RZ ;  /* 0x0000006002027810 */ /* 0x000fe20007ffe0ff */
[----:B--2---:R2:W4:Y:S01]  /*8350*/  SHFL.IDX PT, R15, R8, 0x3, 0x181f ;  /* 0x00781f00080f7f89 */ /* 0x00452200000e0000 */
[----:B------:R-:W-:Y:S01]  /*8360*/  MOV R11, 0x30 ;  /* 0x00000030000b7802 */ /* 0x000fe20000000f00 */
[----:B------:R-:W-:Y:S01]  /*8370*/  BSSY B0, `(.L_x_789) ;  /* 0x000001e000007945 */ /* 0x000fe20003800000 */
[----:B------:R-:W-:Y:S01]  /*8380*/  ISETP.GE.AND P0, PT, R2, R37, PT ;  /* 0x000000250200720c */ /* 0x000fe20003f06270 */
[----:B---3--:R2:W3:Y:S02]  /*8390*/  SHFL.IDX PT, R14, R9, 0x3, 0x181f ;  /* 0x00781f00090e7f89 */ /* 0x0084e400000e0000 */
[----:B------:R-:W-:-:S02]  /*83a0*/  IMAD R3, R11, c[0x0][0x1e4], RZ ;  /* 0x000079000b037a24 */ /* 0x000fc400078e02ff */
[----:B------:R-:W-:-:S05]  /*83b0*/  IMAD.WIDE.U32 R64, R11, c[0x0][0x1e0], RZ ;  /* 0x000078000b407a25 */ /* 0x000fca00078e00ff */
[----:B------:R-:W-:-:S03]  /*83c0*/  IADD3 R3, R65, R3, RZ ;  /* 0x0000000341037210 */ /* 0x000fc60007ffe0ff */
[----:B------:R-:W-:Y:S05]  /*83d0*/  @P0 BRA `(.L_x_790) ;  /* 0x0000017000000947 */ /* 0x000fea0003800000 */
[----:B-12---:R-:W-:Y:S01]  /*83e0*/  SHF.R.S32.HI R9, RZ, 0x1f, R30 ;  /* 0x0000001fff097819 */ /* 0x006fe2000001141e */
[----:B------:R-:W-:Y:S01]  /*83f0*/  IMAD.SHL.U32 R10, R16, 0x2, RZ ;  /* 0x00000002100a7824 */ /* 0x000fe200078e00ff */
[C---:B------:R-:W-:Y:S02]  /*8400*/  IADD3 R13, R40.reuse, 0x80, RZ ;  /* 0x00000080280d7810 */ /* 0x040fe40007ffe0ff */
[----:B------:R-:W-:Y:S02]  /*8410*/  LEA.HI R9, R9, R30, RZ, 0x3 ;  /* 0x0000001e09097211 */ /* 0x000fe400078f18ff */
[----:B---3--:R-:W-:Y:S02]  /*8420*/  LEA R20, P0, R40, R14, 0x1 ;  /* 0x0000000e28147211 */ /* 0x008fe400078008ff */
[----:B------:R-:W-:Y:S02]  /*8430*/  LOP3.LUT R9, R9, 0xfffffff8, RZ, 0xc0, !PT ;  /* 0xfffffff809097812 */ /* 0x000fe400078ec0ff */
[----:B------:R-:W-:-:S02]  /*8440*/  SHF.R.S32.HI R8, RZ, 0x1f, R13 ;  /* 0x0000001fff087819 */ /* 0x000fc4000001140d */
[C---:B----4-:R-:W-:Y:S01]  /*8450*/  LEA.HI.X R21, R40.reuse, R15, R43, 0x1, P0 ;  /* 0x0000000f28157211 */ /* 0x050fe200000f0c2b */
[----:B------:R-:W-:Y:S01]  /*8460*/  IMAD.WIDE R22, R9, 0x2, R14 ;  /* 0x0000000209167825 */ /* 0x000fe200078e020e */
[----:B------:R-:W-:Y:S02]  /*8470*/  IADD3 R9, R40, 0xc0, RZ ;  /* 0x000000c028097810 */ /* 0x000fe40007ffe0ff */
[----:B------:R-:W-:Y:S01]  /*8480*/  LEA.HI R8, R8, R13, RZ, 0x3 ;  /* 0x0000000d08087211 */ /* 0x000fe200078f18ff */
[----:B------:R-:W-:Y:S01]  /*8490*/  @!PT LDS RZ, [RZ] ;  /* 0x00000000fffff984 */ /* 0x000fe20000000800 */
[----:B------:R1:W-:Y:S01]  /*84a0*/  LDGSTS.E.BYPASS.LTC128B.128 [R10+0x13080], [R20.64], !P3 ;  /* 0x13080000140a7fae */ /* 0x0003e2000d901d52 */
[----:B------:R-:W-:Y:S02]  /*84b0*/  SHF.R.S32.HI R2, RZ, 0x1f, R9 ;  /* 0x0000001fff027819 */ /* 0x000fe40000011409 */
[----:B------:R-:W-:Y:S01]  /*84c0*/  ISETP.GE.AND P0, PT, R4, c[0x0][0x198], PT ;  /* 0x0000660004007a0c */ /* 0x000fe20003f06270 */
[----:B------:R1:W-:Y:S01]  /*84d0*/  LDGSTS.E.BYPASS.LTC128B.128 [R10+0x17080], [R22.64], !P2 ;  /* 0x17080000160a7fae */ /* 0x0003e2000d101d52 */
[----:B------:R-:W-:-:S02]  /*84e0*/  LEA.HI R2, R2, R9, RZ, 0x3 ;  /* 0x0000000902027211 */ /* 0x000fc400078f18ff */
[----:B------:R-:W-:Y:S02]  /*84f0*/  LOP3.LUT R8, R8, 0xfffffff8, RZ, 0xc0, !PT ;  /* 0xfffffff808087812 */ /* 0x000fe400078ec0ff */
[----:B------:R-:W-:-:S03]  /*8500*/  LOP3.LUT R9, R2, 0xfffffff8, RZ, 0xc0, !PT ;  /* 0xfffffff802097812 */ /* 0x000fc600078ec0ff */
[----:B------:R-:W-:-:S04]  /*8510*/  IMAD.WIDE R12, R8, 0x2, R14 ;  /* 0x00000002080c7825 */ /* 0x000fc800078e020e */
[----:B------:R-:W-:Y:S01]  /*8520*/  IMAD.WIDE R14, R9, 0x2, R14 ;  /* 0x00000002090e7825 */ /* 0x000fe200078e020e */
[----:B------:R1:W-:Y:S04]  /*8530*/  LDGSTS.E.BYPASS.LTC128B.128 [R10+0x1b080], [R12.64], !P0 ;  /* 0x1b0800000c0a7fae */ /* 0x0003e8000c101d52 */
[----:B------:R1:W-:Y:S02]  /*8540*/  LDGSTS.E.BYPASS.LTC128B.128 [R10+0x1f080], [R14.64], !P4 ;  /* 0x1f0800000e0a7fae */ /* 0x0003e4000e101d52 */
.L_x_790:
[----:B------:R-:W-:Y:S05]  /*8550*/  BSYNC B0 ;  /* 0x0000000000007941 */ /* 0x000fea0003800000 */
.L_x_789:
[C---:B------:R-:W-:Y:S01]  /*8560*/  IMAD R2, R156.reuse, -0x30, R11 ;  /* 0xffffffd09c027824 */ /* 0x040fe200078e020b */
[----:B------:R-:W0:Y:S01]  /*8570*/  LDGDEPBAR ;  /* 0x00000000000079af */ /* 0x000e220000000000 */
[----:B-1----:R-:W-:Y:S01]  /*8580*/  IADD3 R23, R156, -0x1, RZ ;  /* 0xffffffff9c177810 */ /* 0x002fe20007ffe0ff */
[----:B------:R-:W-:Y:S01]  /*8590*/  IMAD.MOV.U32 R226, RZ, RZ, R222 ;  /* 0x000000ffffe27224 */ /* 0x000fe200078e00de */
[----:B------:R-:W-:Y:S01]  /*85a0*/  LOP3.LUT P3, RZ, R217, 0x2, RZ, 0xc0, !PT ;  /* 0x00000002d9ff7812 */ /* 0x000fe2000786c0ff */
[----:B------:R-:W-:Y:S01]  /*85b0*/  IMAD.IADD R4, R87, 0x1, R2 ;  /* 0x0000000157047824 */ /* 0x000fe200078e0202 */
[----:B------:R-:W-:Y:S01]  /*85c0*/  SHF.R.S32.HI R21, RZ, 0x1f, R23 ;  /* 0x0000001fff157819 */ /* 0x000fe20000011417 */
[----:B------:R-:W-:Y:S01]  /*85d0*/  IMAD.WIDE.U32 R12, R23, R64, R226 ;  /* 0x00000040170c7225 */ /* 0x000fe200078e00e2 */
[----:B------:R-:W-:Y:S01]  /*85e0*/  BAR.SYNC.DEFER_BLOCKING 0x0 ;  /* 0x0000000000007b1d */ /* 0x000fe20000010000 */
[----:B------:R-:W-:-:S02]  /*85f0*/  LOP3.LUT P4, RZ, R217, 0x1, RZ, 0xc0, !PT ;  /* 0x00000001d9ff7812 */ /* 0x000fc4000788c0ff */
[----:B--2---:R-:W-:-:S03]  /*8600*/  IMNMX R9, R4, 0x30, PT ;  /* 0x0000003004097817 */ /* 0x004fc60003800200 */
[----:B------:R-:W-:Y:S01]  /*8610*/  UMOV UR8, 0x5 ;  /* 0x0000000500087882 */ /* 0x000fe20000000000 */
[----:B------:R-:W-:Y:S01]  /*8620*/  BSSY B0, `(.L_x_791) ;  /* 0x000001e000007945 */ /* 0x000fe20003800000 */
[----:B------:R-:W-:Y:S01]  /*8630*/  IMAD.IADD R10, R9, 0x1, -R158 ;  /* 0x00000001090a7824 */ /* 0x000fe200078e0a9e */
[----:B------:R-:W-:Y:S01]  /*8640*/  ULDC.64 UR4, c[0x0][0x1e0] ;  /* 0x0000780000047ab9 */ /* 0x000fe20000000a00 */
[----:B------:R-:W-:Y:S01]  /*8650*/  IMAD R9, R3, R23, RZ ;  /* 0x0000001703097224 */ /* 0x000fe200078e02ff */
[----:B------:R-:W-:Y:S02]  /*8660*/  USHF.L.U64.HI UR8, UR4, UR8, UR5 ;  /* 0x0000000804087299 */ /* 0x000fe40008010205 */
[----:B------:R-:W-:Y:S01]  /*8670*/  ISETP.GE.AND P0, PT, R10, 0x1, PT ;  /* 0x000000010a00780c */ /* 0x000fe20003f06270 */
[----:B------:R-:W-:Y:S01]  /*8680*/  IMAD R9, R21, R64, R9 ;  /* 0x0000004015097224 */ /* 0x000fe200078e0209 */
[----:B------:R-:W-:-:S03]  /*8690*/  USHF.L.U32 UR5, UR4, 0x5, URZ ;  /* 0x0000000504057899 */ /* 0x000fc6000800063f */
[----:B------:R-:W-:-:S08]  /*86a0*/  IMAD.IADD R9, R13, 0x1, R9 ;  /* 0x000000010d097824 */ /* 0x000fd000078e0209 */
[----:B---3--:R-:W-:Y:S01]  /*86b0*/  @P0 LEA R14, P2, R12, c[0x0][0x1c8], 0x1 ;  /* 0x000072000c0e0a11 */ /* 0x008fe200078408ff */
[----:B------:R-:W-:-:S03]  /*86c0*/  @P0 IMAD.SHL.U32 R8, R16, 0x2, RZ ;  /* 0x0000000210080824 */ /* 0x000fc600078e00ff */
[----:B----4-:R-:W-:-:S05]  /*86d0*/  @P0 LEA.HI.X R15, R12, c[0x0][0x1cc], R9, 0x1, P2 ;  /* 0x000073000c0f0a11 */ /* 0x010fca00010f0c09 */
[----:B------:R-:W-:Y:S01]  /*86e0*/  @!PT LDS RZ, [RZ] ;  /* 0x00000000fffff984 */ /* 0x000fe20000000800 */
[----:B------:R-:W-:Y:S01]  /*86f0*/  @!PT LDS RZ, [RZ] ;  /* 0x00000000fffff984 */ /* 0x000fe20000000800 */
[----:B------:R-:W-:Y:S01]  /*8700*/  @!PT LDS RZ, [RZ] ;  /* 0x00000000fffff984 */ /* 0x000fe20000000800 */
[----:B------:R1:W-:Y:S04]  /*8710*/  @P0 LDGSTS.E.BYPASS.LTC128B.128 [R8+0xa080], [R14.64], !P3 ;  /* 0x0a0800000e080fae */ /* 0x0003e8000d901d52 */
[----:B------:R1:W-:Y:S04]  /*8720*/  @P0 LDGSTS.E.BYPASS.LTC128B.128 [R8+0xb880], [R14.64+0x80], !P4 ;  /* 0x0b8800800e080fae */ /* 0x0003e8000e101d52 */
[----:B------:R1:W-:Y:S04]  /*8730*/  @P0 LDGSTS.E.BYPASS.LTC128B.128 [R8+0xd080], [R14.64+0x100], !P6 ;  /* 0x0d0801000e080fae */ /* 0x0003e8000f101d52 */
[----:B------:R1:W-:Y:S01]  /*8740*/  @P0 LDGSTS.E.BYPASS.LTC128B.128 [R8+0xe880], [R14.64+0x180], !P5 ;  /* 0x0e8801800e080fae */ /* 0x0003e2000e901d52 */
[----:B------:R-:W-:-:S13]  /*8750*/  ISETP.GE.AND P0, PT, R10, 0x21, PT ;  /* 0x000000210a00780c */ /* 0x000fda0003f06270 */
[----:B------:R-:W-:Y:S05]  /*8760*/  @!P0 BRA `(.L_x_792) ;  /* 0x0000009000008947 */ /* 0x000fea0003800000 */
[----:B-1----:R-:W-:-:S04]  /*8770*/  IADD3 R8, P0, R12, UR5, RZ ;  /* 0x000000050c087c10 */ /* 0x002fc8000ff1e0ff */
[----:B------:R-:W-:Y:S02]  /*8780*/  IADD3.X R9, R9, UR8, RZ, P0, !PT ;  /* 0x0000000809097c10 */ /* 0x000fe400087fe4ff */
[----:B------:R-:W-:-:S04]  /*8790*/  LEA R10, P0, R8, c[0x0][0x1c8], 0x1 ;  /* 0x00007200080a7a11 */ /* 0x000fc800078008ff */
[----:B------:R-:W-:Y:S01]  /*87a0*/  LEA.HI.X R11, R8, c[0x0][0x1cc], R9, 0x1, P0 ;  /* 0x00007300080b7a11 */ /* 0x000fe200000f0c09 */
[----:B------:R-:W-:-:S05]  /*87b0*/  IMAD.SHL.U32 R8, R16, 0x2, RZ ;  /* 0x0000000210087824 */ /* 0x000fca00078e00ff */
[----:B------:R1:W-:Y:S04]  /*87c0*/  LDGSTS.E.BYPASS.LTC128B.128 [R8+0xb080], [R10.64], !P3 ;  /* 0x0b0800000a087fae */ /* 0x0003e8000d901d52 */
[----:B------:R1:W-:Y:S04]  /*87d0*/  LDGSTS.E.BYPASS.LTC128B.128 [R8+0xc880], [R10.64+0x80], !P4 ;  /* 0x0c8800800a087fae */ /* 0x0003e8000e101d52 */
[----:B------:R1:W-:Y:S04]  /*87e0*/  LDGSTS.E.BYPASS.LTC128B.128 [R8+0xe080], [R10.64+0x100], !P6 ;  /* 0x0e0801000a087fae */ /* 0x0003e8000f101d52 */
[----:B------:R1:W-:Y:S02]  /*87f0*/  LDGSTS.E.BYPASS.LTC128B.128 [R8+0xf880], [R10.64+0x180], !P5 ;  /* 0x0f8801800a087fae */ /* 0x0003e4000e901d52 */
.L_x_792:
[----:B------:R-:W-:Y:S05]  /*8800*/  BSYNC B0 ;  /* 0x0000000000007941 */ /* 0x000fea0003800000 */
.L_x_791:
[----:B------:R-:W-:Y:S01]  /*8810*/  ISETP.LT.AND P0, PT, RZ, c[0x0][0x27c], PT ;  /* 0x00009f00ff007a0c */ /* 0x000fe20003f01270 */
[----:B------:R-:W0:-:S12]  /*8820*/  LDGDEPBAR ;  /* 0x00000000000079af */ /* 0x000e180000000000 */
[----:B------:R-:W-:Y:S05]  /*8830*/  @P0 BRA `(.L_x_793) ;  /* 0x0000002000000947 */ /* 0x000fea0003800000 */
[----:B------:R-:W-:-:S04]  /*8840*/  DEPBAR.LE SB0, 0x1 ;  /* 0x000080400000791a */ /* 0x000fc80000000000 */
[----:B------:R-:W-:Y:S05]  /*8850*/  BRA `(.L_x_794) ;  /* 0x00006ab000007947 */ /* 0x000fea0003800000 */
.L_x_793:
[----:B-1---5:R-:W-:Y:S01]  /*8860*/  SHF.R.S32.HI R10, RZ, 0x1f, R89 ;  /* 0x0000001fff0a7819 */ /* 0x022fe20000011459 */
[----:B------:R-:W-:Y:S01]  /*8870*/  ULDC.U8 UR4, c[0x0][0x298] ;  /* 0x0000a60000047ab9 */ /* 0x000fe20000000000 */
[C---:B------:R-:W-:Y:S01]  /*8880*/  IMAD.WIDE.U32 R12, R89.reuse, c[0x0][0x280], RZ ;  /* 0x0000a000590c7a25 */ /* 0x040fe200078e00ff */
[----:B------:R-:W-:Y:S01]  /*8890*/  ISETP.NE.AND P2, PT, RZ, UR4, PT ;  /* 0x00000004ff007c0c */ /* 0x000fe2000bf45270 */
[----:B------:R-:W-:Y:S01]  /*88a0*/  BSSY B2, `(.L_x_794) ;  /* 0x00006a6000027945 */ /* 0x000fe20003800000 */
[----:B------:R-:W-:Y:S01]  /*88b0*/  SHF.L.U32 R39, R16, 0x1, RZ ;  /* 0x0000000110277819 */ /* 0x000fe200000006ff */
[----:B------:R-:W-:Y:S01]  /*88c0*/  IMAD R8, R10, c[0x0][0x280], RZ ;  /* 0x0000a0000a087a24 */ /* 0x000fe200078e02ff */
        /* <DEDUP_REMOVED lines=52> */
[----:B------:R-:W-:Y:S01]  /*8c10*/  @!P1 IMAD.WIDE R34, R13, 0x2, R48 ;  /* 0x000000020d229825 */ /* 0x000fe200078e0230 */
[----:B------:R1:W5:Y:S01]  /*8c20*/  @!P2 LD.E.64 R52, [R32.64] ;  /* 0x000000122034a980 */ /* 0x000362000c101b00 */
[----:B------:R-:W-:Y:S02]  /*8c30*/  CS2R R12, SRZ ;  /* 0x00000000000c7805 */ /* 0x000fe4000001ff00 */
[C---:B------:R-:W-:Y:S01]  /*8c40*/  @!P0 IMAD.WIDE R28, R9.reuse, 0x2, R28 ;  /* 0x00000002091c8825 */ /* 0x040fe200078e021c */
[----:B------:R1:W5:Y:S03]  /*8c50*/  @!P1 LD.E.64 R14, [R30.64] ;  /* 0x000000121e0e9980 */ /* 0x000366000c101b00 */
[----:B------:R-:W-:Y:S01]  /*8c60*/  @!P0 IMAD.WIDE R48, R9, 0x2, R48 ;  /* 0x0000000209308825 */ /* 0x000fe200078e0230 */
[----:B------:R1:W5:Y:S01]  /*8c70*/  @!P0 LD.E.64 R12, [R28.64] ;  /* 0x000000121c0c8980 */ /* 0x000362000c101b00 */
[----:B------:R-:W-:-:S03]  /*8c80*/  CS2R R8, SRZ ;  /* 0x0000000000087805 */ /* 0x000fc6000001ff00 */
[----:B------:R1:W5:Y:S04]  /*8c90*/  @!P0 LD.E.64 R50, [R48.64] ;  /* 0x0000001230328980 */ /* 0x000368000c101b00 */
[----:B------:R1:W5:Y:S02]  /*8ca0*/  @!P1 LD.E.64 R8, [R34.64] ;  /* 0x0000001222089980 */ /* 0x000364000c101b00 */
.L_x_797:
[----:B------:R-:W-:Y:S05]  /*8cb0*/  BSYNC B0 ;  /* 0x0000000000007941 */ /* 0x000fea0003800000 */
.L_x_796:
[----:B-1----:R-:W-:Y:S01]  /*8cc0*/  IMAD R35, R88, -0x80, R37 ;  /* 0xffffff8058237824 */ /* 0x002fe200078e0225 */
[--C-:B-----5:R-:W-:Y:S01]  /*8cd0*/  SHF.R.U64 R48, R24, 0x10, R25.reuse ;  /* 0x0000001018307819 */ /* 0x120fe20000001219 */
[----:B------:R-:W-:Y:S01]  /*8ce0*/  IMAD.MOV.U32 R34, RZ, RZ, R24 ;  /* 0x000000ffff227224 */ /* 0x000fe200078e0018 */
[--C-:B------:R-:W-:Y:S01]  /*8cf0*/  SHF.R.U32.HI R32, RZ, 0x10, R25.reuse ;  /* 0x00000010ff207819 */ /* 0x100fe20000011619 */
[----:B------:R-:W-:Y:S01]  /*8d00*/  IMAD.MOV.U32 R49, RZ, RZ, R25 ;  /* 0x000000ffff317224 */ /* 0x000fe200078e0019 */
[----:B------:R-:W-:Y:S01]  /*8d10*/  IMNMX R35, R35, 0x80, PT ;  /* 0x0000008023237817 */ /* 0x000fe20003800200 */
[----:B------:R-:W-:Y:S01]  /*8d20*/  IMAD.MOV.U32 R30, RZ, RZ, R26 ;  /* 0x000000ffff1e7224 */ /* 0x000fe200078e001a */
[----:B------:R-:W-:Y:S01]  /*8d30*/  SHF.R.U64 R46, R26, 0x10, R27 ;  /* 0x000000101a2e7819 */ /* 0x000fe2000000121b */
[----:B------:R-:W-:Y:S01]  /*8d40*/  IMAD.MOV.U32 R42, RZ, RZ, R10 ;  /* 0x000000ffff2a7224 */ /* 0x000fe200078e000a */
[----:B------:R-:W-:Y:S01]  /*8d50*/  ISETP.GE.AND P0, PT, R158, R35, PT ;  /* 0x000000239e00720c */ /* 0x000fe20003f06270 */
[----:B------:R-:W-:Y:S01]  /*8d60*/  IMAD.MOV.U32 R26, RZ, RZ, R14 ;  /* 0x000000ffff1a7224 */ /* 0x000fe200078e000e */
[----:B------:R-:W-:Y:S01]  /*8d70*/  SHF.R.U64 R40, R10, 0x10, R11 ;  /* 0x000000100a287819 */ /* 0x000fe2000000120b */
[--C-:B------:R-:W-:Y:S01]  /*8d80*/  IMAD.MOV.U32 R45, RZ, RZ, R15.reuse ;  /* 0x000000ffff2d7224 */ /* 0x100fe200078e000f */
        /* <DEDUP_REMOVED lines=9> */
[----:B------:R-:W-:Y:S01]  /*8e20*/  IMAD.MOV.U32 R33, RZ, RZ, R11 ;  /* 0x000000ffff217224 */ /* 0x000fe200078e000b */
[----:B------:R-:W-:Y:S01]  /*8e30*/  SHF.R.U64 R41, R12, 0x10, R13 ;  /* 0x000000100c297819 */ /* 0x000fe2000000120d */
[----:B------:R-:W-:Y:S01]  /*8e40*/  IMAD.MOV.U32 R38, RZ, RZ, R52 ;  /* 0x000000ffff267224 */ /* 0x000fe200078e0034 */
[----:B------:R-:W-:Y:S01]  /*8e50*/  SHF.R.U32.HI R31, RZ, 0x10, R11 ;  /* 0x00000010ff1f7819 */ /* 0x000fe2000001160b */
[----:B------:R-:W-:Y:S01]  /*8e60*/  IMAD.MOV.U32 R29, RZ, RZ, R53 ;  /* 0x000000ffff1d7224 */ /* 0x000fe200078e0035 */
[----:B------:R-:W-:Y:S01]  /*8e70*/  SHF.R.U32.HI R13, RZ, 0x10, R13 ;  /* 0x00000010ff0d7819 */ /* 0x000fe2000001160d */
[----:B------:R-:W-:Y:S01]  /*8e80*/  IMAD.MOV.U32 R36, RZ, RZ, R8 ;  /* 0x000000ffff247224 */ /* 0x000fe200078e0008 */
        /* <DEDUP_REMOVED lines=30> */
[--C-:B------:R-:W-:Y:S02]  /*9070*/  HADD2.F32 R36, -RZ, R33.reuse.H1_H1 ;  /* 0x30000021ff247230 */ /* 0x100fe40000004100 */
[----:B------:R-:W-:Y:S02]  /*9080*/  HADD2.F32 R43, -RZ, R32.H1_H1 ;  /* 0x30000020ff2b7230 */ /* 0x000fe40000004100 */
[----:B------:R-:W-:Y:S02]  /*9090*/  HADD2.F32 R44, -RZ, R34.H1_H1 ;  /* 0x30000022ff2c7230 */ /* 0x000fe40000004100 */
[----:B------:R-:W-:Y:S02]  /*90a0*/  HADD2.F32 R47, -RZ, R33.H0_H0 ;  /* 0x20000021ff2f7230 */ /* 0x000fe40000004100 */
[--C-:B-1----:R-:W-:Y:S02]  /*90b0*/  HADD2.F32 R37, -RZ, R8.reuse.H0_H0 ;  /* 0x20000008ff257230 */ /* 0x102fe40000004100 */
[----:B------:R-:W-:-:S02]  /*90c0*/  HADD2.F32 R41, -RZ, R8.H1_H1 ;  /* 0x30000008ff297230 */ /* 0x000fc40000004100 */
[--C-:B------:R-:W-:Y:S01]  /*90d0*/  HADD2.F32 R8, -RZ, R9.reuse.H0_H0 ;  /* 0x20000009ff087230 */ /* 0x100fe20000004100 */
[-C--:B------:R-:W-:Y:S01]  /*90e0*/  FMUL.FTZ R46, R37, R36.reuse ;  /* 0x00000024252e7220 */ /* 0x080fe20000410000 */
[----:B------:R-:W-:Y:S01]  /*90f0*/  HADD2.F32 R38, -RZ, R9.H1_H1 ;  /* 0x30000009ff267230 */ /* 0x000fe20000004100 */
[C---:B------:R-:W-:Y:S01]  /*9100*/  FMUL.FTZ R42, R41.reuse, R36 ;  /* 0x00000024292a7220 */ /* 0x040fe20000410000 */
[--C-:B------:R-:W-:Y:S01]  /*9110*/  HADD2.F32 R9, -RZ, R10.reuse.H0_H0 ;  /* 0x2000000aff097230 */ /* 0x100fe20000004100 */
[-C--:B------:R-:W-:Y:S01]  /*9120*/  FFMA.FTZ R41, R41, R44.reuse, R46 ;  /* 0x0000002c29297223 */ /* 0x080fe2000001002e */
[----:B------:R-:W-:Y:S01]  /*9130*/  HADD2.F32 R40, -RZ, R10.H1_H1 ;  /* 0x3000000aff287230 */ /* 0x000fe20000004100 */
[----:B------:R-:W-:Y:S01]  /*9140*/  FFMA.FTZ R42, R37, R44, -R42 ;  /* 0x0000002c252a7223 */ /* 0x000fe2000001082a */
[--C-:B------:R-:W-:Y:S02]  /*9150*/  HADD2.F32 R10, -RZ, R11.reuse.H0_H0 ;  /* 0x2000000bff0a7230 */ /* 0x100fe40000004100 */
[----:B------:R-:W-:-:S02]  /*9160*/  HADD2.F32 R45, -RZ, R11.H1_H1 ;  /* 0x3000000bff2d7230 */ /* 0x000fc40000004100 */
[----:B------:R-:W-:Y:S02]  /*9170*/  HADD2.F32 R11, -RZ, R31.H1_H1 ;  /* 0x3000001fff0b7230 */ /* 0x000fe40000004100 */
[----:B------:R-:W-:-:S03]  /*9180*/  HADD2.F32 R44, -RZ, R34.H0_H0 ;  /* 0x20000022ff2c7230 */ /* 0x000fc60000004100 */
[-C--:B------:R-:W-:Y:S02]  /*9190*/  FMUL.FTZ R36, R38, R11.reuse ;  /* 0x0000000b26247220 */ /* 0x080fe40000410000 */
[C---:B------:R-:W-:Y:S02]  /*91a0*/  FMUL.FTZ R11, R8.reuse, R11 ;  /* 0x0000000b080b7220 */ /* 0x040fe40000410000 */
[-C--:B------:R-:W-:Y:S01]  /*91b0*/  FFMA.FTZ R36, R8, R43.reuse, -R36 ;  /* 0x0000002b08247223 */ /* 0x080fe20000010824 */
[----:B------:R-:W-:Y:S01]  /*91c0*/  HADD2.F32 R8, -RZ, R31.H0_H0 ;  /* 0x2000001fff087230 */ /* 0x000fe20000004100 */
[----:B------:R-:W-:Y:S01]  /*91d0*/  FFMA.FTZ R43, R38, R43, R11 ;  /* 0x0000002b262b7223 */ /* 0x000fe2000001000b */
[----:B------:R-:W-:Y:S01]  /*91e0*/  HADD2.F32 R38, -RZ, R32.H0_H0 ;  /* 0x20000020ff267230 */ /* 0x000fe20000004100 */
[-C--:B------:R-:W-:Y:S02]  /*91f0*/  FMUL.FTZ R11, R40, R47.reuse ;  /* 0x0000002f280b7220 */ /* 0x080fe40000410000 */
[----:B------:R-:W-:-:S02]  /*9200*/  FMUL.FTZ R47, R9, R47 ;  /* 0x0000002f092f7220 */ /* 0x000fc40000410000 */
[-C--:B------:R-:W-:Y:S02]  /*9210*/  FMUL.FTZ R37, R45, R8.reuse ;  /* 0x000000082d257220 */ /* 0x080fe40000410000 */
[----:B------:R-:W-:Y:S02]  /*9220*/  FMUL.FTZ R8, R10, R8 ;  /* 0x000000080a087220 */ /* 0x000fe40000410000 */
[----:B------:R-:W-:Y:S01]  /*9230*/  FFMA.FTZ R11, R9, R44, -R11 ;  /* 0x0000002c090b7223 */ /* 0x000fe2000001080b */
[----:B------:R-:W-:Y:S01]  /*9240*/  F2FP.PACK_AB R9, R43, R36 ;  /* 0x000000242b09723e */ /* 0x000fe200000000ff */
[----:B------:R-:W-:Y:S02]  /*9250*/  FFMA.FTZ R40, R40, R44, R47 ;  /* 0x0000002c28287223 */ /* 0x000fe4000001002f */
[-C--:B------:R-:W-:Y:S02]  /*9260*/  FFMA.FTZ R37, R10, R38.reuse, -R37 ;  /* 0x000000260a257223 */ /* 0x080fe40000010825 */
[----:B------:R-:W-:Y:S01]  /*9270*/  FFMA.FTZ R38, R45, R38, R8 ;  /* 0x000000262d267223 */ /* 0x000fe20000010008 */
[----:B------:R-:W-:-:S02]  /*9280*/  F2FP.PACK_AB R10, R40, R11 ;  /* 0x0000000b280a723e */ /* 0x000fc400000000ff */
[----:B------:R-:W-:Y:S02]  /*9290*/  F2FP.PACK_AB R8, R41, R42 ;  /* 0x0000002a2908723e */ /* 0x000fe400000000ff */
[----:B------:R-:W-:-:S05]  /*92a0*/  F2FP.PACK_AB R11, R38, R37 ;  /* 0x00000025260b723e */ /* 0x000fca00000000ff */
[----:B------:R1:W-:Y:S02]  /*92b0*/  STS.128 [R39+0x10080], R8 ;  /* 0x0100800827007388 */ /* 0x0003e40000000c00 */
.L_x_801:
[----:B------:R-:W-:Y:S05]  /*92c0*/  BSYNC B0 ;  /* 0x0000000000007941 */ /* 0x000fea0003800000 */
.L_x_800:
        /* <DEDUP_REMOVED lines=42> */
.L_x_803:
[----:B------:R-:W-:Y:S05]  /*9570*/  BSYNC B0 ;  /* 0x0000000000007941 */ /* 0x000fea0003800000 */
.L_x_802:
        /* <DEDUP_REMOVED lines=42> */
.L_x_805:
[----:B------:R-:W-:Y:S05]  /*9820*/  BSYNC B0 ;  /* 0x0000000000007941 */ /* 0x000fea0003800000 */
.L_x_804:
[----:B-1----:R-:W-:-:S04]  /*9830*/  IADD3 R8, R20, 0x60, RZ ;  /* 0x0000006014087810 */ /* 0x002fc80007ffe0ff */
        /* <DEDUP_REMOVED lines=40> */
.L_x_799:
[----:B------:R-:W-:Y:S05]  /*9ac0*/  BSYNC B1 ;  /* 0x0000000000017941 */ /* 0x000fea0003800000 */
.L_x_798:
        /* <DEDUP_REMOVED lines=11> */
[--C-:B-1----:R-:W-:Y:S02]  /*9b80*/  HADD2.F32 R45, -RZ, R8.reuse.H0_H0 ;  /* 0x20000008ff2d7230 */ /* 0x102fe40000004100 */
[----:B------:R-:W-:Y:S02]  /*9b90*/  HADD2.F32 R41, -RZ, R8.H1_H1 ;  /* 0x30000008ff297230 */ /* 0x000fe40000004100 */
[----:B------:R-:W-:-:S02]  /*9ba0*/  HADD2.F32 R36, -RZ, R9.H0_H0 ;  /* 0x20000009ff247230 */ /* 0x000fc40000004100 */
[--C-:B------:R-:W-:Y:S01]  /*9bb0*/  HADD2.F32 R8, -RZ, R11.reuse.H0_H0 ;  /* 0x2000000bff087230 */ /* 0x100fe20000004100 */
[C---:B------:R-:W-:Y:S01]  /*9bc0*/  FMUL.FTZ R42, R40.reuse, R41 ;  /* 0x00000029282a7220 */ /* 0x040fe20000410000 */
[----:B------:R-:W-:Y:S01]  /*9bd0*/  HADD2.F32 R46, -RZ, R11.H1_H1 ;  /* 0x3000000bff2e7230 */ /* 0x000fe20000004100 */
[-C--:B------:R-:W-:Y:S01]  /*9be0*/  FMUL.FTZ R40, R40, R45.reuse ;  /* 0x0000002d28287220 */ /* 0x080fe20000410000 */
[----:B------:R-:W-:Y:S01]  /*9bf0*/  HADD2.F32 R9, -RZ, R9.H1_H1 ;  /* 0x30000009ff097230 */ /* 0x000fe20000004100 */
[C---:B------:R-:W-:Y:S01]  /*9c00*/  FFMA.FTZ R45, R44.reuse, R45, -R42 ;  /* 0x0000002d2c2d7223 */ /* 0x040fe2000001082a */
[----:B------:R-:W-:Y:S01]  /*9c10*/  HADD2.F32 R11, -RZ, R31.H1_H1 ;  /* 0x3000001fff0b7230 */ /* 0x000fe20000004100 */
[----:B------:R-:W-:Y:S01]  /*9c20*/  FFMA.FTZ R44, R44, R41, R40 ;  /* 0x000000292c2c7223 */ /* 0x000fe20000010028 */
[--C-:B------:R-:W-:Y:S01]  /*9c30*/  HADD2.F32 R38, -RZ, R10.reuse.H0_H0 ;  /* 0x2000000aff267230 */ /* 0x100fe20000004100 */
[----:B------:R-:W-:Y:S01]  /*9c40*/  FMUL.FTZ R41, R49, R46 ;  /* 0x0000002e31297220 */ /* 0x000fe20000410000 */
[----:B------:R-:W-:Y:S01]  /*9c50*/  HADD2.F32 R37, -RZ, R10.H1_H1 ;  /* 0x3000000aff257230 */ /* 0x000fe20000004100 */
[C---:B------:R-:W-:Y:S01]  /*9c60*/  FMUL.FTZ R43, R11.reuse, R9 ;  /* 0x000000090b2b7220 */ /* 0x040fe20000410000 */
[----:B------:R-:W-:Y:S01]  /*9c70*/  HADD2.F32 R10, -RZ, R32.H1_H1 ;  /* 0x30000020ff0a7230 */ /* 0x000fe20000004100 */
[----:B------:R-:W-:Y:S01]  /*9c80*/  FMUL.FTZ R11, R11, R36 ;  /* 0x000000240b0b7220 */ /* 0x000fe20000410000 */
[----:B------:R-:W-:Y:S01]  /*9c90*/  HADD2.F32 R40, -RZ, R34.H0_H0 ;  /* 0x20000022ff287230 */ /* 0x000fe20000004100 */
[----:B------:R-:W-:-:S02]  /*9ca0*/  FMUL.FTZ R42, R49, R8 ;  /* 0x00000008312a7220 */ /* 0x000fc40000410000 */
[C---:B------:R-:W-:Y:S01]  /*9cb0*/  FFMA.FTZ R36, R10.reuse, R36, -R43 ;  /* 0x000000240a247223 */ /* 0x040fe2000001082b */
[----:B------:R-:W-:Y:S01]  /*9cc0*/  HADD2.F32 R43, -RZ, R33.H0_H0 ;  /* 0x20000021ff2b7230 */ /* 0x000fe20000004100 */
[----:B------:R-:W-:Y:S01]  /*9cd0*/  FFMA.FTZ R9, R10, R9, R11 ;  /* 0x000000090a097223 */ /* 0x000fe2000001000b */
[----:B------:R-:W-:-:S03]  /*9ce0*/  HADD2.F32 R11, -RZ, R32.H0_H0 ;  /* 0x20000020ff0b7230 */ /* 0x000fc60000004100 */
        /* <DEDUP_REMOVED lines=11> */
.L_x_809:
[----:B------:R-:W-:Y:S05]  /*9da0*/  BSYNC B0 ;  /* 0x0000000000007941 */ /* 0x000fea0003800000 */
.L_x_808:
        /* <DEDUP_REMOVED lines=42> */
.L_x_811:
[----:B------:R-:W-:Y:S05]  /*a050*/  BSYNC B0 ;  /* 0x0000000000007941 */ /* 0x000fea0003800000 */
.L_x_810:
        /* <DEDUP_REMOVED lines=42> */
.L_x_813:
[----:B------:R-:W-:Y:S05]  /*a300*/  BSYNC B0 ;  /* 0x0000000000007941 */ /* 0x000fea0003800000 */
.L_x_812:
[----:B-1----:R-:W-:-:S04]  /*a310*/  IADD3 R8, R20, 0x60, RZ ;  /* 0x0000006014087810 */ /* 0x002fc80007ffe0ff */
        /* <DEDUP_REMOVED lines=40> */
.L_x_807:
[----:B------:R-:W-:Y:S05]  /*a5a0*/  BSYNC B1 ;  /* 0x0000000000017941 */ /* 0x000fea0003800000 */
.L_x_806:
        /* <DEDUP_REMOVED lines=45> */
.L_x_817:
[----:B------:R-:W-:Y:S05]  /*a880*/  BSYNC B0 ;  /* 0x0000000000007941 */ /* 0x000fea0003800000 */
.L_x_816:
        /* <DEDUP_REMOVED lines=42> */
.L_x_819:
[----:B------:R-:W-:Y:S05]  /*ab30*/  BSYNC B0 ;  /* 0x0000000000007941 */ /* 0x000fea0003800000 */
.L_x_818:
        /* <DEDUP_REMOVED lines=42> */
.L_x_821:
[----:B------:R-:W-:Y:S05]  /*ade0*/  BSYNC B0 ;  /* 0x0000000000007941 */ /* 0x000fea0003800000 */
.L_x_820:
        /* <DEDUP_REMOVED lines=41> */
.L_x_815:
[----:B------:R-:W-:Y:S05]  /*b080*/  BSYNC B1 ;  /* 0x0000000000017941 */ /* 0x000fea0003800000 */
.L_x_814:
        /* <DEDUP_REMOVED lines=44> */
.L_x_824:
[----:B------:R-:W-:Y:S05]  /*b350*/  BSYNC B0 ;  /* 0x0000000000007941 */ /* 0x000fea0003800000 */
.L_x_823:
        /* <DEDUP_REMOVED lines=42> */
.L_x_826:
[----:B------:R-:W-:Y:S05]  /*b600*/  BSYNC B0 ;  /* 0x0000000000007941 */ /* 0x000fea0003800000 */
.L_x_825:
        /* <DEDUP_REMOVED lines=28> */
[----:B------:R-:W-:Y:S02]  /*b7d0*/  FMUL.FTZ R29, R22, R11 ;  /* 0x0000000b161d7220 */ /* 0x000fe40000410000 */
[C---:B------:R-:W-:Y:S02]  /*b7e0*/  FMUL.FTZ R25, R8.reuse, R31 ;  /* 0x0000001f08197220 */ /* 0x040fe40000410000 */
[-C--:B------:R-:W-:Y:S02]  /*b7f0*/  FMUL.FTZ R8, R8, R9.reuse ;  /* 0x0000000908087220 */ /* 0x080fe40000410000 */
[----:B------:R-:W-:Y:S02]  /*b800*/  FMUL.FTZ R22, R22, R10 ;  /* 0x0000000a16167220 */ /* 0x000fe40000410000 */
[----:B------:R-:W-:Y:S01]  /*b810*/  FFMA.FTZ R25, R26, R9, -R25 ;  /* 0x000000091a197223 */ /* 0x000fe20000010819 */
[----:B------:R-:W-:Y:S01]  /*b820*/  F2FP.PACK_AB R9, R32, R27 ;  /* 0x0000001b2009723e */ /* 0x000fe200000000ff */
[----:B------:R-:W-:-:S02]  /*b830*/  FFMA.FTZ R33, R33, R30, R36 ;  /* 0x0000001e21217223 */ /* 0x000fc40000010024 */
[----:B------:R-:W-:Y:S02]  /*b840*/  FFMA.FTZ R26, R26, R31, R8 ;  /* 0x0000001f1a1a7223 */ /* 0x000fe40000010008 */
[C---:B------:R-:W-:Y:S01]  /*b850*/  FFMA.FTZ R29, R24.reuse, R10, -R29 ;  /* 0x0000000a181d7223 */ /* 0x040fe2000001081d */
[----:B------:R-:W-:Y:S01]  /*b860*/  F2FP.PACK_AB R8, R33, R34 ;  /* 0x000000222108723e */ /* 0x000fe200000000ff */
[----:B------:R-:W-:Y:S01]  /*b870*/  FFMA.FTZ R22, R24, R11, R22 ;  /* 0x0000000b18167223 */ /* 0x000fe20000010016 */
[----:B------:R-:W-:-:S04]  /*b880*/  F2FP.PACK_AB R10, R26, R25 ;  /* 0x000000191a0a723e */ /* 0x000fc800000000ff */
[----:B------:R-:W-:-:S05]  /*b890*/  F2FP.PACK_AB R11, R22, R29 ;  /* 0x0000001d160b723e */ /* 0x000fca00000000ff */
[----:B------:R1:W-:Y:S02]  /*b8a0*/  STS.128 [R39+0x1b080], R8 ;  /* 0x01b0800827007388 */ /* 0x0003e40000000c00 */
.L_x_828:
[----:B------:R-:W-:Y:S05]  /*b8b0*/  BSYNC B0 ;  /* 0x0000000000007941 */ /* 0x000fea0003800000 */
.L_x_827:
[----:B------:R-:W-:-:S04]  /*b8c0*/  IADD3 R20, R20, 0x60, RZ ;  /* 0x0000006014147810 */ /* 0x000fc80007ffe0ff */
[----:B------:R-:W-:-:S13]  /*b8d0*/  ISETP.GE.AND P0, PT, R20, c[0x0][0x27c], PT ;  /* 0x00009f0014007a0c */ /* 0x000fda0003f06270 */
[----:B------:R-:W-:Y:S05]  /*b8e0*/  @P0 BRA `(.L_x_822) ;  /* 0x00003a1000000947 */ /* 0x000fea0003800000 */
[----:B-1----:R-:W1:Y:S01]  /*b8f0*/  LDS.128 R8, [R39+0x1f080] ;  /* 0x01f0800027087984 */ /* 0x002e620000000c00 */
        /* <DEDUP_REMOVED lines=26> */
[C---:B------:R-:W-:Y:S02]  /*baa0*/  FFMA.FTZ R28, R26.reuse, R25, -R28 ;  /* 0x000000191a1c7223 */ /* 0x040fe4000001081c */
        /* <DEDUP_REMOVED lines=11> */
.L_x_795:
        /* <DEDUP_REMOVED lines=12> */
[----:B------:R-:W-:Y:S01]  /*bc20*/  ISETP.GE.AND P1, PT, R30, c[0x0][0x27c], PT ;  /* 0x00009f001e007a0c */ /* 0x000fe20003f26270 */
[----:B------:R-:W-:-:S10]  /*bc30*/  CS2R R32, SRZ ;  /* 0x0000000000207805 */ /* 0x000fd4000001ff00 */
[C---:B------:R-:W-:Y:S01]  /*bc40*/  @!P0 IMAD.SHL.U32 R14, R40.reuse, 0x2, RZ ;  /* 0x00000002280e8824 */ /* 0x040fe200078e00ff */
[----:B------:R-:W-:Y:S02]  /*bc50*/  @!P0 SHF.L.U64.HI R13, R40, 0x1, R43 ;  /* 0x00000001280d8819 */ /* 0x000fe4000001022b */
[----:B------:R-:W-:Y:S02]  /*bc60*/  @!P1 SHF.R.S32.HI R15, RZ, 0x1f, R30 ;  /* 0x0000001fff0f9819 */ /* 0x000fe4000001141e */
[----:B------:R-:W-:Y:S02]  /*bc70*/  @!P0 IADD3 R50, P2, R14, R28, RZ ;  /* 0x0000001c0e328210 */ /* 0x000fe40007f5e0ff */
[----:B------:R-:W-:-:S03]  /*bc80*/  @!P1 LEA.HI R12, R15, R30, RZ, 0x3 ;  /* 0x0000001e0f0c9211 */ /* 0x000fc600078f18ff */
[C---:B------:R-:W-:Y:S01]  /*bc90*/  @!P0 IMAD.X R51, R13.reuse, 0x1, R29, P2 ;  /* 0x000000010d338824 */ /* 0x040fe200010e061d */
[----:B------:R-:W-:Y:S02]  /*bca0*/  @!P0 IADD3 R52, P2, R14, R48, RZ ;  /* 0x000000300e348210 */ /* 0x000fe40007f5e0ff */
[----:B------:R-:W-:Y:S01]  /*bcb0*/  @!P1 LOP3.LUT R12, R12, 0xfffffff8, RZ, 0xc0, !PT ;  /* 0xfffffff80c0c9812 */ /* 0x000fe200078ec0ff */
[----:B------:R-:W-:Y:S01]  /*bcc0*/  CS2R R14, SRZ ;  /* 0x00000000000e7805 */ /* 0x000fe2000001ff00 */
[----:B------:R1:W5:Y:S01]  /*bcd0*/  @!P0 LD.E.128 R24, [R50.64] ;  /* 0x0000001232188980 */ /* 0x000362000c101d00 */
[----:B------:R-:W-:Y:S02]  /*bce0*/  @!P0 IMAD.X R53, R13, 0x1, R49, P2 ;  /* 0x000000010d358824 */ /* 0x000fe400010e0631 */
[----:B------:R-:W-:-:S03]  /*bcf0*/  @!P1 IMAD.WIDE R28, R12, 0x2, R28 ;  /* 0x000000020c1c9825 */ /* 0x000fc600078e021c */
[----:B------:R1:W5:Y:S01]  /*bd00*/  @!P0 LD.E.128 R8, [R52.64] ;  /* 0x0000001234088980 */ /* 0x000362000c101d00 */
[----:B------:R-:W-:Y:S02]  /*bd10*/  @!P1 IMAD.WIDE R48, R12, 0x2, R48 ;  /* 0x000000020c309825 */ /* 0x000fe400078e0230 */
[----:B------:R-:W-:Y:S01]  /*bd20*/  CS2R R12, SRZ ;  /* 0x00000000000c7805 */ /* 0x000fe2000001ff00 */
[----:B------:R1:W5:Y:S05]  /*bd30*/  @!P1 LD.E.128 R32, [R28.64] ;  /* 0x000000121c209980 */ /* 0x00036a000c101d00 */
[----:B------:R1:W5:Y:S02]  /*bd40*/  @!P1 LD.E.128 R12, [R48.64] ;  /* 0x00000012300c9980 */ /* 0x000364000c101d00 */
.L_x_830:
[----:B------:R-:W-:Y:S05]  /*bd50*/  BSYNC B0 ;  /* 0x0000000000007941 */ /* 0x000fea0003800000 */
.L_x_829:
[----:B-----5:R-:W-:Y:S01]  /*bd60*/  SHF.R.U64 R41, R10, 0x10, R11 ;  /* 0x000000100a297819 */ /* 0x020fe2000000120b */
[----:B------:R-:W-:Y:S01]  /*bd70*/  IMAD R88, R88, -0x80, R37 ;  /* 0xffffff8058587824 */ /* 0x000fe200078e0225 */
[----:B------:R-:W-:Y:S01]  /*bd80*/  SHF.R.U32.HI R31, RZ, 0x10, R11 ;  /* 0x00000010ff1f7819 */ /* 0x000fe2000001160b */
[----:B------:R-:W-:Y:S01]  /*bd90*/  IMAD.MOV.U32 R60, RZ, RZ, R24 ;  /* 0x000000ffff3c7224 */ /* 0x000fe200078e0018 */
[--C-:B------:R-:W-:Y:S01]  /*bda0*/  SHF.R.U64 R38, R24, 0x10, R25.reuse ;  /* 0x0000001018267819 */ /* 0x100fe20000001219 */
[----:B------:R-:W-:Y:S01]  /*bdb0*/  IMAD.MOV.U32 R59, RZ, RZ, R25 ;  /* 0x000000ffff3b7224 */ /* 0x000fe200078e0019 */
[----:B------:R-:W-:Y:S01]  /*bdc0*/  PRMT R31, R31, 0x5410, R41 ;  /* 0x000054101f1f7816 */ /* 0x000fe20000000029 */
[----:B------:R-:W-:Y:S01]  /*bdd0*/  IMAD.MOV.U32 R56, RZ, RZ, R26 ;  /* 0x000000ffff387224 */ /* 0x000fe200078e001a */
[----:B------:R-:W-:Y:S01]  /*bde0*/  IMNMX R41, R88, 0x80, PT ;  /* 0x0000008058297817 */ /* 0x000fe20003800200 */
[----:B------:R-:W-:Y:S01]  /*bdf0*/  IMAD.MOV.U32 R57, RZ, RZ, R27 ;  /* 0x000000ffff397224 */ /* 0x000fe200078e001b */
[----:B------:R-:W-:Y:S01]  /*be00*/  SHF.R.U32.HI R58, RZ, 0x10, R25 ;  /* 0x00000010ff3a7819 */ /* 0x000fe20000011619 */
[----:B-1----:R-:W-:Y:S01]  /*be10*/  IMAD.MOV.U32 R53, RZ, RZ, R32 ;  /* 0x000000ffff357224 */ /* 0x002fe200078e0020 */
[----:B------:R-:W-:Y:S01]  /*be20*/  ISETP.GE.AND P0, PT, R158, R41, PT ;  /* 0x000000299e00720c */ /* 0x000fe20003f06270 */
[----:B------:R-:W-:Y:S01]  /*be30*/  IMAD.MOV.U32 R29, RZ, RZ, R35 ;  /* 0x000000ffff1d7224 */ /* 0x000fe200078e0023 */
[--C-:B------:R-:W-:Y:S01]  /*be40*/  SHF.R.U64 R55, R26, 0x10, R27.reuse ;  /* 0x000000101a377819 */ /* 0x100fe2000000121b */
[----:B------:R-:W-:Y:S01]  /*be50*/  IMAD.MOV.U32 R36, RZ, RZ, R10 ;  /* 0x000000ffff247224 */ /* 0x000fe200078e000a */
[----:B------:R-:W-:Y:S01]  /*be60*/  SHF.R.U32.HI R54, RZ, 0x10, R27 ;  /* 0x00000010ff367819 */ /* 0x000fe2000001161b */
[----:B------:R-:W-:Y:S01]  /*be70*/  IMAD.MOV.U32 R49, RZ, RZ, R11 ;  /* 0x000000ffff317224 */ /* 0x000fe200078e000b */
[--C-:B------:R-:W-:Y:S01]  /*be80*/  SHF.R.U64 R25, R32, 0x10, R33.reuse ;  /* 0x0000001020197819 */ /* 0x100fe20000001221 */
[----:B------:R-:W-:Y:S01]  /*be90*/  IMAD.MOV.U32 R28, RZ, RZ, R33 ;  /* 0x000000ffff1c7224 */ /* 0x000fe200078e0021 */
[--C-:B------:R-:W-:Y:S01]  /*bea0*/  SHF.R.U64 R50, R34, 0x10, R35.reuse ;  /* 0x0000001022327819 */ /* 0x100fe20000001223 */
        /* <DEDUP_REMOVED lines=45> */
[----:B------:R-:W-:Y:S01]  /*c180*/  HADD2.F32 R74, -RZ, R37.H1_H1 ;  /* 0x30000025ff4a7230 */ /* 0x000fe20000004100 */
[----:B------:R-:W-:Y:S01]  /*c190*/  LEA.HI R8, R8, R9, RZ, 0x3 ;  /* 0x0000000908087211 */ /* 0x000fe200078f18ff */
[----:B------:R-:W-:Y:S01]  /*c1a0*/  HADD2.F32 R73, -RZ, R34.H1_H1 ;  /* 0x30000022ff497230 */ /* 0x000fe20000004100 */
[----:B------:R-:W-:Y:S01]  /*c1b0*/  LOP3.LUT R10, R47, 0x38, R10, 0xf8, !PT ;  /* 0x000000382f0a7812 */ /* 0x000fe200078ef80a */
[----:B------:R-:W-:Y:S01]  /*c1c0*/  HADD2.F32 R61, -RZ, R35.H0_H0 ;  /* 0x20000023ff3d7230 */ /* 0x000fe20000004100 */
[----:B------:R-:W-:Y:S01]  /*c1d0*/  SHF.L.U32 R8, R8, 0xa, RZ ;  /* 0x0000000a08087819 */ /* 0x000fe200000006ff */
[----:B------:R-:W-:Y:S01]  /*c1e0*/  HADD2.F32 R59, -RZ, R32.H0_H0 ;  /* 0x20000020ff3b7230 */ /* 0x000fe20000004100 */
[----:B------:R-:W-:Y:S01]  /*c1f0*/  LOP3.LUT R9, R10, R45, RZ, 0x3c, !PT ;  /* 0x0000002d0a097212 */ /* 0x000fe200078e3cff */
[----:B------:R-:W-:Y:S01]  /*c200*/  HADD2.F32 R58, -RZ, R36.H1_H1 ;  /* 0x30000024ff3a7230 */ /* 0x000fe20000004100 */
[----:B------:R-:W-:Y:S01]  /*c210*/  LOP3.LUT R8, R8, 0x7fffe000, RZ, 0xc0, !PT ;  /* 0x7fffe00008087812 */ /* 0x000fe200078ec0ff */
[----:B------:R-:W-:-:S02]  /*c220*/  HADD2.F32 R72, -RZ, R37.H0_H0 ;  /* 0x20000025ff487230 */ /* 0x000fc40000004100 */
[----:B------:R-:W-:Y:S01]  /*c230*/  HADD2.F32 R71, -RZ, R34.H0_H0 ;  /* 0x20000022ff477230 */ /* 0x000fe20000004100 */
[----:B------:R-:W-:Y:S01]  /*c240*/  IADD3 R8, R9, R8, R44 ;  /* 0x0000000809087210 */ /* 0x000fe20007ffe02c */
[--C-:B------:R-:W-:Y:S02]  /*c250*/  HADD2.F32 R70, -RZ, R38.reuse.H1_H1 ;  /* 0x30000026ff467230 */ /* 0x100fe40000004100 */
[----:B------:R-:W-:Y:S01]  /*c260*/  HADD2.F32 R56, -RZ, R31.H1_H1 ;  /* 0x3000001fff387230 */ /* 0x000fe20000004100 */
[----:B------:R-:W-:Y:S01]  /*c270*/  SHF.L.U32 R46, R8, 0x1, RZ ;  /* 0x00000001082e7819 */ /* 0x000fe200000006ff */
[--C-:B------:R-:W-:Y:S02]  /*c280*/  HADD2.F32 R69, -RZ, R33.reuse.H1_H1 ;  /* 0x30000021ff457230 */ /* 0x100fe40000004100 */
[----:B------:R-:W-:Y:S02]  /*c290*/  HADD2.F32 R68, -RZ, R38.H0_H0 ;  /* 0x20000026ff447230 */ /* 0x000fe40000004100 */
[----:B------:R-:W2:Y:S01]  /*c2a0*/  LDS.128 R8, [R46+0x10080] ;  /* 0x010080002e087984 */ /* 0x000ea20000000c00 */
[----:B------:R-:W-:-:S02]  /*c2b0*/  HADD2.F32 R67, -RZ, R33.H0_H0 ;  /* 0x20000021ff437230 */ /* 0x000fc40000004100 */
[--C-:B-1----:R-:W-:Y:S02]  /*c2c0*/  HADD2.F32 R49, -RZ, R12.reuse.H0_H0 ;  /* 0x2000000cff317230 */ /* 0x102fe40000004100 */
[----:B------:R-:W-:Y:S02]  /*c2d0*/  HADD2.F32 R51, -RZ, R12.H1_H1 ;  /* 0x3000000cff337230 */ /* 0x000fe40000004100 */
[--C-:B------:R-:W-:Y:S02]  /*c2e0*/  HADD2.F32 R12, -RZ, R13.reuse.H0_H0 ;  /* 0x2000000dff0c7230 */ /* 0x100fe40000004100 */
[----:B------:R-:W-:Y:S01]  /*c2f0*/  HADD2.F32 R52, -RZ, R13.H1_H1 ;  /* 0x3000000dff347230 */ /* 0x000fe20000004100 */
[----:B------:R-:W-:Y:S01]  /*c300*/  FMUL.FTZ R60, R51, R62 ;  /* 0x0000003e333c7220 */ /* 0x000fe20000410000 */
        /* <DEDUP_REMOVED lines=8> */
[----:B------:R-:W-:Y:S01]  /*c390*/  HADD2.F32 R50, -RZ, R9.H1_H1 ;  /* 0x30000009ff327230 */ /* 0x000fe20000004100 */
[-C--:B------:R-:W-:Y:S01]  /*c3a0*/  FMUL.FTZ R9, R49, R66.reuse ;  /* 0x0000004231097220 */ /* 0x080fe20000410000 */
[--C-:B------:R-:W-:Y:S01]  /*c3b0*/  HADD2.F32 R55, -RZ, R10.reuse.H0_H0 ;  /* 0x2000000aff377230 */ /* 0x100fe20000004100 */
[C---:B------:R-:W-:Y:S01]  /*c3c0*/  FMUL.FTZ R66, R63.reuse, R66 ;  /* 0x000000423f427220 */ /* 0x040fe20000410000 */
[----:B------:R-:W-:Y:S01]  /*c3d0*/  HADD2.F32 R10, -RZ, R10.H1_H1 ;  /* 0x3000000aff0a7230 */ /* 0x000fe20000004100 */
[----:B------:R-:W-:Y:S01]  /*c3e0*/  FFMA.FTZ R63, R63, R74, R9 ;  /* 0x0000004a3f3f7223 */ /* 0x000fe20000010009 */
[--C-:B------:R-:W-:Y:S01]  /*c3f0*/  HADD2.F32 R75, -RZ, R11.reuse.H0_H0 ;  /* 0x2000000bff4b7230 */ /* 0x100fe20000004100 */
[C---:B------:R-:W-:Y:S01]  /*c400*/  FMUL.FTZ R62, R8.reuse, R62 ;  /* 0x0000003e083e7220 */ /* 0x040fe20000410000 */
[----:B------:R-:W-:Y:S01]  /*c410*/  HADD2.F32 R11, -RZ, R11.H1_H1 ;  /* 0x3000000bff0b7230 */ /* 0x000fe20000004100 */
[----:B------:R-:W-:-:S02]  /*c420*/  FFMA.FTZ R60, R8, R73, R60 ;  /* 0x00000049083c7223 */ /* 0x000fc4000001003c */
[----:B------:R-:W-:Y:S02]  /*c430*/  FMUL.FTZ R9, R52, R59 ;  /* 0x0000003b34097220 */ /* 0x000fe40000410000 */
[-C--:B------:R-:W-:Y:S02]  /*c440*/  FMUL.FTZ R8, R13, R58.reuse ;  /* 0x0000003a0d087220 */ /* 0x080fe40000410000 */
[----:B------:R-:W-:Y:S02]  /*c450*/  FMUL.FTZ R58, R55, R58 ;  /* 0x0000003a373a7220 */ /* 0x000fe40000410000 */
[C---:B------:R-:W-:Y:S02]  /*c460*/  FMUL.FTZ R61, R57.reuse, R61 ;  /* 0x0000003d393d7220 */ /* 0x040fe40000410000 */
[----:B------:R-:W-:Y:S01]  /*c470*/  FFMA.FTZ R54, R57, R72, R54 ;  /* 0x0000004839367223 */ /* 0x000fe20000010036 */
[----:B------:R-:W-:Y:S01]  /*c480*/  HADD2.F32 R57, -RZ, R36.H0_H0 ;  /* 0x20000024ff397230 */ /* 0x000fe20000004100 */
[----:B------:R-:W-:-:S02]  /*c490*/  FMUL.FTZ R59, R50, R59 ;  /* 0x0000003b323b7220 */ /* 0x000fc40000410000 */
[----:B------:R-:W-:Y:S02]  /*c4a0*/  FFMA.FTZ R9, R50, R71, R9 ;  /* 0x0000004732097223 */ /* 0x000fe40000010009 */
[----:B------:R-:W-:Y:S01]  /*c4b0*/  FFMA.FTZ R55, R55, R70, R8 ;  /* 0x0000004637377223 */ /* 0x000fe20000010008 */
[----:B------:R-:W-:Y:S01]  /*c4c0*/  HADD2.F32 R8, -RZ, R31.H0_H0 ;  /* 0x2000001fff087230 */ /* 0x000fe20000004100 */
[----:B------:R-:W-:Y:S01]  /*c4d0*/  FMUL.FTZ R50, R53, R56 ;  /* 0x0000003835327220 */ /* 0x000fe20000410000 */
[----:B------:R-:W-:Y:S01]  /*c4e0*/  F2FP.PACK_AB R9, R9, R54 ;  /* 0x000000360909723e */ /* 0x000fe200000000ff */
[C---:B------:R-:W-:Y:S02]  /*c4f0*/  FMUL.FTZ R56, R10.reuse, R56 ;  /* 0x000000380a387220 */ /* 0x040fe40000410000 */
[----:B------:R-:W-:Y:S02]  /*c500*/  FFMA.FTZ R10, R10, R69, R50 ;  /* 0x000000450a0a7223 */ /* 0x000fe40000010032 */
[----:B------:R-:W-:-:S02]  /*c510*/  FMUL.FTZ R50, R14, R57 ;  /* 0x000000390e327220 */ /* 0x000fc40000410000 */
[-C--:B------:R-:W-:Y:S01]  /*c520*/  FMUL.FTZ R76, R15, R8.reuse ;  /* 0x000000080f4c7220 */ /* 0x080fe20000410000 */
[----:B------:R-:W-:Y:S01]  /*c530*/  F2FP.PACK_AB R10, R10, R55 ;  /* 0x000000370a0a723e */ /* 0x000fe200000000ff */
[----:B------:R-:W-:Y:S02]  /*c540*/  FMUL.FTZ R57, R75, R57 ;  /* 0x000000394b397220 */ /* 0x000fe40000410000 */
[----:B------:R-:W-:Y:S02]  /*c550*/  FMUL.FTZ R8, R11, R8 ;  /* 0x000000080b087220 */ /* 0x000fe40000410000 */
[----:B------:R-:W-:Y:S02]  /*c560*/  FFMA.FTZ R53, R53, R69, -R56 ;  /* 0x0000004535357223 */ /* 0x000fe40000010838 */
        /* <DEDUP_REMOVED lines=8> */
[----:B------:R-:W-:Y:S01]  /*c5f0*/  FFMA.FTZ R56, R15, R67, -R8 ;  /* 0x000000430f387223 */ /* 0x000fe20000010808 */
[----:B------:R-:W-:Y:S01]  /*c600*/  F2FP.PACK_AB R14, R53, R58 ;  /* 0x0000003a350e723e */ /* 0x000fe200000000ff */
[----:B------:R-:W-:Y:S01]  /*c610*/  FFMA.FTZ R50, R75, R68, R50 ;  /* 0x000000444b327223 */ /* 0x000fe20000010032 */
[----:B------:R-:W-:Y:S01]  /*c620*/  F2FP.PACK_AB R8, R60, R63 ;  /* 0x0000003f3c08723e */ /* 0x000fe200000000ff */
[----:B------:R-:W-:Y:S01]  /*c630*/  FFMA.FTZ R11, R11, R67, R76 ;  /* 0x000000430b0b7223 */ /* 0x000fe2000001004c */
[----:B------:R-:W-:-:S04]  /*c640*/  F2FP.PACK_AB R15, R56, R57 ;  /* 0x00000039380f723e */ /* 0x000fc800000000ff */
[----:B------:R-:W-:Y:S01]  /*c650*/  F2FP.PACK_AB R11, R11, R50 ;  /* 0x000000320b0b723e */ /* 0x000fe200000000ff */
[----:B------:R1:W-:Y:S04]  /*c660*/  STS.128 [R39+0x10080], R12 ;  /* 0x0100800c27007388 */ /* 0x0003e80000000c00 */
[----:B------:R1:W-:Y:S02]  /*c670*/  STS.128 [R46+0x10080], R8 ;  /* 0x010080082e007388 */ /* 0x0003e40000000c00 */
.L_x_834:
[----:B------:R-:W-:Y:S05]  /*c680*/  BSYNC B0 ;  /* 0x0000000000007941 */ /* 0x000fea0003800000 */
.L_x_833:
        /* <DEDUP_REMOVED lines=16> */
[----:B------:R-:W-:Y:S01]  /*c790*/  HADD2.F32 R68, -RZ, R28.H0_H0 ;  /* 0x2000001cff447230 */ /* 0x000fe20000004100 */
[----:B------:R-:W-:Y:S01]  /*c7a0*/  SHF.L.U32 R10, R9, 0x3, RZ ;  /* 0x00000003090a7819 */ /* 0x000fe200000006ff */
[----:B------:R-:W-:Y:S01]  /*c7b0*/  HADD2.F32 R67, -RZ, R25.H0_H0 ;  /* 0x20000019ff437230 */ /* 0x000fe20000004100 */
[----:B------:R-:W-:Y:S01]  /*c7c0*/  LEA.HI R8, R8, R9, RZ, 0x3 ;  /* 0x0000000908087211 */ /* 0x000fe200078f18ff */
[--C-:B------:R-:W-:Y:S01]  /*c7d0*/  HADD2.F32 R66, -RZ, R29.reuse.H1_H1 ;  /* 0x3000001dff427230 */ /* 0x100fe20000004100 */
[----:B------:R-:W-:Y:S01]  /*c7e0*/  SHF.L.U32 R12, R12, 0x7, RZ ;  /* 0x000000070c0c7819 */ /* 0x000fe200000006ff */
[----:B------:R-:W-:Y:S01]  /*c7f0*/  HADD2.F32 R52, -RZ, R20.H1_H1 ;  /* 0x30000014ff347230 */ /* 0x000fe20000004100 */
[----:B------:R-:W-:Y:S01]  /*c800*/  LOP3.LUT R10, R47, 0x38, R10, 0xf8, !PT ;  /* 0x000000382f0a7812 */ /* 0x000fe200078ef80a */
[--C-:B------:R-:W-:Y:S01]  /*c810*/  HADD2.F32 R63, -RZ, R24.reuse.H1_H1 ;  /* 0x30000018ff3f7230 */ /* 0x100fe20000004100 */
[----:B------:R-:W-:Y:S01]  /*c820*/  SHF.L.U32 R8, R8, 0xa, RZ ;  /* 0x0000000a08087819 */ /* 0x000fe200000006ff */
[----:B------:R-:W-:Y:S01]  /*c830*/  HADD2.F32 R62, -RZ, R29.H0_H0 ;  /* 0x2000001dff3e7230 */ /* 0x000fe20000004100 */
[----:B------:R-:W-:Y:S01]  /*c840*/  LOP3.LUT R12, R12, 0x7fffe000, RZ, 0xc0, !PT ;  /* 0x7fffe0000c0c7812 */ /* 0x000fe200078ec0ff */
[----:B------:R-:W-:Y:S01]  /*c850*/  HADD2.F32 R61, -RZ, R24.H0_H0 ;  /* 0x20000018ff3d7230 */ /* 0x000fe20000004100 */
[----:B------:R-:W-:-:S02]  /*c860*/  LOP3.LUT R45, R10, R45, RZ, 0x3c, !PT ;  /* 0x0000002d0a2d7212 */ /* 0x000fc400078e3cff */
        /* <DEDUP_REMOVED lines=9> */
[----:B--2---:R-:W-:Y:S02]  /*c900*/  HADD2.F32 R59, -RZ, R8.H0_H0 ;  /* 0x20000008ff3b7230 */ /* 0x004fe40000004100 */
[--C-:B------:R-:W-:Y:S01]  /*c910*/  HADD2.F32 R12, -RZ, R13.reuse.H0_H0 ;  /* 0x2000000dff0c7230 */ /* 0x100fe20000004100 */
[----:B------:R-:W-:Y:S01]  /*c920*/  FMUL.FTZ R56, R47, R58 ;  /* 0x0000003a2f387220 */ /* 0x000fe20000410000 */
[----:B------:R-:W-:-:S02]  /*c930*/  HADD2.F32 R48, -RZ, R13.H1_H1 ;  /* 0x3000000dff307230 */ /* 0x000fc40000004100 */
[----:B------:R-:W-:Y:S01]  /*c940*/  HADD2.F32 R8, -RZ, R8.H1_H1 ;  /* 0x30000008ff087230 */ /* 0x000fe20000004100 */
[----:B------:R-:W-:Y:S01]  /*c950*/  FMUL.FTZ R50, R12, R57 ;  /* 0x000000390c327220 */ /* 0x000fe20000410000 */
[--C-:B------:R-:W-:Y:S02]  /*c960*/  HADD2.F32 R53, -RZ, R9.reuse.H0_H0 ;  /* 0x20000009ff357230 */ /* 0x100fe40000004100 */
[----:B------:R-:W-:Y:S01]  /*c970*/  HADD2.F32 R46, -RZ, R9.H1_H1 ;  /* 0x30000009ff2e7230 */ /* 0x000fe20000004100 */
[-C--:B------:R-:W-:Y:S01]  /*c980*/  FMUL.FTZ R9, R45, R60.reuse ;  /* 0x0000003c2d097220 */ /* 0x080fe20000410000 */
[----:B------:R-:W-:Y:S01]  /*c990*/  HADD2.F32 R13, -RZ, R14.H0_H0 ;  /* 0x2000000eff0d7230 */ /* 0x000fe20000004100 */
        /* <DEDUP_REMOVED lines=9> */
[----:B------:R-:W-:Y:S01]  /*ca30*/  HADD2.F32 R15, -RZ, R15.H1_H1 ;  /* 0x3000000fff0f7230 */ /* 0x000fe20000004100 */
[-C--:B------:R-:W-:Y:S01]  /*ca40*/  FMUL.FTZ R8, R13, R54.reuse ;  /* 0x000000360d087220 */ /* 0x080fe20000410000 */
[--C-:B------:R-:W-:Y:S01]  /*ca50*/  HADD2.F32 R71, -RZ, R11.reuse.H0_H0 ;  /* 0x2000000bff477230 */ /* 0x100fe20000004100 */
[----:B------:R-:W-:Y:S01]  /*ca60*/  FMUL.FTZ R54, R51, R54 ;  /* 0x0000003633367220 */ /* 0x000fe20000410000 */
[----:B------:R-:W-:Y:S01]  /*ca70*/  HADD2.F32 R11, -RZ, R11.H1_H1 ;  /* 0x3000000bff0b7230 */ /* 0x000fe20000004100 */
[----:B------:R-:W-:-:S02]  /*ca80*/  FMUL.FTZ R57, R53, R57 ;  /* 0x0000003935397220 */ /* 0x000fc40000410000 */
[----:B------:R-:W-:Y:S01]  /*ca90*/  FFMA.FTZ R50, R53, R68, R50 ;  /* 0x0000004435327223 */ /* 0x000fe20000010032 */
[----:B------:R-:W-:Y:S01]  /*caa0*/  HADD2.F32 R53, -RZ, R27.H0_H0 ;  /* 0x2000001bff357230 */ /* 0x000fe20000004100 */
[C---:B------:R-:W-:Y:S02]  /*cab0*/  FMUL.FTZ R55, R46.reuse, R55 ;  /* 0x000000372e377220 */ /* 0x040fe40000410000 */
[----:B------:R-:W-:Y:S02]  /*cac0*/  FFMA.FTZ R9, R46, R67, R9 ;  /* 0x000000432e097223 */ /* 0x000fe40000010009 */
        /* <DEDUP_REMOVED lines=29> */
.L_x_832:
[----:B------:R-:W-:Y:S05]  /*cca0*/  BSYNC B1 ;  /* 0x0000000000017941 */ /* 0x000fea0003800000 */
.L_x_831:
        /* <DEDUP_REMOVED lines=17> */
[----:B------:R-:W-:Y:S01]  /*cdc0*/  HADD2.F32 R72, -RZ, R35.H1_H1 ;  /* 0x30000023ff487230 */ /* 0x000fe20000004100 */
[----:B------:R-:W-:Y:S01]  /*cdd0*/  LOP3.LUT R11, R45, 0x38, R42, 0xf8, !PT ;  /* 0x000000382d0b7812 */ /* 0x000fe200078ef82a */
[----:B------:R-:W-:Y:S01]  /*cde0*/  HADD2.F32 R60, -RZ, R34.H1_H1 ;  /* 0x30000022ff3c7230 */ /* 0x000fe20000004100 */
[----:B------:R-:W-:Y:S01]  /*cdf0*/  SHF.R.S32.HI R8, RZ, 0x1f, R9 ;  /* 0x0000001fff087819 */ /* 0x000fe20000011409 */
[----:B------:R-:W-:Y:S01]  /*ce00*/  HADD2.F32 R62, -RZ, R37.H1_H1 ;  /* 0x30000025ff3e7230 */ /* 0x000fe20000004100 */
[----:B------:R-:W-:Y:S01]  /*ce10*/  SHF.L.U32 R10, R9, 0x3, RZ ;  /* 0x00000003090a7819 */ /* 0x000fe200000006ff */
[----:B------:R-:W-:Y:S01]  /*ce20*/  HADD2.F32 R69, -RZ, R35.H0_H0 ;  /* 0x20000023ff457230 */ /* 0x000fe20000004100 */
[----:B------:R-:W-:Y:S01]  /*ce30*/  LEA.HI R8, R8, R9, RZ, 0x3 ;  /* 0x0000000908087211 */ /* 0x000fe200078f18ff */
[----:B------:R-:W-:Y:S01]  /*ce40*/  HADD2.F32 R61, -RZ, R37.H0_H0 ;  /* 0x20000025ff3d7230 */ /* 0x000fe20000004100 */
[----:B------:R-:W-:Y:S01]  /*ce50*/  LOP3.LUT R9, R45, 0x38, R10, 0xf8, !PT ;  /* 0x000000382d097812 */ /* 0x000fe200078ef80a */
[--C-:B------:R-:W-:Y:S01]  /*ce60*/  HADD2.F32 R66, -RZ, R31.reuse.H1_H1 ;  /* 0x3000001fff427230 */ /* 0x100fe20000004100 */
[----:B------:R-:W-:Y:S01]  /*ce70*/  SHF.L.U32 R8, R8, 0xa, RZ ;  /* 0x0000000a08087819 */ /* 0x000fe200000006ff */
[----:B------:R-:W-:Y:S01]  /*ce80*/  HADD2.F32 R58, -RZ, R38.H1_H1 ;  /* 0x30000026ff3a7230 */ /* 0x000fe20000004100 */
[-C--:B------:R-:W-:Y:S01]  /*ce90*/  LOP3.LUT R9, R9, R44.reuse, RZ, 0x3c, !PT ;  /* 0x0000002c09097212 */ /* 0x080fe200078e3cff */
[----:B------:R-:W-:Y:S01]  /*cea0*/  HADD2.F32 R63, -RZ, R36.H0_H0 ;  /* 0x20000024ff3f7230 */ /* 0x000fe20000004100 */
[----:B------:R-:W-:Y:S01]  /*ceb0*/  LOP3.LUT R8, R8, 0x7fffe000, RZ, 0xc0, !PT ;  /* 0x7fffe00008087812 */ /* 0x000fe200078ec0ff */
[----:B------:R-:W-:Y:S01]  /*cec0*/  HADD2.F32 R74, -RZ, R31.H0_H0 ;  /* 0x2000001fff4a7230 */ /* 0x000fe20000004100 */
[----:B------:R-:W-:-:S02]  /*ced0*/  LOP3.LUT R48, R11, R44, RZ, 0x3c, !PT ;  /* 0x0000002c0b307212 */ /* 0x000fc400078e3cff */
        /* <DEDUP_REMOVED lines=12> */
[----:B------:R-:W-:Y:S01]  /*cfa0*/  FMUL.FTZ R70, R10, R51 ;  /* 0x000000330a467220 */ /* 0x000fe20000410000 */
[----:B------:R-:W-:Y:S01]  /*cfb0*/  HADD2.F32 R59, -RZ, R8.H1_H1 ;  /* 0x30000008ff3b7230 */ /* 0x000fe20000004100 */
[C---:B------:R-:W-:Y:S01]  /*cfc0*/  FMUL.FTZ R8, R72.reuse, R49 ;  /* 0x0000003148087220 */ /* 0x040fe20000410000 */
[--C-:B------:R-:W-:Y:S01]  /*cfd0*/  HADD2.F32 R50, -RZ, R11.reuse.H0_H0 ;  /* 0x2000000bff327230 */ /* 0x100fe20000004100 */
[----:B------:R-:W-:Y:S01]  /*cfe0*/  FMUL.FTZ R72, R72, R73 ;  /* 0x0000004948487220 */ /* 0x000fe20000410000 */
[----:B------:R-:W-:Y:S01]  /*cff0*/  HADD2.F32 R75, -RZ, R11.H1_H1 ;  /* 0x3000000bff4b7230 */ /* 0x000fe20000004100 */
[-C--:B------:R-:W-:Y:S01]  /*d000*/  FMUL.FTZ R71, R10, R59.reuse ;  /* 0x0000003b0a477220 */ /* 0x080fe20000410000 */
[--C-:B------:R-:W-:Y:S01]  /*d010*/  HADD2.F32 R12, -RZ, R13.reuse.H0_H0 ;  /* 0x2000000dff0c7230 */ /* 0x100fe20000004100 */
[----:B------:R-:W-:Y:S01]  /*d020*/  FFMA.FTZ R70, R60, R59, R70 ;  /* 0x0000003b3c467223 */ /* 0x000fe20000010046 */
[----:B------:R-:W-:Y:S01]  /*d030*/  HADD2.F32 R52, -RZ, R13.H1_H1 ;  /* 0x3000000dff347230 */ /* 0x000fe20000004100 */
[C---:B------:R-:W-:Y:S01]  /*d040*/  FFMA.FTZ R73, R62.reuse, R73, R8 ;  /* 0x000000493e497223 */ /* 0x040fe20000010008 */
[----:B------:R-:W-:Y:S01]  /*d050*/  HADD2.F32 R11, -RZ, R32.H0_H0 ;  /* 0x20000020ff0b7230 */ /* 0x000fe20000004100 */
[----:B------:R-:W-:Y:S01]  /*d060*/  FMUL.FTZ R8, R69, R12 ;  /* 0x0000000c45087220 */ /* 0x000fe20000410000 */
[--C-:B------:R-:W-:Y:S01]  /*d070*/  HADD2.F32 R54, -RZ, R9.reuse.H0_H0 ;  /* 0x20000009ff367230 */ /* 0x100fe20000004100 */
[----:B------:R-:W-:Y:S01]  /*d080*/  FFMA.FTZ R72, R62, R49, -R72 ;  /* 0x000000313e487223 */ /* 0x000fe20000010848 */
[----:B------:R-:W-:Y:S01]  /*d090*/  HADD2.F32 R56, -RZ, R9.H1_H1 ;  /* 0x30000009ff387230 */ /* 0x000fe20000004100 */
[----:B------:R-:W-:Y:S01]  /*d0a0*/  FMUL.FTZ R9, R11, R52 ;  /* 0x000000340b097220 */ /* 0x000fe20000410000 */
[----:B------:R-:W-:Y:S01]  /*d0b0*/  HADD2.F32 R59, -RZ, R34.H0_H0 ;  /* 0x20000022ff3b7230 */ /* 0x000fe20000004100 */
[-C--:B------:R-:W-:Y:S01]  /*d0c0*/  FMUL.FTZ R69, R69, R54.reuse ;  /* 0x0000003645457220 */ /* 0x080fe20000410000 */
[----:B------:R-:W-:Y:S01]  /*d0d0*/  HADD2.F32 R13, -RZ, R14.H0_H0 ;  /* 0x2000000eff0d7230 */ /* 0x000fe20000004100 */
[----:B------:R-:W-:Y:S01]  /*d0e0*/  FFMA.FTZ R54, R61, R54, R8 ;  /* 0x000000363d367223 */ /* 0x000fe20000010008 */
[----:B------:R-:W-:Y:S01]  /*d0f0*/  HADD2.F32 R10, -RZ, R36.H1_H1 ;  /* 0x30000024ff0a7230 */ /* 0x000fe20000004100 */
[-C--:B------:R-:W-:Y:S01]  /*d100*/  FMUL.FTZ R68, R11, R56.reuse ;  /* 0x000000380b447220 */ /* 0x080fe20000410000 */
[----:B------:R-:W-:Y:S01]  /*d110*/  HADD2.F32 R53, -RZ, R14.H1_H1 ;  /* 0x3000000eff357230 */ /* 0x000fe20000004100 */
[----:B------:R-:W-:Y:S01]  /*d120*/  FFMA.FTZ R9, R59, R56, R9 ;  /* 0x000000383b097223 */ /* 0x000fe20000010009 */
[----:B------:R-:W-:Y:S01]  /*d130*/  HADD2.F32 R14, -RZ, R15.H0_H0 ;  /* 0x2000000fff0e7230 */ /* 0x000fe20000004100 */
[C---:B------:R-:W-:Y:S01]  /*d140*/  FMUL.FTZ R8, R10.reuse, R13 ;  /* 0x0000000d0a087220 */ /* 0x040fe20000410000 */
[----:B------:R-:W-:Y:S01]  /*d150*/  HADD2.F32 R56, -RZ, R33.H1_H1 ;  /* 0x30000021ff387230 */ /* 0x000fe20000004100 */
[----:B------:R-:W-:Y:S01]  /*d160*/  FMUL.FTZ R67, R10, R55 ;  /* 0x000000370a437220 */ /* 0x000fe20000410000 */
[----:B------:R-:W-:Y:S01]  /*d170*/  HADD2.F32 R15, -RZ, R15.H1_H1 ;  /* 0x3000000fff0f7230 */ /* 0x000fe20000004100 */
[----:B------:R-:W-:Y:S01]  /*d180*/  FMUL.FTZ R10, R66, R53 ;  /* 0x00000035420a7220 */ /* 0x000fe20000410000 */
[----:B------:R-:W-:Y:S01]  /*d190*/  F2FP.PACK_AB R9, R9, R54 ;  /* 0x000000360909723e */ /* 0x000fe200000000ff */
[----:B------:R-:W-:Y:S01]  /*d1a0*/  FFMA.FTZ R55, R58, R55, R8 ;  /* 0x000000373a377223 */ /* 0x000fe20000010008 */
[----:B------:R-:W-:Y:S01]  /*d1b0*/  HADD2.F32 R8, -RZ, R33.H0_H0 ;  /* 0x20000021ff087230 */ /* 0x000fe20000004100 */
[----:B------:R-:W-:-:S02]  /*d1c0*/  FMUL.FTZ R66, R66, R57 ;  /* 0x0000003942427220 */ /* 0x000fc40000410000 */
[----:B------:R-:W-:Y:S01]  /*d1d0*/  FFMA.FTZ R10, R56, R57, R10 ;  /* 0x00000039380a7223 */ /* 0x000fe2000001000a */
[----:B------:R-:W-:Y:S01]  /*d1e0*/  HADD2.F32 R57, -RZ, R38.H0_H0 ;  /* 0x20000026ff397230 */ /* 0x000fe20000004100 */
[C---:B------:R-:W-:Y:S02]  /*d1f0*/  FMUL.FTZ R76, R63.reuse, R14 ;  /* 0x0000000e3f4c7220 */ /* 0x040fe40000410000 */
[----:B------:R-:W-:Y:S01]  /*d200*/  FMUL.FTZ R11, R74, R15 ;  /* 0x0000000f4a0b7220 */ /* 0x000fe20000410000 */
[----:B------:R-:W-:Y:S01]  /*d210*/  F2FP.PACK_AB R10, R10, R55 ;  /* 0x000000370a0a723e */ /* 0x000fe200000000ff */
[----:B------:R-:W-:Y:S02]  /*d220*/  FMUL.FTZ R63, R63, R50 ;  /* 0x000000323f3f7220 */ /* 0x000fe40000410000 */
[----:B------:R-:W-:Y:S02]  /*d230*/  FMUL.FTZ R74, R74, R75 ;  /* 0x0000004b4a4a7220 */ /* 0x000fe40000410000 */
[----:B------:R-:W-:-:S02]  /*d240*/  FFMA.FTZ R71, R60, R51, -R71 ;  /* 0x000000333c477223 */ /* 0x000fc40000010847 */
[----:B------:R-:W-:Y:S02]  /*d250*/  FFMA.FTZ R69, R61, R12, -R69 ;  /* 0x0000000c3d457223 */ /* 0x000fe40000010845 */
[----:B------:R-:W-:Y:S01]  /*d260*/  FFMA.FTZ R68, R59, R52, -R68 ;  /* 0x000000343b447223 */ /* 0x000fe20000010844 */
[----:B------:R-:W-:Y:S01]  /*d270*/  F2FP.PACK_AB R12, R71, R72 ;  /* 0x00000048470c723e */ /* 0x000fe200000000ff */
[----:B------:R-:W-:Y:S02]  /*d280*/  FFMA.FTZ R67, R58, R13, -R67 ;  /* 0x0000000d3a437223 */ /* 0x000fe40000010843 */
[----:B------:R-:W-:Y:S01]  /*d290*/  FFMA.FTZ R66, R56, R53, -R66 ;  /* 0x0000003538427223 */ /* 0x000fe20000010842 */
[----:B------:R-:W-:Y:S01]  /*d2a0*/  F2FP.PACK_AB R13, R68, R69 ;  /* 0x00000045440d723e */ /* 0x000fe200000000ff */
[C---:B------:R-:W-:Y:S02]  /*d2b0*/  FFMA.FTZ R63, R57.reuse, R14, -R63 ;  /* 0x0000000e393f7223 */ /* 0x040fe4000001083f */
[----:B------:R-:W-:Y:S01]  /*d2c0*/  FFMA.FTZ R74, R8, R15, -R74 ;  /* 0x0000000f084a7223 */ /* 0x000fe2000001084a */
[----:B------:R-:W-:Y:S01]  /*d2d0*/  F2FP.PACK_AB R14, R66, R67 ;  /* 0x00000043420e723e */ /* 0x000fe200000000ff */
[----:B------:R-:W-:-:S02]  /*d2e0*/  FFMA.FTZ R50, R57, R50, R76 ;  /* 0x0000003239327223 */ /* 0x000fc4000001004c */
[----:B------:R-:W-:Y:S01]  /*d2f0*/  FFMA.FTZ R11, R8, R75, R11 ;  /* 0x0000004b080b7223 */ /* 0x000fe2000001000b */
[----:B------:R-:W-:Y:S02]  /*d300*/  F2FP.PACK_AB R15, R74, R63 ;  /* 0x0000003f4a0f723e */ /* 0x000fe400000000ff */
[----:B------:R-:W-:Y:S02]  /*d310*/  F2FP.PACK_AB R8, R70, R73 ;  /* 0x000000494608723e */ /* 0x000fe400000000ff */
[----:B------:R-:W-:Y:S01]  /*d320*/  F2FP.PACK_AB R11, R11, R50 ;  /* 0x000000320b0b723e */ /* 0x000fe200000000ff */
[----:B------:R1:W-:Y:S04]  /*d330*/  STS.128 [R48+0x10080], R12 ;  /* 0x0100800c30007388 */ /* 0x0003e80000000c00 */
[----:B------:R1:W-:Y:S02]  /*d340*/  STS.128 [R47+0x10080], R8 ;  /* 0x010080082f007388 */ /* 0x0003e40000000c00 */
.L_x_838:
[----:B------:R-:W-:Y:S05]  /*d350*/  BSYNC B0 ;  /* 0x0000000000007941 */ /* 0x000fea0003800000 */
.L_x_837:
[----:B------:R-:W-:-:S13]  /*d360*/  ISETP.GE.AND P0, PT, R30, c[0x0][0x27c], PT ;  /* 0x00009f001e007a0c */ /* 0x000fda0003f06270 */
[----:B------:R-:W-:Y:S05]  /*d370*/  @P0 BRA `(.L_x_836) ;  /* 0x000005f000000947 */ /* 0x000fea0003800000 */
[----:B-1----:R-:W-:Y:S01]  /*d380*/  SHF.R.S32.HI R9, RZ, 0x1f, R30 ;  /* 0x0000001fff097819 */ /* 0x002fe2000001141e */
[--C-:B------:R-:W-:Y:S02]  /*d390*/  HADD2.F32 R57, -RZ, R26.reuse.H1_H1 ;  /* 0x3000001aff397230 */ /* 0x100fe40000004100 */
[----:B------:R-:W-:Y:S01]  /*d3a0*/  HADD2.F32 R56, -RZ, R25.H1_H1 ;  /* 0x30000019ff387230 */ /* 0x000fe20000004100 */
[CC--:B------:R-:W-:Y:S01]  /*d3b0*/  LEA.HI R11, R9.reuse, R30.reuse, RZ, 0x3 ;  /* 0x0000001e090b7211 */ /* 0x0c0fe200078f18ff */
[----:B------:R-:W-:Y:S01]  /*d3c0*/  HADD2.F32 R63, -RZ, R26.H0_H0 ;  /* 0x2000001aff3f7230 */ /* 0x000fe20000004100 */
[----:B------:R-:W-:Y:S01]  /*d3d0*/  LEA.HI R12, R9, R30, RZ, 0x6 ;  /* 0x0000001e090c7211 */ /* 0x000fe200078f30ff */
[----:B------:R-:W-:Y:S01]  /*d3e0*/  HADD2.F32 R59, -RZ, R28.H1_H1 ;  /* 0x3000001cff3b7230 */ /* 0x000fe20000004100 */
[----:B------:R-:W-:Y:S01]  /*d3f0*/  LEA.HI.SX32 R9, R11, R46, 0x1d ;  /* 0x0000002e0b097211 */ /* 0x000fe200078feaff */
[--C-:B------:R-:W-:Y:S01]  /*d400*/  HADD2.F32 R60, -RZ, R20.reuse.H1_H1 ;  /* 0x30000014ff3c7230 */ /* 0x100fe20000004100 */
[----:B------:R-:W-:Y:S01]  /*d410*/  SHF.L.U32 R12, R12, 0x7, RZ ;  /* 0x000000070c0c7819 */ /* 0x000fe200000006ff */
[----:B------:R-:W-:Y:S01]  /*d420*/  HADD2.F32 R70, -RZ, R20.H0_H0 ;  /* 0x20000014ff467230 */ /* 0x000fe20000004100 */
[----:B------:R-:W-:Y:S01]  /*d430*/  SHF.R.S32.HI R8, RZ, 0x1f, R9 ;  /* 0x0000001fff087819 */ /* 0x000fe20000011409 */
[----:B------:R-:W-:Y:S01]  /*d440*/  HADD2.F32 R73, -RZ, R27.H0_H0 ;  /* 0x2000001bff497230 */ /* 0x000fe20000004100 */
        /* <DEDUP_REMOVED lines=15> */
[--C-:B-1----:R-:W-:Y:S02]  /*d540*/  HADD2.F32 R47, -RZ, R12.reuse.H1_H1 ;  /* 0x3000000cff2f7230 */ /* 0x102fe40000004100 */
[----:B------:R-:W-:Y:S02]  /*d550*/  HADD2.F32 R44, -RZ, R12.H0_H0 ;  /* 0x2000000cff2c7230 */ /* 0x000fe40000004100 */
[--C-:B--2---:R-:W-:Y:S02]  /*d560*/  HADD2.F32 R51, -RZ, R10.reuse.H0_H0 ;  /* 0x2000000aff337230 */ /* 0x104fe40000004100 */
[----:B------:R-:W-:Y:S01]  /*d570*/  HADD2.F32 R53, -RZ, R10.H1_H1 ;  /* 0x3000000aff357230 */ /* 0x000fe20000004100 */
[----:B------:R-:W-:Y:S01]  /*d580*/  FMUL.FTZ R69, R57, R44 ;  /* 0x0000002c39457220 */ /* 0x000fe20000410000 */
[----:B------:R-:W-:-:S02]  /*d590*/  HADD2.F32 R10, -RZ, R22.H1_H1 ;  /* 0x30000016ff0a7230 */ /* 0x000fc40000004100 */
[--C-:B------:R-:W-:Y:S02]  /*d5a0*/  HADD2.F32 R54, -RZ, R8.reuse.H0_H0 ;  /* 0x20000008ff367230 */ /* 0x100fe40000004100 */
        /* <DEDUP_REMOVED lines=20> */
[--C-:B------:R-:W-:Y:S01]  /*d6f0*/  HADD2.F32 R13, -RZ, R14.reuse.H0_H0 ;  /* 0x2000000eff0d7230 */ /* 0x100fe20000004100 */
[----:B------:R-:W-:Y:S01]  /*d700*/  FFMA.FTZ R50, R57, R50, R8 ;  /* 0x0000003239327223 */ /* 0x000fe20000010008 */
[----:B------:R-:W-:Y:S01]  /*d710*/  HADD2.F32 R10, -RZ, R27.H1_H1 ;  /* 0x3000001bff0a7230 */ /* 0x000fe20000004100 */
[----:B------:R-:W-:Y:S01]  /*d720*/  FFMA.FTZ R9, R55, R52, R9 ;  /* 0x0000003437097223 */ /* 0x000fe20000010009 */
[----:B------:R-:W-:Y:S01]  /*d730*/  HADD2.F32 R49, -RZ, R14.H1_H1 ;  /* 0x3000000eff317230 */ /* 0x000fe20000004100 */
[----:B------:R-:W-:Y:S01]  /*d740*/  FFMA.FTZ R68, R59, R44, -R68 ;  /* 0x0000002c3b447223 */ /* 0x000fe20000010844 */
[----:B------:R-:W-:Y:S01]  /*d750*/  HADD2.F32 R14, -RZ, R15.H0_H0 ;  /* 0x2000000fff0e7230 */ /* 0x000fe20000004100 */
[C---:B------:R-:W-:Y:S01]  /*d760*/  FMUL.FTZ R8, R10.reuse, R13 ;  /* 0x0000000d0a087220 */ /* 0x040fe20000410000 */
[----:B------:R-:W-:Y:S01]  /*d770*/  HADD2.F32 R54, -RZ, R29.H1_H1 ;  /* 0x3000001dff367230 */ /* 0x000fe20000004100 */
[----:B------:R-:W-:Y:S01]  /*d780*/  FMUL.FTZ R61, R10, R51 ;  /* 0x000000330a3d7220 */ /* 0x000fe20000410000 */
[--C-:B------:R-:W-:Y:S01]  /*d790*/  HADD2.F32 R52, -RZ, R24.reuse.H1_H1 ;  /* 0x30000018ff347230 */ /* 0x100fe20000004100 */
        /* <DEDUP_REMOVED lines=29> */
.L_x_836:
[----:B------:R-:W-:Y:S05]  /*d970*/  BSYNC B1 ;  /* 0x0000000000017941 */ /* 0x000fea0003800000 */
.L_x_835:
        /* <DEDUP_REMOVED lines=106> */
.L_x_842:
[----:B------:R-:W-:Y:S05]  /*e020*/  BSYNC B0 ;  /* 0x0000000000007941 */ /* 0x000fea0003800000 */
.L_x_841:
        /* <DEDUP_REMOVED lines=12> */
[--C-:B------:R-:W-:Y:S01]  /*e0f0*/  HADD2.F32 R60, -RZ, R20.reuse.H1_H1 ;  /* 0x30000014ff3c7230 */ /* 0x100fe20000004100 */
[----:B------:R-:W-:Y:S01]  /*e100*/  SHF.R.S32.HI R8, RZ, 0x1f, R9 ;  /* 0x0000001fff087819 */ /* 0x000fe20000011409 */
[----:B------:R-:W-:Y:S01]  /*e110*/  HADD2.F32 R54, -RZ, R29.H1_H1 ;  /* 0x3000001dff367230 */ /* 0x000fe20000004100 */
[----:B------:R-:W-:Y:S01]  /*e120*/  LOP3.LUT R11, R10, R47, RZ, 0x3c, !PT ;  /* 0x0000002f0a0b7212 */ /* 0x000fe200078e3cff */
[----:B------:R-:W-:Y:S01]  /*e130*/  HADD2.F32 R59, -RZ, R27.H0_H0 ;  /* 0x2000001bff3b7230 */ /* 0x000fe20000004100 */
[----:B------:R-:W-:Y:S01]  /*e140*/  SHF.L.U32 R10, R9, 0x3, RZ ;  /* 0x00000003090a7819 */ /* 0x000fe200000006ff */
[----:B------:R-:W-:Y:S01]  /*e150*/  HADD2.F32 R70, -RZ, R20.H0_H0 ;  /* 0x20000014ff467230 */ /* 0x000fe20000004100 */
[----:B------:R-:W-:-:S02]  /*e160*/  LEA.HI R8, R8, R9, RZ, 0x3 ;  /* 0x0000000908087211 */ /* 0x000fc400078f18ff */
[----:B------:R-:W-:Y:S02]  /*e170*/  SHF.L.U32 R12, R12, 0x7, RZ ;  /* 0x000000070c0c7819 */ /* 0x000fe400000006ff */
[----:B------:R-:W-:Y:S02]  /*e180*/  LOP3.LUT R10, R49, 0x38, R10, 0xf8, !PT ;  /* 0x00000038310a7812 */ /* 0x000fe400078ef80a */
[----:B------:R-:W-:Y:S02]  /*e190*/  SHF.L.U32 R8, R8, 0xa, RZ ;  /* 0x0000000a08087819 */ /* 0x000fe400000006ff */
[----:B------:R-:W-:Y:S02]  /*e1a0*/  LOP3.LUT R12, R12, 0x7fffe000, RZ, 0xc0, !PT ;  /* 0x7fffe0000c0c7812 */ /* 0x000fe400078ec0ff */
[----:B------:R-:W-:Y:S02]  /*e1b0*/  LOP3.LUT R47, R10, R47, RZ, 0x3c, !PT ;  /* 0x0000002f0a2f7212 */ /* 0x000fe400078e3cff */
[----:B------:R-:W-:-:S02]  /*e1c0*/  LOP3.LUT R8, R8, 0x7fffe000, RZ, 0xc0, !PT ;  /* 0x7fffe00008087812 */ /* 0x000fc400078ec0ff */
        /* <DEDUP_REMOVED lines=9> */
[----:B------:R-:W-:-:S02]  /*e260*/  HADD2.F32 R53, -RZ, R10.H1_H1 ;  /* 0x3000000aff357230 */ /* 0x000fc40000004100 */
[----:B------:R-:W-:Y:S02]  /*e270*/  HADD2.F32 R10, -RZ, R22.H1_H1 ;  /* 0x30000016ff0a7230 */ /* 0x000fe40000004100 */
[--C-:B------:R-:W-:Y:S02]  /*e280*/  HADD2.F32 R69, -RZ, R8.reuse.H0_H0 ;  /* 0x20000008ff457230 */ /* 0x100fe40000004100 */
[----:B------:R-:W-:Y:S01]  /*e290*/  HADD2.F32 R55, -RZ, R8.H1_H1 ;  /* 0x30000008ff377230 */ /* 0x000fe20000004100 */
[----:B------:R-:W-:Y:S01]  /*e2a0*/  FMUL.FTZ R66, R10, R47 ;  /* 0x0000002f0a427220 */ /* 0x000fe20000410000 */
[--C-:B------:R-:W-:Y:S01]  /*e2b0*/  HADD2.F32 R46, -RZ, R11.reuse.H0_H0 ;  /* 0x2000000bff2e7230 */ /* 0x100fe20000004100 */
[C---:B------:R-:W-:Y:S01]  /*e2c0*/  FMUL.FTZ R8, R68.reuse, R45 ;  /* 0x0000002d44087220 */ /* 0x040fe20000410000 */
[----:B------:R-:W-:Y:S01]  /*e2d0*/  HADD2.F32 R71, -RZ, R11.H1_H1 ;  /* 0x3000000bff477230 */ /* 0x000fe20000004100 */
[----:B------:R-:W-:Y:S01]  /*e2e0*/  FMUL.FTZ R68, R68, R69 ;  /* 0x0000004544447220 */ /* 0x000fe20000410000 */
[--C-:B------:R-:W-:Y:S01]  /*e2f0*/  HADD2.F32 R12, -RZ, R13.reuse.H0_H0 ;  /* 0x2000000dff0c7230 */ /* 0x100fe20000004100 */
[-C--:B------:R-:W-:Y:S01]  /*e300*/  FMUL.FTZ R67, R10, R55.reuse ;  /* 0x000000370a437220 */ /* 0x080fe20000410000 */
[----:B------:R-:W-:Y:S01]  /*e310*/  HADD2.F32 R48, -RZ, R13.H1_H1 ;  /* 0x3000000dff307230 */ /* 0x000fe20000004100 */
[----:B------:R-:W-:Y:S01]  /*e320*/  FFMA.FTZ R66, R56, R55, R66 ;  /* 0x0000003738427223 */ /* 0x000fe20000010042 */
[----:B------:R-:W-:Y:S01]  /*e330*/  HADD2.F32 R11, -RZ, R22.H0_H0 ;  /* 0x20000016ff0b7230 */ /* 0x000fe20000004100 */
[----:B------:R-:W-:Y:S01]  /*e340*/  FFMA.FTZ R69, R58, R69, R8 ;  /* 0x000000453a457223 */ /* 0x000fe20000010008 */
[--C-:B------:R-:W-:Y:S01]  /*e350*/  HADD2.F32 R50, -RZ, R9.reuse.H0_H0 ;  /* 0x20000009ff327230 */ /* 0x100fe20000004100 */
[----:B------:R-:W-:Y:S01]  /*e360*/  FMUL.FTZ R8, R63, R12 ;  /* 0x0000000c3f087220 */ /* 0x000fe20000410000 */
[----:B------:R-:W-:Y:S01]  /*e370*/  HADD2.F32 R52, -RZ, R9.H1_H1 ;  /* 0x30000009ff347230 */ /* 0x000fe20000004100 */
[----:B------:R-:W-:Y:S01]  /*e380*/  FMUL.FTZ R9, R11, R48 ;  /* 0x000000300b097220 */ /* 0x000fe20000410000 */
[----:B------:R-:W-:Y:S01]  /*e390*/  HADD2.F32 R55, -RZ, R25.H0_H0 ;  /* 0x20000019ff377230 */ /* 0x000fe20000004100 */
[-C--:B------:R-:W-:Y:S01]  /*e3a0*/  FMUL.FTZ R63, R63, R50.reuse ;  /* 0x000000323f3f7220 */ /* 0x080fe20000410000 */
[--C-:B------:R-:W-:Y:S01]  /*e3b0*/  HADD2.F32 R13, -RZ, R14.reuse.H0_H0 ;  /* 0x2000000eff0d7230 */ /* 0x100fe20000004100 */
[----:B------:R-:W-:Y:S01]  /*e3c0*/  FFMA.FTZ R50, R57, R50, R8 ;  /* 0x0000003239327223 */ /* 0x000fe20000010008 */
[----:B------:R-:W-:Y:S01]  /*e3d0*/  HADD2.F32 R10, -RZ, R27.H1_H1 ;  /* 0x3000001bff0a7230 */ /* 0x000fe20000004100 */
[-C--:B------:R-:W-:Y:S01]  /*e3e0*/  FMUL.FTZ R62, R11, R52.reuse ;  /* 0x000000340b3e7220 */ /* 0x080fe20000410000 */
[----:B------:R-:W-:Y:S01]  /*e3f0*/  HADD2.F32 R49, -RZ, R14.H1_H1 ;  /* 0x3000000eff317230 */ /* 0x000fe20000004100 */
[----:B------:R-:W-:Y:S01]  /*e400*/  FFMA.FTZ R9, R55, R52, R9 ;  /* 0x0000003437097223 */ /* 0x000fe20000010009 */
[--C-:B------:R-:W-:Y:S01]  /*e410*/  HADD2.F32 R14, -RZ, R15.reuse.H0_H0 ;  /* 0x2000000fff0e7230 */ /* 0x100fe20000004100 */
[C---:B------:R-:W-:Y:S01]  /*e420*/  FMUL.FTZ R8, R10.reuse, R13 ;  /* 0x0000000d0a087220 */ /* 0x040fe20000410000 */
[--C-:B------:R-:W-:Y:S01]  /*e430*/  HADD2.F32 R52, -RZ, R24.reuse.H1_H1 ;  /* 0x30000018ff347230 */ /* 0x100fe20000004100 */
        /* <DEDUP_REMOVED lines=32> */
.L_x_840:
[----:B------:R-:W-:Y:S05]  /*e640*/  BSYNC B1 ;  /* 0x0000000000017941 */ /* 0x000fea0003800000 */
.L_x_839:
        /* <DEDUP_REMOVED lines=20> */
[----:B------:R-:W-:Y:S01]  /*e790*/  HADD2.F32 R35, -RZ, R35.H0_H0 ;  /* 0x20000023ff237230 */ /* 0x000fe20000004100 */
[----:B------:R-:W-:Y:S01]  /*e7a0*/  SHF.L.U32 R10, R8, 0x3, RZ ;  /* 0x00000003080a7819 */ /* 0x000fe200000006ff */
[--C-:B------:R-:W-:Y:S01]  /*e7b0*/  HADD2.F32 R54, -RZ, R32.reuse.H1_H1 ;  /* 0x30000020ff367230 */ /* 0x100fe20000004100 */
[----:B------:R-:W-:Y:S01]  /*e7c0*/  LEA.HI R8, R9, R8, RZ, 0x3 ;  /* 0x0000000809087211 */ /* 0x000fe200078f18ff */
[----:B------:R-:W-:Y:S01]  /*e7d0*/  HADD2.F32 R32, -RZ, R32.H0_H0 ;  /* 0x20000020ff207230 */ /* 0x000fe20000004100 */
[----:B------:R-:W-:Y:S01]  /*e7e0*/  LOP3.LUT R10, R45, 0x38, R10, 0xf8, !PT ;  /* 0x000000382d0a7812 */ /* 0x000fe200078ef80a */
[----:B------:R-:W-:Y:S01]  /*e7f0*/  HADD2.F32 R37, -RZ, R37.H0_H0 ;  /* 0x20000025ff257230 */ /* 0x000fe20000004100 */
[----:B------:R-:W-:Y:S01]  /*e800*/  SHF.L.U32 R8, R8, 0xa, RZ ;  /* 0x0000000a08087819 */ /* 0x000fe200000006ff */
[----:B------:R-:W-:Y:S01]  /*e810*/  HADD2.F32 R63, -RZ, R38.H0_H0 ;  /* 0x20000026ff3f7230 */ /* 0x000fe20000004100 */
[----:B------:R-:W-:-:S02]  /*e820*/  LOP3.LUT R12, R12, R41, RZ, 0x3c, !PT ;  /* 0x000000290c0c7212 */ /* 0x000fc400078e3cff */
[----:B------:R-:W-:Y:S02]  /*e830*/  LOP3.LUT R9, R10, R41, RZ, 0x3c, !PT ;  /* 0x000000290a097212 */ /* 0x000fe400078e3cff */
[----:B------:R-:W-:Y:S02]  /*e840*/  LOP3.LUT R8, R8, 0x7fffe000, RZ, 0xc0, !PT ;  /* 0x7fffe00008087812 */ /* 0x000fe400078ec0ff */
[----:B------:R-:W-:Y:S02]  /*e850*/  IADD3 R43, R39, R12, RZ ;  /* 0x0000000c272b7210 */ /* 0x000fe40007ffe0ff */
[----:B------:R-:W-:Y:S02]  /*e860*/  IADD3 R8, R9, R8, R39 ;  /* 0x0000000809087210 */ /* 0x000fe40007ffe027 */
[----:B------:R-:W-:Y:S02]  /*e870*/  SHF.L.U32 R43, R43, 0x1, RZ ;  /* 0x000000012b2b7819 */ /* 0x000fe400000006ff */
[----:B------:R-:W-:-:S03]  /*e880*/  SHF.L.U32 R42, R8, 0x1, RZ ;  /* 0x00000001082a7819 */ /* 0x000fc600000006ff */
[----:B------:R-:W1:Y:S04]  /*e890*/  LDS.128 R12, [R43+0x10080] ;  /* 0x010080002b0c7984 */ /* 0x000e680000000c00 */
[----:B------:R-:W2:Y:S01]  /*e8a0*/  LDS.128 R8, [R42+0x10080] ;  /* 0x010080002a087984 */ /* 0x000ea20000000c00 */
[--C-:B-1----:R-:W-:Y:S02]  /*e8b0*/  HADD2.F32 R44, -RZ, R12.reuse.H0_H0 ;  /* 0x2000000cff2c7230 */ /* 0x102fe40000004100 */
[----:B------:R-:W-:Y:S02]  /*e8c0*/  HADD2.F32 R46, -RZ, R12.H1_H1 ;  /* 0x3000000cff2e7230 */ /* 0x000fe40000004100 */
[--C-:B--2---:R-:W-:Y:S01]  /*e8d0*/  HADD2.F32 R50, -RZ, R8.reuse.H0_H0 ;  /* 0x20000008ff327230 */ /* 0x104fe20000004100 */
[C---:B------:R-:W-:Y:S01]  /*e8e0*/  FMUL.FTZ R56, R49.reuse, R44 ;  /* 0x0000002c31387220 */ /* 0x040fe20000410000 */
[--C-:B------:R-:W-:Y:S01]  /*e8f0*/  HADD2.F32 R12, -RZ, R13.reuse.H0_H0 ;  /* 0x2000000dff0c7230 */ /* 0x100fe20000004100 */
[----:B------:R-:W-:Y:S01]  /*e900*/  FMUL.FTZ R58, R54, R46 ;  /* 0x0000002e363a7220 */ /* 0x000fe20000410000 */
[----:B------:R-:W-:Y:S01]  /*e910*/  HADD2.F32 R47, -RZ, R13.H1_H1 ;  /* 0x3000000dff2f7230 */ /* 0x000fe20000004100 */
[-C--:B------:R-:W-:Y:S01]  /*e920*/  FMUL.FTZ R49, R49, R50.reuse ;  /* 0x0000003231317220 */ /* 0x080fe20000410000 */
[----:B------:R-:W-:Y:S01]  /*e930*/  HADD2.F32 R51, -RZ, R8.H1_H1 ;  /* 0x30000008ff337230 */ /* 0x000fe20000004100 */
[----:B------:R-:W-:Y:S01]  /*e940*/  FFMA.FTZ R50, R55, R50, R56 ;  /* 0x0000003237327223 */ /* 0x000fe20000010038 */
[--C-:B------:R-:W-:Y:S01]  /*e950*/  HADD2.F32 R8, -RZ, R9.reuse.H0_H0 ;  /* 0x20000009ff087230 */ /* 0x100fe20000004100 */
[C---:B------:R-:W-:Y:S01]  /*e960*/  FMUL.FTZ R57, R35.reuse, R12 ;  /* 0x0000000c23397220 */ /* 0x040fe20000410000 */
[----:B------:R-:W-:Y:S01]  /*e970*/  HADD2.F32 R52, -RZ, R9.H1_H1 ;  /* 0x30000009ff347230 */ /* 0x000fe20000004100 */
[C---:B------:R-:W-:Y:S01]  /*e980*/  FMUL.FTZ R61, R32.reuse, R47 ;  /* 0x0000002f203d7220 */ /* 0x040fe20000410000 */
[--C-:B------:R-:W-:Y:S01]  /*e990*/  HADD2.F32 R56, -RZ, R34.reuse.H1_H1 ;  /* 0x30000022ff387230 */ /* 0x100fe20000004100 */
[-C--:B------:R-:W-:Y:S01]  /*e9a0*/  FMUL.FTZ R35, R35, R8.reuse ;  /* 0x0000000823237220 */ /* 0x080fe20000410000 */
[----:B------:R-:W-:Y:S01]  /*e9b0*/  HADD2.F32 R34, -RZ, R34.H0_H0 ;  /* 0x20000022ff227230 */ /* 0x000fe20000004100 */
[----:B------:R-:W-:Y:S01]  /*e9c0*/  FFMA.FTZ R57, R37, R8, R57 ;  /* 0x0000000825397223 */ /* 0x000fe20000010039 */
[----:B------:R-:W-:Y:S01]  /*e9d0*/  HADD2.F32 R13, -RZ, R14.H0_H0 ;  /* 0x2000000eff0d7230 */ /* 0x000fe20000004100 */
[-C--:B------:R-:W-:Y:S01]  /*e9e0*/  FMUL.FTZ R32, R32, R52.reuse ;  /* 0x0000003420207220 */ /* 0x080fe20000410000 */
[----:B------:R-:W-:Y:S01]  /*e9f0*/  HADD2.F32 R8, -RZ, R36.H1_H1 ;  /* 0x30000024ff087230 */ /* 0x000fe20000004100 */
[----:B------:R-:W-:Y:S01]  /*ea00*/  FFMA.FTZ R52, R34, R52, R61 ;  /* 0x0000003422347223 */ /* 0x000fe2000001003d */
[----:B------:R-:W-:Y:S01]  /*ea10*/  HADD2.F32 R48, -RZ, R14.H1_H1 ;  /* 0x3000000eff307230 */ /* 0x000fe20000004100 */
[-C--:B------:R-:W-:Y:S01]  /*ea20*/  FMUL.FTZ R59, R54, R51.reuse ;  /* 0x00000033363b7220 */ /* 0x080fe20000410000 */
[--C-:B------:R-:W-:Y:S01]  /*ea30*/  HADD2.F32 R14, -RZ, R15.reuse.H0_H0 ;  /* 0x2000000fff0e7230 */ /* 0x100fe20000004100 */
[----:B------:R-:W-:Y:S01]  /*ea40*/  FFMA.FTZ R51, R56, R51, R58 ;  /* 0x0000003338337223 */ /* 0x000fe2000001003a */
[----:B------:R-:W-:Y:S01]  /*ea50*/  HADD2.F32 R61, -RZ, R36.H0_H0 ;  /* 0x20000024ff3d7230 */ /* 0x000fe20000004100 */
[----:B------:R-:W-:Y:S01]  /*ea60*/  FMUL.FTZ R60, R8, R13 ;  /* 0x0000000d083c7220 */ /* 0x000fe20000410000 */
[----:B------:R-:W-:Y:S01]  /*ea70*/  HADD2.F32 R9, -RZ, R10.H0_H0 ;  /* 0x2000000aff097230 */ /* 0x000fe20000004100 */
[----:B------:R-:W-:Y:S01]  /*ea80*/  FFMA.FTZ R49, R55, R44, -R49 ;  /* 0x0000002c37317223 */ /* 0x000fe20000010831 */
[----:B------:R-:W-:Y:S01]  /*ea90*/  HADD2.F32 R54, -RZ, R38.H1_H1 ;  /* 0x30000026ff367230 */ /* 0x000fe20000004100 */
[----:B------:R-:W-:Y:S01]  /*eaa0*/  FFMA.FTZ R46, R56, R46, -R59 ;  /* 0x0000002e382e7223 */ /* 0x000fe2000001083b */
[----:B------:R-:W-:Y:S01]  /*eab0*/  HADD2.F32 R53, -RZ, R10.H1_H1 ;  /* 0x3000000aff357230 */ /* 0x000fe20000004100 */
[-C--:B------:R-:W-:Y:S01]  /*eac0*/  FMUL.FTZ R8, R8, R9.reuse ;  /* 0x0000000908087220 */ /* 0x080fe20000410000 */
[----:B------:R-:W-:Y:S01]  /*ead0*/  HADD2.F32 R15, -RZ, R15.H1_H1 ;  /* 0x3000000fff0f7230 */ /* 0x000fe20000004100 */
[----:B------:R-:W-:Y:S01]  /*eae0*/  FFMA.FTZ R60, R54, R9, R60 ;  /* 0x00000009363c7223 */ /* 0x000fe2000001003c */
[----:B------:R-:W-:Y:S01]  /*eaf0*/  HADD2.F32 R10, -RZ, R11.H0_H0 ;  /* 0x2000000bff0a7230 */ /* 0x000fe20000004100 */
[----:B------:R-:W-:Y:S01]  /*eb00*/  FFMA.FTZ R35, R37, R12, -R35 ;  /* 0x0000000c25237223 */ /* 0x000fe20000010823 */
[--C-:B------:R-:W-:Y:S01]  /*eb10*/  HADD2.F32 R58, -RZ, R31.reuse.H1_H1 ;  /* 0x3000001fff3a7230 */ /* 0x100fe20000004100 */
[----:B------:R-:W-:Y:S01]  /*eb20*/  FFMA.FTZ R32, R34, R47, -R32 ;  /* 0x0000002f22207223 */ /* 0x000fe20000010820 */
[----:B------:R-:W-:Y:S01]  /*eb30*/  HADD2.F32 R36, -RZ, R31.H0_H0 ;  /* 0x2000001fff247230 */ /* 0x000fe20000004100 */
[C---:B------:R-:W-:Y:S01]  /*eb40*/  FMUL.FTZ R31, R61.reuse, R14 ;  /* 0x0000000e3d1f7220 */ /* 0x040fe20000410000 */
[----:B------:R-:W-:Y:S01]  /*eb50*/  HADD2.F32 R11, -RZ, R11.H1_H1 ;  /* 0x3000000bff0b7230 */ /* 0x000fe20000004100 */
[----:B------:R-:W-:Y:S01]  /*eb60*/  FMUL.FTZ R62, R58, R48 ;  /* 0x000000303a3e7220 */ /* 0x000fe20000410000 */
[--C-:B------:R-:W-:Y:S01]  /*eb70*/  HADD2.F32 R9, -RZ, R33.reuse.H1_H1 ;  /* 0x30000021ff097230 */ /* 0x100fe20000004100 */
[-C--:B------:R-:W-:Y:S01]  /*eb80*/  FMUL.FTZ R61, R61, R10.reuse ;  /* 0x0000000a3d3d7220 */ /* 0x080fe20000410000 */
[----:B------:R-:W-:Y:S01]  /*eb90*/  HADD2.F32 R38, -RZ, R33.H0_H0 ;  /* 0x20000021ff267230 */ /* 0x000fe20000004100 */
[----:B------:R-:W-:Y:S01]  /*eba0*/  FMUL.FTZ R33, R36, R15 ;  /* 0x0000000f24217220 */ /* 0x000fe20000410000 */
[----:B------:R-:W-:Y:S01]  /*ebb0*/  F2FP.PACK_AB R12, R46, R49 ;  /* 0x000000312e0c723e */ /* 0x000fe200000000ff */
[----:B------:R-:W-:-:S02]  /*ebc0*/  FFMA.FTZ R31, R63, R10, R31 ;  /* 0x0000000a3f1f7223 */ /* 0x000fc4000001001f */
[----:B------:R-:W-:Y:S02]  /*ebd0*/  FMUL.FTZ R58, R58, R53 ;  /* 0x000000353a3a7220 */ /* 0x000fe40000410000 */
[-C--:B------:R-:W-:Y:S02]  /*ebe0*/  FMUL.FTZ R10, R36, R11.reuse ;  /* 0x0000000b240a7220 */ /* 0x080fe40000410000 */
[----:B------:R-:W-:Y:S02]  /*ebf0*/  FFMA.FTZ R36, R38, R11, R33 ;  /* 0x0000000b26247223 */ /* 0x000fe40000010021 */
[----:B------:R-:W-:Y:S01]  /*ec00*/  FFMA.FTZ R54, R54, R13, -R8 ;  /* 0x0000000d36367223 */ /* 0x000fe20000010808 */
[----:B------:R-:W-:Y:S01]  /*ec10*/  F2FP.PACK_AB R13, R32, R35 ;  /* 0x00000023200d723e */ /* 0x000fe200000000ff */
        /* <DEDUP_REMOVED lines=8> */
[----:B------:R-:W-:Y:S02]  /*eca0*/  F2FP.PACK_AB R10, R53, R60 ;  /* 0x0000003c350a723e */ /* 0x000fe400000000ff */
[----:B------:R-:W-:Y:S01]  /*ecb0*/  F2FP.PACK_AB R11, R36, R31 ;  /* 0x0000001f240b723e */ /* 0x000fe200000000ff */
[----:B------:R1:W-:Y:S04]  /*ecc0*/  STS.128 [R43+0x10080], R12 ;  /* 0x0100800c2b007388 */ /* 0x0003e80000000c00 */
[----:B------:R1:W-:Y:S02]  /*ecd0*/  STS.128 [R42+0x10080], R8 ;  /* 0x010080082a007388 */ /* 0x0003e40000000c00 */
.L_x_844:
[----:B------:R-:W-:Y:S05]  /*ece0*/  BSYNC B0 ;  /* 0x0000000000007941 */ /* 0x000fea0003800000 */
.L_x_843:
[----:B------:R-:W-:-:S13]  /*ecf0*/  ISETP.GE.AND P0, PT, R30, c[0x0][0x27c], PT ;  /* 0x00009f001e007a0c */ /* 0x000fda0003f06270 */
[----:B------:R-:W-:Y:S05]  /*ed00*/  @P0 BRA `(.L_x_822) ;  /* 0x000005f000000947 */ /* 0x000fea0003800000 */
[----:B-1----:R-:W-:Y:S01]  /*ed10*/  SHF.R.S32.HI R9, RZ, 0x1f, R30 ;  /* 0x0000001fff097819 */ /* 0x002fe2000001141e */
[----:B------:R-:W-:Y:S02]  /*ed20*/  HADD2.F32 R37, -RZ, R26.H0_H0 ;  /* 0x2000001aff257230 */ /* 0x000fe40000004100 */
[----:B------:R-:W-:Y:S01]  /*ed30*/  HADD2.F32 R43, -RZ, R22.H0_H0 ;  /* 0x20000016ff2b7230 */ /* 0x000fe20000004100 */
        /* <DEDUP_REMOVED lines=10> */
[----:B------:R-:W-:-:S02]  /*ede0*/  LOP3.LUT R11, R10, R41, RZ, 0x3c, !PT ;  /* 0x000000290a0b7212 */ /* 0x000fc400078e3cff */
[----:B------:R-:W-:Y:S02]  /*edf0*/  SHF.L.U32 R12, R12, 0x7, RZ ;  /* 0x000000070c0c7819 */ /* 0x000fe400000006ff */
[----:B------:R-:W-:Y:S02]  /*ee00*/  SHF.L.U32 R10, R9, 0x3, RZ ;  /* 0x00000003090a7819 */ /* 0x000fe400000006ff */
[----:B------:R-:W-:Y:S02]  /*ee10*/  LEA.HI R8, R8, R9, RZ, 0x3 ;  /* 0x0000000908087211 */ /* 0x000fe400078f18ff */
[----:B------:R-:W-:Y:S02]  /*ee20*/  LOP3.LUT R12, R12, 0x7fffe000, RZ, 0xc0, !PT ;  /* 0x7fffe0000c0c7812 */ /* 0x000fe400078ec0ff */
[----:B------:R-:W-:Y:S02]  /*ee30*/  LOP3.LUT R10, R45, 0x38, R10, 0xf8, !PT ;  /* 0x000000382d0a7812 */ /* 0x000fe400078ef80a */
[----:B------:R-:W-:-:S02]  /*ee40*/  SHF.L.U32 R8, R8, 0xa, RZ ;  /* 0x0000000a08087819 */ /* 0x000fc400000006ff */
[--C-:B------:R-:W-:Y:S02]  /*ee50*/  IADD3 R11, R11, R12, R39.reuse ;  /* 0x0000000c0b0b7210 */ /* 0x100fe40007ffe027 */
[----:B------:R-:W-:Y:S02]  /*ee60*/  LOP3.LUT R41, R10, R41, RZ, 0x3c, !PT ;  /* 0x000000290a297212 */ /* 0x000fe400078e3cff */
[----:B------:R-:W-:Y:S02]  /*ee70*/  LOP3.LUT R8, R8, 0x7fffe000, RZ, 0xc0, !PT ;  /* 0x7fffe00008087812 */ /* 0x000fe400078ec0ff */
[----:B------:R-:W-:Y:S02]  /*ee80*/  SHF.L.U32 R30, R11, 0x1, RZ ;  /* 0x000000010b1e7819 */ /* 0x000fe400000006ff */
[----:B------:R-:W-:Y:S01]  /*ee90*/  IADD3 R8, R41, R8, R39 ;  /* 0x0000000829087210 */ /* 0x000fe20007ffe027 */
[--C-:B------:R-:W-:Y:S02]  /*eea0*/  HADD2.F32 R41, -RZ, R28.reuse.H0_H0 ;  /* 0x2000001cff297230 */ /* 0x100fe40000004100 */
[----:B------:R-:W1:Y:S01]  /*eeb0*/  LDS.128 R12, [R30+0x10080] ;  /* 0x010080001e0c7984 */ /* 0x000e620000000c00 */
[----:B------:R-:W-:Y:S01]  /*eec0*/  SHF.L.U32 R31, R8, 0x1, RZ ;  /* 0x00000001081f7819 */ /* 0x000fe200000006ff */
[----:B------:R-:W-:-:S04]  /*eed0*/  HADD2.F32 R28, -RZ, R28.H1_H1 ;  /* 0x3000001cff1c7230 */ /* 0x000fc80000004100 */
        /* <DEDUP_REMOVED lines=66> */
.L_x_822:
[----:B------:R-:W-:Y:S05]  /*f300*/  BSYNC B2 ;  /* 0x0000000000027941 */ /* 0x000fea0003800000 */
.L_x_794:
[----:B------:R-:W-:Y:S01]  /*f310*/  IMAD.SHL.U32 R213, R17, 0x40, RZ ;  /* 0x0000004011d57824 */ /* 0x000fe200078e00ff */
[----:B------:R-:W-:Y:S01]  /*f320*/  ISETP.GT.AND P3, PT, R86, 0x7f, PT ;  /* 0x0000007f5600780c */ /* 0x000fe20003f64270 */
[----:B-1----:R-:W-:Y:S01]  /*f330*/  IMAD.SHL.U32 R10, R158, 0x8, RZ ;  /* 0x000000089e0a7824 */ /* 0x002fe200078e00ff */
[----:B------:R-:W-:Y:S01]  /*f340*/  SEL R11, RZ, 0x4, P6 ;  /* 0x00000004ff0b7807 */ /* 0x000fe20003000000 */
[----:B------:R-:W-:Y:S01]  /*f350*/  IMAD R8, R21, c[0x0][0x208], RZ ;  /* 0x0000820015087a24 */ /* 0x000fe200078e02ff */
[----:B------:R-:W-:Y:S01]  /*f360*/  LOP3.LUT R213, R213, 0x1c0, RZ, 0xc0, !PT ;  /* 0x000001c0d5d57812 */ /* 0x000fe200078ec0ff */
[----:B------:R-:W-:Y:S01]  /*f370*/  IMAD.WIDE.U32 R12, R23, c[0x0][0x208], RZ ;  /* 0x00008200170c7a25 */ /* 0x000fe200078e00ff */
[----:B------:R-:W-:Y:S01]  /*f380*/  SEL R15, RZ, 0x8, P5 ;  /* 0x00000008ff0f7807 */ /* 0x000fe20002800000 */
[----:B------:R-:W-:-:S04]  /*f390*/  DEPBAR.LE SB0, 0x0 ;  /* 0x000080000000791a */ /* 0x000fc80000000000 */
[----:B------:R-:W-:Y:S01]  /*f3a0*/  LOP3.LUT R10, R213, 0x8, R10, 0xf8, !PT ;  /* 0x00000008d50a7812 */ /* 0x000fe200078ef80a */
[----:B------:R-:W-:Y:S01]  /*f3b0*/  IMAD R8, R23, c[0x0][0x20c], R8 ;  /* 0x0000830017087a24 */ /* 0x000fe200078e0208 */
[----:B------:R-:W-:Y:S01]  /*f3c0*/  SHF.R.U32.HI R213, RZ, 0x3, R213 ;  /* 0x00000003ffd57819 */ /* 0x000fe200000116d5 */
[----:B------:R-:W-:Y:S01]  /*f3d0*/  IMAD.MOV.U32 R224, RZ, RZ, R218 ;  /* 0x000000ffffe07224 */ /* 0x000fe200078e00da */
[----:B------:R-:W-:Y:S01]  /*f3e0*/  BAR.SYNC.DEFER_BLOCKING 0x0 ;  /* 0x0000000000007b1d */ /* 0x000fe20000010000 */
[----:B------:R-:W-:Y:S01]  /*f3f0*/  IMAD.IADD R8, R13, 0x1, R8 ;  /* 0x000000010d087824 */ /* 0x000fe200078e0208 */
[----:B------:R-:W-:Y:S01]  /*f400*/  LOP3.LUT R213, R10, R213, RZ, 0x3c, !PT ;  /* 0x000000d50ad57212 */ /* 0x000fe200078e3cff */
[----:B------:R-:W-:Y:S01]  /*f410*/  IMAD.WIDE.U32 R12, R12, 0x30, R224 ;  /* 0x000000300c0c7825 */ /* 0x000fe200078e00e0 */
[----:B------:R-:W-:Y:S02]  /*f420*/  SEL R10, RZ, 0x2, P4 ;  /* 0x00000002ff0a7807 */ /* 0x000fe40002000000 */
[----:B------:R-:W-:Y:S01]  /*f430*/  LOP3.LUT P1, RZ, R17, 0x2, RZ, 0xc0, !PT ;  /* 0x0000000211ff7812 */ /* 0x000fe2000782c0ff */
[----:B------:R-:W-:Y:S01]  /*f440*/  IMAD R8, R8, 0x30, RZ ;  /* 0x0000003008087824 */ /* 0x000fe200078e02ff */
[----:B------:R-:W-:Y:S01]  /*f450*/  LEA R32, P0, R12, c[0x0][0x1f8], 0x1 ;  /* 0x00007e000c207a11 */ /* 0x000fe200078008ff */
[----:B------:R-:W-:Y:S01]  /*f460*/  IMAD R213, R6, 0x200, R213 ;  /* 0x0000020006d57824 */ /* 0x000fe200078e02d5 */
[----:B------:R-:W-:Y:S01]  /*f470*/  LEA.HI R6, R19, R86, RZ, 0x5 ;  /* 0x0000005613067211 */ /* 0x000fe200078f28ff */
[----:B------:R-:W-:Y:S01]  /*f480*/  IMAD.IADD R8, R13, 0x1, R8 ;  /* 0x000000010d087824 */ /* 0x000fe200078e0208 */
[----:B------:R-:W-:Y:S01]  /*f490*/  IADD3 R10, R11, R10, R18 ;  /* 0x0000000a0b0a7210 */ /* 0x000fe20007ffe012 */
[----:B------:R-:W-:Y:S01]  /*f4a0*/  @!P3 IMAD.MOV.U32 R11, RZ, RZ, c[0x0][0x208] ;  /* 0x00008200ff0bb624 */ /* 0x000fe200078e00ff */
[----:B------:R-:W-:Y:S01]  /*f4b0*/  P2R R9, PR, RZ, 0x40 ;  /* 0x00000040ff097803 */ /* 0x000fe20000000000 */
[----:B------:R-:W-:Y:S01]  /*f4c0*/  IMAD.SHL.U32 R13, R6, 0x20, RZ ;  /* 0x00000020060d7824 */ /* 0x000fe200078e00ff */
[----:B------:R-:W-:Y:S01]  /*f4d0*/  LEA.HI.X R33, R12, c[0x0][0x1fc], R8, 0x1, P0 ;  /* 0x00007f000c217a11 */ /* 0x000fe200000f0c08 */
[----:B------:R-:W-:Y:S01]  /*f4e0*/  @!P3 IMAD.MOV.U32 R8, RZ, RZ, c[0x0][0x20c] ;  /* 0x00008300ff08b624 */ /* 0x000fe200078e00ff */
[----:B------:R-:W-:Y:S01]  /*f4f0*/  @!P3 LEA R66, P0, R11, R32, 0x6 ;  /* 0x000000200b42b211 */ /* 0x000fe200078030ff */
[----:B------:R-:W-:Y:S01]  /*f500*/  IMAD.IADD R10, R15, 0x1, R10 ;  /* 0x000000010f0a7824 */ /* 0x000fe200078e020a */
[----:B------:R-:W-:Y:S01]  /*f510*/  LOP3.LUT R13, R13, 0x7ffffc00, RZ, 0xc0, !PT ;  /* 0x7ffffc000d0d7812 */ /* 0x000fe200078ec0ff */
[----:B------:R-:W-:Y:S01]  /*f520*/  IMAD.SHL.U32 R213, R213, 0x2, RZ ;  /* 0x00000002d5d57824 */ /* 0x000fe200078e00ff */
[----:B------:R-:W-:Y:S01]  /*f530*/  @!P3 LEA.HI.X R67, R11, R33, R8, 0x6, P0 ;  /* 0x000000210b43b211 */ /* 0x000fe200000f3408 */
[----:B------:R-:W-:Y:S01]  /*f540*/  IMAD.SHL.U32 R220, R16, 0x2, RZ ;  /* 0x0000000210dc7824 */ /* 0x000fe200078e00ff */
[----:B------:R-:W-:Y:S01]  /*f550*/  IADD3 R8, R2, R87, -R158 ;  /* 0x0000005702087210 */ /* 0x000fe20007ffe89e */
[----:B------:R-:W-:Y:S01]  /*f560*/  IMAD.IADD R2, R0, 0x1, R13 ;  /* 0x0000000100027824 */ /* 0x000fe200078e020d */
[----:B------:R-:W-:Y:S01]  /*f570*/  LOP3.LUT P4, RZ, R10, 0x1, RZ, 0xc0, !PT ;  /* 0x000000010aff7812 */ /* 0x000fe2000788c0ff */
[----:B------:R-:W-:Y:S01]  /*f580*/  LDSM.16.M88.4 R20, [R213+0xa080] ;  /* 0x00a08000d514783b */ /* 0x000fe20000000200 */
[C---:B------:R-:W-:Y:S01]  /*f590*/  IADD3 R12, R213.reuse, 0xa080, RZ ;  /* 0x0000a080d50c7810 */ /* 0x040fe20007ffe0ff */
[----:B------:R-:W-:Y:S01]  /*f5a0*/  IMAD.SHL.U32 R60, R2, 0x2, RZ ;  /* 0x00000002023c7824 */ /* 0x000fe200078e00ff */
[----:B------:R-:W-:Y:S01]  /*f5b0*/  ISETP.LT.OR P0, PT, R8, 0x1, !P4 ;  /* 0x000000010800780c */ /* 0x000fe20006701670 */
[----:B------:R-:W-:Y:S01]  /*f5c0*/  LDSM.16.M88.4 R28, [R213+0xb080] ;  /* 0x00b08000d51c783b */ /* 0x000fe20000000200 */
[----:B------:R-:W-:Y:S01]  /*f5d0*/  LEA R214, R2, 0x10080, 0x1 ;  /* 0x0001008002d67811 */ /* 0x000fe200078e08ff */
[----:B------:R-:W-:Y:S01]  /*f5e0*/  IMAD.MOV.U32 R2, RZ, RZ, 0x40 ;  /* 0x00000040ff027424 */ /* 0x000fe200078e00ff */
[----:B------:R-:W-:Y:S01]  /*f5f0*/  IADD3 R211, R213, 0xa0a0, RZ ;  /* 0x0000a0a0d5d37810 */ /* 0x000fe20007ffe0ff */
[----:B------:R-:W1:Y:S01]  /*f600*/  LDSM.16.M88.4 R60, [R60+0x10080] ;  /* 0x010080003c3c783b */ /* 0x000e620000000200 */
[----:B------:R-:W-:Y:S01]  /*f610*/  @P1 IADD3 R211, R12, -0x20, RZ ;  /* 0xffffffe00cd31810 */ /* 0x000fe20007ffe0ff */
[--C-:B------:R-:W-:Y:S01]  /*f620*/  IMAD R212, R7, 0x2, R214.reuse ;  /* 0x0000000207d47824 */ /* 0x100fe200078e02d6 */
[C---:B------:R-:W-:Y:S01]  /*f630*/  LOP3.LUT P2, RZ, R10.reuse, 0x2, RZ, 0xc0, !PT ;  /* 0x000000020aff7812 */ /* 0x040fe2000784c0ff */
[----:B------:R-:W2:Y:S01]  /*f640*/  LDSM.16.M88.4 R12, [R213+0xa880] ;  /* 0x00a88000d50c783b */ /* 0x000ea20000000200 */
[----:B------:R-:W-:Y:S01]  /*f650*/  LOP3.LUT P1, RZ, R10, 0x4, RZ, 0xc0, !PT ;  /* 0x000000040aff7812 */ /* 0x000fe2000782c0ff */
[C---:B------:R-:W-:Y:S01]  /*f660*/  IMAD R210, R5.reuse, 0x2, R214 ;  /* 0x0000000205d27824 */ /* 0x040fe200078e02d6 */
[----:B------:R-:W-:Y:S01]  /*f670*/  @!P3 ISETP.LT.OR P4, PT, R8, 0x21, !P4 ;  /* 0x000000210800b80c */ /* 0x000fe20006781670 */
[----:B------:R-:W-:Y:S01]  /*f680*/  LDSM.16.M88.4 R44, [R212] ;  /* 0x00000000d42c783b */ /* 0x000fe20000000200 */
[----:B------:R-:W-:Y:S01]  /*f690*/  IMAD R209, R5, 0x2, R212 ;  /* 0x0000000205d17824 */ /* 0x000fe200078e02d4 */
[----:B------:R-:W-:-:S02]  /*f6a0*/  IADD3 R203, R211, 0x800, RZ ;  /* 0x00000800d3cb7810 */ /* 0x000fc40007ffe0ff */
[----:B------:R-:W3:Y:S01]  /*f6b0*/  LDSM.16.M88.4 R56, [R211] ;  /* 0x00000000d338783b */ /* 0x000ee20000000200 */
[C---:B------:R-:W-:Y:S02]  /*f6c0*/  IADD3 R202, R211.reuse, 0x1000, RZ ;  /* 0x00001000d3ca7810 */ /* 0x040fe40007ffe0ff */
[C---:B------:R-:W-:Y:S01]  /*f6d0*/  IADD3 R200, R211.reuse, 0x1800, RZ ;  /* 0x00001800d3c87810 */ /* 0x040fe20007ffe0ff */
[----:B------:R-:W4:Y:S01]  /*f6e0*/  LDSM.16.M88.4 R52, [R211+0x800] ;  /* 0x00080000d334783b */ /* 0x000f220000000200 */
[C---:B------:R-:W-:Y:S02]  /*f6f0*/  IADD3 R199, R211.reuse, 0x2000, RZ ;  /* 0x00002000d3c77810 */ /* 0x040fe40007ffe0ff */
[C---:B------:R-:W-:Y:S01]  /*f700*/  IADD3 R198, R211.reuse, 0x2800, RZ ;  /* 0x00002800d3c67810 */ /* 0x040fe20007ffe0ff */
[----:B------:R-:W3:Y:S01]  /*f710*/  LDSM.16.M88.4 R48, [R211+0x1000] ;  /* 0x00100000d330783b */ /* 0x000ee20000000200 */
[C---:B------:R-:W-:Y:S02]  /*f720*/  IADD3 R197, R211.reuse, 0x3000, RZ ;  /* 0x00003000d3c57810 */ /* 0x040fe40007ffe0ff */
[----:B------:R-:W-:Y:S01]  /*f730*/  IADD3 R196, R211, 0x3800, RZ ;  /* 0x00003800d3c47810 */ /* 0x000fe20007ffe0ff */
[----:B------:R-:W-:Y:S01]  /*f740*/  @!PT LDS RZ, [RZ] ;  /* 0x00000000fffff984 */ /* 0x000fe20000000800 */
[----:B------:R-:W-:Y:S01]  /*f750*/  @!PT LDS RZ, [RZ] ;  /* 0x00000000fffff984 */ /* 0x000fe20000000800 */
[----:B------:R-:W-:Y:S01]  /*f760*/  @!PT LDS RZ, [RZ] ;  /* 0x00000000fffff984 */ /* 0x000fe20000000800 */
[----:B------:R3:W-:Y:S01]  /*f770*/  LDGSTS.E.BYPASS.LTC128B.128 [R220+0x4080], [R32.64], !P0 ;  /* 0x0408000020dc7fae */ /* 0x0007e2000c101d52 */
[----:B------:R-:W-:-:S02]  /*f780*/  LOP3.LUT P0, RZ, R17, 0x4, RZ, 0xc0, !PT ;  /* 0x0000000411ff7812 */ /* 0x000fc4000780c0ff */
[----:B------:R-:W-:Y:S02]  /*f790*/  IADD3 R195, R211, 0x4000, RZ ;  /* 0x00004000d3c37810 */ /* 0x000fe40007ffe0ff */
[----:B------:R-:W-:Y:S02]  /*f7a0*/  SEL R2, R2, 0xffffffc0, !P0 ;  /* 0xffffffc002027807 */ /* 0x000fe40004000000 */
[C---:B------:R-:W-:Y:S02]  /*f7b0*/  ISETP.LT.OR P0, PT, R8.reuse, 0x1, !P2 ;  /* 0x000000010800780c */ /* 0x040fe40005701670 */
[----:B------:R-:W-:Y:S01]  /*f7c0*/  @!P3 ISETP.LT.OR P2, PT, R8, 0x21, !P2 ;  /* 0x000000210800b80c */ /* 0x000fe20005741670 */
[--C-:B------:R-:W-:Y:S01]  /*f7d0*/  IMAD.IADD R207, R213, 0x1, R2.reuse ;  /* 0x00000001d5cf7824 */ /* 0x100fe200078e0202 */
[C---:B------:R-:W-:Y:S01]  /*f7e0*/  IADD3 R194, R211.reuse, 0x4800, RZ ;  /* 0x00004800d3c27810 */ /* 0x040fe20007ffe0ff */
[C---:B------:R-:W-:Y:S01]  /*f7f0*/  IMAD.IADD R201, R211.reuse, 0x1, R2 ;  /* 0x00000001d3c97824 */ /* 0x040fe200078e0202 */
[----:B------:R-:W-:-:S02]  /*f800*/  IADD3 R193, R211, 0x5000, RZ ;  /* 0x00005000d3c17810 */ /* 0x000fc40007ffe0ff */
[----:B------:R-:W-:Y:S01]  /*f810*/  IADD3 R192, R211, 0x5800, RZ ;  /* 0x00005800d3c07810 */ /* 0x000fe20007ffe0ff */
[C---:B-1----:R-:W-:Y:S04]  /*f820*/  HMMA.16816.F32 R24, R60.reuse, R20, RZ ;  /* 0x000000143c18723c */ /* 0x042fe800000018ff */
[----:B------:R1:W-:Y:S01]  /*f830*/  LDGSTS.E.BYPASS.LTC128B.128 [R220+0x5880], [R32.64+0x80], !P0 ;  /* 0x0588008020dc7fae */ /* 0x0003e2000c101d52 */
[C---:B------:R-:W-:Y:S02]  /*f840*/  ISETP.LT.OR P0, PT, R8.reuse, 0x1, !P1 ;  /* 0x000000010800780c */ /* 0x040fe40004f01670 */
[----:B------:R-:W-:Y:S01]  /*f850*/  @!P3 ISETP.LT.OR P1, PT, R8, 0x21, !P1 ;  /* 0x000000210800b80c */ /* 0x000fe20004f21670 */
[C---:B--2---:R-:W-:Y:S08]  /*f860*/  HMMA.16816.F32 R16, R60.reuse, R12, RZ ;  /* 0x0000000c3c10723c */ /* 0x044ff000000018ff */
[----:B------:R-:W-:Y:S02]  /*f870*/  HMMA.16816.F32 R20, R60, R22, RZ ;  /* 0x000000163c14723c */ /* 0x000fe400000018ff */
[----:B------:R1:W-:Y:S01]  /*f880*/  LDGSTS.E.BYPASS.LTC128B.128 [R220+0x7080], [R32.64+0x100], !P0 ;  /* 0x0708010020dc7fae */ /* 0x0003e2000c101d52 */
[----:B------:R-:W-:-:S04]  /*f890*/  LOP3.LUT P0, RZ, R10, 0x8, RZ, 0xc0, !PT ;  /* 0x000000080aff7812 */ /* 0x000fc8000780c0ff */
[C---:B------:R-:W-:Y:S01]  /*f8a0*/  ISETP.LT.OR P6, PT, R8.reuse, 0x1, !P0 ;  /* 0x000000010800780c */ /* 0x040fe200047c1670 */
[----:B------:R-:W-:Y:S01]  /*f8b0*/  HMMA.16816.F32 R12, R60, R14, RZ ;  /* 0x0000000e3c0c723c */ /* 0x000fe200000018ff */
[----:B------:R-:W-:-:S07]  /*f8c0*/  @!P3 ISETP.LT.OR P0, PT, R8, 0x21, !P0 ;  /* 0x000000210800b80c */ /* 0x000fce0004701670 */
[----:B---3--:R-:W-:Y:S04]  /*f8d0*/  HMMA.16816.F32 R24, R44, R56, R24 ;  /* 0x000000382c18723c */ /* 0x008fe80000001818 */
[----:B------:R1:W-:Y:S01]  /*f8e0*/  LDGSTS.E.BYPASS.LTC128B.128 [R220+0x8880], [R32.64+0x180], !P6 ;  /* 0x0888018020dc7fae */ /* 0x0003e2000f101d52 */
[----:B------:R-:W-:-:S03]  /*f8f0*/  ISETP.NE.AND P6, PT, R9, RZ, PT ;  /* 0x000000ff0900720c */ /* 0x000fc60003fc5270 */
[----:B------:R-:W-:Y:S01]  /*f900*/  HMMA.16816.F32 R8, R60, R28, RZ ;  /* 0x0000001c3c08723c */ /* 0x000fe200000018ff */
[----:B------:R2:W-:Y:S01]  /*f910*/  @!P3 LDGSTS.E.BYPASS.LTC128B.128 [R220+0x5080], [R66.64], !P4 ;  /* 0x0508000042dcbfae */ /* 0x0005e2000e101d52 */
[----:B------:R-:W-:-:S03]  /*f920*/  ISETP.GE.AND P4, PT, R87, 0x31, PT ;  /* 0x000000315700780c */ /* 0x000fc60003f86270 */
[----:B------:R2:W-:Y:S03]  /*f930*/  @!P3 LDGSTS.E.BYPASS.LTC128B.128 [R220+0x6880], [R66.64+0x80], !P2 ;  /* 0x0688008042dcbfae */ /* 0x0005e6000d101d52 */
[----:B------:R-:W-:Y:S01]  /*f940*/  HMMA.16816.F32 R60, R60, R30, RZ ;  /* 0x0000001e3c3c723c */ /* 0x000fe200000018ff */
[----:B------:R2:W-:Y:S04]  /*f950*/  @!P3 LDGSTS.E.BYPASS.LTC128B.128 [R220+0x8080], [R66.64+0x100], !P1 ;  /* 0x0808010042dcbfae */ /* 0x0005e8000c901d52 */
[----:B------:R2:W-:Y:S03]  /*f960*/  @!P3 LDGSTS.E.BYPASS.LTC128B.128 [R220+0x9880], [R66.64+0x180], !P0 ;  /* 0x0988018042dcbfae */ /* 0x0005e6000c101d52 */
[C---:B------:R-:W-:Y:S01]  /*f970*/  HMMA.16816.F32 R20, R44.reuse, R58, R20 ;  /* 0x0000003a2c14723c */ /* 0x040fe20000001814 */
[----:B------:R-:W-:Y:S04]  /*f980*/  LDSM.16.M88.4 R40, [R210] ;  /* 0x00000000d228783b */ /* 0x000fe80000000200 */
[----:B------:R-:W3:Y:S03]  /*f990*/  LDSM.16.M88.4 R36, [R207+0xa080] ;  /* 0x00a08000cf24783b */ /* 0x000ee60000000200 */
[C---:B----4-:R-:W-:Y:S01]  /*f9a0*/  HMMA.16816.F32 R16, R44.reuse, R52, R16 ;  /* 0x000000342c10723c */ /* 0x050fe20000001810 */
[----:B-1----:R-:W1:Y:S04]  /*f9b0*/  LDSM.16.M88.4 R32, [R207+0xa880] ;  /* 0x00a88000cf20783b */ /* 0x002e680000000200 */
[----:B------:R-:W4:Y:S03]  /*f9c0*/  LDSM.16.M88.4 R28, [R207+0xb080] ;  /* 0x00b08000cf1c783b */ /* 0x000f260000000200 */
[C---:B------:R-:W-:Y:S01]  /*f9d0*/  HMMA.16816.F32 R12, R44.reuse, R54, R12 ;  /* 0x000000362c0c723c */ /* 0x040fe2000000180c */
[----:B------:R-:W-:Y:S04]  /*f9e0*/  LDSM.16.M88.4 R56, [R209] ;  /* 0x00000000d138783b */ /* 0x000fe80000000200 */
[----:B------:R-:W1:Y:S03]  /*f9f0*/  LDSM.16.M88.4 R52, [R201] ;  /* 0x00000000c934783b */ /* 0x000e660000000200 */
[C---:B------:R-:W-:Y:S01]  /*fa00*/  HMMA.16816.F32 R8, R44.reuse, R48, R8 ;  /* 0x000000302c08723c */ /* 0x040fe20000001808 */
[----:B------:R-:W0:Y:S07]  /*fa10*/  LDGDEPBAR ;  /* 0x00000000000079af */ /* 0x000e2e0000000000 */
[----:B------:R-:W-:Y:S01]  /*fa20*/  HMMA.16816.F32 R60, R44, R50, R60 ;  /* 0x000000322c3c723c */ /* 0x000fe2000000183c */
[----:B------:R-:W2:Y:S04]  /*fa30*/  LDSM.16.M88.4 R48, [R201+0x800] ;  /* 0x00080000c930783b */ /* 0x000ea80000000200 */
[----:B------:R-:W2:Y:S03]  /*fa40*/  LDSM.16.M88.4 R44, [R201+0x1000] ;  /* 0x00100000c92c783b */ /* 0x000ea60000000200 */
[C---:B---3--:R-:W-:Y:S08]  /*fa50*/  HMMA.16816.F32 R24, R40.reuse, R36, R24 ;  /* 0x000000242818723c */ /* 0x048ff00000001818 */
[C---:B------:R-:W-:Y:S01]  /*fa60*/  HMMA.16816.F32 R20, R40.reuse, R38, R20 ;  /* 0x000000262814723c */ /* 0x040fe20000001814 */
[----:B------:R-:W-:Y:S07]  /*fa70*/  LDSM.16.M88.4 R36, [R213+0xb880] ;  /* 0x00b88000d524783b */ /* 0x000fee0000000200 */
[C---:B-1----:R-:W-:Y:S08]  /*fa80*/  HMMA.16816.F32 R16, R40.reuse, R32, R16 ;  /* 0x000000202810723c */ /* 0x042ff00000001810 */
[C---:B------:R-:W-:Y:S01]  /*fa90*/  HMMA.16816.F32 R12, R40.reuse, R34, R12 ;  /* 0x00000022280c723c */ /* 0x040fe2000000180c */
[----:B------:R-:W-:Y:S07]  /*faa0*/  LDSM.16.M88.4 R32, [R213+0xc080] ;  /* 0x00c08000d520783b */ /* 0x000fee0000000200 */
[C---:B----4-:R-:W-:Y:S08]  /*fab0*/  HMMA.16816.F32 R8, R40.reuse, R28, R8 ;  /* 0x0000001c2808723c */ /* 0x050ff00000001808 */
[----:B------:R-:W-:Y:S01]  /*fac0*/  HMMA.16816.F32 R60, R40, R30, R60 ;  /* 0x0000001e283c723c */ /* 0x000fe2000000183c */
[----:B------:R-:W1:Y:S04]  /*fad0*/  LDSM.16.M88.4 R40, [R214+0x4000] ;  /* 0x00400000d628783b */ /* 0x000e680000000200 */
[----:B------:R-:W3:Y:S03]  /*fae0*/  LDSM.16.M88.4 R28, [R213+0xc880] ;  /* 0x00c88000d51c783b */ /* 0x000ee60000000200 */
[C---:B------:R-:W-:Y:S08]  /*faf0*/  HMMA.16816.F32 R24, R56.reuse, R52, R24 ;  /* 0x000000343818723c */ /* 0x040ff00000001818 */
[C---:B------:R-:W-:Y:S01]  /*fb00*/  HMMA.16816.F32 R20, R56.reuse, R54, R20 ;  /* 0x000000363814723c */ /* 0x040fe20000001814 */
[----:B------:R-:W-:Y:S07]  /*fb10*/  LDSM.16.M88.4 R52, [R211+0x1800] ;  /* 0x00180000d334783b */ /* 0x000fee0000000200 */
[C---:B--2---:R-:W-:Y:S08]  /*fb20*/  HMMA.16816.F32 R16, R56.reuse, R48, R16 ;  /* 0x000000303810723c */ /* 0x044ff00000001810 */
[C---:B------:R-:W-:Y:S01]  /*fb30*/  HMMA.16816.F32 R12, R56.reuse, R50, R12 ;  /* 0x00000032380c723c */ /* 0x040fe2000000180c */
[----:B------:R-:W-:Y:S07]  /*fb40*/  LDSM.16.M88.4 R48, [R211+0x2000] ;  /* 0x00200000d330783b */ /* 0x000fee0000000200 */
[C---:B------:R-:W-:Y:S08]  /*fb50*/  HMMA.16816.F32 R8, R56.reuse, R44, R8 ;  /* 0x0000002c3808723c */ /* 0x040ff00000001808 */
[----:B------:R-:W-:Y:S01]  /*fb60*/  HMMA.16816.F32 R60, R56, R46, R60 ;  /* 0x0000002e383c723c */ /* 0x000fe2000000183c */
[----:B------:R-:W2:Y:S04]  /*fb70*/  LDSM.16.M88.4 R56, [R212+0x4000] ;  /* 0x00400000d438783b */ /* 0x000ea80000000200 */
[----:B------:R-:W4:Y:S03]  /*fb80*/  LDSM.16.M88.4 R44, [R211+0x2800] ;  /* 0x00280000d32c783b */ /* 0x000f260000000200 */
[C---:B-1----:R-:W-:Y:S08]  /*fb90*/  HMMA.16816.F32 R24, R40.reuse, R36, R24 ;  /* 0x000000242818723c */ /* 0x042ff00000001818 */
[C---:B------:R-:W-:Y:S01]  /*fba0*/  HMMA.16816.F32 R20, R40.reuse, R38, R20 ;  /* 0x000000262814723c */ /* 0x040fe20000001814 */
[----:B------:R-:W-:Y:S07]  /*fbb0*/  LDSM.16.M88.4 R36, [R207+0xb880] ;  /* 0x00b88000cf24783b */ /* 0x000fee0000000200 */
[C---:B------:R-:W-:Y:S08]  /*fbc0*/  HMMA.16816.F32 R16, R40.reuse, R32, R16 ;  /* 0x000000202810723c */ /* 0x040ff00000001810 */
[C---:B------:R-:W-:Y:S01]  /*fbd0*/  HMMA.16816.F32 R12, R40.reuse, R34, R12 ;  /* 0x00000022280c723c */ /* 0x040fe2000000180c */
[----:B------:R-:W-:Y:S07]  /*fbe0*/  LDSM.16.M88.4 R32, [R207+0xc080] ;  /* 0x00c08000cf20783b */ /* 0x000fee0000000200 */
[C---:B---3--:R-:W-:Y:S08]  /*fbf0*/  HMMA.16816.F32 R8, R40.reuse, R28, R8 ;  /* 0x0000001c2808723c */ /* 0x048ff00000001808 */
[----:B------:R-:W-:Y:S01]  /*fc00*/  HMMA.16816.F32 R60, R40, R30, R60 ;  /* 0x0000001e283c723c */ /* 0x000fe2000000183c */
[----:B------:R-:W1:Y:S04]  /*fc10*/  LDSM.16.M88.4 R40, [R210+0x4000] ;  /* 0x00400000d228783b */ /* 0x000e680000000200 */
[----:B------:R-:W3:Y:S03]  /*fc20*/  LDSM.16.M88.4 R28, [R207+0xc880] ;  /* 0x00c88000cf1c783b */ /* 0x000ee60000000200 */
[C---:B--2---:R-:W-:Y:S08]  /*fc30*/  HMMA.16816.F32 R24, R56.reuse, R52, R24 ;  /* 0x000000343818723c */ /* 0x044ff00000001818 */
[C---:B------:R-:W-:Y:S01]  /*fc40*/  HMMA.16816.F32 R20, R56.reuse, R54, R20 ;  /* 0x000000363814723c */ /* 0x040fe20000001814 */
[----:B------:R-:W-:Y:S07]  /*fc50*/  LDSM.16.M88.4 R52, [R201+0x1800] ;  /* 0x00180000c934783b */ /* 0x000fee0000000200 */
[C---:B------:R-:W-:Y:S08]  /*fc60*/  HMMA.16816.F32 R16, R56.reuse, R48, R16 ;  /* 0x000000303810723c */ /* 0x040ff00000001810 */
[C---:B------:R-:W-:Y:S01]  /*fc70*/  HMMA.16816.F32 R12, R56.reuse, R50, R12 ;  /* 0x00000032380c723c */ /* 0x040fe2000000180c */
[----:B------:R-:W-:Y:S07]  /*fc80*/  LDSM.16.M88.4 R48, [R201+0x2000] ;  /* 0x00200000c930783b */ /* 0x000fee0000000200 */
[C---:B----4-:R-:W-:Y:S08]  /*fc90*/  HMMA.16816.F32 R8, R56.reuse, R44, R8 ;  /* 0x0000002c3808723c */ /* 0x050ff00000001808 */
        /* <DEDUP_REMOVED lines=82> */
[----:B------:R-:W4:Y:S01]  /*101c0*/  LDSM.16.M88.4 R44, [R201+0x5800] ;  /* 0x00580000c92c783b */ /* 0x000f220000000200 */
[----:B------:R-:W-:-:S04]  /*101d0*/  DEPBAR.LE SB0, 0x0 ;  /* 0x000080000000791a */ /* 0x000fc80000000000 */
[C---:B-1----:R-:W-:Y:S08]  /*101e0*/  HMMA.16816.F32 R24, R40.reuse, R36, R24 ;  /* 0x000000242818723c */ /* 0x042ff00000001818 */
[C---:B------:R-:W-:Y:S08]  /*101f0*/  HMMA.16816.F32 R20, R40.reuse, R38, R20 ;  /* 0x000000262814723c */ /* 0x040ff00000001814 */
[C---:B------:R-:W-:Y:S08]  /*10200*/  HMMA.16816.F32 R16, R40.reuse, R32, R16 ;  /* 0x000000202810723c */ /* 0x040ff00000001810 */
[C---:B------:R-:W-:Y:S08]  /*10210*/  HMMA.16816.F32 R12, R40.reuse, R34, R12 ;  /* 0x00000022280c723c */ /* 0x040ff0000000180c */
[C---:B---3--:R-:W-:Y:S08]  /*10220*/  HMMA.16816.F32 R8, R40.reuse, R28, R8 ;  /* 0x0000001c2808723c */ /* 0x048ff00000001808 */
[----:B------:R-:W-:Y:S08]  /*10230*/  HMMA.16816.F32 R60, R40, R30, R60 ;  /* 0x0000001e283c723c */ /* 0x000ff0000000183c */
[C---:B--2---:R-:W-:Y:S08]  /*10240*/  HMMA.16816.F32 R24, R56.reuse, R52, R24 ;  /* 0x000000343818723c */ /* 0x044ff00000001818 */
[C---:B------:R-:W-:Y:S08]  /*10250*/  HMMA.16816.F32 R20, R56.reuse, R54, R20 ;  /* 0x000000363814723c */ /* 0x040ff00000001814 */
[C---:B------:R-:W-:Y:S08]  /*10260*/  HMMA.16816.F32 R16, R56.reuse, R48, R16 ;  /* 0x000000303810723c */ /* 0x040ff00000001810 */
[C---:B------:R-:W-:Y:S08]  /*10270*/  HMMA.16816.F32 R12, R56.reuse, R50, R12 ;  /* 0x00000032380c723c */ /* 0x040ff0000000180c */
[C---:B----4-:R-:W-:Y:S08]  /*10280*/  HMMA.16816.F32 R8, R56.reuse, R44, R8 ;  /* 0x0000002c3808723c */ /* 0x050ff00000001808 */
[----:B------:R-:W-:Y:S01]  /*10290*/  HMMA.16816.F32 R60, R56, R46, R60 ;  /* 0x0000002e383c723c */ /* 0x000fe2000000183c */
[----:B------:R-:W-:Y:S06]  /*102a0*/  BAR.SYNC.DEFER_BLOCKING 0x0 ;  /* 0x0000000000007b1d */ /* 0x000fec0000010000 */
[----:B------:R-:W-:Y:S05]  /*102b0*/  @!P4 BRA `(.L_x_845) ;  /* 0x000002100000c947 */ /* 0x000fea0003800000 */
[----:B------:R-:W-:Y:S02]  /*102c0*/  IADD3 R2, -R158, 0x30, RZ ;  /* 0x000000309e027810 */ /* 0x000fe40007ffe1ff */
[----:B------:R-:W-:-:S02]  /*102d0*/  IADD3 R28, R156, -0x2, RZ ;  /* 0xfffffffe9c1c7810 */ /* 0x000fc40007ffe0ff */
[----:B------:R-:W-:Y:S02]  /*102e0*/  ISETP.GE.AND P0, PT, R2, 0x21, PT ;  /* 0x000000210200780c */ /* 0x000fe40003f06270 */
[----:B------:R-:W-:Y:S01]  /*102f0*/  SHF.R.S32.HI R29, RZ, 0x1f, R28 ;  /* 0x0000001fff1d7819 */ /* 0x000fe2000001141c */
[-C--:B------:R-:W-:Y:S01]  /*10300*/  IMAD R3, R3, R28.reuse, RZ ;  /* 0x0000001c03037224 */ /* 0x080fe200078e02ff */
[----:B------:R-:W-:Y:S01]  /*10310*/  P2R R30, PR, RZ, 0x8 ;  /* 0x00000008ff1e7803 */ /* 0x000fe20000000000 */
[----:B------:R-:W-:Y:S01]  /*10320*/  IMAD.WIDE.U32 R32, R64, R28, RZ ;  /* 0x0000001c40207225 */ /* 0x000fe200078e00ff */
[----:B------:R-:W-:-:S03]  /*10330*/  LOP3.LUT P3, RZ, R217, 0x2, RZ, 0xc0, !PT ;  /* 0x00000002d9ff7812 */ /* 0x000fc6000786c0ff */
[----:B------:R-:W-:-:S04]  /*10340*/  IMAD R3, R29, R64, R3 ;  /* 0x000000401d037224 */ /* 0x000fc800078e0203 */
[----:B------:R-:W-:Y:S01]  /*10350*/  IMAD.IADD R3, R33, 0x1, R3 ;  /* 0x0000000121037824 */ /* 0x000fe200078e0203 */
[----:B------:R-:W-:-:S04]  /*10360*/  @P0 IADD3 R29, P2, P1, R222, UR5, R32 ;  /* 0x00000005de1d0c10 */ /* 0x000fc8000f95e020 */
[----:B------:R-:W-:Y:S02]  /*10370*/  @P0 IADD3.X R28, R227, UR8, R3, P2, P1 ;  /* 0x00000008e31c0c10 */ /* 0x000fe400097e2403 */
[----:B------:R-:W-:-:S13]  /*10380*/  ISETP.GE.AND P1, PT, R2, 0x1, PT ;  /* 0x000000010200780c */ /* 0x000fda0003f26270 */
[----:B------:R-:W-:-:S05]  /*10390*/  @P1 IADD3 R32, P2, R222, R32, RZ ;  /* 0x00000020de201210 */ /* 0x000fca0007f5e0ff */
[----:B------:R-:W-:Y:S01]  /*103a0*/  @P1 IMAD.X R3, R3, 0x1, R227, P2 ;  /* 0x0000000103031824 */ /* 0x000fe200010e06e3 */
[----:B------:R-:W-:-:S04]  /*103b0*/  @P1 LEA R2, P2, R32, c[0x0][0x1c8], 0x1 ;  /* 0x0000720020021a11 */ /* 0x000fc800078408ff */
[----:B------:R-:W-:Y:S02]  /*103c0*/  @P1 LEA.HI.X R3, R32, c[0x0][0x1cc], R3, 0x1, P2 ;  /* 0x0000730020031a11 */ /* 0x000fe400010f0c03 */
[----:B------:R-:W-:-:S03]  /*103d0*/  @P0 LEA R32, P2, R29, c[0x0][0x1c8], 0x1 ;  /* 0x000072001d200a11 */ /* 0x000fc600078408ff */
[----:B------:R-:W-:Y:S01]  /*103e0*/  @!PT LDS RZ, [RZ] ;  /* 0x00000000fffff984 */ /* 0x000fe20000000800 */
[----:B------:R-:W-:Y:S01]  /*103f0*/  @!PT LDS RZ, [RZ] ;  /* 0x00000000fffff984 */ /* 0x000fe20000000800 */
[----:B------:R-:W-:Y:S01]  /*10400*/  @!PT LDS RZ, [RZ] ;  /* 0x00000000fffff984 */ /* 0x000fe20000000800 */
[----:B------:R1:W-:Y:S01]  /*10410*/  @P1 LDGSTS.E.BYPASS.LTC128B.128 [R220+0xa080], [R2.64], !P3 ;  /* 0x0a08000002dc1fae */ /* 0x0003e2000d901d52 */
[----:B------:R-:W-:Y:S02]  /*10420*/  @P0 LEA.HI.X R33, R29, c[0x0][0x1cc], R28, 0x1, P2 ;  /* 0x000073001d210a11 */ /* 0x000fe400010f0c1c */
[----:B------:R-:W-:Y:S02]  /*10430*/  LOP3.LUT P2, RZ, R217, 0x1, RZ, 0xc0, !PT ;  /* 0x00000001d9ff7812 */ /* 0x000fe4000784c0ff */
[----:B------:R-:W-:-:S11]  /*10440*/  ISETP.NE.AND P3, PT, R30, RZ, PT ;  /* 0x000000ff1e00720c */ /* 0x000fd60003f65270 */
[----:B------:R1:W-:Y:S04]  /*10450*/  @P1 LDGSTS.E.BYPASS.LTC128B.128 [R220+0xb880], [R2.64+0x80], !P2 ;  /* 0x0b88008002dc1fae */ /* 0x0003e8000d101d52 */
[----:B------:R1:W-:Y:S04]  /*10460*/  @P1 LDGSTS.E.BYPASS.LTC128B.128 [R220+0xd080], [R2.64+0x100], !P6 ;  /* 0x0d08010002dc1fae */ /* 0x0003e8000f101d52 */
[----:B------:R1:W-:Y:S01]  /*10470*/  @P1 LDGSTS.E.BYPASS.LTC128B.128 [R220+0xe880], [R2.64+0x180], !P5 ;  /* 0x0e88018002dc1fae */ /* 0x0003e2000e901d52 */
[----:B------:R-:W-:-:S13]  /*10480*/  LOP3.LUT P1, RZ, R217, 0x2, RZ, 0xc0, !PT ;  /* 0x00000002d9ff7812 */ /* 0x000fda000782c0ff */
[----:B------:R1:W-:Y:S04]  /*10490*/  @P0 LDGSTS.E.BYPASS.LTC128B.128 [R220+0xb080], [R32.64], !P1 ;  /* 0x0b08000020dc0fae */ /* 0x0003e8000c901d52 */
[----:B------:R1:W-:Y:S04]  /*104a0*/  @P0 LDGSTS.E.BYPASS.LTC128B.128 [R220+0xc880], [R32.64+0x80], !P2 ;  /* 0x0c88008020dc0fae */ /* 0x0003e8000d101d52 */
[----:B------:R1:W-:Y:S04]  /*104b0*/  @P0 LDGSTS.E.BYPASS.LTC128B.128 [R220+0xe080], [R32.64+0x100], !P6 ;  /* 0x0e08010020dc0fae */ /* 0x0003e8000f101d52 */
[----:B------:R1:W-:Y:S02]  /*104c0*/  @P0 LDGSTS.E.BYPASS.LTC128B.128 [R220+0xf880], [R32.64+0x180], !P5 ;  /* 0x0f88018020dc0fae */ /* 0x0003e4000e901d52 */
.L_x_845:
[----:B-1----:R-:W-:Y:S01]  /*104d0*/  LOP3.LUT R3, R6, 0xffffffe0, RZ, 0xc0, !PT ;  /* 0xffffffe006037812 */ /* 0x002fe200078ec0ff */
[----:B------:R-:W-:Y:S01]  /*104e0*/  IMAD.SHL.U32 R208, R0, 0x2, RZ ;  /* 0x0000000200d07824 */ /* 0x000fe200078e00ff */
[----:B------:R-:W0:Y:S03]  /*104f0*/  LDGDEPBAR ;  /* 0x00000000000079af */ /* 0x000e260000000000 */
[----:B------:R-:W-:Y:S01]  /*10500*/  IMAD.IADD R3, R86, 0x1, -R3 ;  /* 0x0000000156037824 */ /* 0x000fe200078e0a03 */
[----:B------:R-:W-:Y:S01]  /*10510*/  LDSM.16.MT88.4 R92, [R208+0x7080] ;  /* 0x00708000d05c783b */ /* 0x000fe20000004200 */
[----:B------:R-:W-:-:S02]  /*10520*/  IMAD R206, R7, 0x2, R208 ;  /* 0x0000000207ce7824 */ /* 0x000fc400078e02d0 */
[C---:B------:R-:W-:Y:S01]  /*10530*/  IMAD R205, R5.reuse, 0x2, R208 ;  /* 0x0000000205cd7824 */ /* 0x040fe200078e02d0 */
[----:B------:R-:W-:Y:S01]  /*10540*/  SHF.R.S32.HI R2, RZ, 0x1f, R3 ;  /* 0x0000001fff027819 */ /* 0x000fe20000011403 */
[----:B------:R-:W-:Y:S01]  /*10550*/  IMAD R204, R5, 0x2, R206 ;  /* 0x0000000205cc7824 */ /* 0x000fe200078e02ce */
[----:B------:R-:W-:Y:S02]  /*10560*/  LDSM.16.MT88.4 R68, [R206+0x5880] ;  /* 0x00588000ce44783b */ /* 0x000fe40000004200 */
[----:B------:R-:W-:Y:S02]  /*10570*/  LEA.HI R2, R2, R3, RZ, 0x2 ;  /* 0x0000000302027211 */ /* 0x000fe400078f10ff */
[----:B------:R-:W-:Y:S02]  /*10580*/  LDSM.16.MT88.4 R44, [R205+0x4080] ;  /* 0x00408000cd2c783b */ /* 0x000fe40000004200 */
[----:B------:R-:W-:Y:S02]  /*10590*/  LOP3.LUT R2, R2, 0x7ffffffc, RZ, 0xc0, !PT ;  /* 0x7ffffffc02027812 */ /* 0x000fe400078ec0ff */
[----:B------:R-:W-:Y:S03]  /*105a0*/  LDSM.16.MT88.4 R52, [R204+0x4080] ;  /* 0x00408000cc34783b */ /* 0x000fe60000004200 */
[----:B------:R-:W-:Y:S01]  /*105b0*/  IMAD.IADD R3, R3, 0x1, -R2 ;  /* 0x0000000103037824 */ /* 0x000fe200078e0a02 */
[----:B------:R-:W-:Y:S03]  /*105c0*/  LDSM.16.MT88.4 R76, [R205+0x5880] ;  /* 0x00588000cd4c783b */ /* 0x000fe60000004200 */
[----:B------:R-:W-:Y:S01]  /*105d0*/  IMAD R4, R3, -0x2, R4 ;  /* 0xfffffffe03047824 */ /* 0x000fe200078e0204 */
[----:B------:R-:W-:Y:S04]  /*105e0*/  LDSM.16.MT88.4 R84, [R204+0x5880] ;  /* 0x00588000cc54783b */ /* 0x000fe80000004200 */
[----:B------:R-:W-:Y:S01]  /*105f0*/  ISETP.GT.AND P0, PT, R4, RZ, PT ;  /* 0x000000ff0400720c */ /* 0x000fe20003f04270 */
[----:B------:R-:W-:Y:S03]  /*10600*/  LDSM.16.MT88.4 R100, [R206+0x7080] ;  /* 0x00708000ce64783b */ /* 0x000fe60000004200 */
[----:B------:R-:W-:Y:S01]  /*10610*/  FSEL R26, R26, -INF , P0 ;  /* 0xff8000001a1a7808 */ /* 0x000fe20000000000 */
[----:B------:R-:W-:Y:S01]  /*10620*/  LDSM.16.MT88.4 R108, [R205+0x7080] ;  /* 0x00708000cd6c783b */ /* 0x000fe20000004200 */
[----:B------:R-:W-:-:S02]  /*10630*/  FSEL R24, R24, -INF , P0 ;  /* 0xff80000018187808 */ /* 0x000fc40000000000 */
[C---:B------:R-:W-:Y:S01]  /*10640*/  ISETP.GT.AND P0, PT, R4.reuse, 0x1, PT ;  /* 0x000000010400780c */ /* 0x040fe20003f04270 */
[----:B------:R-:W-:Y:S03]  /*10650*/  LDSM.16.MT88.4 R116, [R204+0x7080] ;  /* 0x00708000cc74783b */ /* 0x000fe60000004200 */
[----:B------:R-:W-:Y:S01]  /*10660*/  FSEL R29, R27, -INF , P0 ;  /* 0xff8000001b1d7808 */ /* 0x000fe20000000000 */
[----:B------:R-:W-:Y:S01]  /*10670*/  LDSM.16.MT88.4 R124, [R208+0x8880] ;  /* 0x00888000d07c783b */ /* 0x000fe20000004200 */
[----:B------:R-:W-:Y:S02]  /*10680*/  FSEL R31, R25, -INF , P0 ;  /* 0xff800000191f7808 */ /* 0x000fe40000000000 */
[----:B------:R-:W-:Y:S01]  /*10690*/  ISETP.GT.AND P0, PT, R4, 0x8, PT ;  /* 0x000000080400780c */ /* 0x000fe20003f04270 */
[----:B------:R-:W-:Y:S01]  /*106a0*/  LDSM.16.MT88.4 R148, [R206+0x8880] ;  /* 0x00888000ce94783b */ /* 0x000fe20000004200 */
[----:B------:R-:W-:-:S02]  /*106b0*/  FMNMX.FTZ R2, R24, R31, !PT ;  /* 0x0000001f18027209 */ /* 0x000fc40007810000 */
[----:B------:R-:W-:Y:S01]  /*106c0*/  FSEL R35, R22, -INF , P0 ;  /* 0xff80000016237808 */ /* 0x000fe20000000000 */
[----:B------:R-:W-:Y:S01]  /*106d0*/  LDSM.16.MT88.4 R136, [R205+0x8880] ;  /* 0x00888000cd88783b */ /* 0x000fe20000004200 */
[----:B------:R-:W-:Y:S02]  /*106e0*/  FSEL R39, R20, -INF , P0 ;  /* 0xff80000014277808 */ /* 0x000fe40000000000 */
[----:B------:R-:W-:Y:S01]  /*106f0*/  ISETP.GT.AND P0, PT, R4, 0x9, PT ;  /* 0x000000090400780c */ /* 0x000fe20003f04270 */
[----:B------:R-:W-:Y:S01]  /*10700*/  LDSM.16.MT88.4 R164, [R206+0x6080] ;  /* 0x00608000cea4783b */ /* 0x000fe20000004200 */
[----:B------:R-:W-:Y:S02]  /*10710*/  FMNMX.FTZ R2, R39, R2, !PT ;  /* 0x0000000227027209 */ /* 0x000fe40007810000 */
[----:B------:R-:W-:Y:S01]  /*10720*/  FSEL R33, R23, -INF , P0 ;  /* 0xff80000017217808 */ /* 0x000fe20000000000 */
[----:B------:R-:W-:Y:S01]  /*10730*/  LDSM.16.MT88.4 R160, [R204+0x6080] ;  /* 0x00608000cca0783b */ /* 0x000fe20000004200 */
[----:B------:R-:W-:-:S02]  /*10740*/  FSEL R37, R21, -INF , P0 ;  /* 0xff80000015257808 */ /* 0x000fc40000000000 */
[----:B------:R-:W-:Y:S02]  /*10750*/  ISETP.GT.AND P0, PT, R4, 0x10, PT ;  /* 0x000000100400780c */ /* 0x000fe40003f04270 */
[----:B------:R-:W-:Y:S02]  /*10760*/  FMNMX.FTZ R2, R37, R2, !PT ;  /* 0x0000000225027209 */ /* 0x000fe40007810000 */
[----:B------:R-:W-:Y:S02]  /*10770*/  FSEL R21, R18, -INF , P0 ;  /* 0xff80000012157808 */ /* 0x000fe40000000000 */
[----:B------:R-:W-:Y:S02]  /*10780*/  FSEL R27, R16, -INF , P0 ;  /* 0xff800000101b7808 */ /* 0x000fe40000000000 */
[----:B------:R-:W-:Y:S02]  /*10790*/  ISETP.GT.AND P0, PT, R4, 0x11, PT ;  /* 0x000000110400780c */ /* 0x000fe40003f04270 */
[----:B------:R-:W-:-:S02]  /*107a0*/  FMNMX.FTZ R2, R27, R2, !PT ;  /* 0x000000021b027209 */ /* 0x000fc40007810000 */
[----:B------:R-:W-:Y:S02]  /*107b0*/  FSEL R19, R19, -INF , P0 ;  /* 0xff80000013137808 */ /* 0x000fe40000000000 */
[----:B------:R-:W-:Y:S02]  /*107c0*/  FSEL R25, R17, -INF , P0 ;  /* 0xff80000011197808 */ /* 0x000fe40000000000 */
[----:B------:R-:W-:Y:S02]  /*107d0*/  ISETP.GT.AND P0, PT, R4, 0x18, PT ;  /* 0x000000180400780c */ /* 0x000fe40003f04270 */
[----:B------:R-:W-:Y:S02]  /*107e0*/  FMNMX.FTZ R2, R25, R2, !PT ;  /* 0x0000000219027209 */ /* 0x000fe40007810000 */
[----:B------:R-:W-:Y:S02]  /*107f0*/  FSEL R17, R14, -INF , P0 ;  /* 0xff8000000e117808 */ /* 0x000fe40000000000 */
[----:B------:R-:W-:-:S02]  /*10800*/  FSEL R23, R12, -INF , P0 ;  /* 0xff8000000c177808 */ /* 0x000fc40000000000 */
[----:B------:R-:W-:Y:S02]  /*10810*/  ISETP.GT.AND P0, PT, R4, 0x19, PT ;  /* 0x000000190400780c */ /* 0x000fe40003f04270 */
[----:B------:R-:W-:Y:S02]  /*10820*/  FMNMX.FTZ R6, R26, R29, !PT ;  /* 0x0000001d1a067209 */ /* 0x000fe40007810000 */
[----:B------:R-:W-:Y:S02]  /*10830*/  FSEL R15, R15, -INF , P0 ;  /* 0xff8000000f0f7808 */ /* 0x000fe40000000000 */
[----:B------:R-:W-:Y:S02]  /*10840*/  FSEL R13, R13, -INF , P0 ;  /* 0xff8000000d0d7808 */ /* 0x000fe40000000000 */
[----:B------:R-:W-:Y:S02]  /*10850*/  ISETP.GT.AND P0, PT, R4, 0x20, PT ;  /* 0x000000200400780c */ /* 0x000fe40003f04270 */
        /* <DEDUP_REMOVED lines=13> */
[----:B------:R-:W-:Y:S02]  /*10930*/  FMNMX.FTZ R2, R181, R2, !PT ;  /* 0x00000002b5027209 */ /* 0x000fe40007810000 */
[----:B------:R-:W-:Y:S02]  /*10940*/  FMNMX.FTZ R6, R19, R6, !PT ;  /* 0x0000000613067209 */ /* 0x000fe40007810000 */
[----:B------:R-:W-:Y:S02]  /*10950*/  FSEL R171, R62, -INF , P0 ;  /* 0xff8000003eab7808 */ /* 0x000fe40000000000 */
[----:B------:R-:W-:Y:S02]  /*10960*/  ISETP.GT.AND P0, PT, R4, 0x29, PT ;  /* 0x000000290400780c */ /* 0x000fe40003f04270 */
[----:B------:R-:W-:Y:S02]  /*10970*/  FMNMX.FTZ R4, R179, R2, !PT ;  /* 0x00000002b3047209 */ /* 0x000fe40007810000 */
[----:B------:R-:W-:-:S02]  /*10980*/  FMNMX.FTZ R2, R17, R6, !PT ;  /* 0x0000000611027209 */ /* 0x000fc40007810000 */
[----:B------:R-:W-:Y:S02]  /*10990*/  FSEL R177, R61, -INF , P0 ;  /* 0xff8000003db17808 */ /* 0x000fe40000000000 */
[----:B------:R-:W-:Y:S02]  /*109a0*/  FMNMX.FTZ R2, R15, R2, !PT ;  /* 0x000000020f027209 */ /* 0x000fe40007810000 */
[----:B------:R-:W-:Y:S02]  /*109b0*/  FMNMX.FTZ R11, R177, R4, !PT ;  /* 0x00000004b10b7209 */ /* 0x000fe40007810000 */
[----:B------:R-:W-:Y:S02]  /*109c0*/  FMNMX.FTZ R2, R175, R2, !PT ;  /* 0x00000002af027209 */ /* 0x000fe40007810000 */
[----:B------:R-:W-:Y:S01]  /*109d0*/  FSEL R169, R63, -INF , P0 ;  /* 0xff8000003fa97808 */ /* 0x000fe20000000000 */
[----:B------:R-:W1:Y:S01]  /*109e0*/  SHFL.BFLY PT, R4, R11, 0x2, 0x1f ;  /* 0x0c401f000b047f89 */ /* 0x000e6200000e0000 */
[----:B------:R-:W-:-:S03]  /*109f0*/  FMNMX.FTZ R2, R173, R2, !PT ;  /* 0x00000002ad027209 */ /* 0x000fc60007810000 */
[----:B------:R-:W-:Y:S01]  /*10a00*/  LDSM.16.MT88.4 R60, [R208+0x5880] ;  /* 0x00588000d03c783b */ /* 0x000fe20000004200 */
[----:B------:R-:W-:-:S04]  /*10a10*/  FMNMX.FTZ R2, R171, R2, !PT ;  /* 0x00000002ab027209 */ /* 0x000fc80007810000 */
[----:B------:R-:W-:-:S05]  /*10a20*/  FMNMX.FTZ R9, R169, R2, !PT ;  /* 0x00000002a9097209 */ /* 0x000fca0007810000 */
[----:B------:R-:W2:Y:S01]  /*10a30*/  SHFL.BFLY PT, R2, R9, 0x2, 0x1f ;  /* 0x0c401f0009027f89 */ /* 0x000ea200000e0000 */
[----:B-1----:R-:W-:-:S05]  /*10a40*/  FMNMX.FTZ R4, R11, R4, !PT ;  /* 0x000000040b047209 */ /* 0x002fca0007810000 */
[----:B------:R-:W1:Y:S01]  /*10a50*/  SHFL.BFLY PT, R3, R4, 0x1, 0x1f ;  /* 0x0c201f0004037f89 */ /* 0x000e6200000e0000 */
[----:B--2---:R-:W-:-:S03]  /*10a60*/  FMNMX.FTZ R2, R9, R2, !PT ;  /* 0x0000000209027209 */ /* 0x004fc60007810000 */
[----:B------:R-:W-:Y:S04]  /*10a70*/  LDSM.16.MT88.4 R8, [R206+0x4880] ;  /* 0x00488000ce08783b */ /* 0x000fe80000004200 */
[----:B------:R-:W2:Y:S01]  /*10a80*/  SHFL.BFLY PT, R157, R2, 0x1, 0x1f ;  /* 0x0c201f00029d7f89 */ /* 0x000ea200000e0000 */
[----:B-1----:R-:W-:-:S03]  /*10a90*/  FMNMX.FTZ R3, R4, R3, !PT ;  /* 0x0000000304037209 */ /* 0x002fc60007810000 */
[----:B------:R-:W-:Y:S01]  /*10aa0*/  LDSM.16.MT88.4 R4, [R204+0x8880] ;  /* 0x00888000cc04783b */ /* 0x000fe20000004200 */
[C---:B------:R-:W-:Y:S01]  /*10ab0*/  FSETP.NEU.FTZ.AND P0, PT, R3.reuse, -INF , PT ;  /* 0xff8000000300780b */ /* 0x040fe20003f1d000 */
[----:B------:R-:W-:-:S05]  /*10ac0*/  FMUL.FTZ R170, R3, c[0x0][0x2d0] ;  /* 0x0000b40003aa7a20 */ /* 0x000fca0000410000 */
[----:B------:R-:W-:Y:S02]  /*10ad0*/  FSEL R170, R170, RZ, P0 ;  /* 0x000000ffaaaa7208 */ /* 0x000fe40000000000 */
[----:B--2---:R-:W-:-:S03]  /*10ae0*/  FMNMX.FTZ R157, R2, R157, !PT ;  /* 0x0000009d029d7209 */ /* 0x004fc60007810000 */
[--C-:B------:R-:W-:Y:S02]  /*10af0*/  FFMA.FTZ R187, R39, c[0x0][0x2d0], -R170.reuse ;  /* 0x0000b40027bb7a23 */ /* 0x100fe400000108aa */
[--C-:B------:R-:W-:Y:S01]  /*10b00*/  FFMA.FTZ R2, R37, c[0x0][0x2d0], -R170.reuse ;  /* 0x0000b40025027a23 */ /* 0x100fe200000108aa */
[C---:B------:R-:W-:Y:S01]  /*10b10*/  FSETP.NEU.FTZ.AND P0, PT, R157.reuse, -INF , PT ;  /* 0xff8000009d00780b */ /* 0x040fe20003f1d000 */
[----:B------:R-:W1:Y:S01]  /*10b20*/  LDSM.16.MT88.4 R36, [R206+0x4080] ;  /* 0x00408000ce24783b */ /* 0x000e620000004200 */
        /* <DEDUP_REMOVED lines=9> */
[--C-:B------:R-:W-:Y:S01]  /*10bc0*/  FFMA.FTZ R188, R29, c[0x0][0x2d0], -R168.reuse ;  /* 0x0000b4001dbc7a23 */ /* 0x100fe200000108a8 */
[----:B------:R-:W-:Y:S01]  /*10bd0*/  LDSM.16.MT88.4 R24, [R208+0x4880] ;  /* 0x00488000d018783b */ /* 0x000fe20000004200 */
[--C-:B------:R-:W-:Y:S02]  /*10be0*/  FFMA.FTZ R191, R35, c[0x0][0x2d0], -R168.reuse ;  /* 0x0000b40023bf7a23 */ /* 0x100fe400000108a8 */
[----:B------:R-:W-:Y:S01]  /*10bf0*/  FFMA.FTZ R184, R33, c[0x0][0x2d0], -R168 ;  /* 0x0000b40021b87a23 */ /* 0x000fe200000108a8 */
[----:B------:R-:W2:Y:S01]  /*10c00*/  LDSM.16.MT88.4 R28, [R208+0x4080] ;  /* 0x00408000d01c783b */ /* 0x000ea20000004200 */
[----:B------:R-:W3:Y:S01]  /*10c10*/  MUFU.EX2 R186, R186 ;  /* 0x000000ba00ba7308 */ /* 0x000ee20000000800 */
[----:B------:R-:W-:-:S02]  /*10c20*/  FFMA.FTZ R221, R23, c[0x0][0x2d0], -R170 ;  /* 0x0000b40017dd7a23 */ /* 0x000fc400000108aa */
[----:B------:R-:W-:Y:S02]  /*10c30*/  FFMA.FTZ R0, R13, c[0x0][0x2d0], -R170 ;  /* 0x0000b4000d007a23 */ /* 0x000fe400000108aa */
[--C-:B------:R-:W-:Y:S02]  /*10c40*/  FFMA.FTZ R230, R21, c[0x0][0x2d0], -R168.reuse ;  /* 0x0000b40015e67a23 */ /* 0x100fe400000108a8 */
[--C-:B------:R-:W-:Y:S01]  /*10c50*/  FFMA.FTZ R229, R19, c[0x0][0x2d0], -R168.reuse ;  /* 0x0000b40013e57a23 */ /* 0x100fe200000108a8 */
[----:B------:R-:W4:Y:S01]  /*10c60*/  MUFU.EX2 R2, R2 ;  /* 0x0000000200027308 */ /* 0x000f220000000800 */
[--C-:B------:R-:W-:Y:S01]  /*10c70*/  FFMA.FTZ R231, R17, c[0x0][0x2d0], -R168.reuse ;  /* 0x0000b40011e77a23 */ /* 0x100fe200000108a8 */
[----:B------:R-:W-:Y:S01]  /*10c80*/  LDSM.16.MT88.4 R20, [R204+0x4880] ;  /* 0x00488000cc14783b */ /* 0x000fe20000004200 */
[----:B------:R-:W-:Y:S02]  /*10c90*/  FFMA.FTZ R228, R15, c[0x0][0x2d0], -R168 ;  /* 0x0000b4000fe47a23 */ /* 0x000fe400000108a8 */
[--C-:B------:R-:W-:Y:S01]  /*10ca0*/  FFMA.FTZ R232, R183, c[0x0][0x2d0], -R170.reuse ;  /* 0x0000b400b7e87a23 */ /* 0x100fe200000108aa */
[----:B------:R-:W1:Y:S01]  /*10cb0*/  LDSM.16.MT88.4 R16, [R205+0x4880] ;  /* 0x00488000cd10783b */ /* 0x000e620000004200 */
[--C-:B------:R-:W-:Y:S01]  /*10cc0*/  FFMA.FTZ R233, R181, c[0x0][0x2d0], -R170.reuse ;  /* 0x0000b400b5e97a23 */ /* 0x100fe200000108aa */
[----:B------:R-:W-:Y:S01]  /*10cd0*/  MUFU.EX2 R185, R185 ;  /* 0x000000b900b97308 */ /* 0x000fe20000000800 */
[----:B---3--:R-:W-:Y:S01]  /*10ce0*/  F2FP.PACK_AB R140, R186, R189 ;  /* 0x000000bdba8c723e */ /* 0x008fe200000000ff */
[----:B------:R-:W3:Y:S01]  /*10cf0*/  LDSM.16.MT88.4 R12, [R208+0x6080] ;  /* 0x00608000d00c783b */ /* 0x000ee20000004200 */
[----:B------:R-:W-:-:S02]  /*10d00*/  FFMA.FTZ R234, R179, c[0x0][0x2d0], -R170 ;  /* 0x0000b400b3ea7a23 */ /* 0x000fc400000108aa */
[----:B------:R-:W-:Y:S01]  /*10d10*/  FFMA.FTZ R239, R177, c[0x0][0x2d0], -R170 ;  /* 0x0000b400b1ef7a23 */ /* 0x000fe200000108aa */
[----:B------:R-:W-:Y:S01]  /*10d20*/  LDSM.16.MT88.4 R180, [R208+0x6880] ;  /* 0x00688000d0b4783b */ /* 0x000fe20000004200 */
[--C-:B------:R-:W-:Y:S01]  /*10d30*/  FFMA.FTZ R235, R175, c[0x0][0x2d0], -R168.reuse ;  /* 0x0000b400afeb7a23 */ /* 0x100fe200000108a8 */
[----:B------:R-:W2:Y:S01]  /*10d40*/  MUFU.EX2 R188, R188 ;  /* 0x000000bc00bc7308 */ /* 0x000ea20000000800 */
[----:B----4-:R-:W-:Y:S01]  /*10d50*/  F2FP.PACK_AB R142, R2, R187 ;  /* 0x000000bb028e723e */ /* 0x010fe200000000ff */
[--C-:B------:R-:W-:Y:S01]  /*10d60*/  FFMA.FTZ R236, R173, c[0x0][0x2d0], -R168.reuse ;  /* 0x0000b400adec7a23 */ /* 0x100fe200000108a8 */
[----:B------:R-:W-:Y:S01]  /*10d70*/  LDSM.16.MT88.4 R176, [R205+0x6880] ;  /* 0x00688000cdb0783b */ /* 0x000fe20000004200 */
[--C-:B------:R-:W-:Y:S02]  /*10d80*/  FFMA.FTZ R237, R171, c[0x0][0x2d0], -R168.reuse ;  /* 0x0000b400abed7a23 */ /* 0x100fe400000108a8 */
[----:B------:R-:W-:Y:S01]  /*10d90*/  FFMA.FTZ R238, R169, c[0x0][0x2d0], -R168 ;  /* 0x0000b400a9ee7a23 */ /* 0x000fe200000108a8 */
[----:B------:R-:W-:Y:S01]  /*10da0*/  LDSM.16.MT88.4 R172, [R204+0x6880] ;  /* 0x00688000ccac783b */ /* 0x000fe20000004200 */
[----:B------:R-:W-:Y:S01]  /*10db0*/  MUFU.EX2 R191, R191 ;  /* 0x000000bf00bf7308 */ /* 0x000fe20000000800 */
[----:B------:R-:W-:-:S02]  /*10dc0*/  FADD.FTZ R186, R189, R186 ;  /* 0x000000babdba7221 */ /* 0x000fc40000010000 */
[----:B------:R-:W-:Y:S02]  /*10dd0*/  LDSM.16.MT88.4 R168, [R208+0x8080] ;  /* 0x00808000d0a8783b */ /* 0x000fe40000004200 */
[----:B------:R-:W-:-:S03]  /*10de0*/  FADD.FTZ R187, R187, R186 ;  /* 0x000000babbbb7221 */ /* 0x000fc60000010000 */
[----:B------:R-:W4:Y:S01]  /*10df0*/  MUFU.EX2 R184, R184 ;  /* 0x000000b800b87308 */ /* 0x000f220000000800 */
[----:B--2---:R-:W-:Y:S01]  /*10e00*/  F2FP.PACK_AB R141, R188, R185 ;  /* 0x000000b9bc8d723e */ /* 0x004fe200000000ff */
[----:B------:R-:W-:Y:S02]  /*10e10*/  FADD.FTZ R188, R185, R188 ;  /* 0x000000bcb9bc7221 */ /* 0x000fe40000010000 */
[----:B------:R-:W-:-:S04]  /*10e20*/  FADD.FTZ R187, R2, R187 ;  /* 0x000000bb02bb7221 */ /* 0x000fc80000010000 */
[----:B------:R-:W-:Y:S01]  /*10e30*/  MUFU.EX2 R190, R190 ;  /* 0x000000be00be7308 */ /* 0x000fe20000000800 */
[----:B----4-:R-:W-:-:S07]  /*10e40*/  F2FP.PACK_AB R143, R184, R191 ;  /* 0x000000bfb88f723e */ /* 0x010fce00000000ff */
[----:B------:R-:W2:Y:S01]  /*10e50*/  MUFU.EX2 R159, R159 ;  /* 0x0000009f009f7308 */ /* 0x000ea20000000800 */
[----:B------:R-:W-:-:S04]  /*10e60*/  FADD.FTZ R191, R191, R188 ;  /* 0x000000bcbfbf7221 */ /* 0x000fc80000010000 */
[----:B------:R-:W-:Y:S01]  /*10e70*/  FADD.FTZ R191, R184, R191 ;  /* 0x000000bfb8bf7221 */ /* 0x000fe20000010000 */
[C---:B-1----:R-:W-:Y:S02]  /*10e80*/  HMMA.16816.F32 R32, R140.reuse, R36, RZ ;  /* 0x000000248c20723c */ /* 0x042fe400000018ff */
[----:B------:R-:W-:Y:S06]  /*10e90*/  MUFU.EX2 R221, R221 ;  /* 0x000000dd00dd7308 */ /* 0x000fec0000000800 */
[C---:B------:R-:W-:Y:S02]  /*10ea0*/  HMMA.16816.F32 R36, R140.reuse, R38, RZ ;  /* 0x000000268c24723c */ /* 0x040fe400000018ff */
[----:B------:R-:W-:Y:S06]  /*10eb0*/  MUFU.EX2 R0, R0 ;  /* 0x0000000000007308 */ /* 0x000fec0000000800 */
[C---:B------:R-:W-:Y:S02]  /*10ec0*/  HMMA.16816.F32 R152, R140.reuse, R28, RZ ;  /* 0x0000001c8c98723c */ /* 0x040fe400000018ff */
[----:B------:R-:W-:Y:S06]  /*10ed0*/  MUFU.EX2 R230, R230 ;  /* 0x000000e600e67308 */ /* 0x000fec0000000800 */
[C---:B------:R-:W-:Y:S02]  /*10ee0*/  HMMA.16816.F32 R40, R140.reuse, R44, RZ ;  /* 0x0000002c8c28723c */ /* 0x040fe400000018ff */
[----:B------:R-:W1:Y:S06]  /*10ef0*/  MUFU.EX2 R229, R229 ;  /* 0x000000e500e57308 */ /* 0x000e6c0000000800 */
[C---:B------:R-:W-:Y:S02]  /*10f00*/  HMMA.16816.F32 R48, R140.reuse, R52, RZ ;  /* 0x000000348c30723c */ /* 0x040fe400000018ff */
[----:B------:R-:W-:Y:S06]  /*10f10*/  MUFU.EX2 R231, R231 ;  /* 0x000000e700e77308 */ /* 0x000fec0000000800 */
[C---:B------:R-:W-:Y:S02]  /*10f20*/  HMMA.16816.F32 R56, R140.reuse, R60, RZ ;  /* 0x0000003c8c38723c */ /* 0x040fe400000018ff */
[----:B------:R-:W4:Y:S06]  /*10f30*/  MUFU.EX2 R228, R228 ;  /* 0x000000e400e47308 */ /* 0x000f2c0000000800 */
[C---:B------:R-:W-:Y:S02]  /*10f40*/  HMMA.16816.F32 R64, R140.reuse, R68, RZ ;  /* 0x000000448c40723c */ /* 0x040fe400000018ff */
[----:B------:R-:W-:Y:S06]  /*10f50*/  MUFU.EX2 R232, R232 ;  /* 0x000000e800e87308 */ /* 0x000fec0000000800 */
[C---:B------:R-:W-:Y:S02]  /*10f60*/  HMMA.16816.F32 R72, R140.reuse, R76, RZ ;  /* 0x0000004c8c48723c */ /* 0x040fe400000018ff */
[----:B------:R-:W1:Y:S06]  /*10f70*/  MUFU.EX2 R233, R233 ;  /* 0x000000e900e97308 */ /* 0x000e6c0000000800 */
[C---:B------:R-:W-:Y:S02]  /*10f80*/  HMMA.16816.F32 R80, R140.reuse, R84, RZ ;  /* 0x000000548c50723c */ /* 0x040fe400000018ff */
[----:B------:R-:W-:Y:S06]  /*10f90*/  MUFU.EX2 R234, R234 ;  /* 0x000000ea00ea7308 */ /* 0x000fec0000000800 */
[C---:B-----5:R-:W-:Y:S02]  /*10fa0*/  HMMA.16816.F32 R88, R140.reuse, R92, RZ ;  /* 0x0000005c8c58723c */ /* 0x060fe400000018ff */
[----:B------:R-:W1:Y:S06]  /*10fb0*/  MUFU.EX2 R239, R239 ;  /* 0x000000ef00ef7308 */ /* 0x000e6c0000000800 */
[C---:B------:R-:W-:Y:S02]  /*10fc0*/  HMMA.16816.F32 R96, R140.reuse, R100, RZ ;  /* 0x000000648c60723c */ /* 0x040fe400000018ff */
[----:B------:R-:W-:Y:S06]  /*10fd0*/  MUFU.EX2 R235, R235 ;  /* 0x000000eb00eb7308 */ /* 0x000fec0000000800 */
[C---:B------:R-:W-:Y:S02]  /*10fe0*/  HMMA.16816.F32 R104, R140.reuse, R108, RZ ;  /* 0x0000006c8c68723c */ /* 0x040fe400000018ff */
[----:B------:R-:W1:Y:S06]  /*10ff0*/  MUFU.EX2 R236, R236 ;  /* 0x000000ec00ec7308 */ /* 0x000e6c0000000800 */
[C---:B------:R-:W-:Y:S02]  /*11000*/  HMMA.16816.F32 R112, R140.reuse, R116, RZ ;  /* 0x000000748c70723c */ /* 0x040fe400000018ff */
        /* <DEDUP_REMOVED lines=20> */
[----:B--2---:R-:W-:Y:S01]  /*11150*/  F2FP.PACK_AB R4, R159, R190 ;  /* 0x000000be9f04723e */ /* 0x004fe200000000ff */
[----:B------:R-:W-:Y:S01]  /*11160*/  HMMA.16816.F32 R140, R140, R6, RZ ;  /* 0x000000068c8c723c */ /* 0x000fe200000018ff */
[----:B-1----:R-:W-:Y:S01]  /*11170*/  F2FP.PACK_AB R5, R229, R230 ;  /* 0x000000e6e505723e */ /* 0x002fe200000000ff */
[----:B------:R-:W-:-:S02]  /*11180*/  FADD.FTZ R190, R190, R187 ;  /* 0x000000bbbebe7221 */ /* 0x000fc40000010000 */
[----:B------:R-:W-:Y:S02]  /*11190*/  FADD.FTZ R230, R230, R191 ;  /* 0x000000bfe6e67221 */ /* 0x000fe40000010000 */
[----:B------:R-:W-:Y:S01]  /*111a0*/  FADD.FTZ R190, R159, R190 ;  /* 0x000000be9fbe7221 */ /* 0x000fe20000010000 */
[----:B------:R-:W-:Y:S01]  /*111b0*/  F2FP.PACK_AB R6, R0, R221 ;  /* 0x000000dd0006723e */ /* 0x000fe200000000ff */
[----:B------:R-:W-:Y:S01]  /*111c0*/  FADD.FTZ R230, R229, R230 ;  /* 0x000000e6e5e67221 */ /* 0x000fe20000010000 */
[----:B----4-:R-:W-:Y:S01]  /*111d0*/  F2FP.PACK_AB R7, R228, R231 ;  /* 0x000000e7e407723e */ /* 0x010fe200000000ff */
[----:B------:R-:W-:Y:S02]  /*111e0*/  FADD.FTZ R221, R221, R190 ;  /* 0x000000bedddd7221 */ /* 0x000fe40000010000 */
[----:B------:R-:W-:Y:S02]  /*111f0*/  FADD.FTZ R231, R231, R230 ;  /* 0x000000e6e7e77221 */ /* 0x000fe40000010000 */
[----:B------:R-:W-:-:S02]  /*11200*/  FADD.FTZ R221, R0, R221 ;  /* 0x000000dd00dd7221 */ /* 0x000fc40000010000 */
[----:B------:R-:W-:Y:S01]  /*11210*/  HMMA.16816.F32 R32, R4, R8, R32 ;  /* 0x000000080420723c */ /* 0x000fe20000001820 */
[----:B------:R-:W-:-:S07]  /*11220*/  FADD.FTZ R228, R228, R231 ;  /* 0x000000e7e4e47221 */ /* 0x000fce0000010000 */
[C---:B------:R-:W-:Y:S01]  /*11230*/  HMMA.16816.F32 R36, R4.reuse, R10, R36 ;  /* 0x0000000a0424723c */ /* 0x040fe20000001824 */
[----:B------:R-:W1:Y:S07]  /*11240*/  LDSM.16.MT88.4 R8, [R205+0x6080] ;  /* 0x00608000cd08783b */ /* 0x000e6e0000004200 */
[C---:B------:R-:W-:Y:S08]  /*11250*/  HMMA.16816.F32 R152, R4.reuse, R24, R152 ;  /* 0x000000180498723c */ /* 0x040ff00000001898 */
[C---:B------:R-:W-:Y:S01]  /*11260*/  HMMA.16816.F32 R28, R4.reuse, R26, R28 ;  /* 0x0000001a041c723c */ /* 0x040fe2000000181c */
[----:B------:R-:W-:Y:S07]  /*11270*/  LDSM.16.MT88.4 R24, [R206+0x7880] ;  /* 0x00788000ce18783b */ /* 0x000fee0000004200 */
        /* <DEDUP_REMOVED lines=9> */
[C---:B------:R-:W-:Y:S08]  /*11310*/  HMMA.16816.F32 R48, R4.reuse, R20, R48 ;  /* 0x000000140430723c */ /* 0x040ff00000001830 */
[C---:B------:R-:W-:Y:S01]  /*11320*/  HMMA.16816.F32 R52, R4.reuse, R22, R52 ;  /* 0x000000160434723c */ /* 0x040fe20000001834 */
[----:B------:R-:W4:Y:S07]  /*11330*/  LDSM.16.MT88.4 R20, [R204+0x7880] ;  /* 0x00788000cc14783b */ /* 0x000f2e0000004200 */
        /* <DEDUP_REMOVED lines=17> */
[----:B------:R-:W-:Y:S07]  /*11450*/  LDSM.16.MT88.4 R160, [R205+0x8080] ;  /* 0x00808000cda0783b */ /* 0x000fee0000004200 */
        /* <DEDUP_REMOVED lines=10> */
[----:B------:R-:W-:Y:S01]  /*11500*/  HMMA.16816.F32 R140, R4, R26, R140 ;  /* 0x0000001a048c723c */ /* 0x000fe2000000188c */
[----:B------:R-:W-:Y:S06]  /*11510*/  LDSM.16.MT88.4 R24, [R204+0x8080] ;  /* 0x00808000cc18783b */ /* 0x000fec0000004200 */
[----:B------:R-:W-:Y:S01]  /*11520*/  F2FP.PACK_AB R4, R233, R232 ;  /* 0x000000e8e904723e */ /* 0x000fe200000000ff */
[----:B------:R-:W-:Y:S01]  /*11530*/  FADD.FTZ R232, R232, R221 ;  /* 0x000000dde8e87221 */ /* 0x000fe20000010000 */
[----:B------:R-:W-:-:S02]  /*11540*/  F2FP.PACK_AB R6, R239, R234 ;  /* 0x000000eaef06723e */ /* 0x000fc400000000ff */
[----:B------:R-:W-:Y:S01]  /*11550*/  F2FP.PACK_AB R5, R236, R235 ;  /* 0x000000ebec05723e */ /* 0x000fe200000000ff */
[----:B------:R-:W-:Y:S01]  /*11560*/  FADD.FTZ R235, R235, R228 ;  /* 0x000000e4ebeb7221 */ /* 0x000fe20000010000 */
[----:B------:R-:W-:Y:S01]  /*11570*/  F2FP.PACK_AB R7, R238, R237 ;  /* 0x000000edee07723e */ /* 0x000fe200000000ff */
[----:B------:R-:W-:Y:S02]  /*11580*/  FADD.FTZ R233, R233, R232 ;  /* 0x000000e8e9e97221 */ /* 0x000fe40000010000 */
[----:B------:R-:W-:Y:S02]  /*11590*/  FADD.FTZ R236, R236, R235 ;  /* 0x000000ebecec7221 */ /* 0x000fe40000010000 */
[----:B------:R-:W-:Y:S02]  /*115a0*/  FADD.FTZ R234, R234, R233 ;  /* 0x000000e9eaea7221 */ /* 0x000fe40000010000 */
[----:B-1----:R-:W-:Y:S01]  /*115b0*/  HMMA.16816.F32 R32, R4, R8, R32 ;  /* 0x000000080420723c */ /* 0x002fe20000001820 */
[----:B------:R-:W-:-:S02]  /*115c0*/  FADD.FTZ R237, R237, R236 ;  /* 0x000000eceded7221 */ /* 0x000fc40000010000 */
[----:B------:R-:W-:Y:S02]  /*115d0*/  FADD.FTZ R239, R239, R234 ;  /* 0x000000eaefef7221 */ /* 0x000fe40000010000 */
[----:B------:R-:W-:-:S03]  /*115e0*/  FADD.FTZ R237, R238, R237 ;  /* 0x000000edeeed7221 */ /* 0x000fc60000010000 */
        /* <DEDUP_REMOVED lines=30> */
[C---:B--2---:R-:W-:Y:S08]  /*117d0*/  HMMA.16816.F32 R128, R4.reuse, R16, R128 ;  /* 0x000000100480723c */ /* 0x044ff00000001880 */
[C---:B------:R-:W-:Y:S08]  /*117e0*/  HMMA.16816.F32 R148, R4.reuse, R18, R148 ;  /* 0x000000120494723c */ /* 0x040ff00000001894 */
[C---:B---3--:R-:W-:Y:S08]  /*117f0*/  HMMA.16816.F32 R132, R4.reuse, R12, R132 ;  /* 0x0000000c0484723c */ /* 0x048ff00000001884 */
[C---:B------:R-:W-:Y:S08]  /*11800*/  HMMA.16816.F32 R136, R4.reuse, R14, R136 ;  /* 0x0000000e0488723c */ /* 0x040ff00000001888 */
[C---:B-1----:R-:W-:Y:S08]  /*11810*/  HMMA.16816.F32 R144, R4.reuse, R8, R144 ;  /* 0x000000080490723c */ /* 0x042ff00000001890 */
[----:B------:R-:W-:Y:S01]  /*11820*/  HMMA.16816.F32 R140, R4, R10, R140 ;  /* 0x0000000a048c723c */ /* 0x000fe2000000188c */
[----:B------:R-:W-:Y:S07]  /*11830*/  @!P4 BRA `(.L_x_846) ;  /* 0x00002c900000c947 */ /* 0x000fee0003800000 */
[----:B------:R-:W-:Y:S01]  /*11840*/  IADD3 R156, R156, -0x2, RZ ;  /* 0xfffffffe9c9c7810 */ /* 0x000fe20007ffe0ff */
[----:B------:R-:W-:Y:S01]  /*11850*/  IMAD.MOV.U32 R234, RZ, RZ, c[0x0][0x208] ;  /* 0x00008200ffea7624 */ /* 0x000fe200078e00ff */
[C---:B------:R-:W-:Y:S01]  /*11860*/  IADD3 R232, P0, R218.reuse, 0x40, RZ ;  /* 0x00000040dae87810 */ /* 0x040fe20007f1e0ff */
[----:B------:R-:W-:Y:S01]  /*11870*/  IMAD.MOV.U32 R233, RZ, RZ, c[0x0][0x20c] ;  /* 0x00008300ffe97624 */ /* 0x000fe200078e00ff */
[----:B------:R1:W2:Y:S01]  /*11880*/  R2UR UR11, R156 ;  /* 0x000000009c0b73c2 */ /* 0x0002a200000e0000 */
[C---:B------:R-:W-:Y:S01]  /*11890*/  IADD3 R231, P1, R218.reuse, 0x80, RZ ;  /* 0x00000080dae77810 */ /* 0x040fe20007f3e0ff */
[----:B------:R-:W-:Y:S01]  /*118a0*/  ULDC.64 UR12, c[0x0][0x118] ;  /* 0x00004600000c7ab9 */ /* 0x000fe20000000a00 */
[--C-:B------:R-:W-:Y:S01]  /*118b0*/  IMAD.X R229, RZ, RZ, R225.reuse, P0 ;  /* 0x000000ffffe57224 */ /* 0x100fe200000e06e1 */
[----:B------:R-:W-:Y:S01]  /*118c0*/  IADD3 R230, P0, R218, 0xc0, RZ ;  /* 0x000000c0dae67810 */ /* 0x000fe20007f1e0ff */
[----:B------:R-:W-:Y:S01]  /*118d0*/  ULDC.64 UR4, c[0x0][0x208] ;  /* 0x0000820000047ab9 */ /* 0x000fe20000000a00 */
[----:B------:R-:W-:Y:S01]  /*118e0*/  IADD3 R235, -R158, 0x30, RZ ;  /* 0x000000309eeb7810 */ /* 0x000fe20007ffe1ff */
[----:B------:R-:W-:-:S02]  /*118f0*/  IMAD.X R228, RZ, RZ, R225, P1 ;  /* 0x000000ffffe47224 */ /* 0x000fc400008e06e1 */
[----:B------:R-:W-:Y:S01]  /*11900*/  IMAD.X R221, RZ, RZ, R225, P0 ;  /* 0x000000ffffdd7224 */ /* 0x000fe200000e06e1 */
[----:B-12---:R-:W-:Y:S05]  /*11910*/  BRA `(.L_x_847) ;  /* 0x000004c000007947 */ /* 0x006fea0003800000 */
.L_x_849:
[----:B------:R-:W-:Y:S01]  /*11920*/  ISETP.GE.AND P1, PT, R235, 0x1, PT ;  /* 0x00000001eb00780c */ /* 0x000fe20003f26270 */
[----:B------:R-:W-:Y:S01]  /*11930*/  UIADD3 UR10, UR11, -0x1, URZ ;  /* 0xffffffff0b0a7890 */ /* 0x000fe2000fffe03f */
[C---:B------:R-:W-:Y:S01]  /*11940*/  IADD3 R159, P0, R222.reuse, 0x40, RZ ;  /* 0x00000040de9f7810 */ /* 0x040fe20007f1e0ff */
[----:B------:R-:W-:Y:S01]  /*11950*/  ULDC.64 UR6, c[0x0][0x1e0] ;  /* 0x0000780000067ab9 */ /* 0x000fe20000000a00 */
[----:B------:R-:W-:Y:S01]  /*11960*/  P2R R164, PR, RZ, 0x8 ;  /* 0x00000008ffa47803 */ /* 0x000fe20000000000 */
[----:B------:R-:W-:Y:S01]  /*11970*/  USHF.R.S32.HI UR9, URZ, 0x1f, UR10 ;  /* 0x0000001f3f097899 */ /* 0x000fe2000801140a */
[----:B------:R-:W-:Y:S01]  /*11980*/  LOP3.LUT P3, RZ, R217, 0x2, RZ, 0xc0, !PT ;  /* 0x00000002d9ff7812 */ /* 0x000fe2000786c0ff */
[----:B------:R-:W-:Y:S01]  /*11990*/  UIMAD.WIDE.U32 UR14, UR10, UR6, URZ ;  /* 0x000000060a0e72a5 */ /* 0x000fe2000f8e003f */
[--C-:B------:R-:W-:Y:S01]  /*119a0*/  IMAD.X R156, RZ, RZ, R227.reuse, P0 ;  /* 0x000000ffff9c7224 */ /* 0x100fe200000e06e3 */
[C---:B------:R-:W-:Y:S01]  /*119b0*/  IADD3 R158, P0, R222.reuse, 0x80, RZ ;  /* 0x00000080de9e7810 */ /* 0x040fe20007f1e0ff */
[----:B------:R-:W-:Y:S02]  /*119c0*/  UIMAD UR9, UR9, UR6, URZ ;  /* 0x00000006090972a4 */ /* 0x000fe4000f8e023f */
[----:B------:R-:W-:Y:S02]  /*119d0*/  USHF.L.U32 UR6, UR6, 0x5, URZ ;  /* 0x0000000506067899 */ /* 0x000fe4000800063f */
[----:B------:R-:W-:Y:S01]  /*119e0*/  UIMAD UR9, UR10, UR7, UR9 ;  /* 0x000000070a0972a4 */ /* 0x000fe2000f8e0209 */
[--C-:B------:R-:W-:Y:S03]  /*119f0*/  IMAD.X R2, RZ, RZ, R227.reuse, P0 ;  /* 0x000000ffff027224 */ /* 0x100fe600000e06e3 */
[----:B------:R-:W-:Y:S02]  /*11a00*/  UIADD3 UR7, UR15, UR9, URZ ;  /* 0x000000090f077290 */ /* 0x000fe4000fffe03f */
[----:B------:R-:W-:Y:S02]  /*11a10*/  UIMAD.WIDE.U32 UR14, UR14, 0x30, URZ ;  /* 0x000000300e0e78a5 */ /* 0x000fe4000f8e003f */
[----:B------:R-:W-:Y:S04]  /*11a20*/  UIMAD UR7, UR7, 0x30, URZ ;  /* 0x00000030070778a4 */ /* 0x000fe8000f8e023f */
[----:B------:R-:W-:Y:S02]  /*11a30*/  @P1 IADD3 R167, P0, R222, UR14, RZ ;  /* 0x0000000edea71c10 */ /* 0x000fe4000ff1e0ff */
[----:B------:R-:W-:Y:S05]  /*11a40*/  IMAD.U32 R163, RZ, RZ, UR7 ;  /* 0x00000007ffa37e24 */ /* 0x000fea000f8e00ff */
[----:B------:R-:W-:Y:S05]  /*11a50*/  IADD3 R163, R163, UR15, RZ ;  /* 0x0000000fa3a37c10 */ /* 0x000fea000fffe0ff */
[--C-:B------:R-:W-:Y:S01]  /*11a60*/  @P1 IMAD.X R166, R163, 0x1, R227.reuse, P0 ;  /* 0x00000001a3a61824 */ /* 0x100fe200000e06e3 */
[----:B------:R-:W-:Y:S05]  /*11a70*/  @P1 IADD3 R165, P0, R159, UR14, RZ ;  /* 0x0000000e9fa51c10 */ /* 0x000fea000ff1e0ff */
[C---:B------:R-:W-:Y:S01]  /*11a80*/  @P1 IMAD.X R162, R163.reuse, 0x1, R156, P0 ;  /* 0x00000001a3a21824 */ /* 0x040fe200000e069c */
[----:B------:R-:W-:Y:S05]  /*11a90*/  @P1 IADD3 R161, P0, R158, UR14, RZ ;  /* 0x0000000e9ea11c10 */ /* 0x000fea000ff1e0ff */
[----:B------:R-:W-:Y:S01]  /*11aa0*/  @P1 IMAD.X R160, R163, 0x1, R2, P0 ;  /* 0x00000001a3a01824 */ /* 0x000fe200000e0602 */
[C---:B------:R-:W-:Y:S04]  /*11ab0*/  @P1 LEA R172, P0, R167.reuse, c[0x0][0x1c8], 0x1 ;  /* 0x00007200a7ac1a11 */ /* 0x040fe800078008ff */
[----:B------:R-:W-:Y:S02]  /*11ac0*/  @P1 LEA.HI.X R173, R167, c[0x0][0x1cc], R166, 0x1, P0 ;  /* 0x00007300a7ad1a11 */ /* 0x000fe400000f0ca6 */
[C---:B------:R-:W-:Y:S03]  /*11ad0*/  @P1 LEA R170, P0, R165.reuse, c[0x0][0x1c8], 0x1 ;  /* 0x00007200a5aa1a11 */ /* 0x040fe600078008ff */
[----:B------:R-:W-:Y:S01]  /*11ae0*/  @!PT LDS RZ, [RZ] ;  /* 0x00000000fffff984 */ /* 0x000fe20000000800 */
[----:B------:R-:W-:Y:S01]  /*11af0*/  @!PT LDS RZ, [RZ] ;  /* 0x00000000fffff984 */ /* 0x000fe20000000800 */
[----:B------:R-:W-:Y:S01]  /*11b00*/  @!PT LDS RZ, [RZ] ;  /* 0x00000000fffff984 */ /* 0x000fe20000000800 */
[----:B------:R1:W-:Y:S01]  /*11b10*/  @P1 LDGSTS.E.BYPASS.LTC128B.128 [R220+0xa080], [R172.64], !P3 ;  /* 0x0a080000acdc1fae */ /* 0x0003e2000d901d4c */
[----:B------:R-:W-:Y:S02]  /*11b20*/  @P1 LEA.HI.X R171, R165, c[0x0][0x1cc], R162, 0x1, P0 ;  /* 0x00007300a5ab1a11 */ /* 0x000fe400000f0ca2 */
[C---:B------:R-:W-:Y:S02]  /*11b30*/  @P1 LEA R168, P0, R161.reuse, c[0x0][0x1c8], 0x1 ;  /* 0x00007200a1a81a11 */ /* 0x040fe400078008ff */
[----:B------:R-:W-:Y:S02]  /*11b40*/  ISETP.NE.AND P3, PT, R164, RZ, PT ;  /* 0x000000ffa400720c */ /* 0x000fe40003f65270 */
[----:B------:R-:W-:Y:S02]  /*11b50*/  @P1 LEA.HI.X R169, R161, c[0x0][0x1cc], R160, 0x1, P0 ;  /* 0x00007300a1a91a11 */ /* 0x000fe400000f0ca0 */
[----:B------:R-:W-:Y:S05]  /*11b60*/  IADD3 R161, P0, R222, 0xc0, RZ ;  /* 0x000000c0dea17810 */ /* 0x000fea0007f1e0ff */
[--C-:B------:R-:W-:Y:S01]  /*11b70*/  IMAD.X R160, RZ, RZ, R227.reuse, P0 ;  /* 0x000000ffffa07224 */ /* 0x100fe200000e06e3 */
[----:B------:R-:W-:Y:S05]  /*11b80*/  @P1 IADD3 R165, P0, R161, UR14, RZ ;  /* 0x0000000ea1a51c10 */ /* 0x000fea000ff1e0ff */
[----:B------:R-:W-:Y:S01]  /*11b90*/  @P1 IMAD.X R162, R163, 0x1, R160, P0 ;  /* 0x00000001a3a21824 */ /* 0x000fe200000e06a0 */
[C---:B------:R-:W-:Y:S04]  /*11ba0*/  @P1 LEA R166, P0, R165.reuse, c[0x0][0x1c8], 0x1 ;  /* 0x00007200a5a61a11 */ /* 0x040fe800078008ff */
[----:B------:R-:W-:Y:S02]  /*11bb0*/  @P1 LEA.HI.X R167, R165, c[0x0][0x1cc], R162, 0x1, P0 ;  /* 0x00007300a5a71a11 */ /* 0x000fe400000f0ca2 */
[----:B------:R-:W-:Y:S11]  /*11bc0*/  ISETP.GE.AND P0, PT, R235, 0x21, PT ;  /* 0x00000021eb00780c */ /* 0x000ff60003f06270 */
[----:B------:R-:W-:Y:S02]  /*11bd0*/  @!UPT UIADD3 URZ, URZ, URZ, URZ ;  /* 0x0000003f3f3ff290 */ /* 0x000fe4000fffe03f */
[----:B------:R-:W-:Y:S05]  /*11be0*/  VOTEU.ANY UP0, P0 ;  /* 0x00000000003f7886 */ /* 0x000fea0000000100 */
[----:B------:R-:W-:Y:S11]  /*11bf0*/  @UP0 UIADD3 UR6, UP0, UR6, UR14, URZ ;  /* 0x0000000e06060290 */ /* 0x000ff6000ff1e03f */
[----:B------:R-:W-:Y:S04]  /*11c00*/  PLOP3.LUT P2, PT, PT, PT, UP0, 0x80, 0x0 ;  /* 0x000000000000781c */ /* 0x000fe80003f4f008 */
[----:B------:R-:W-:Y:S02]  /*11c10*/  @P0 IADD3.X R163, R163, UR8, RZ, P2, !PT ;  /* 0x00000008a3a30c10 */ /* 0x000fe400097fe4ff */
[----:B------:R-:W-:Y:S05]  /*11c20*/  @P0 IADD3 R159, P2, R159, UR6, RZ ;  /* 0x000000069f9f0c10 */ /* 0x000fea000ff5e0ff */
[C---:B------:R-:W-:Y:S01]  /*11c30*/  @P0 IMAD.X R156, R163.reuse, 0x1, R156, P2 ;  /* 0x00000001a39c0824 */ /* 0x040fe200010e069c */
[----:B------:R-:W-:Y:S05]  /*11c40*/  @P0 IADD3 R158, P2, R158, UR6, RZ ;  /* 0x000000069e9e0c10 */ /* 0x000fea000ff5e0ff */
[----:B------:R-:W-:Y:S01]  /*11c50*/  @P0 IMAD.X R165, R163, 0x1, R2, P2 ;  /* 0x00000001a3a50824 */ /* 0x000fe200010e0602 */
[----:B------:R-:W-:Y:S05]  /*11c60*/  @P0 IADD3 R161, P2, R161, UR6, RZ ;  /* 0x00000006a1a10c10 */ /* 0x000fea000ff5e0ff */
[C---:B------:R-:W-:Y:S01]  /*11c70*/  @P0 IMAD.X R160, R163.reuse, 0x1, R160, P2 ;  /* 0x00000001a3a00824 */ /* 0x040fe200010e06a0 */
[----:B------:R-:W-:Y:S05]  /*11c80*/  @P0 IADD3 R2, P2, R222, UR6, RZ ;  /* 0x00000006de020c10 */ /* 0x000fea000ff5e0ff */
[----:B------:R-:W-:Y:S01]  /*11c90*/  @P0 IMAD.X R163, R163, 0x1, R227, P2 ;  /* 0x00000001a3a30824 */ /* 0x000fe200010e06e3 */
[C---:B------:R-:W-:Y:S04]  /*11ca0*/  @P0 LEA R162, P2, R2.reuse, c[0x0][0x1c8], 0x1 ;  /* 0x0000720002a20a11 */ /* 0x040fe800078408ff */
[----:B------:R-:W-:Y:S02]  /*11cb0*/  @P0 LEA.HI.X R163, R2, c[0x0][0x1cc], R163, 0x1, P2 ;  /* 0x0000730002a30a11 */ /* 0x000fe400010f0ca3 */
[C---:B------:R-:W-:Y:S04]  /*11cc0*/  @P0 LEA R174, P2, R159.reuse, c[0x0][0x1c8], 0x1 ;  /* 0x000072009fae0a11 */ /* 0x040fe800078408ff */
[----:B------:R-:W-:Y:S02]  /*11cd0*/  @P0 LEA.HI.X R175, R159, c[0x0][0x1cc], R156, 0x1, P2 ;  /* 0x000073009faf0a11 */ /* 0x000fe400010f0c9c */
[C---:B------:R-:W-:Y:S04]  /*11ce0*/  @P0 LEA R176, P2, R158.reuse, c[0x0][0x1c8], 0x1 ;  /* 0x000072009eb00a11 */ /* 0x040fe800078408ff */
[----:B------:R-:W-:Y:S02]  /*11cf0*/  @P0 LEA.HI.X R177, R158, c[0x0][0x1cc], R165, 0x1, P2 ;  /* 0x000073009eb10a11 */ /* 0x000fe400010f0ca5 */
[C---:B------:R-:W-:Y:S04]  /*11d00*/  @P0 LEA R158, P2, R161.reuse, c[0x0][0x1c8], 0x1 ;  /* 0x00007200a19e0a11 */ /* 0x040fe800078408ff */
[----:B------:R-:W-:Y:S02]  /*11d10*/  @P0 LEA.HI.X R159, R161, c[0x0][0x1cc], R160, 0x1, P2 ;  /* 0x00007300a19f0a11 */ /* 0x000fe400010f0ca0 */
[C---:B------:R-:W-:Y:S11]  /*11d20*/  LOP3.LUT P2, RZ, R217.reuse, 0x1, RZ, 0xc0, !PT ;  /* 0x00000001d9ff7812 */ /* 0x040ff6000784c0ff */
[----:B------:R-:W-:Y:S02]  /*11d30*/  @!UPT UIADD3 URZ, URZ, URZ, URZ ;  /* 0x0000003f3f3ff290 */ /* 0x000fe4000fffe03f */
[----:B------:R1:W-:Y:S06]  /*11d40*/  @P1 LDGSTS.E.BYPASS.LTC128B.128 [R220+0xb880], [R170.64], !P2 ;  /* 0x0b880000aadc1fae */ /* 0x0003ec000d101d4c */
[----:B------:R1:W-:Y:S06]  /*11d50*/  @P1 LDGSTS.E.BYPASS.LTC128B.128 [R220+0xd080], [R168.64], !P6 ;  /* 0x0d080000a8dc1fae */ /* 0x0003ec000f101d4c */
[----:B------:R1:W-:Y:S01]  /*11d60*/  @P1 LDGSTS.E.BYPASS.LTC128B.128 [R220+0xe880], [R166.64], !P5 ;  /* 0x0e880000a6dc1fae */ /* 0x0003e2000e901d4c */
[----:B------:R-:W-:Y:S11]  /*11d70*/  LOP3.LUT P1, RZ, R217, 0x2, RZ, 0xc0, !PT ;  /* 0x00000002d9ff7812 */ /* 0x000ff6000782c0ff */
[----:B------:R-:W-:Y:S02]  /*11d80*/  @!UPT UIADD3 URZ, URZ, URZ, URZ ;  /* 0x0000003f3f3ff290 */ /* 0x000fe4000fffe03f */
[----:B------:R1:W-:Y:S06]  /*11d90*/  @P0 LDGSTS.E.BYPASS.LTC128B.128 [R220+0xb080], [R162.64], !P1 ;  /* 0x0b080000a2dc0fae */ /* 0x0003ec000c901d4c */
[----:B------:R1:W-:Y:S06]  /*11da0*/  @P0 LDGSTS.E.BYPASS.LTC128B.128 [R220+0xc880], [R174.64], !P2 ;  /* 0x0c880000aedc0fae */ /* 0x0003ec000d101d4c */
[----:B------:R1:W-:Y:S06]  /*11db0*/  @P0 LDGSTS.E.BYPASS.LTC128B.128 [R220+0xe080], [R176.64], !P6 ;  /* 0x0e080000b0dc0fae */ /* 0x0003ec000f101d4c */
[----:B------:R1:W-:Y:S01]  /*11dc0*/  @P0 LDGSTS.E.BYPASS.LTC128B.128 [R220+0xf880], [R158.64], !P5 ;  /* 0x0f8800009edc0fae */ /* 0x0003e2000e901d4c */
[----:B------:R-:W-:-:S05]  /*11dd0*/  BRA `(.L_x_848) ;  /* 0x00000df000007947 */ /* 0x000fca0003800000 */
.L_x_847:
[----:B------:R-:W-:Y:S04]  /*11de0*/  DEPBAR.LE SB0, 0x0 ;  /* 0x000080000000791a */ /* 0x000fe80000000000 */
[----:B------:R-:W-:Y:S01]  /*11df0*/  BAR.SYNC.DEFER_BLOCKING 0x0 ;  /* 0x0000000000007b1d */ /* 0x000fe20000010000 */
[----:B------:R-:W-:Y:S01]  /*11e00*/  USHF.R.S32.HI UR6, URZ, 0x1f, UR11 ;  /* 0x0000001f3f067899 */ /* 0x000fe2000801140b */
[----:B------:R-:W-:Y:S01]  /*11e10*/  LOP3.LUT P4, RZ, R217, 0x1, RZ, 0xc0, !PT ;  /* 0x00000001d9ff7812 */ /* 0x000fe2000788c0ff */
[----:B------:R-:W-:Y:S02]  /*11e20*/  UIMAD.WIDE.U32 UR14, UR11, UR4, URZ ;  /* 0x000000040b0e72a5 */ /* 0x000fe4000f8e003f */
[----:B------:R-:W-:Y:S04]  /*11e30*/  UIMAD UR6, UR6, UR4, URZ ;  /* 0x00000004060672a4 */ /* 0x000fe8000f8e023f */
[----:B------:R-:W-:Y:S04]  /*11e40*/  UIMAD UR6, UR11, UR5, UR6 ;  /* 0x000000050b0672a4 */ /* 0x000fe8000f8e0206 */
[----:B------:R-:W-:Y:S02]  /*11e50*/  UIADD3 UR6, UR15, UR6, URZ ;  /* 0x000000060f067290 */ /* 0x000fe4000fffe03f */
[----:B------:R-:W-:Y:S02]  /*11e60*/  UIMAD.WIDE.U32 UR14, UR14, 0x30, URZ ;  /* 0x000000300e0e78a5 */ /* 0x000fe4000f8e003f */
[----:B------:R-:W-:Y:S04]  /*11e70*/  UIMAD UR6, UR6, 0x30, URZ ;  /* 0x00000030060678a4 */ /* 0x000fe8000f8e023f */
[----:B------:R-:W-:Y:S01]  /*11e80*/  UIADD3 UR6, UR15, UR6, URZ ;  /* 0x000000060f067290 */ /* 0x000fe2000fffe03f */
[----:B------:R-:W-:Y:S01]  /*11e90*/  IADD3 R17, P0, R218, UR14, RZ ;  /* 0x0000000eda117c10 */ /* 0x000fe2000ff1e0ff */
[----:B------:R-:W-:Y:S01]  /*11ea0*/  LDSM.16.M88.4 R160, [R214] ;  /* 0x00000000d6a0783b */ /* 0x000fe20000000200 */
[----:B------:R-:W-:Y:S02]  /*11eb0*/  IADD3 R19, P1, R232, UR14, RZ ;  /* 0x0000000ee8137c10 */ /* 0x000fe4000ff3e0ff */
[----:B------:R-:W-:Y:S01]  /*11ec0*/  LEA R24, P2, R17, c[0x0][0x1f8], 0x1 ;  /* 0x00007e0011187a11 */ /* 0x000fe200078408ff */
[----:B------:R-:W1:Y:S01]  /*11ed0*/  LDSM.16.M88.4 R164, [R213+0xa080] ;  /* 0x00a08000d5a4783b */ /* 0x000e620000000200 */
[----:B------:R-:W-:Y:S02]  /*11ee0*/  IADD3.X R0, R225, UR6, RZ, P0, !PT ;  /* 0x00000006e1007c10 */ /* 0x000fe400087fe4ff */
[----:B------:R-:W-:Y:S01]  /*11ef0*/  IADD3.X R2, R229, UR6, RZ, P1, !PT ;  /* 0x00000006e5027c10 */ /* 0x000fe20008ffe4ff */
[----:B------:R-:W2:Y:S01]  /*11f00*/  LDSM.16.M88.4 R168, [R213+0xa880] ;  /* 0x00a88000d5a8783b */ /* 0x000ea20000000200 */
[----:B------:R-:W-:Y:S02]  /*11f10*/  LEA R248, P1, R19, c[0x0][0x1f8], 0x1 ;  /* 0x00007e0013f87a11 */ /* 0x000fe400078208ff */
[----:B------:R-:W-:Y:S01]  /*11f20*/  LEA.HI.X R25, R17, c[0x0][0x1fc], R0, 0x1, P2 ;  /* 0x00007f0011197a11 */ /* 0x000fe200010f0c00 */
[----:B------:R-:W3:Y:S01]  /*11f30*/  LDSM.16.M88.4 R172, [R213+0xb080] ;  /* 0x00b08000d5ac783b */ /* 0x000ee20000000200 */
[----:B------:R-:W-:Y:S02]  /*11f40*/  IADD3 R17, P0, R231, UR14, RZ ;  /* 0x0000000ee7117c10 */ /* 0x000fe4000ff1e0ff */
[----:B------:R-:W-:Y:S01]  /*11f50*/  LEA.HI.X R249, R19, c[0x0][0x1fc], R2, 0x1, P1 ;  /* 0x00007f0013f97a11 */ /* 0x000fe200008f0c02 */
[----:B------:R-:W-:Y:S01]  /*11f60*/  LDSM.16.M88.4 R176, [R211] ;  /* 0x00000000d3b0783b */ /* 0x000fe20000000200 */
[----:B------:R-:W-:Y:S02]  /*11f70*/  IADD3 R19, P1, R230, UR14, RZ ;  /* 0x0000000ee6137c10 */ /* 0x000fe4000ff3e0ff */
[----:B------:R-:W-:Y:S01]  /*11f80*/  IADD3.X R0, R228, UR6, RZ, P0, !PT ;  /* 0x00000006e4007c10 */ /* 0x000fe200087fe4ff */
[----:B------:R-:W-:Y:S01]  /*11f90*/  LDSM.16.M88.4 R180, [R203] ;  /* 0x00000000cbb4783b */ /* 0x000fe20000000200 */
[----:B------:R-:W-:Y:S02]  /*11fa0*/  LEA R246, P0, R17, c[0x0][0x1f8], 0x1 ;  /* 0x00007e0011f67a11 */ /* 0x000fe400078008ff */
[----:B------:R-:W-:Y:S01]  /*11fb0*/  LEA R244, P2, R19, c[0x0][0x1f8], 0x1 ;  /* 0x00007e0013f47a11 */ /* 0x000fe200078408ff */
[----:B------:R-:W-:Y:S01]  /*11fc0*/  LDSM.16.M88.4 R184, [R202] ;  /* 0x00000000cab8783b */ /* 0x000fe20000000200 */
[----:B------:R-:W-:Y:S02]  /*11fd0*/  IADD3.X R16, R221, UR6, RZ, P1, !PT ;  /* 0x00000006dd107c10 */ /* 0x000fe40008ffe4ff */
[----:B------:R-:W-:Y:S02]  /*11fe0*/  LEA.HI.X R247, R17, c[0x0][0x1fc], R0, 0x1, P0 ;  /* 0x00007f0011f77a11 */ /* 0x000fe400000f0c00 */
[C---:B------:R-:W-:Y:S02]  /*11ff0*/  @!P3 LEA R17, P0, R234.reuse, UR14, 0x5 ;  /* 0x0000000eea11bc11 */ /* 0x040fe4000f8028ff */
[----:B------:R-:W-:Y:S02]  /*12000*/  LEA.HI.X R245, R19, c[0x0][0x1fc], R16, 0x1, P2 ;  /* 0x00007f0013f57a11 */ /* 0x000fe400010f0c10 */
[----:B------:R-:W-:Y:S02]  /*12010*/  LOP3.LUT P2, RZ, R217, 0x2, RZ, 0xc0, !PT ;  /* 0x00000002d9ff7812 */ /* 0x000fe4000784c0ff */
[C---:B------:R-:W-:Y:S02]  /*12020*/  @!P3 IADD3 R2, P1, R17.reuse, R218, RZ ;  /* 0x000000da1102b210 */ /* 0x040fe40007f3e0ff */
[----:B------:R-:W-:Y:S02]  /*12030*/  @!P3 LEA.HI.X R0, R234, UR6, R233, 0x5, P0 ;  /* 0x00000006ea00bc11 */ /* 0x000fe400080f2ce9 */
[C---:B------:R-:W-:Y:S03]  /*12040*/  @!P3 IADD3 R16, P0, R17.reuse, R232, RZ ;  /* 0x000000e81110b210 */ /* 0x040fe60007f1e0ff */
[----:B------:R-:W-:Y:S01]  /*12050*/  @!P3 IMAD.X R21, R0, 0x1, R225, P1 ;  /* 0x000000010015b824 */ /* 0x000fe200008e06e1 */
[----:B------:R-:W-:Y:S01]  /*12060*/  @!P3 LEA R250, P1, R2, c[0x0][0x1f8], 0x1 ;  /* 0x00007e0002faba11 */ /* 0x000fe200078208ff */
[C---:B-1----:R-:W-:Y:S03]  /*12070*/  HMMA.16816.F32 R4, R160.reuse, R164, RZ ;  /* 0x000000a4a004723c */ /* 0x042fe600000018ff */
[----:B------:R-:W-:Y:S01]  /*12080*/  @!P3 IMAD.X R19, R0, 0x1, R229, P0 ;  /* 0x000000010013b824 */ /* 0x000fe200000e06e5 */
[----:B------:R-:W-:Y:S02]  /*12090*/  @!P3 LEA R158, P0, R16, c[0x0][0x1f8], 0x1 ;  /* 0x00007e00109eba11 */ /* 0x000fe400078008ff */
[----:B------:R-:W-:Y:S02]  /*120a0*/  @!P3 LEA.HI.X R251, R2, c[0x0][0x1fc], R21, 0x1, P1 ;  /* 0x00007f0002fbba11 */ /* 0x000fe400008f0c15 */
[C---:B------:R-:W-:Y:S01]  /*120b0*/  HMMA.16816.F32 R8, R160.reuse, R166, RZ ;  /* 0x000000a6a008723c */ /* 0x040fe200000018ff */
[----:B------:R-:W1:Y:S03]  /*120c0*/  LDSM.16.M88.4 R164, [R212] ;  /* 0x00000000d4a4783b */ /* 0x000e660000000200 */
[----:B------:R-:W-:Y:S01]  /*120d0*/  @!P3 LEA.HI.X R159, R16, c[0x0][0x1fc], R19, 0x1, P0 ;  /* 0x00007f00109fba11 */ /* 0x000fe200000f0c13 */
[----:B------:R-:W-:Y:S01]  /*120e0*/  @!PT LDS RZ, [RZ] ;  /* 0x00000000fffff984 */ /* 0x000fe20000000800 */
[----:B------:R-:W-:Y:S01]  /*120f0*/  @!PT LDS RZ, [RZ] ;  /* 0x00000000fffff984 */ /* 0x000fe20000000800 */
[----:B------:R-:W-:Y:S01]  /*12100*/  @!PT LDS RZ, [RZ] ;  /* 0x00000000fffff984 */ /* 0x000fe20000000800 */
[----:B------:R4:W-:Y:S01]  /*12110*/  LDGSTS.E.BYPASS.LTC128B.128 [R220+0x4080], [R24.64], !P2 ;  /* 0x0408000018dc7fae */ /* 0x0009e2000d101d4c */
[C---:B------:R-:W-:Y:S02]  /*12120*/  @!P3 IADD3 R2, P1, R17.reuse, R231, RZ ;  /* 0x000000e71102b210 */ /* 0x040fe40007f3e0ff */
[C---:B--2---:R-:W-:Y:S01]  /*12130*/  HMMA.16816.F32 R12, R160.reuse, R168, RZ ;  /* 0x000000a8a00c723c */ /* 0x044fe200000018ff */
[----:B------:R-:W-:Y:S01]  /*12140*/  @!P3 IADD3 R17, P0, R17, R230, RZ ;  /* 0x000000e61111b210 */ /* 0x000fe20007f1e0ff */
[----:B------:R2:W-:Y:S02]  /*12150*/  LDGSTS.E.BYPASS.LTC128B.128 [R220+0x5880], [R248.64], !P4 ;  /* 0x05880000f8dc7fae */ /* 0x0005e4000e101d4c */
[----:B------:R-:W-:Y:S01]  /*12160*/  @!P3 IMAD.X R19, R0, 0x1, R228, P1 ;  /* 0x000000010013b824 */ /* 0x000fe200008e06e4 */
[----:B------:R-:W-:Y:S01]  /*12170*/  @!P3 LEA R242, P1, R2, c[0x0][0x1f8], 0x1 ;  /* 0x00007e0002f2ba11 */ /* 0x000fe200078208ff */
[----:B------:R-:W-:Y:S01]  /*12180*/  @!P3 IMAD.X R0, R0, 0x1, R221, P0 ;  /* 0x000000010000b824 */ /* 0x000fe200000e06dd */
[C---:B------:R-:W-:Y:S01]  /*12190*/  @!P3 LEA R240, P0, R17.reuse, c[0x0][0x1f8], 0x1 ;  /* 0x00007e0011f0ba11 */ /* 0x040fe200078008ff */
[----:B------:R2:W-:Y:S01]  /*121a0*/  LDGSTS.E.BYPASS.LTC128B.128 [R220+0x7080], [R246.64], !P6 ;  /* 0x07080000f6dc7fae */ /* 0x0005e2000f101d4c */
[----:B------:R-:W-:Y:S03]  /*121b0*/  @!P3 LEA.HI.X R243, R2, c[0x0][0x1fc], R19, 0x1, P1 ;  /* 0x00007f0002f3ba11 */ /* 0x000fe600008f0c13 */
[----:B------:R-:W-:Y:S01]  /*121c0*/  @!P3 LEA.HI.X R241, R17, c[0x0][0x1fc], R0, 0x1, P0 ;  /* 0x00007f0011f1ba11 */ /* 0x000fe200000f0c00 */
[----:B------:R2:W-:Y:S01]  /*121d0*/  LDGSTS.E.BYPASS.LTC128B.128 [R220+0x8880], [R244.64], !P5 ;  /* 0x08880000f4dc7fae */ /* 0x0005e2000e901d4c */
[C---:B------:R-:W-:Y:S01]  /*121e0*/  HMMA.16816.F32 R16, R160.reuse, R170, RZ ;  /* 0x000000aaa010723c */ /* 0x040fe200000018ff */
[----:B------:R-:W-:Y:S02]  /*121f0*/  IMAD.MOV.U32 R0, RZ, RZ, R3 ;  /* 0x000000ffff007224 */ /* 0x000fe400078e0003 */
[----:B------:R2:W-:Y:S04]  /*12200*/  @!P3 LDGSTS.E.BYPASS.LTC128B.128 [R220+0x5080], [R250.64], !P2 ;  /* 0x05080000fadcbfae */ /* 0x0005e8000d101d4c */
[----:B------:R2:W-:Y:S01]  /*12210*/  @!P3 LDGSTS.E.BYPASS.LTC128B.128 [R220+0x6880], [R158.64], !P4 ;  /* 0x068800009edcbfae */ /* 0x0005e2000e101d4c */
[C---:B---3--:R-:W-:Y:S01]  /*12220*/  HMMA.16816.F32 R20, R160.reuse, R172, RZ ;  /* 0x000000aca014723c */ /* 0x048fe200000018ff */
[----:B------:R-:W-:Y:S02]  /*12230*/  ISETP.LT.AND P4, PT, RZ, UR11, PT ;  /* 0x0000000bff007c0c */ /* 0x000fe4000bf81270 */
[----:B------:R2:W-:Y:S04]  /*12240*/  @!P3 LDGSTS.E.BYPASS.LTC128B.128 [R220+0x8080], [R242.64], !P6 ;  /* 0x08080000f2dcbfae */ /* 0x0005e8000f101d4c */
[----:B------:R2:W-:Y:S01]  /*12250*/  @!P3 LDGSTS.E.BYPASS.LTC128B.128 [R220+0x9880], [R240.64], !P5 ;  /* 0x09880000f0dcbfae */ /* 0x0005e2000e901d4c */
[----:B----4-:R-:W-:Y:S03]  /*12260*/  HMMA.16816.F32 R24, R160, R174, RZ ;  /* 0x000000aea018723c */ /* 0x010fe600000018ff */
[----:B------:R-:W-:Y:S04]  /*12270*/  LDSM.16.M88.4 R168, [R210] ;  /* 0x00000000d2a8783b */ /* 0x000fe80000000200 */
[----:B------:R-:W0:Y:S01]  /*12280*/  LDGDEPBAR ;  /* 0x00000000000079af */ /* 0x000e220000000000 */
[C---:B-1----:R-:W-:Y:S03]  /*12290*/  HMMA.16816.F32 R4, R164.reuse, R176, R4 ;  /* 0x000000b0a404723c */ /* 0x042fe60000001804 */
[----:B------:R-:W1:Y:S04]  /*122a0*/  LDSM.16.M88.4 R188, [R207+0xa080] ;  /* 0x00a08000cfbc783b */ /* 0x000e680000000200 */
[----:B------:R-:W3:Y:S01]  /*122b0*/  LDSM.16.M88.4 R160, [R207+0xa880] ;  /* 0x00a88000cfa0783b */ /* 0x000ee20000000200 */
[C---:B------:R-:W-:Y:S03]  /*122c0*/  HMMA.16816.F32 R8, R164.reuse, R178, R8 ;  /* 0x000000b2a408723c */ /* 0x040fe60000001808 */
[----:B------:R-:W4:Y:S04]  /*122d0*/  LDSM.16.M88.4 R172, [R207+0xb080] ;  /* 0x00b08000cfac783b */ /* 0x000f280000000200 */
[----:B------:R-:W-:Y:S01]  /*122e0*/  LDSM.16.M88.4 R176, [R209] ;  /* 0x00000000d1b0783b */ /* 0x000fe20000000200 */
[C---:B------:R-:W-:Y:S08]  /*122f0*/  HMMA.16816.F32 R12, R164.reuse, R180, R12 ;  /* 0x000000b4a40c723c */ /* 0x040ff0000000180c */
[C---:B------:R-:W-:Y:S01]  /*12300*/  HMMA.16816.F32 R16, R164.reuse, R182, R16 ;  /* 0x000000b6a410723c */ /* 0x040fe20000001810 */
[----:B------:R-:W5:Y:S07]  /*12310*/  LDSM.16.M88.4 R180, [R201] ;  /* 0x00000000c9b4783b */ /* 0x000f6e0000000200 */
[C---:B------:R-:W-:Y:S08]  /*12320*/  HMMA.16816.F32 R20, R164.reuse, R184, R20 ;  /* 0x000000b8a414723c */ /* 0x040ff00000001814 */
[----:B------:R-:W-:Y:S01]  /*12330*/  HMMA.16816.F32 R24, R164, R186, R24 ;  /* 0x000000baa418723c */ /* 0x000fe20000001818 */
[----:B------:R-:W2:Y:S04]  /*12340*/  LDSM.16.M88.4 R164, [R201+0x800] ;  /* 0x00080000c9a4783b */ /* 0x000ea80000000200 */
[----:B------:R-:W2:Y:S03]  /*12350*/  LDSM.16.M88.4 R184, [R201+0x1000] ;  /* 0x00100000c9b8783b */ /* 0x000ea60000000200 */
[C---:B-1----:R-:W-:Y:S08]  /*12360*/  HMMA.16816.F32 R4, R168.reuse, R188, R4 ;  /* 0x000000bca804723c */ /* 0x042ff00000001804 */
[C---:B------:R-:W-:Y:S01]  /*12370*/  HMMA.16816.F32 R8, R168.reuse, R190, R8 ;  /* 0x000000bea808723c */ /* 0x040fe20000001808 */
[----:B------:R-:W-:Y:S07]  /*12380*/  LDSM.16.M88.4 R188, [R213+0xb880] ;  /* 0x00b88000d5bc783b */ /* 0x000fee0000000200 */
[C---:B---3--:R-:W-:Y:S08]  /*12390*/  HMMA.16816.F32 R12, R168.reuse, R160, R12 ;  /* 0x000000a0a80c723c */ /* 0x048ff0000000180c */
[C---:B------:R-:W-:Y:S01]  /*123a0*/  HMMA.16816.F32 R16, R168.reuse, R162, R16 ;  /* 0x000000a2a810723c */ /* 0x040fe20000001810 */
[----:B------:R-:W1:Y:S07]  /*123b0*/  LDSM.16.M88.4 R160, [R214+0x4000] ;  /* 0x00400000d6a0783b */ /* 0x000e6e0000000200 */
[C---:B----4-:R-:W-:Y:S08]  /*123c0*/  HMMA.16816.F32 R20, R168.reuse, R172, R20 ;  /* 0x000000aca814723c */ /* 0x050ff00000001814 */
[----:B------:R-:W-:Y:S01]  /*123d0*/  HMMA.16816.F32 R24, R168, R174, R24 ;  /* 0x000000aea818723c */ /* 0x000fe20000001818 */
[----:B------:R-:W3:Y:S04]  /*123e0*/  LDSM.16.M88.4 R168, [R213+0xc080] ;  /* 0x00c08000d5a8783b */ /* 0x000ee80000000200 */
[----:B------:R-:W4:Y:S03]  /*123f0*/  LDSM.16.M88.4 R172, [R213+0xc880] ;  /* 0x00c88000d5ac783b */ /* 0x000f260000000200 */
[C---:B-----5:R-:W-:Y:S08]  /*12400*/  HMMA.16816.F32 R4, R176.reuse, R180, R4 ;  /* 0x000000b4b004723c */ /* 0x060ff00000001804 */
[C---:B------:R-:W-:Y:S01]  /*12410*/  HMMA.16816.F32 R8, R176.reuse, R182, R8 ;  /* 0x000000b6b008723c */ /* 0x040fe20000001808 */
[----:B------:R-:W-:Y:S07]  /*12420*/  LDSM.16.M88.4 R180, [R200] ;  /* 0x00000000c8b4783b */ /* 0x000fee0000000200 */
[C---:B--2---:R-:W-:Y:S08]  /*12430*/  HMMA.16816.F32 R12, R176.reuse, R164, R12 ;  /* 0x000000a4b00c723c */ /* 0x044ff0000000180c */
[C---:B------:R-:W-:Y:S01]  /*12440*/  HMMA.16816.F32 R16, R176.reuse, R166, R16 ;  /* 0x000000a6b010723c */ /* 0x040fe20000001810 */
[----:B------:R-:W2:Y:S07]  /*12450*/  LDSM.16.M88.4 R164, [R212+0x4000] ;  /* 0x00400000d4a4783b */ /* 0x000eae0000000200 */
[C---:B------:R-:W-:Y:S08]  /*12460*/  HMMA.16816.F32 R20, R176.reuse, R184, R20 ;  /* 0x000000b8b014723c */ /* 0x040ff00000001814 */
[----:B------:R-:W-:Y:S01]  /*12470*/  HMMA.16816.F32 R24, R176, R186, R24 ;  /* 0x000000bab018723c */ /* 0x000fe20000001818 */
[----:B------:R-:W5:Y:S04]  /*12480*/  LDSM.16.M88.4 R176, [R199] ;  /* 0x00000000c7b0783b */ /* 0x000f680000000200 */
[----:B------:R-:W2:Y:S03]  /*12490*/  LDSM.16.M88.4 R184, [R198] ;  /* 0x00000000c6b8783b */ /* 0x000ea60000000200 */
        /* <DEDUP_REMOVED lines=10> */
[C---:B--2---:R-:W-:Y:S08]  /*12540*/  HMMA.16816.F32 R4, R164.reuse, R180, R4 ;  /* 0x000000b4a404723c */ /* 0x044ff00000001804 */
[C---:B------:R-:W-:Y:S01]  /*12550*/  HMMA.16816.F32 R8, R164.reuse, R182, R8 ;  /* 0x000000b6a408723c */ /* 0x040fe20000001808 */
[----:B------:R-:W-:Y:S07]  /*12560*/  LDSM.16.M88.4 R180, [R201+0x1800] ;  /* 0x00180000c9b4783b */ /* 0x000fee0000000200 */
[C---:B-----5:R-:W-:Y:S08]  /*12570*/  HMMA.16816.F32 R12, R164.reuse, R176, R12 ;  /* 0x000000b0a40c723c */ /* 0x060ff0000000180c */
[C---:B------:R-:W-:Y:S01]  /*12580*/  HMMA.16816.F32 R16, R164.reuse, R178, R16 ;  /* 0x000000b2a410723c */ /* 0x040fe20000001810 */
[----:B------:R-:W2:Y:S07]  /*12590*/  LDSM.16.M88.4 R176, [R209+0x4000] ;  /* 0x00400000d1b0783b */ /* 0x000eae0000000200 */
[C---:B------:R-:W-:Y:S08]  /*125a0*/  HMMA.16816.F32 R20, R164.reuse, R184, R20 ;  /* 0x000000b8a414723c */ /* 0x040ff00000001814 */
[----:B------:R-:W-:Y:S01]  /*125b0*/  HMMA.16816.F32 R24, R164, R186, R24 ;  /* 0x000000baa418723c */ /* 0x000fe20000001818 */
[----:B------:R-:W5:Y:S04]  /*125c0*/  LDSM.16.M88.4 R164, [R201+0x2000] ;  /* 0x00200000c9a4783b */ /* 0x000f680000000200 */
        /* <DEDUP_REMOVED lines=13> */
[----:B------:R-:W-:Y:S07]  /*126a0*/  LDSM.16.M88.4 R180, [R197] ;  /* 0x00000000c5b4783b */ /* 0x000fee0000000200 */
[C---:B-----5:R-:W-:Y:S08]  /*126b0*/  HMMA.16816.F32 R12, R176.reuse, R164, R12 ;  /* 0x000000a4b00c723c */ /* 0x060ff0000000180c */
        /* <DEDUP_REMOVED lines=66> */
[C---:B-1----:R-:W-:Y:S01]  /*12ae0*/  HMMA.16816.F32 R4, R168.reuse, R188, R4 ;  /* 0x000000bca804723c */ /* 0x042fe20000001804 */
[----:B------:R-:W-:Y:S04]  /*12af0*/  DEPBAR.LE SB0, 0x0 ;  /* 0x000080000000791a */ /* 0x000fe80000000000 */
[----:B------:R-:W-:Y:S03]  /*12b00*/  BAR.SYNC.DEFER_BLOCKING 0x0 ;  /* 0x0000000000007b1d */ /* 0x000fe60000010000 */
[C---:B------:R-:W-:Y:S08]  /*12b10*/  HMMA.16816.F32 R8, R168.reuse, R190, R8 ;  /* 0x000000bea808723c */ /* 0x040ff00000001808 */
[C---:B---3--:R-:W-:Y:S08]  /*12b20*/  HMMA.16816.F32 R12, R168.reuse, R160, R12 ;  /* 0x000000a0a80c723c */ /* 0x048ff0000000180c */
[C---:B------:R-:W-:Y:S08]  /*12b30*/  HMMA.16816.F32 R16, R168.reuse, R162, R16 ;  /* 0x000000a2a810723c */ /* 0x040ff00000001810 */
[C---:B----4-:R-:W-:Y:S08]  /*12b40*/  HMMA.16816.F32 R20, R168.reuse, R172, R20 ;  /* 0x000000aca814723c */ /* 0x050ff00000001814 */
[----:B------:R-:W-:Y:S08]  /*12b50*/  HMMA.16816.F32 R24, R168, R174, R24 ;  /* 0x000000aea818723c */ /* 0x000ff00000001818 */
[C---:B--2---:R-:W-:Y:S08]  /*12b60*/  HMMA.16816.F32 R4, R176.reuse, R180, R4 ;  /* 0x000000b4b004723c */ /* 0x044ff00000001804 */
[C---:B------:R-:W-:Y:S08]  /*12b70*/  HMMA.16816.F32 R8, R176.reuse, R182, R8 ;  /* 0x000000b6b008723c */ /* 0x040ff00000001808 */
[C---:B-----5:R-:W-:Y:S08]  /*12b80*/  HMMA.16816.F32 R12, R176.reuse, R164, R12 ;  /* 0x000000a4b00c723c */ /* 0x060ff0000000180c */
[C---:B------:R-:W-:Y:S08]  /*12b90*/  HMMA.16816.F32 R16, R176.reuse, R166, R16 ;  /* 0x000000a6b010723c */ /* 0x040ff00000001810 */
[C---:B------:R-:W-:Y:S08]  /*12ba0*/  HMMA.16816.F32 R20, R176.reuse, R184, R20 ;  /* 0x000000b8b014723c */ /* 0x040ff00000001814 */
[----:B------:R-:W-:Y:S01]  /*12bb0*/  HMMA.16816.F32 R24, R176, R186, R24 ;  /* 0x000000bab018723c */ /* 0x000fe20000001818 */
[----:B------:R-:W-:-:S07]  /*12bc0*/  @P4 BRA `(.L_x_849) ;  /* 0xffffed5000004947 */ /* 0x000fce000383ffff */
.L_x_848:
[----:B------:R-:W-:Y:S01]  /*12bd0*/  FMNMX.FTZ R2, R4, R3, !PT ;  /* 0x0000000304027209 */ /* 0x000fe20007810000 */
[----:B-1----:R-:W-:Y:S01]  /*12be0*/  LDSM.16.MT88.4 R164, [R206+0x4080] ;  /* 0x00408000cea4783b */ /* 0x002fe20000004200 */
[----:B------:R-:W-:Y:S01]  /*12bf0*/  FMNMX.FTZ R156, R6, R157, !PT ;  /* 0x0000009d069c7209 */ /* 0x000fe20007810000 */
[----:B------:R-:W-:Y:S01]  /*12c00*/  UIADD3 UR11, UR11, -0x1, URZ ;  /* 0xffffffff0b0b7890 */ /* 0x000fe2000fffe03f */
[----:B------:R-:W-:Y:S02]  /*12c10*/  FMNMX.FTZ R159, R5, R2, !PT ;  /* 0x00000002059f7209 */ /* 0x000fe40007810000 */
[----:B------:R-:W-:Y:S02]  /*12c20*/  FMNMX.FTZ R161, R7, R156, !PT ;  /* 0x0000009c07a17209 */ /* 0x000fe40007810000 */
[----:B------:R-:W-:Y:S01]  /*12c30*/  FMNMX.FTZ R2, R8, R159, !PT ;  /* 0x0000009f08027209 */ /* 0x000fe20007810000 */
[----:B------:R-:W-:Y:S01]  /*12c40*/  LDSM.16.MT88.4 R168, [R205+0x4080] ;  /* 0x00408000cda8783b */ /* 0x000fe20000004200 */
[----:B------:R-:W-:Y:S02]  /*12c50*/  FMNMX.FTZ R156, R10, R161, !PT ;  /* 0x000000a10a9c7209 */ /* 0x000fe40007810000 */
        /* <DEDUP_REMOVED lines=18> */
[----:B------:R-:W-:Y:S03]  /*12d80*/  LDSM.16.MT88.4 R184, [R208+0x7880] ;  /* 0x00788000d0b8783b */ /* 0x000fe60000004200 */
[----:B------:R-:W-:Y:S02]  /*12d90*/  FMNMX.FTZ R162, R25, R2, !PT ;  /* 0x0000000219a27209 */ /* 0x000fe40007810000 */
[----:B------:R-:W-:Y:S03]  /*12da0*/  FMNMX.FTZ R2, R26, R3, !PT ;  /* 0x000000031a027209 */ /* 0x000fe60007810000 */
[----:B------:R-:W-:Y:S01]  /*12db0*/  SHFL.BFLY PT, R163, R162, 0x2, 0x1f ;  /* 0x0c401f00a2a37f89 */ /* 0x000fe200000e0000 */
[----:B------:R-:W-:Y:S07]  /*12dc0*/  FMNMX.FTZ R158, R27, R2, !PT ;  /* 0x000000021b9e7209 */ /* 0x000fee0007810000 */
[----:B------:R-:W1:Y:S08]  /*12dd0*/  SHFL.BFLY PT, R3, R158, 0x2, 0x1f ;  /* 0x0c401f009e037f89 */ /* 0x000e7000000e0000 */
[----:B------:R-:W0:Y:S01]  /*12de0*/  LDGDEPBAR ;  /* 0x00000000000079af */ /* 0x000e220000000000 */
[----:B-1----:R-:W-:Y:S02]  /*12df0*/  FMNMX.FTZ R159, R158, R3, !PT ;  /* 0x000000039e9f7209 */ /* 0x002fe40007810000 */
[----:B------:R-:W-:Y:S05]  /*12e00*/  FMNMX.FTZ R161, R162, R163, !PT ;  /* 0x000000a3a2a17209 */ /* 0x000fea0007810000 */
[----:B------:R-:W1:Y:S08]  /*12e10*/  SHFL.BFLY PT, R156, R159, 0x1, 0x1f ;  /* 0x0c201f009f9c7f89 */ /* 0x000e7000000e0000 */
[----:B------:R-:W2:Y:S01]  /*12e20*/  SHFL.BFLY PT, R160, R161, 0x1, 0x1f ;  /* 0x0c201f00a1a07f89 */ /* 0x000ea200000e0000 */
[----:B-1----:R-:W-:Y:S05]  /*12e30*/  FMNMX.FTZ R156, R159, R156, !PT ;  /* 0x0000009c9f9c7209 */ /* 0x002fea0007810000 */
[----:B------:R-:W-:Y:S01]  /*12e40*/  FMUL.FTZ R189, R156, c[0x0][0x2d0] ;  /* 0x0000b4009cbd7a20 */ /* 0x000fe20000410000 */
[----:B--2---:R-:W-:Y:S03]  /*12e50*/  FMNMX.FTZ R3, R161, R160, !PT ;  /* 0x000000a0a1037209 */ /* 0x004fe60007810000 */
[--C-:B------:R-:W-:Y:S01]  /*12e60*/  FFMA.FTZ R6, R6, c[0x0][0x2d0], -R189.reuse ;  /* 0x0000b40006067a23 */ /* 0x100fe200000108bd */
[----:B------:R-:W1:Y:S01]  /*12e70*/  LDSM.16.MT88.4 R160, [R208+0x4080] ;  /* 0x00408000d0a0783b */ /* 0x000e620000004200 */
[----:B------:R-:W-:Y:S02]  /*12e80*/  FFMA.FTZ R7, R7, c[0x0][0x2d0], -R189 ;  /* 0x0000b40007077a23 */ /* 0x000fe400000108bd */
[C---:B------:R-:W-:Y:S02]  /*12e90*/  FADD.FTZ R0, -R3.reuse, R0 ;  /* 0x0000000003007221 */ /* 0x040fe40000010100 */
[----:B------:R-:W-:Y:S01]  /*12ea0*/  FMUL.FTZ R191, R3, c[0x0][0x2d0] ;  /* 0x0000b40003bf7a20 */ /* 0x000fe20000410000 */
[----:B------:R-:W-:Y:S01]  /*12eb0*/  MUFU.EX2 R6, R6 ;  /* 0x0000000600067308 */ /* 0x000fe20000000800 */
[----:B------:R-:W-:Y:S02]  /*12ec0*/  FMUL.FTZ R2, R0, c[0x0][0x2d0] ;  /* 0x0000b40000027a20 */ /* 0x000fe40000410000 */
[----:B------:R-:W-:Y:S02]  /*12ed0*/  FADD.FTZ R0, -R156, R157 ;  /* 0x0000009d9c007221 */ /* 0x000fe40000010100 */
[--C-:B------:R-:W-:Y:S02]  /*12ee0*/  FFMA.FTZ R158, R4, c[0x0][0x2d0], -R191.reuse ;  /* 0x0000b400049e7a23 */ /* 0x100fe400000108bf */
[----:B------:R-:W-:Y:S02]  /*12ef0*/  FMUL.FTZ R157, R0, c[0x0][0x2d0] ;  /* 0x0000b400009d7a20 */ /* 0x000fe40000410000 */
[--C-:B------:R-:W-:Y:S01]  /*12f00*/  FFMA.FTZ R5, R5, c[0x0][0x2d0], -R191.reuse ;  /* 0x0000b40005057a23 */ /* 0x100fe200000108bf */
[----:B------:R-:W2:Y:S01]  /*12f10*/  MUFU.EX2 R2, R2 ;  /* 0x0000000200027308 */ /* 0x000ea20000000800 */
[--C-:B------:R-:W-:Y:S02]  /*12f20*/  FFMA.FTZ R159, R8, c[0x0][0x2d0], -R191.reuse ;  /* 0x0000b400089f7a23 */ /* 0x100fe400000108bf */
[----:B------:R-:W-:Y:S02]  /*12f30*/  FFMA.FTZ R188, R9, c[0x0][0x2d0], -R191 ;  /* 0x0000b40009bc7a23 */ /* 0x000fe400000108bf */
[----:B------:R-:W-:Y:S02]  /*12f40*/  FFMA.FTZ R190, R11, c[0x0][0x2d0], -R189 ;  /* 0x0000b4000bbe7a23 */ /* 0x000fe400000108bd */
[----:B------:R-:W-:Y:S02]  /*12f50*/  FFMA.FTZ R244, R24, c[0x0][0x2d0], -R191 ;  /* 0x0000b40018f47a23 */ /* 0x000fe400000108bf */
[----:B------:R-:W-:Y:S01]  /*12f60*/  FFMA.FTZ R246, R26, c[0x0][0x2d0], -R189 ;  /* 0x0000b4001af67a23 */ /* 0x000fe200000108bd */
[----:B------:R3:W4:Y:S01]  /*12f70*/  MUFU.EX2 R0, R157 ;  /* 0x0000009d00007308 */ /* 0x0007220000000800 */
[--C-:B------:R-:W-:Y:S02]  /*12f80*/  FFMA.FTZ R236, R12, c[0x0][0x2d0], -R191.reuse ;  /* 0x0000b4000cec7a23 */ /* 0x100fe400000108bf */
[----:B------:R-:W-:Y:S02]  /*12f90*/  FFMA.FTZ R241, R13, c[0x0][0x2d0], -R191 ;  /* 0x0000b4000df17a23 */ /* 0x000fe400000108bf */
[--C-:B------:R-:W-:Y:S02]  /*12fa0*/  FFMA.FTZ R238, R14, c[0x0][0x2d0], -R189.reuse ;  /* 0x0000b4000eee7a23 */ /* 0x100fe400000108bd */
[----:B------:R-:W-:Y:S02]  /*12fb0*/  FFMA.FTZ R243, R15, c[0x0][0x2d0], -R189 ;  /* 0x0000b4000ff37a23 */ /* 0x000fe400000108bd */
[--C-:B------:R-:W-:Y:S01]  /*12fc0*/  FFMA.FTZ R240, R16, c[0x0][0x2d0], -R191.reuse ;  /* 0x0000b40010f07a23 */ /* 0x100fe200000108bf */
[----:B------:R-:W-:Y:S01]  /*12fd0*/  MUFU.EX2 R158, R158 ;  /* 0x0000009e009e7308 */ /* 0x000fe20000000800 */
[----:B------:R-:W-:Y:S02]  /*12fe0*/  FFMA.FTZ R245, R17, c[0x0][0x2d0], -R191 ;  /* 0x0000b40011f57a23 */ /* 0x000fe400000108bf */
[--C-:B------:R-:W-:Y:S02]  /*12ff0*/  FFMA.FTZ R242, R18, c[0x0][0x2d0], -R189.reuse ;  /* 0x0000b40012f27a23 */ /* 0x100fe400000108bd */
[C---:B--2---:R-:W-:Y:S02]  /*13000*/  FMUL.FTZ R8, R2.reuse, R152 ;  /* 0x0000009802087220 */ /* 0x044fe40000410000 */
[C---:B------:R-:W-:Y:S02]  /*13010*/  FMUL.FTZ R9, R2.reuse, R153 ;  /* 0x0000009902097220 */ /* 0x040fe40000410000 */
[C---:B------:R-:W-:Y:S01]  /*13020*/  FMUL.FTZ R28, R2.reuse, R28 ;  /* 0x0000001c021c7220 */ /* 0x040fe20000410000 */
[----:B------:R-:W2:Y:S01]  /*13030*/  MUFU.EX2 R5, R5 ;  /* 0x0000000500057308 */ /* 0x000ea20000000800 */
[C---:B------:R-:W-:Y:S02]  /*13040*/  FMUL.FTZ R29, R2.reuse, R29 ;  /* 0x0000001d021d7220 */ /* 0x040fe40000410000 */
[----:B------:R-:W-:Y:S02]  /*13050*/  FMUL.FTZ R32, R2, R32 ;  /* 0x0000002002207220 */ /* 0x000fe40000410000 */
[--C-:B---3--:R-:W-:Y:S02]  /*13060*/  FFMA.FTZ R157, R10, c[0x0][0x2d0], -R189.reuse ;  /* 0x0000b4000a9d7a23 */ /* 0x108fe400000108bd */
[C---:B----4-:R-:W-:Y:S02]  /*13070*/  FMUL.FTZ R10, R0.reuse, R154 ;  /* 0x0000009a000a7220 */ /* 0x050fe40000410000 */
[C---:B------:R-:W-:Y:S01]  /*13080*/  FMUL.FTZ R11, R0.reuse, R155 ;  /* 0x0000009b000b7220 */ /* 0x040fe20000410000 */
[----:B------:R-:W-:Y:S01]  /*13090*/  MUFU.EX2 R159, R159 ;  /* 0x0000009f009f7308 */ /* 0x000fe20000000800 */
[C---:B------:R-:W-:Y:S02]  /*130a0*/  FMUL.FTZ R30, R0.reuse, R30 ;  /* 0x0000001e001e7220 */ /* 0x040fe40000410000 */
[----:B------:R-:W-:Y:S02]  /*130b0*/  FMUL.FTZ R31, R0, R31 ;  /* 0x0000001f001f7220 */ /* 0x000fe40000410000 */
[----:B------:R-:W-:Y:S02]  /*130c0*/  FMUL.FTZ R33, R2, R33 ;  /* 0x0000002102217220 */ /* 0x000fe40000410000 */
[C---:B------:R-:W-:Y:S02]  /*130d0*/  FMUL.FTZ R34, R0.reuse, R34 ;  /* 0x0000002200227220 */ /* 0x040fe40000410000 */
[----:B------:R-:W-:Y:S01]  /*130e0*/  FMUL.FTZ R35, R0, R35 ;  /* 0x0000002300237220 */ /* 0x000fe20000410000 */
[----:B------:R-:W3:Y:S01]  /*130f0*/  MUFU.EX2 R188, R188 ;  /* 0x000000bc00bc7308 */ /* 0x000ee20000000800 */
[C---:B------:R-:W-:Y:S02]  /*13100*/  FMUL.FTZ R36, R2.reuse, R36 ;  /* 0x0000002402247220 */ /* 0x040fe40000410000 */
[----:B------:R-:W-:Y:S01]  /*13110*/  FMUL.FTZ R37, R2, R37 ;  /* 0x0000002502257220 */ /* 0x000fe20000410000 */
[----:B--2---:R-:W-:Y:S01]  /*13120*/  F2FP.PACK_AB R152, R5, R158 ;  /* 0x0000009e0598723e */ /* 0x004fe200000000ff */
[C---:B------:R-:W-:Y:S02]  /*13130*/  FMUL.FTZ R38, R0.reuse, R38 ;  /* 0x0000002600267220 */ /* 0x040fe40000410000 */
[----:B------:R-:W-:Y:S02]  /*13140*/  FMUL.FTZ R39, R0, R39 ;  /* 0x0000002700277220 */ /* 0x000fe40000410000 */
[C---:B------:R-:W-:Y:S01]  /*13150*/  FMUL.FTZ R12, R2.reuse, R148 ;  /* 0x00000094020c7220 */ /* 0x040fe20000410000 */
[----:B------:R-:W2:Y:S01]  /*13160*/  MUFU.EX2 R7, R7 ;  /* 0x0000000700077308 */ /* 0x000ea20000000800 */
[----:B------:R-:W-:Y:S02]  /*13170*/  FMUL.FTZ R13, R2, R149 ;  /* 0x00000095020d7220 */ /* 0x000fe40000410000 */
[C---:B------:R-:W-:Y:S02]  /*13180*/  FMUL.FTZ R14, R0.reuse, R150 ;  /* 0x00000096000e7220 */ /* 0x040fe40000410000 */
[----:B------:R-:W-:Y:S02]  /*13190*/  FMUL.FTZ R15, R0, R151 ;  /* 0x00000097000f7220 */ /* 0x000fe40000410000 */
[----:B------:R-:W-:Y:S01]  /*131a0*/  LDSM.16.MT88.4 R148, [R204+0x8880] ;  /* 0x00888000cc94783b */ /* 0x000fe20000004200 */
[C---:B------:R-:W-:Y:S02]  /*131b0*/  FMUL.FTZ R40, R2.reuse, R40 ;  /* 0x0000002802287220 */ /* 0x040fe40000410000 */
[----:B------:R-:W-:Y:S01]  /*131c0*/  MUFU.EX2 R157, R157 ;  /* 0x0000009d009d7308 */ /* 0x000fe20000000800 */
[----:B------:R-:W-:Y:S02]  /*131d0*/  FMUL.FTZ R41, R2, R41 ;  /* 0x0000002902297220 */ /* 0x000fe40000410000 */
[----:B------:R-:W-:Y:S01]  /*131e0*/  FMUL.FTZ R42, R0, R42 ;  /* 0x0000002a002a7220 */ /* 0x000fe20000410000 */
[----:B---3--:R-:W-:Y:S01]  /*131f0*/  F2FP.PACK_AB R154, R188, R159 ;  /* 0x0000009fbc9a723e */ /* 0x008fe200000000ff */
        /* <DEDUP_REMOVED lines=10> */
[----:B------:R-:W-:Y:S01]  /*132a0*/  MUFU.EX2 R236, R236 ;  /* 0x000000ec00ec7308 */ /* 0x000fe20000000800 */
[----:B------:R-:W-:Y:S02]  /*132b0*/  FMUL.FTZ R51, R0, R51 ;  /* 0x0000003300337220 */ /* 0x000fe40000410000 */
[C---:B------:R-:W-:Y:S02]  /*132c0*/  FMUL.FTZ R52, R2.reuse, R52 ;  /* 0x0000003402347220 */ /* 0x040fe40000410000 */
[----:B------:R-:W-:Y:S02]  /*132d0*/  FMUL.FTZ R53, R2, R53 ;  /* 0x0000003502357220 */ /* 0x000fe40000410000 */
[C---:B------:R-:W-:Y:S02]  /*132e0*/  FMUL.FTZ R54, R0.reuse, R54 ;  /* 0x0000003600367220 */ /* 0x040fe40000410000 */
[----:B------:R-:W-:Y:S01]  /*132f0*/  FMUL.FTZ R55, R0, R55 ;  /* 0x0000003700377220 */ /* 0x000fe20000410000 */
[----:B------:R-:W2:Y:S01]  /*13300*/  MUFU.EX2 R241, R241 ;  /* 0x000000f100f17308 */ /* 0x000ea20000000800 */
[C---:B------:R-:W-:Y:S02]  /*13310*/  FMUL.FTZ R56, R2.reuse, R56 ;  /* 0x0000003802387220 */ /* 0x040fe40000410000 */
[----:B------:R-:W-:Y:S01]  /*13320*/  FMUL.FTZ R57, R2, R57 ;  /* 0x0000003902397220 */ /* 0x000fe20000410000 */
[----:B---3--:R-:W-:Y:S01]  /*13330*/  F2FP.PACK_AB R155, R190, R157 ;  /* 0x0000009dbe9b723e */ /* 0x008fe200000000ff */
[C---:B------:R-:W-:Y:S02]  /*13340*/  FMUL.FTZ R58, R0.reuse, R58 ;  /* 0x0000003a003a7220 */ /* 0x040fe40000410000 */
[----:B------:R-:W-:Y:S02]  /*13350*/  FMUL.FTZ R59, R0, R59 ;  /* 0x0000003b003b7220 */ /* 0x000fe40000410000 */
[C---:B------:R-:W-:Y:S01]  /*13360*/  FMUL.FTZ R60, R2.reuse, R60 ;  /* 0x0000003c023c7220 */ /* 0x040fe20000410000 */
[----:B------:R-:W-:Y:S01]  /*13370*/  MUFU.EX2 R238, R238 ;  /* 0x000000ee00ee7308 */ /* 0x000fe20000000800 */
[C---:B-1----:R-:W-:Y:S05]  /*13380*/  HMMA.16816.F32 R8, R152.reuse, R160, R8 ;  /* 0x000000a09808723c */ /* 0x042fea0000001808 */
[----:B------:R-:W-:Y:S02]  /*13390*/  FMUL.FTZ R61, R2, R61 ;  /* 0x0000003d023d7220 */ /* 0x000fe40000410000 */
[C---:B------:R-:W-:Y:S01]  /*133a0*/  FMUL.FTZ R62, R0.reuse, R62 ;  /* 0x0000003e003e7220 */ /* 0x040fe20000410000 */
[C---:B------:R-:W-:Y:S01]  /*133b0*/  HMMA.16816.F32 R28, R152.reuse, R162, R28 ;  /* 0x000000a2981c723c */ /* 0x040fe2000000181c */
[----:B------:R-:W1:Y:S01]  /*133c0*/  LDSM.16.MT88.4 R160, [R204+0x4080] ;  /* 0x00408000cca0783b */ /* 0x000e620000004200 */
[----:B------:R-:W3:Y:S02]  /*133d0*/  MUFU.EX2 R243, R243 ;  /* 0x000000f300f37308 */ /* 0x000ee40000000800 */
[----:B------:R-:W-:Y:S02]  /*133e0*/  FMUL.FTZ R63, R0, R63 ;  /* 0x0000003f003f7220 */ /* 0x000fe40000410000 */
[C---:B------:R-:W-:Y:S02]  /*133f0*/  FMUL.FTZ R64, R2.reuse, R64 ;  /* 0x0000004002407220 */ /* 0x040fe40000410000 */
[C---:B------:R-:W-:Y:S04]  /*13400*/  HMMA.16816.F32 R32, R152.reuse, R164, R32 ;  /* 0x000000a49820723c */ /* 0x040fe80000001820 */
[----:B------:R-:W-:Y:S01]  /*13410*/  FMUL.FTZ R65, R2, R65 ;  /* 0x0000004102417220 */ /* 0x000fe20000410000 */
[----:B------:R-:W-:Y:S01]  /*13420*/  MUFU.EX2 R240, R240 ;  /* 0x000000f000f07308 */ /* 0x000fe20000000800 */
[C---:B------:R-:W-:Y:S02]  /*13430*/  FMUL.FTZ R66, R0.reuse, R66 ;  /* 0x0000004200427220 */ /* 0x040fe40000410000 */
[C---:B------:R-:W-:Y:S01]  /*13440*/  HMMA.16816.F32 R36, R152.reuse, R166, R36 ;  /* 0x000000a69824723c */ /* 0x040fe20000001824 */
[----:B------:R-:W4:Y:S03]  /*13450*/  LDSM.16.MT88.4 R164, [R208+0x5880] ;  /* 0x00588000d0a4783b */ /* 0x000f260000004200 */
[----:B------:R-:W-:Y:S02]  /*13460*/  FMUL.FTZ R67, R0, R67 ;  /* 0x0000004300437220 */ /* 0x000fe40000410000 */
[C---:B------:R-:W-:Y:S01]  /*13470*/  FMUL.FTZ R68, R2.reuse, R68 ;  /* 0x0000004402447220 */ /* 0x040fe20000410000 */
[----:B------:R-:W5:Y:S01]  /*13480*/  MUFU.EX2 R245, R245 ;  /* 0x000000f500f57308 */ /* 0x000f620000000800 */
[C---:B------:R-:W-:Y:S04]  /*13490*/  HMMA.16816.F32 R40, R152.reuse, R168, R40 ;  /* 0x000000a89828723c */ /* 0x040fe80000001828 */
[----:B------:R-:W-:Y:S02]  /*134a0*/  FMUL.FTZ R69, R2, R69 ;  /* 0x0000004502457220 */ /* 0x000fe40000410000 */
[C---:B------:R-:W-:Y:S02]  /*134b0*/  FMUL.FTZ R70, R0.reuse, R70 ;  /* 0x0000004600467220 */ /* 0x040fe40000410000 */
[C---:B------:R-:W-:Y:S01]  /*134c0*/  HMMA.16816.F32 R44, R152.reuse, R170, R44 ;  /* 0x000000aa982c723c */ /* 0x040fe2000000182c */
[----:B------:R-:W2:Y:S01]  /*134d0*/  LDSM.16.MT88.4 R168, [R206+0x5880] ;  /* 0x00588000cea8783b */ /* 0x000ea20000004200 */
[----:B------:R-:W-:Y:S02]  /*134e0*/  MUFU.EX2 R242, R242 ;  /* 0x000000f200f27308 */ /* 0x000fe40000000800 */
[----:B------:R-:W-:Y:S02]  /*134f0*/  FMUL.FTZ R71, R0, R71 ;  /* 0x0000004700477220 */ /* 0x000fe40000410000 */
[C---:B------:R-:W-:Y:S02]  /*13500*/  FMUL.FTZ R72, R2.reuse, R72 ;  /* 0x0000004802487220 */ /* 0x040fe40000410000 */
[----:B------:R-:W-:Y:S01]  /*13510*/  FMUL.FTZ R73, R2, R73 ;  /* 0x0000004902497220 */ /* 0x000fe20000410000 */
[C---:B-1----:R-:W-:Y:S03]  /*13520*/  HMMA.16816.F32 R48, R152.reuse, R160, R48 ;  /* 0x000000a09830723c */ /* 0x042fe60000001830 */
[C---:B------:R-:W-:Y:S01]  /*13530*/  FMUL.FTZ R74, R0.reuse, R74 ;  /* 0x0000004a004a7220 */ /* 0x040fe20000410000 */
[----:B------:R-:W-:Y:S01]  /*13540*/  MUFU.EX2 R244, R244 ;  /* 0x000000f400f47308 */ /* 0x000fe20000000800 */
[----:B------:R-:W-:Y:S02]  /*13550*/  FMUL.FTZ R75, R0, R75 ;  /* 0x0000004b004b7220 */ /* 0x000fe40000410000 */
[C---:B------:R-:W-:Y:S01]  /*13560*/  FMUL.FTZ R76, R2.reuse, R76 ;  /* 0x0000004c024c7220 */ /* 0x040fe20000410000 */
[C---:B------:R-:W-:Y:S01]  /*13570*/  HMMA.16816.F32 R52, R152.reuse, R162, R52 ;  /* 0x000000a29834723c */ /* 0x040fe20000001834 */
[----:B------:R-:W1:Y:S03]  /*13580*/  LDSM.16.MT88.4 R160, [R205+0x5880] ;  /* 0x00588000cda0783b */ /* 0x000e660000004200 */
[----:B------:R-:W-:Y:S02]  /*13590*/  FMUL.FTZ R77, R2, R77 ;  /* 0x0000004d024d7220 */ /* 0x000fe40000410000 */
[C---:B------:R-:W-:Y:S01]  /*135a0*/  FMUL.FTZ R78, R0.reuse, R78 ;  /* 0x0000004e004e7220 */ /* 0x040fe20000410000 */
[----:B------:R-:W-:Y:S01]  /*135b0*/  MUFU.EX2 R246, R246 ;  /* 0x000000f600f67308 */ /* 0x000fe20000000800 */
[C---:B----4-:R-:W-:Y:S04]  /*135c0*/  HMMA.16816.F32 R56, R152.reuse, R164, R56 ;  /* 0x000000a49838723c */ /* 0x050fe80000001838 */
[----:B------:R-:W-:Y:S02]  /*135d0*/  FMUL.FTZ R79, R0, R79 ;  /* 0x0000004f004f7220 */ /* 0x000fe40000410000 */
[C---:B------:R-:W-:Y:S02]  /*135e0*/  FMUL.FTZ R80, R2.reuse, R80 ;  /* 0x0000005002507220 */ /* 0x040fe40000410000 */
[C---:B------:R-:W-:Y:S01]  /*135f0*/  HMMA.16816.F32 R60, R152.reuse, R166, R60 ;  /* 0x000000a6983c723c */ /* 0x040fe2000000183c */
[----:B------:R-:W4:Y:S03]  /*13600*/  LDSM.16.MT88.4 R164, [R204+0x5880] ;  /* 0x00588000cca4783b */ /* 0x000f260000004200 */
        /* <DEDUP_REMOVED lines=10> */
[C---:B-1----:R-:W-:Y:S03]  /*136b0*/  HMMA.16816.F32 R72, R152.reuse, R160, R72 ;  /* 0x000000a09848723c */ /* 0x042fe60000001848 */
[C---:B------:R-:W-:Y:S02]  /*136c0*/  FMUL.FTZ R88, R2.reuse, R88 ;  /* 0x0000005802587220 */ /* 0x040fe40000410000 */
[----:B------:R-:W-:Y:S02]  /*136d0*/  FMUL.FTZ R89, R2, R89 ;  /* 0x0000005902597220 */ /* 0x000fe40000410000 */
[C---:B------:R-:W-:Y:S01]  /*136e0*/  FMUL.FTZ R90, R0.reuse, R90 ;  /* 0x0000005a005a7220 */ /* 0x040fe20000410000 */
[C---:B------:R-:W-:Y:S01]  /*136f0*/  HMMA.16816.F32 R76, R152.reuse, R162, R76 ;  /* 0x000000a2984c723c */ /* 0x040fe2000000184c */
[----:B------:R-:W1:Y:S03]  /*13700*/  LDSM.16.MT88.4 R160, [R206+0x7080] ;  /* 0x00708000cea0783b */ /* 0x000e660000004200 */
[----:B------:R-:W-:Y:S02]  /*13710*/  FMUL.FTZ R91, R0, R91 ;  /* 0x0000005b005b7220 */ /* 0x000fe40000410000 */
[C---:B------:R-:W-:Y:S02]  /*13720*/  FMUL.FTZ R92, R2.reuse, R92 ;  /* 0x0000005c025c7220 */ /* 0x040fe40000410000 */
        /* <DEDUP_REMOVED lines=62> */
[----:B------:R-:W-:Y:S01]  /*13b10*/  FFMA.FTZ R247, R19, c[0x0][0x2d0], -R189 ;  /* 0x0000b40013f77a23 */ /* 0x000fe200000108bd */
[C---:B------:R-:W-:Y:S01]  /*13b20*/  HMMA.16816.F32 R12, R152.reuse, R166, R12 ;  /* 0x000000a6980c723c */ /* 0x040fe2000000180c */
[----:B------:R-:W4:Y:S03]  /*13b30*/  LDSM.16.MT88.4 R164, [R206+0x4880] ;  /* 0x00488000cea4783b */ /* 0x000f260000004200 */
[C---:B------:R-:W-:Y:S01]  /*13b40*/  FMUL.FTZ R136, R2.reuse, R136 ;  /* 0x0000008802887220 */ /* 0x040fe20000410000 */
[----:B------:R-:W1:Y:S01]  /*13b50*/  MUFU.EX2 R247, R247 ;  /* 0x000000f700f77308 */ /* 0x000e620000000800 */
[----:B------:R-:W-:Y:S02]  /*13b60*/  FMUL.FTZ R137, R2, R137 ;  /* 0x0000008902897220 */ /* 0x000fe40000410000 */
[C---:B--2---:R-:W-:Y:S04]  /*13b70*/  HMMA.16816.F32 R132, R152.reuse, R168, R132 ;  /* 0x000000a89884723c */ /* 0x044fe80000001884 */
[C---:B------:R-:W-:Y:S02]  /*13b80*/  FMUL.FTZ R138, R0.reuse, R138 ;  /* 0x0000008a008a7220 */ /* 0x040fe40000410000 */
[----:B------:R-:W-:Y:S02]  /*13b90*/  FMUL.FTZ R139, R0, R139 ;  /* 0x0000008b008b7220 */ /* 0x000fe40000410000 */
[C---:B------:R-:W-:Y:S01]  /*13ba0*/  FMUL.FTZ R16, R2.reuse, R144 ;  /* 0x0000009002107220 */ /* 0x040fe20000410000 */
[----:B------:R-:W-:Y:S03]  /*13bb0*/  F2FP.PACK_AB R144, R241, R236 ;  /* 0x000000ecf190723e */ /* 0x000fe600000000ff */
[----:B------:R-:W-:Y:S01]  /*13bc0*/  FMUL.FTZ R17, R2, R145 ;  /* 0x0000009102117220 */ /* 0x000fe20000410000 */
[C---:B------:R-:W-:Y:S01]  /*13bd0*/  HMMA.16816.F32 R136, R152.reuse, R170, R136 ;  /* 0x000000aa9888723c */ /* 0x040fe20000001888 */
[----:B------:R-:W2:Y:S02]  /*13be0*/  LDSM.16.MT88.4 R168, [R205+0x4880] ;  /* 0x00488000cda8783b */ /* 0x000ea40000004200 */
[C---:B------:R-:W-:Y:S01]  /*13bf0*/  FMUL.FTZ R18, R0.reuse, R146 ;  /* 0x0000009200127220 */ /* 0x040fe20000410000 */
[----:B---3--:R-:W-:Y:S01]  /*13c00*/  F2FP.PACK_AB R145, R243, R238 ;  /* 0x000000eef391723e */ /* 0x008fe200000000ff */
[----:B------:R-:W-:Y:S01]  /*13c10*/  FMUL.FTZ R19, R0, R147 ;  /* 0x0000009300137220 */ /* 0x000fe20000410000 */
[----:B-----5:R-:W-:Y:S01]  /*13c20*/  F2FP.PACK_AB R146, R245, R240 ;  /* 0x000000f0f592723e */ /* 0x020fe200000000ff */
[C---:B------:R-:W-:Y:S01]  /*13c30*/  FMUL.FTZ R140, R2.reuse, R140 ;  /* 0x0000008c028c7220 */ /* 0x040fe20000410000 */
[----:B-1----:R-:W-:Y:S01]  /*13c40*/  F2FP.PACK_AB R147, R247, R242 ;  /* 0x000000f2f793723e */ /* 0x002fe200000000ff */
[----:B------:R-:W-:Y:S03]  /*13c50*/  FMUL.FTZ R141, R2, R141 ;  /* 0x0000008d028d7220 */ /* 0x000fe60000410000 */
[C---:B------:R-:W-:Y:S03]  /*13c60*/  HMMA.16816.F32 R16, R152.reuse, R148, R16 ;  /* 0x000000949810723c */ /* 0x040fe60000001810 */
[C---:B------:R-:W-:Y:S02]  /*13c70*/  FMUL.FTZ R142, R0.reuse, R142 ;  /* 0x0000008e008e7220 */ /* 0x040fe40000410000 */
[----:B------:R-:W-:Y:S02]  /*13c80*/  FMUL.FTZ R143, R0, R143 ;  /* 0x0000008f008f7220 */ /* 0x000fe40000410000 */
[----:B------:R-:W-:Y:S02]  /*13c90*/  FFMA.FTZ R158, R2, R239, R158 ;  /* 0x000000ef029e7223 */ /* 0x000fe4000001009e */
[----:B------:R-:W-:Y:S03]  /*13ca0*/  FFMA.FTZ R6, R0, R237, R6 ;  /* 0x000000ed00067223 */ /* 0x000fe60000010006 */
[----:B------:R-:W-:Y:S01]  /*13cb0*/  HMMA.16816.F32 R140, R152, R150, R140 ;  /* 0x00000096988c723c */ /* 0x000fe2000000188c */
[----:B------:R-:W1:Y:S02]  /*13cc0*/  LDSM.16.MT88.4 R148, [R206+0x6080] ;  /* 0x00608000ce94783b */ /* 0x000e640000004200 */
[----:B------:R-:W-:Y:S02]  /*13cd0*/  FADD.FTZ R158, R5, R158 ;  /* 0x0000009e059e7221 */ /* 0x000fe40000010000 */
[----:B------:R-:W-:Y:S02]  /*13ce0*/  FADD.FTZ R6, R7, R6 ;  /* 0x0000000607067221 */ /* 0x000fe40000010000 */
[----:B------:R-:W-:Y:S01]  /*13cf0*/  FADD.FTZ R5, R159, R158 ;  /* 0x0000009e9f057221 */ /* 0x000fe20000010000 */
[C---:B------:R-:W-:Y:S01]  /*13d00*/  HMMA.16816.F32 R8, R144.reuse, R160, R8 ;  /* 0x000000a09008723c */ /* 0x040fe20000001808 */
[----:B------:R-:W3:Y:S04]  /*13d10*/  LDSM.16.MT88.4 R152, [R205+0x6080] ;  /* 0x00608000cd98783b */ /* 0x000ee80000004200 */
[----:B------:R-:W-:Y:S01]  /*13d20*/  FADD.FTZ R7, R157, R6 ;  /* 0x000000069d077221 */ /* 0x000fe20000010000 */
[----:B------:R-:W-:Y:S01]  /*13d30*/  MOV R157, R156 ;  /* 0x0000009c009d7202 */ /* 0x000fe20000000f00 */
[----:B------:R-:W-:Y:S01]  /*13d40*/  FADD.FTZ R5, R188, R5 ;  /* 0x00000005bc057221 */ /* 0x000fe20000010000 */
[C---:B------:R-:W-:Y:S01]  /*13d50*/  HMMA.16816.F32 R28, R144.reuse, R162, R28 ;  /* 0x000000a2901c723c */ /* 0x040fe2000000181c */
[----:B------:R-:W5:Y:S03]  /*13d60*/  LDSM.16.MT88.4 R160, [R206+0x7880] ;  /* 0x00788000cea0783b */ /* 0x000f660000004200 */
        /* <DEDUP_REMOVED lines=13> */
[----:B------:R-:W-:Y:S03]  /*13e40*/  LDSM.16.MT88.4 R168, [R206+0x5080] ;  /* 0x00508000cea8783b */ /* 0x000fe60000004200 */
[----:B------:R-:W-:Y:S04]  /*13e50*/  FADD.FTZ R247, R247, R242 ;  /* 0x000000f2f7f77221 */ /* 0x000fe80000010000 */
[C---:B------:R-:W-:Y:S08]  /*13e60*/  HMMA.16816.F32 R48, R144.reuse, R172, R48 ;  /* 0x000000ac9030723c */ /* 0x040ff00000001830 */
[C---:B------:R-:W-:Y:S01]  /*13e70*/  HMMA.16816.F32 R52, R144.reuse, R174, R52 ;  /* 0x000000ae9034723c */ /* 0x040fe20000001834 */
[----:B------:R-:W-:Y:S07]  /*13e80*/  LDSM.16.MT88.4 R172, [R204+0x8080] ;  /* 0x00808000ccac783b */ /* 0x000fee0000004200 */
        /* <DEDUP_REMOVED lines=11> */
[----:B------:R-:W-:Y:S07]  /*13f40*/  LDSM.16.MT88.4 R180, [R205+0x9880] ;  /* 0x00988000cdb4783b */ /* 0x000fee0000004200 */
[C---:B------:R-:W-:Y:S07]  /*13f50*/  HMMA.16816.F32 R88, R144.reuse, R184, R88 ;  /* 0x000000b89058723c */ /* 0x040fee0000001858 */
[--C-:B------:R-:W-:Y:S01]  /*13f60*/  FFMA.FTZ R184, R20, c[0x0][0x2d0], -R191.reuse ;  /* 0x0000b40014b87a23 */ /* 0x100fe200000108bf */
[C---:B------:R-:W-:Y:S04]  /*13f70*/  HMMA.16816.F32 R92, R144.reuse, R186, R92 ;  /* 0x000000ba905c723c */ /* 0x040fe8000000185c */
[--C-:B------:R-:W-:Y:S01]  /*13f80*/  FFMA.FTZ R185, R21, c[0x0][0x2d0], -R191.reuse ;  /* 0x0000b40015b97a23 */ /* 0x100fe200000108bf */
[----:B------:R-:W-:Y:S01]  /*13f90*/  MUFU.EX2 R184, R184 ;  /* 0x000000b800b87308 */ /* 0x000fe20000000800 */
[----:B------:R-:W-:Y:S02]  /*13fa0*/  FFMA.FTZ R191, R25, c[0x0][0x2d0], -R191 ;  /* 0x0000b40019bf7a23 */ /* 0x000fe400000108bf */
[C---:B-----5:R-:W-:Y:S04]  /*13fb0*/  HMMA.16816.F32 R96, R144.reuse, R160, R96 ;  /* 0x000000a09060723c */ /* 0x060fe80000001860 */
[--C-:B------:R-:W-:Y:S02]  /*13fc0*/  FFMA.FTZ R186, R22, c[0x0][0x2d0], -R189.reuse ;  /* 0x0000b40016ba7a23 */ /* 0x100fe400000108bd */
[--C-:B------:R-:W-:Y:S01]  /*13fd0*/  FFMA.FTZ R187, R23, c[0x0][0x2d0], -R189.reuse ;  /* 0x0000b40017bb7a23 */ /* 0x100fe200000108bd */
[----:B------:R-:W3:Y:S01]  /*13fe0*/  MUFU.EX2 R185, R185 ;  /* 0x000000b900b97308 */ /* 0x000ee20000000800 */
[C---:B------:R-:W-:Y:S01]  /*13ff0*/  HMMA.16816.F32 R100, R144.reuse, R162, R100 ;  /* 0x000000a29064723c */ /* 0x040fe20000001864 */
[----:B------:R-:W5:Y:S03]  /*14000*/  LDSM.16.MT88.4 R160, [R206+0x9080] ;  /* 0x00908000cea0783b */ /* 0x000f660000004200 */
[----:B------:R-:W-:Y:S04]  /*14010*/  FFMA.FTZ R189, R27, c[0x0][0x2d0], -R189 ;  /* 0x0000b4001bbd7a23 */ /* 0x000fe800000108bd */
[C---:B----4-:R-:W-:Y:S01]  /*14020*/  HMMA.16816.F32 R104, R144.reuse, R164, R104 ;  /* 0x000000a49068723c */ /* 0x050fe20000001868 */
[----:B------:R-:W-:Y:S01]  /*14030*/  LDSM.16.MT88.4 R20, [R204+0x9080] ;  /* 0x00908000cc14783b */ /* 0x000fe20000004200 */
[----:B------:R-:W-:Y:S06]  /*14040*/  MUFU.EX2 R186, R186 ;  /* 0x000000ba00ba7308 */ /* 0x000fec0000000800 */
[C---:B------:R-:W-:Y:S01]  /*14050*/  HMMA.16816.F32 R108, R144.reuse, R166, R108 ;  /* 0x000000a6906c723c */ /* 0x040fe2000000186c */
[----:B------:R-:W4:Y:S03]  /*14060*/  LDSM.16.MT88.4 R164, [R205+0x9080] ;  /* 0x00908000cda4783b */ /* 0x000f260000004200 */
[----:B------:R-:W3:Y:S04]  /*14070*/  MUFU.EX2 R187, R187 ;  /* 0x000000bb00bb7308 */ /* 0x000ee80000000800 */
[C---:B-1----:R-:W-:Y:S01]  /*14080*/  HMMA.16816.F32 R112, R144.reuse, R148, R112 ;  /* 0x000000949070723c */ /* 0x042fe20000001870 */
[----:B------:R-:W-:Y:S05]  /*14090*/  LDSM.16.MT88.4 R24, [R205+0x5080] ;  /* 0x00508000cd18783b */ /* 0x000fea0000004200 */
[----:B------:R-:W1:Y:S02]  /*140a0*/  MUFU.EX2 R191, R191 ;  /* 0x000000bf00bf7308 */ /* 0x000e640000000800 */
[C---:B------:R-:W-:Y:S01]  /*140b0*/  HMMA.16816.F32 R116, R144.reuse, R150, R116 ;  /* 0x000000969074723c */ /* 0x040fe20000001874 */
[----:B------:R-:W1:Y:S07]  /*140c0*/  LDSM.16.MT88.4 R148, [R208+0x5080] ;  /* 0x00508000d094783b */ /* 0x000e6e0000004200 */
[C---:B--2---:R-:W-:Y:S01]  /*140d0*/  HMMA.16816.F32 R120, R144.reuse, R152, R120 ;  /* 0x000000989078723c */ /* 0x044fe20000001878 */
[----:B------:R-:W2:Y:S07]  /*140e0*/  MUFU.EX2 R189, R189 ;  /* 0x000000bd00bd7308 */ /* 0x000eae0000000800 */
[C---:B------:R-:W-:Y:S08]  /*140f0*/  HMMA.16816.F32 R124, R144.reuse, R154, R124 ;  /* 0x0000009a907c723c */ /* 0x040ff0000000187c */
[C---:B-----5:R-:W-:Y:S08]  /*14100*/  HMMA.16816.F32 R128, R144.reuse, R160, R128 ;  /* 0x000000a09080723c */ /* 0x060ff00000001880 */
[C---:B------:R-:W-:Y:S01]  /*14110*/  HMMA.16816.F32 R12, R144.reuse, R162, R12 ;  /* 0x000000a2900c723c */ /* 0x040fe2000000180c */
[----:B------:R-:W5:Y:S07]  /*14120*/  LDSM.16.MT88.4 R160, [R204+0x5080] ;  /* 0x00508000cca0783b */ /* 0x000f6e0000004200 */
[C---:B----4-:R-:W-:Y:S08]  /*14130*/  HMMA.16816.F32 R132, R144.reuse, R164, R132 ;  /* 0x000000a49084723c */ /* 0x050ff00000001884 */
[C---:B------:R-:W-:Y:S01]  /*14140*/  HMMA.16816.F32 R136, R144.reuse, R166, R136 ;  /* 0x000000a69088723c */ /* 0x040fe20000001888 */
[----:B------:R-:W-:Y:S07]  /*14150*/  LDSM.16.MT88.4 R164, [R208+0x8080] ;  /* 0x00808000d0a4783b */ /* 0x000fee0000004200 */
[C---:B------:R-:W-:Y:S07]  /*14160*/  HMMA.16816.F32 R16, R144.reuse, R20, R16 ;  /* 0x000000149010723c */ /* 0x040fee0000001810 */
[----:B---3--:R-:W-:Y:S01]  /*14170*/  F2FP.PACK_AB R20, R185, R184 ;  /* 0x000000b8b914723e */ /* 0x008fe200000000ff */
[----:B------:R-:W-:Y:S01]  /*14180*/  HMMA.16816.F32 R140, R144, R22, R140 ;  /* 0x00000016908c723c */ /* 0x000fe2000000188c */
[----:B------:R-:W3:Y:S03]  /*14190*/  LDSM.16.MT88.4 R144, [R208+0x6880] ;  /* 0x00688000d090783b */ /* 0x000ee60000004200 */
[----:B------:R-:W-:Y:S01]  /*141a0*/  F2FP.PACK_AB R21, R187, R186 ;  /* 0x000000babb15723e */ /* 0x000fe200000000ff */
[----:B------:R-:W-:Y:S02]  /*141b0*/  FADD.FTZ R184, R184, R245 ;  /* 0x000000f5b8b87221 */ /* 0x000fe40000010000 */
[----:B-1----:R-:W-:Y:S01]  /*141c0*/  F2FP.PACK_AB R22, R191, R244 ;  /* 0x000000f4bf16723e */ /* 0x002fe200000000ff */
[----:B------:R-:W-:Y:S01]  /*141d0*/  FADD.FTZ R186, R186, R247 ;  /* 0x000000f7baba7221 */ /* 0x000fe20000010000 */
[----:B--2---:R-:W-:Y:S03]  /*141e0*/  F2FP.PACK_AB R23, R189, R246 ;  /* 0x000000f6bd17723e */ /* 0x004fe600000000ff */
[----:B------:R-:W-:Y:S02]  /*141f0*/  FADD.FTZ R185, R185, R184 ;  /* 0x000000b8b9b97221 */ /* 0x000fe40000010000 */
[----:B------:R-:W-:Y:S02]  /*14200*/  FADD.FTZ R187, R187, R186 ;  /* 0x000000babbbb7221 */ /* 0x000fe40000010000 */
[C---:B------:R-:W-:Y:S01]  /*14210*/  HMMA.16816.F32 R152, R20.reuse, R148, R8 ;  /* 0x000000941498723c */ /* 0x040fe20000001808 */
[----:B------:R-:W1:Y:S04]  /*14220*/  LDSM.16.MT88.4 R8, [R206+0x6880] ;  /* 0x00688000ce08783b */ /* 0x000e680000004200 */
[----:B------:R-:W-:Y:S02]  /*14230*/  FADD.FTZ R244, R244, R185 ;  /* 0x000000b9f4f47221 */ /* 0x000fe40000010000 */
[----:B------:R-:W-:Y:S01]  /*14240*/  FADD.FTZ R246, R246, R187 ;  /* 0x000000bbf6f67221 */ /* 0x000fe20000010000 */
[C---:B------:R-:W-:Y:S01]  /*14250*/  HMMA.16816.F32 R28, R20.reuse, R150, R28 ;  /* 0x00000096141c723c */ /* 0x040fe2000000181c */
[----:B------:R-:W-:Y:S03]  /*14260*/  LDSM.16.MT88.4 R148, [R204+0x6880] ;  /* 0x00688000cc94783b */ /* 0x000fe60000004200 */
[----:B------:R-:W-:Y:S02]  /*14270*/  FADD.FTZ R239, R191, R244 ;  /* 0x000000f4bfef7221 */ /* 0x000fe40000010000 */
[----:B------:R-:W-:Y:S02]  /*14280*/  FADD.FTZ R237, R189, R246 ;  /* 0x000000f6bded7221 */ /* 0x000fe40000010000 */
[C---:B------:R-:W-:Y:S08]  /*14290*/  HMMA.16816.F32 R32, R20.reuse, R168, R32 ;  /* 0x000000a81420723c */ /* 0x040ff00000001820 */
[C---:B------:R-:W-:Y:S01]  /*142a0*/  HMMA.16816.F32 R36, R20.reuse, R170, R36 ;  /* 0x000000aa1424723c */ /* 0x040fe20000001824 */
[----:B------:R-:W-:Y:S07]  /*142b0*/  LDSM.16.MT88.4 R168, [R206+0x8080] ;  /* 0x00808000cea8783b */ /* 0x000fee0000004200 */
[C---:B------:R-:W-:Y:S08]  /*142c0*/  HMMA.16816.F32 R40, R20.reuse, R24, R40 ;  /* 0x000000181428723c */ /* 0x040ff00000001828 */
[C---:B------:R-:W-:Y:S01]  /*142d0*/  HMMA.16816.F32 R44, R20.reuse, R26, R44 ;  /* 0x0000001a142c723c */ /* 0x040fe2000000182c */
[----:B------:R-:W2:Y:S07]  /*142e0*/  LDSM.16.MT88.4 R24, [R205+0x6880] ;  /* 0x00688000cd18783b */ /* 0x000eae0000004200 */
[C---:B-----5:R-:W-:Y:S08]  /*142f0*/  HMMA.16816.F32 R48, R20.reuse, R160, R48 ;  /* 0x000000a01430723c */ /* 0x060ff00000001830 */
[C---:B------:R-:W-:Y:S01]  /*14300*/  HMMA.16816.F32 R52, R20.reuse, R162, R52 ;  /* 0x000000a21434723c */ /* 0x040fe20000001834 */
[----:B------:R-:W4:Y:S07]  /*14310*/  LDSM.16.MT88.4 R160, [R205+0x8080] ;  /* 0x00808000cda0783b */ /* 0x000f2e0000004200 */
[C---:B---3--:R-:W-:Y:S08]  /*14320*/  HMMA.16816.F32 R56, R20.reuse, R144, R56 ;  /* 0x000000901438723c */ /* 0x048ff00000001838 */
[C---:B------:R-:W-:Y:S01]  /*14330*/  HMMA.16816.F32 R60, R20.reuse, R146, R60 ;  /* 0x00000092143c723c */ /* 0x040fe2000000183c */
[----:B------:R-:W3:Y:S07]  /*14340*/  LDSM.16.MT88.4 R144, [R206+0x9880] ;  /* 0x00988000ce90783b */ /* 0x000eee0000004200 */
[C---:B-1----:R-:W-:Y:S08]  /*14350*/  HMMA.16816.F32 R64, R20.reuse, R8, R64 ;  /* 0x000000081440723c */ /* 0x042ff00000001840 */
[C---:B------:R-:W-:Y:S01]  /*14360*/  HMMA.16816.F32 R68, R20.reuse, R10, R68 ;  /* 0x0000000a1444723c */ /* 0x040fe20000001844 */
[----:B------:R-:W1:Y:S07]  /*14370*/  LDSM.16.MT88.4 R8, [R204+0x9880] ;  /* 0x00988000cc08783b */ /* 0x000e6e0000004200 */
        /* <DEDUP_REMOVED lines=18> */
[C---:B-1----:R-:W-:Y:S08]  /*144a0*/  HMMA.16816.F32 R144, R20.reuse, R8, R16 ;  /* 0x000000081490723c */ /* 0x042ff00000001810 */
[----:B------:R-:W-:Y:S01]  /*144b0*/  HMMA.16816.F32 R140, R20, R10, R140 ;  /* 0x0000000a148c723c */ /* 0x000fe2000000188c */
[----:B------:R-:W-:-:S07]  /*144c0*/  @P4 BRA `(.L_x_847) ;  /* 0xffffd91000004947 */ /* 0x000fce000383ffff */
.L_x_846:
        /* <DEDUP_REMOVED lines=18> */
[----:B------:R-:W2:Y:S08]  /*145f0*/  @P1 MUFU.LG2 R5, R5 ;  /* 0x0000000500051308 */ /* 0x000eb00000000c00 */
[----:B------:R-:W-:Y:S01]  /*14600*/  @P0 MUFU.RCP R2, R0 ;  /* 0x0000000000020308 */ /* 0x000fe20000001000 */
[C---:B-1----:R-:W-:Y:S02]  /*14610*/  FMUL.FTZ R152, R4.reuse, R152 ;  /* 0x0000009804987220 */ /* 0x042fe40000410000 */
[----:B------:R-:W-:-:S02]  /*14620*/  FMUL.FTZ R153, R4, R153 ;  /* 0x0000009904997220 */ /* 0x000fc40000410000 */
[C---:B------:R-:W-:Y:S02]  /*14630*/  FMUL.FTZ R28, R4.reuse, R28 ;  /* 0x0000001c041c7220 */ /* 0x040fe40000410000 */
[C---:B------:R-:W-:Y:S01]  /*14640*/  FMUL.FTZ R29, R4.reuse, R29 ;  /* 0x0000001d041d7220 */ /* 0x040fe20000410000 */
[----:B------:R-:W1:Y:S01]  /*14650*/  @P0 MUFU.LG2 R0, R0 ;  /* 0x0000000000000308 */ /* 0x000e620000000c00 */
[----:B--2---:R-:W-:Y:S02]  /*14660*/  @P1 FMUL.FTZ R14, R5, 0.69314718246459960938 ;  /* 0x3f317218050e1820 */ /* 0x004fe40000410000 */
[----:B------:R-:W-:Y:S02]  /*14670*/  @P1 FMUL.FTZ R5, R15, c[0x0][0x2d0] ;  /* 0x0000b4000f051a20 */ /* 0x000fe40000410000 */
[C---:B------:R-:W-:Y:S02]  /*14680*/  FMUL.FTZ R32, R4.reuse, R32 ;  /* 0x0000002004207220 */ /* 0x040fe40000410000 */
[----:B------:R-:W-:-:S02]  /*14690*/  FMUL.FTZ R33, R4, R33 ;  /* 0x0000002104217220 */ /* 0x000fc40000410000 */
[C---:B------:R-:W-:Y:S02]  /*146a0*/  FMUL.FTZ R36, R4.reuse, R36 ;  /* 0x0000002404247220 */ /* 0x040fe40000410000 */
[C---:B------:R-:W-:Y:S02]  /*146b0*/  FMUL.FTZ R37, R4.reuse, R37 ;  /* 0x0000002504257220 */ /* 0x040fe40000410000 */
[C---:B------:R-:W-:Y:S02]  /*146c0*/  FMUL.FTZ R40, R4.reuse, R40 ;  /* 0x0000002804287220 */ /* 0x040fe40000410000 */
[----:B------:R-:W-:Y:S02]  /*146d0*/  FMUL.FTZ R41, R4, R41 ;  /* 0x0000002904297220 */ /* 0x000fe40000410000 */
[----:B-1----:R-:W-:Y:S02]  /*146e0*/  @P0 FMUL.FTZ R15, R0, 0.69314718246459960938 ;  /* 0x3f317218000f0820 */ /* 0x002fe40000410000 */
        /* <DEDUP_REMOVED lines=121> */
.L_x_784:
[----:B------:R-:W-:Y:S01]  /*14e80*/  ULDC.64 UR4, c[0x0][0x118] ;  /* 0x0000460000047ab9 */ /* 0x000fe20000000a00 */
[----:B------:R-:W-:Y:S01]  /*14e90*/  SHF.R.S32.HI R0, RZ, 0x1f, R215 ;  /* 0x0000001fff007819 */ /* 0x000fe200000114d7 */
[----:B------:R-:W-:Y:S05]  /*14ea0*/  @P2 BRA `(.L_x_850) ;  /* 0x00001a8000002947 */ /* 0x000fea0003800000 */
[----:B------:R-:W1:Y:S01]  /*14eb0*/  S2R R2, SR_TID.X ;  /* 0x0000000000027919 */ /* 0x000e620000002100 */
[----:B------:R-:W-:-:S02]  /*14ec0*/  F2FP.PACK_AB R6, R7, R6 ;  /* 0x000000060706723e */ /* 0x000fc400000000ff */
[----:B------:R-:W-:Y:S01]  /*14ed0*/  F2FP.PACK_AB R4, R11, R4 ;  /* 0x000000040b04723e */ /* 0x000fe200000000ff */
[----:B------:R-:W-:Y:S01]  /*14ee0*/  BAR.SYNC.DEFER_BLOCKING 0x1, 0x100 ;  /* 0x0044000000007b1d */ /* 0x000fe20000010000 */
        /* <DEDUP_REMOVED lines=10> */
[----:B-1----:R-:W-:-:S02]  /*14f90*/  SHF.R.S32.HI R3, RZ, 0x1f, R2 ;  /* 0x0000001fff037819 */ /* 0x002fc40000011402 */
[----:B------:R-:W-:Y:S02]  /*14fa0*/  F2FP.PACK_AB R44, R45, R44 ;  /* 0x0000002c2d2c723e */ /* 0x000fe400000000ff */
[----:B------:R-:W-:Y:S02]  /*14fb0*/  LEA.HI R5, R3, R2, RZ, 0x2 ;  /* 0x0000000203057211 */ /* 0x000fe400078f10ff */
[----:B------:R-:W-:Y:S02]  /*14fc0*/  F2FP.PACK_AB R46, R47, R46 ;  /* 0x0000002e2f2e723e */ /* 0x000fe400000000ff */
[--C-:B------:R-:W-:Y:S02]  /*14fd0*/  SHF.R.S32.HI R14, RZ, 0x2, R5.reuse ;  /* 0x00000002ff0e7819 */ /* 0x100fe40000011405 */
[----:B------:R-:W-:Y:S02]  /*14fe0*/  SHF.R.S32.HI R7, RZ, 0x1f, R5 ;  /* 0x0000001fff077819 */ /* 0x000fe40000011405 */
[----:B------:R-:W-:-:S02]  /*14ff0*/  LOP3.LUT R5, R5, 0xfffffffc, RZ, 0xc0, !PT ;  /* 0xfffffffc05057812 */ /* 0x000fc400078ec0ff */
[----:B------:R-:W-:Y:S02]  /*15000*/  LEA.HI R7, R7, R14, RZ, 0x3 ;  /* 0x0000000e07077211 */ /* 0x000fe400078f18ff */
[----:B------:R-:W-:Y:S01]  /*15010*/  F2FP.PACK_AB R48, R49, R48 ;  /* 0x000000303130723e */ /* 0x000fe200000000ff */
[----:B------:R-:W-:Y:S01]  /*15020*/  IMAD.IADD R16, R2, 0x1, -R5 ;  /* 0x0000000102107824 */ /* 0x000fe200078e0a05 */
[----:B------:R-:W-:Y:S02]  /*15030*/  LOP3.LUT R7, R7, 0xfffffff8, RZ, 0xc0, !PT ;  /* 0xfffffff807077812 */ /* 0x000fe400078ec0ff */
[----:B------:R-:W-:Y:S02]  /*15040*/  F2FP.PACK_AB R50, R51, R50 ;  /* 0x000000323332723e */ /* 0x000fe400000000ff */
[----:B------:R-:W-:Y:S01]  /*15050*/  F2FP.PACK_AB R52, R53, R52 ;  /* 0x000000343534723e */ /* 0x000fe200000000ff */
[----:B------:R-:W-:Y:S01]  /*15060*/  IMAD.IADD R14, R14, 0x1, -R7 ;  /* 0x000000010e0e7824 */ /* 0x000fe200078e0a07 */
[----:B------:R-:W-:-:S02]  /*15070*/  LEA.HI R7, R3, R2, RZ, 0x5 ;  /* 0x0000000203077211 */ /* 0x000fc400078f28ff */
[----:B------:R-:W-:Y:S01]  /*15080*/  F2FP.PACK_AB R54, R55, R54 ;  /* 0x000000363736723e */ /* 0x000fe200000000ff */
[C---:B------:R-:W-:Y:S01]  /*15090*/  IMAD.SHL.U32 R15, R14.reuse, 0x40, RZ ;  /* 0x000000400e0f7824 */ /* 0x040fe200078e00ff */
[----:B------:R-:W-:Y:S02]  /*150a0*/  SHF.R.S32.HI R11, RZ, 0x5, R7 ;  /* 0x00000005ff0b7819 */ /* 0x000fe40000011407 */
[----:B------:R-:W-:Y:S02]  /*150b0*/  LOP3.LUT R17, R14, 0x1, RZ, 0xc0, !PT ;  /* 0x000000010e117812 */ /* 0x000fe400078ec0ff */
[----:B------:R-:W-:Y:S01]  /*150c0*/  LOP3.LUT R15, R15, 0x1c0, RZ, 0xc0, !PT ;  /* 0x000001c00f0f7812 */ /* 0x000fe200078ec0ff */
[----:B------:R-:W-:Y:S01]  /*150d0*/  IMAD R5, R11, 0x200, R16 ;  /* 0x000002000b057824 */ /* 0x000fe200078e0210 */
[----:B------:R-:W-:Y:S02]  /*150e0*/  ISETP.NE.U32.AND P0, PT, R17, 0x1, PT ;  /* 0x000000011100780c */ /* 0x000fe40003f05070 */
[----:B------:R-:W-:-:S02]  /*150f0*/  LEA.HI R18, R15, R15, RZ, 0x1d ;  /* 0x0000000f0f127211 */ /* 0x000fc400078fe8ff */
[----:B------:R-:W-:Y:S01]  /*15100*/  R2P PR, R14, 0x6 ;  /* 0x000000060e007804 */ /* 0x000fe20000000000 */
[----:B------:R-:W-:Y:S01]  /*15110*/  IMAD.MOV.U32 R14, RZ, RZ, 0x20 ;  /* 0x00000020ff0e7424 */ /* 0x000fe200078e00ff */
[----:B------:R-:W-:Y:S01]  /*15120*/  F2FP.PACK_AB R56, R57, R56 ;  /* 0x000000383938723e */ /* 0x000fe200000000ff */
[----:B------:R-:W-:Y:S01]  /*15130*/  IMAD.U32 R5, R5, 0x2, R18 ;  /* 0x0000000205057824 */ /* 0x000fe200078e0012 */
[----:B------:R-:W-:Y:S02]  /*15140*/  F2FP.PACK_AB R58, R59, R58 ;  /* 0x0000003a3b3a723e */ /* 0x000fe400000000ff */
[----:B------:R-:W-:Y:S01]  /*15150*/  SEL R14, R14, 0xffffffe0, !P1 ;  /* 0xffffffe00e0e7807 */ /* 0x000fe20004800000 */
[----:B------:R-:W-:Y:S01]  /*15160*/  IMAD.SHL.U32 R5, R5, 0x2, RZ ;  /* 0x0000000205057824 */ /* 0x000fe200078e00ff */
[----:B------:R-:W-:Y:S02]  /*15170*/  F2FP.PACK_AB R60, R61, R60 ;  /* 0x0000003c3d3c723e */ /* 0x000fe400000000ff */
[----:B------:R-:W-:Y:S01]  /*15180*/  F2FP.PACK_AB R62, R63, R62 ;  /* 0x0000003e3f3e723e */ /* 0x000fe200000000ff */
[C---:B------:R-:W-:Y:S01]  /*15190*/  IMAD.IADD R19, R5.reuse, 0x1, R14 ;  /* 0x0000000105137824 */ /* 0x040fe200078e020e */
[C---:B------:R-:W-:Y:S01]  /*151a0*/  IADD3 R17, R5.reuse, 0x80, RZ ;  /* 0x0000008005117810 */ /* 0x040fe20007ffe0ff */
[----:B------:R-:W-:Y:S01]  /*151b0*/  STS [R5+0x80], R152 ;  /* 0x0000809805007388 */ /* 0x000fe20000000800 */
[----:B------:R-:W-:-:S02]  /*151c0*/  IADD3 R15, R5, 0x70, RZ ;  /* 0x00000070050f7810 */ /* 0x000fc40007ffe0ff */
        /* <DEDUP_REMOVED lines=105> */
[----:B------:R-:W-:Y:S04]  /*15860*/  STS [R19+0xc080], R128 ;  /* 0x00c0808013007388 */ /* 0x000fe80000000800 */
[----:B------:R3:W-:Y:S04]  /*15870*/  STS [R19+0xc480], R130 ;  /* 0x00c4808213007388 */ /* 0x0007e80000000800 */
[----:B------:R-:W-:Y:S04]  /*15880*/  STS [R17+0xc000], R148 ;  /* 0x00c0009411007388 */ /* 0x000fe80000000800 */
[----:B------:R-:W-:Y:S01]  /*15890*/  STS [R17+0xc400], R150 ;  /* 0x00c4009611007388 */ /* 0x000fe20000000800 */
[----:B-1----:R-:W-:-:S03]  /*158a0*/  IMAD.MOV.U32 R5, RZ, RZ, 0x4 ;  /* 0x00000004ff057424 */ /* 0x002fc600078e00ff */
[----:B------:R-:W-:Y:S04]  /*158b0*/  STS [R21+0xc080], R8 ;  /* 0x00c0800815007388 */ /* 0x000fe80000000800 */
        /* <DEDUP_REMOVED lines=11> */
[----:B------:R-:W3:Y:S04]  /*15970*/  @P0 LDG.E R9, [R14.64] ;  /* 0x000000040e090981 */ /* 0x000ee8000c1e1900 */
[----:B------:R2:W5:Y:S01]  /*15980*/  @P1 LDG.E R4, [R18.64] ;  /* 0x0000000412041981 */ /* 0x000562000c1e1900 */
[----:B-1----:R-:W-:Y:S02]  /*15990*/  CS2R R20, SRZ ;  /* 0x0000000000147805 */ /* 0x002fe4000001ff00 */
[--C-:B---3--:R-:W-:Y:S01]  /*159a0*/  @P0 SHF.R.S32.HI R21, RZ, 0x1f, R9.reuse ;  /* 0x0000001fff150819 */ /* 0x108fe20000011409 */
[----:B------:R-:W-:Y:S01]  /*159b0*/  @P0 IMAD.MOV.U32 R20, RZ, RZ, R9 ;  /* 0x000000ffff140224 */ /* 0x000fe200078e0009 */
[----:B------:R-:W-:Y:S05]  /*159c0*/  @P1 BRA `(.L_x_851) ;  /* 0x0000004000001947 */ /* 0x000fea0003800000 */
[----:B--2---:R-:W-:Y:S05]  /*159d0*/  @!P0 BRA `(.L_x_851) ;  /* 0x0000003000008947 */ /* 0x004fea0003800000 */
[----:B-----5:R-:W2:Y:S04]  /*159e0*/  LDG.E R4, [R14.64] ;  /* 0x000000040e047981 */ /* 0x020ea8000c1e1900 */
[----:B------:R-:W2:Y:S02]  /*159f0*/  LDG.E R5, [R14.64+0x4] ;  /* 0x000004040e057981 */ /* 0x000ea4000c1e1900 */
[----:B--2---:R-:W-:-:S02]  /*15a00*/  IADD3 R4, -R4, R5, RZ ;  /* 0x0000000504047210 */ /* 0x004fc40007ffe1ff */
.L_x_851:
[----:B--2---:R-:W-:Y:S01]  /*15a10*/  LOP3.LUT R7, R7, 0xffffffe0, RZ, 0xc0, !PT ;  /* 0xffffffe007077812 */ /* 0x004fe200078ec0ff */
        /* <DEDUP_REMOVED lines=15> */
[----:B------:R-:W-:Y:S02]  /*15b10*/  LOP3.LUT P2, RZ, R6, 0x3, RZ, 0xc0, !PT ;  /* 0x0000000306ff7812 */ /* 0x000fe4000784c0ff */
[----:B------:R-:W-:Y:S01]  /*15b20*/  ISETP.NE.AND P1, PT, R7, 0x1, PT ;  /* 0x000000010700780c */ /* 0x000fe20003f25270 */
[----:B------:R-:W-:Y:S01]  /*15b30*/  IMAD R6, R11, 0x10, R8 ;  /* 0x000000100b067824 */ /* 0x000fe200078e0208 */
[----:B------:R-:W-:Y:S01]  /*15b40*/  MOV R18, R20 ;  /* 0x0000001400127202 */ /* 0x000fe20000000f00 */
[----:B------:R-:W-:Y:S01]  /*15b50*/  IMAD R8, R0, c[0x0][0x490], RZ ;  /* 0x0001240000087a24 */ /* 0x000fe200078e02ff */
[-C--:B------:R-:W-:Y:S01]  /*15b60*/  LEA.HI R14, R3, R2.reuse, RZ, 0x3 ;  /* 0x00000002030e7211 */ /* 0x080fe200078f18ff */
[----:B------:R-:W-:Y:S01]  /*15b70*/  IMAD R7, R21, c[0x0][0x3a0], RZ ;  /* 0x0000e80015077a24 */ /* 0x000fe200078e02ff */
[----:B------:R-:W-:Y:S01]  /*15b80*/  LEA.HI R3, R3, R2, RZ, 0x6 ;  /* 0x0000000203037211 */ /* 0x000fe200078f30ff */
[----:B------:R-:W-:-:S02]  /*15b90*/  IMAD R9, R215, c[0x0][0x494], R8 ;  /* 0x00012500d7097a24 */ /* 0x000fc400078e0208 */
[----:B------:R-:W-:Y:S01]  /*15ba0*/  IMAD R8, R5, 0x8, R6 ;  /* 0x0000000805087824 */ /* 0x000fe200078e0206 */
[----:B------:R-:W-:Y:S01]  /*15bb0*/  LOP3.LUT R5, R14, 0xfffffff8, RZ, 0xc0, !PT ;  /* 0xfffffff80e057812 */ /* 0x000fe200078ec0ff */
[----:B------:R-:W-:Y:S01]  /*15bc0*/  IMAD.WIDE.U32 R18, R215, c[0x0][0x490], R18 ;  /* 0x00012400d7127a25 */ /* 0x000fe200078e0012 */
[----:B------:R-:W-:Y:S02]  /*15bd0*/  SHF.R.S32.HI R14, RZ, 0x3, R14 ;  /* 0x00000003ff0e7819 */ /* 0x000fe4000001140e */
[----:B-1----:R-:W-:Y:S01]  /*15be0*/  LEA R8, R73, R8, 0x7 ;  /* 0x0000000849087211 */ /* 0x002fe200078e38ff */
[C---:B------:R-:W-:Y:S02]  /*15bf0*/  IMAD R7, R20.reuse, c[0x0][0x3a4], R7 ;  /* 0x0000e90014077a24 */ /* 0x040fe400078e0207 */
[----:B------:R-:W-:-:S04]  /*15c00*/  IMAD.WIDE.U32 R10, R20, c[0x0][0x3a0], RZ ;  /* 0x0000e800140a7a25 */ /* 0x000fc800078e00ff */
[----:B------:R-:W-:Y:S01]  /*15c10*/  IMAD.IADD R19, R19, 0x1, R9 ;  /* 0x0000000113137824 */ /* 0x000fe200078e0209 */
[----:B------:R-:W-:Y:S01]  /*15c20*/  IADD3 R11, R11, R7, RZ ;  /* 0x000000070b0b7210 */ /* 0x000fe20007ffe0ff */
[----:B------:R-:W-:-:S04]  /*15c30*/  @P1 IMAD.HI.U32 R9, R8, c[0x0][0x4ec], RZ ;  /* 0x00013b0008091a27 */ /* 0x000fc800078e00ff */
        /* <DEDUP_REMOVED lines=10> */
[----:B------:R-:W-:-:S04]  /*15ce0*/  IMAD.WIDE.U32 R18, R216, c[0x0][0x498], R18 ;  /* 0x00012600d8127a25 */ /* 0x000fc800078e0012 */
[----:B------:R-:W-:Y:S01]  /*15cf0*/  IMAD R9, R9, c[0x0][0x4e8], R8 ;  /* 0x00013a0009097a24 */ /* 0x000fe200078e0208 */
[----:B------:R-:W-:Y:S01]  /*15d00*/  IADD3 R20, P0, R7, R18, RZ ;  /* 0x0000001207147210 */ /* 0x000fe20007f1e0ff */
[----:B------:R-:W-:Y:S02]  /*15d10*/  IMAD R15, R2, c[0x0][0x498], RZ ;  /* 0x00012600020f7a24 */ /* 0x000fe400078e02ff */
[----:B------:R-:W-:Y:S01]  /*15d20*/  IMAD R17, R215, c[0x0][0x3ec], R0 ;  /* 0x0000fb00d7117a24 */ /* 0x000fe200078e0200 */
[----:B------:R-:W-:Y:S01]  /*15d30*/  LEA R0, R5, R14, 0x5 ;  /* 0x0000000e05007211 */ /* 0x000fe200078e28ff */
[----:B------:R-:W-:Y:S01]  /*15d40*/  IMAD R15, R216, c[0x0][0x49c], R15 ;  /* 0x00012700d80f7a24 */ /* 0x000fe200078e020f */
[----:B------:R-:W-:Y:S02]  /*15d50*/  SHF.R.S32.HI R18, RZ, 0x1f, R9 ;  /* 0x0000001fff127819 */ /* 0x000fe40000011409 */
[----:B------:R-:W-:Y:S01]  /*15d60*/  IADD3 R11, R11, R17, RZ ;  /* 0x000000110b0b7210 */ /* 0x000fe20007ffe0ff */
[----:B------:R-:W-:Y:S01]  /*15d70*/  IMAD R8, R73, 0x80, R0 ;  /* 0x0000008049087824 */ /* 0x000fe200078e0200 */
[----:B------:R-:W-:Y:S01]  /*15d80*/  IADD3.X R21, R16, R19, R15, P0, !PT ;  /* 0x0000001310157210 */ /* 0x000fe200007fe40f */
[----:B------:R-:W-:-:S02]  /*15d90*/  IMAD R18, R18, c[0x0][0x488], RZ ;  /* 0x0001220012127a24 */ /* 0x000fc400078e02ff */
[----:B------:R-:W-:Y:S02]  /*15da0*/  IMAD.SHL.U32 R0, R14, 0x40, RZ ;  /* 0x000000400e007824 */ /* 0x000fe400078e00ff */
        /* <DEDUP_REMOVED lines=90> */
.L_x_853:
[----:B--234-:R-:W-:Y:S05]  /*16350*/  BSYNC B0 ;  /* 0x0000000000007941 */ /* 0x01cfea0003800000 */
.L_x_852:
        /* <DEDUP_REMOVED lines=30> */
.L_x_855:
[----:B------:R-:W-:Y:S05]  /*16540*/  BSYNC B0 ;  /* 0x0000000000007941 */ /* 0x000fea0003800000 */
.L_x_854:
        /* <DEDUP_REMOVED lines=30> */
.L_x_857:
[----:B------:R-:W-:Y:S05]  /*16730*/  BSYNC B0 ;  /* 0x0000000000007941 */ /* 0x000fea0003800000 */
.L_x_856:
        /* <DEDUP_REMOVED lines=31> */
.L_x_850:
        /* <DEDUP_REMOVED lines=18> */
.L_x_858:
        /* <DEDUP_REMOVED lines=41> */
.L_x_860:
[----:B------:R-:W-:Y:S05]  /*16ce0*/  BSYNC B0 ;  /* 0x0000000000007941 */ /* 0x000fea0003800000 */
.L_x_859:
        /* <DEDUP_REMOVED lines=72> */
.L_x_862:
[----:B------:R-:W-:Y:S05]  /*17170*/  BSYNC B0 ;  /* 0x0000000000007941 */ /* 0x000fea0003800000 */
.L_x_861:
        /* <DEDUP_REMOVED lines=27> */
.L_x_864:
[----:B------:R-:W-:Y:S05]  /*17330*/  BSYNC B0 ;  /* 0x0000000000007941 */ /* 0x000fea0003800000 */
.L_x_863:
        /* <DEDUP_REMOVED lines=27> */
.L_x_866:
[----:B------:R-:W-:Y:S05]  /*174f0*/  BSYNC B0 ;  /* 0x0000000000007941 */ /* 0x000fea0003800000 */
.L_x_865:
        /* <DEDUP_REMOVED lines=28> */
.L_x_867:
        /* <DEDUP_REMOVED lines=12> */
.L_x_1474:


//--------------------- .text._ZN7cutlass13device_kernelIN5flash19enable_sm80_to_sm89INS1_16FlashAttnFwdSm80INS1_25CollectiveMainloopFwdSm80ILi8ELi1ELb0EN4cute5tupleIJNS5_1CILi128EEENS7_ILi64EEENS7_ILi256EEEEEELi256ENS_6half_tEfNS_4arch4Sm80ELb0ELb1ELb0ELb0ELb0ELb0ELb1ELb0EEENS1_21CollectiveEpilogueFwdINS6_IJS8_SA_S9_EEENS6_IJNS7_ILi1EEESI_SI_EEESC_SE_Li256ELb0ELb1ELb0ELb0EEENS1_19SingleTileSchedulerILb0ELb0ELb1ELi128EEEEEEEEEvNT_6ParamsE --------------------------
	.section	.text._ZN7cutlass13device_kernelIN5flash19enable_sm80_to_sm89INS1_16FlashAttnFwdSm80INS1_25CollectiveMainloopFwdSm80ILi8ELi1ELb0EN4cute5tupleIJNS5_1CILi128EEENS7_ILi64EEENS7_ILi256EEEEEELi256ENS_6half_tEfNS_4arch4Sm80ELb0ELb1ELb0ELb0ELb0ELb0ELb1ELb0EEENS1_21CollectiveEpilogueFwdINS6_IJS8_SA_S9_EEENS6_IJNS7_ILi1EEESI_SI_EEESC_SE_Li256ELb0ELb1ELb0ELb0EEENS1_19SingleTileSchedulerILb0ELb0ELb1ELi128EEEEEEEEEvNT_6ParamsE,"ax",@progbits
	.sectioninfo	@"SHI_REGISTERS=255"
	.align	128
.text._ZN7cutlass13device_kernelIN5flash19enable_sm80_to_sm89INS1_16FlashAttnFwdSm80INS1_25CollectiveMainloopFwdSm80ILi8ELi1ELb0EN4cute5tupleIJNS5_1CILi128EEENS7_ILi64EEENS7_ILi256EEEEEELi256ENS_6half_tEfNS_4arch4Sm80ELb0ELb1ELb0ELb0ELb0ELb0ELb1ELb0EEENS1_21CollectiveEpilogueFwdINS6_IJS8_SA_S9_EEENS6_IJNS7_ILi1EEESI_SI_EEESC_SE_Li256ELb0ELb1ELb0ELb0EEENS1_19SingleTileSchedulerILb0ELb0ELb1ELi128EEEEEEEEEvNT_6ParamsE:
        .type           _ZN7cutlass13device_kernelIN5flash19enable_sm80_to_sm89INS1_16FlashAttnFwdSm80INS1_25CollectiveMainloopFwdSm80ILi8ELi1ELb0EN4cute5tupleIJNS5_1CILi128EEENS7_ILi64EEENS7_ILi256EEEEEELi256ENS_6half_tEfNS_4arch4Sm80ELb0ELb1ELb0ELb0ELb0ELb0ELb1ELb0EEENS1_21CollectiveEpilogueFwdINS6_IJS8_SA_S9_EEENS6_IJNS7_ILi1EEESI_SI_EEESC_SE_Li256ELb0ELb1ELb0ELb0EEENS1_19SingleTileSchedulerILb0ELb0ELb1ELi128EEEEEEEEEvNT_6ParamsE,@function
        .size           _ZN7cutlass13device_kernelIN5flash19enable_sm80_to_sm89INS1_16FlashAttnFwdSm80INS1_25CollectiveMainloopFwdSm80ILi8ELi1ELb0EN4cute5tupleIJNS5_1CILi128EEENS7_ILi64EEENS7_ILi256EEEEEELi256ENS_6half_tEfNS_4arch4Sm80ELb0ELb1ELb0ELb0ELb0ELb0ELb1ELb0EEENS1_21CollectiveEpilogueFwdINS6_IJS8_SA_S9_EEENS6_IJNS7_ILi1EEESI_SI_EEESC_SE_Li256ELb0ELb1ELb0ELb0EEENS1_19SingleTileSchedulerILb0ELb0ELb1ELi128EEEEEEEEEvNT_6ParamsE,(.L_x_1475 - _ZN7cutlass13device_kernelIN5flash19enable_sm80_to_sm89INS1_16FlashAttnFwdSm80INS1_25CollectiveMainloopFwdSm80ILi8ELi1ELb0EN4cute5tupleIJNS5_1CILi128EEENS7_ILi64EEENS7_ILi256EEEEEELi256ENS_6half_tEfNS_4arch4Sm80ELb0ELb1ELb0ELb0ELb0ELb0ELb1ELb0EEENS1_21CollectiveEpilogueFwdINS6_IJS8_SA_S9_EEENS6_IJNS7_ILi1EEESI_SI_EEESC_SE_Li256ELb0ELb1ELb0ELb0EEENS1_19SingleTileSchedulerILb0ELb0ELb1ELi128EEEEEEEEEvNT_6ParamsE)
        .other          _ZN7cutlass13device_kernelIN5flash19enable_sm80_to_sm89INS1_16FlashAttnFwdSm80INS1_25CollectiveMainloopFwdSm80ILi8ELi1ELb0EN4cute5tupleIJNS5_1CILi128EEENS7_ILi64EEENS7_ILi256EEEEEELi256ENS_6half_tEfNS_4arch4Sm80ELb0ELb1ELb0ELb0ELb0ELb0ELb1ELb0EEENS1_21CollectiveEpilogueFwdINS6_IJS8_SA_S9_EEENS6_IJNS7_ILi1EEESI_SI_EEESC_SE_Li256ELb0ELb1ELb0ELb0EEENS1_19SingleTileSchedulerILb0ELb0ELb1ELi128EEEEEEEEEvNT_6ParamsE,@"STO_CUDA_ENTRY STV_DEFAULT"
_ZN7cutlass13device_kernelIN5flash19enable_sm80_to_sm89INS1_16FlashAttnFwdSm80INS1_25CollectiveMainloopFwdSm80ILi8ELi1ELb0EN4cute5tupleIJNS5_1CILi128EEENS7_ILi64EEENS7_ILi256EEEEEELi256ENS_6half_tEfNS_4arch4Sm80ELb0ELb1ELb0ELb0ELb0ELb0ELb1ELb0EEENS1_21CollectiveEpilogueFwdINS6_IJS8_SA_S9_EEENS6_IJNS7_ILi1EEESI_SI_EEESC_SE_Li256ELb0ELb1ELb0ELb0EEENS1_19SingleTileSchedulerILb0ELb0ELb1ELi128EEEEEEEEEvNT_6ParamsE:
[----:B------:R-:W-:-:S03]  /*0000*/  MOV R1, c[0x0][0x28] ;  /* 0x00000a0000017a02 */ /* 0x000fc60000000f00 */
[----:B------:R-:W1:Y:S01]  /*0010*/  S2R R41, SR_CTAID.Z ;  /* 0x0000000000297919 */ /* 0x000e620000002700 */
[----:B------:R-:W-:Y:S02]  /*0020*/  IADD3 R1, R1, -0x40, RZ ;  /* 0xffffffc001017810 */ /* 0x000fe40007ffe0ff */
[----:B-1----:R-:W-:-:S13]  /*0030*/  ISETP.GE.AND P0, PT, R41, RZ, PT ;  /* 0x000000ff2900720c */ /* 0x002fda0003f06270 */
[----:B------:R-:W-:Y:S05]  /*0040*/  @!P0 EXIT ;  /* 0x000000000000894d */ /* 0x000fea0003800000 */
[----:B------:R-:W1:Y:S01]  /*0050*/  S2R R2, SR_CTAID.X ;  /* 0x0000000000027919 */ /* 0x000e620000002500 */
[----:B------:R-:W-:Y:S02]  /*0060*/  IMAD.MOV.U32 R121, RZ, RZ, c[0x0][0x2c4] ;  /* 0x0000b100ff797624 */ /* 0x000fe400078e00ff */
[----:B------:R-:W-:Y:S01]  /*0070*/  IMAD.MOV.U32 R117, RZ, RZ, 0x1 ;  /* 0x00000001ff757424 */ /* 0x000fe200078e00ff */
[----:B------:R-:W2:Y:S02]  /*0080*/  S2R R113, SR_TID.X ;  /* 0x0000000000717919 */ /* 0x000ea40000002100 */
[----:B------:R-:W-:Y:S02]  /*0090*/  ISETP.NE.AND P1, PT, R121, 0x1, PT ;  /* 0x000000017900780c */ /* 0x000fe40003f25270 */
[----:B------:R-:W-:Y:S01]  /*00a0*/  ISETP.LE.AND P2, PT, R117, c[0x0][0x32c], PT ;  /* 0x0000cb0075007a0c */ /* 0x000fe20003f43270 */
[----:B-1----:R-:W-:-:S04]  /*00b0*/  IMAD.SHL.U32 R4, R2, 0x80, RZ ;  /* 0x0000008002047824 */ /* 0x002fc800078e00ff */
[----:B------:R-:W-:-:S06]  /*00c0*/  IMAD.MOV.U32 R186, RZ, RZ, R4 ;  /* 0x000000ffffba7224 */ /* 0x000fcc00078e0004 */
[----:B------:R-:W-:-:S05]  /*00d0*/  @P1 IADD3 R2, R186, 0x7f, RZ ;  /* 0x0000007fba021810 */ /* 0x000fca0007ffe0ff */
[----:B------:R-:W-:Y:S01]  /*00e0*/  @P1 IMAD.HI.U32 R3, R2, c[0x0][0x2c8], RZ ;  /* 0x0000b20002031a27 */ /* 0x000fe200078e00ff */
[----:B------:R-:W-:Y:S02]  /*00f0*/  IADD3 R2, R4, 0x7f, RZ ;  /* 0x0000007f04027810 */ /* 0x000fe40007ffe0ff */
[----:B------:R-:W-:Y:S02]  /*0100*/  IADD3 R4, R117, -c[0x0][0x168], RZ ;  /* 0x80005a0075047a10 */ /* 0x000fe40007ffe0ff */
[----:B------:R-:W-:-:S04]  /*0110*/  @P1 SHF.R.U32.HI R2, RZ, c[0x0][0x2cc], R3 ;  /* 0x0000b300ff021a19 */ /* 0x000fc80000011603 */
[----:B------:R-:W-:-:S04]  /*0120*/  IADD3 R2, R2, c[0x0][0x1d0], R4 ;  /* 0x0000740002027a10 */ /* 0x000fc80007ffe004 */
[----:B------:R-:W-:Y:S01]  /*0130*/  IADD3 R3, R2, c[0x0][0x328], RZ ;  /* 0x0000ca0002037a10 */ /* 0x000fe20007ffe0ff */
[----:B------:R-:W-:Y:S05]  /*0140*/  @!P2 BRA `(.L_x_868) ;  /* 0x000000f00000a947 */ /* 0x000fea0003800000 */
[C---:B--2---:R-:W-:Y:S02]  /*0150*/  ISETP.GT.AND P0, PT, R2.reuse, RZ, PT ;  /* 0x000000ff0200720c */ /* 0x044fe40003f04270 */
[----:B------:R-:W-:-:S11]  /*0160*/  IADD3 R0, R2, -0x1, RZ ;  /* 0xffffffff02007810 */ /* 0x000fd60007ffe0ff */
[----:B------:R-:W-:Y:S05]  /*0170*/  @P0 BRA `(.L_x_869) ;  /* 0x0000006000000947 */ /* 0x000fea0003800000 */
[----:B------:R-:W-:Y:S01]  /*0180*/  ISETP.NE.AND P0, PT, R117, c[0x0][0x32c], PT ;  /* 0x0000cb0075007a0c */ /* 0x000fe20003f05270 */
[----:B------:R-:W-:-:S12]  /*0190*/  IMAD.MOV R0, RZ, RZ, -R2 ;  /* 0x000000ffff007224 */ /* 0x000fd800078e0a02 */
[----:B------:R-:W-:-:S05]  /*01a0*/  @P0 IMAD.HI.U32 R2, R0, c[0x0][0x330], RZ ;  /* 0x0000cc0000020a27 */ /* 0x000fca00078e00ff */
[----:B------:R-:W-:-:S04]  /*01b0*/  @P0 SHF.R.U32.HI R0, RZ, c[0x0][0x334], R2 ;  /* 0x0000cd00ff000a19 */ /* 0x000fc80000011602 */
[----:B------:R-:W-:Y:S01]  /*01c0*/  LOP3.LUT R0, RZ, R0, RZ, 0x33, !PT ;  /* 0x00000000ff007212 */ /* 0x000fe200078e33ff */
[----:B------:R-:W-:Y:S05]  /*01d0*/  BRA `(.L_x_870) ;  /* 0x0000003000007947 */ /* 0x000fea0003800000 */
.L_x_869:
[----:B------:R-:W-:-:S13]  /*01e0*/  ISETP.NE.AND P0, PT, R117, c[0x0][0x32c], PT ;  /* 0x0000cb0075007a0c */ /* 0x000fda0003f05270 */
[----:B------:R-:W-:-:S05]  /*01f0*/  @P0 IMAD.HI.U32 R2, R0, c[0x0][0x330], RZ ;  /* 0x0000cc0000020a27 */ /* 0x000fca00078e00ff */
[----:B------:R-:W-:Y:S02]  /*0200*/  @P0 SHF.R.U32.HI R0, RZ, c[0x0][0x334], R2 ;  /* 0x0000cd00ff000a19 */ /* 0x000fe40000011602 */
.L_x_870:
[----:B------:R-:W-:-:S05]  /*0210*/  MOV R2, c[0x0][0x32c] ;  /* 0x0000cb0000027a02 */ /* 0x000fca0000000f00 */
[----:B------:R-:W-:-:S05]  /*0220*/  IMAD R0, R0, R2, c[0x0][0x32c] ;  /* 0x0000cb0000007624 */ /* 0x000fca00078e0202 */
[----:B------:R-:W-:-:S03]  /*0230*/  IMNMX R3, R3, R0, PT ;  /* 0x0000000003037217 */ /* 0x000fc60003800200 */
.L_x_868:
[----:B--2---:R-:W-:Y:S01]  /*0240*/  IMAD.MOV.U32 R5, RZ, RZ, 0x3f ;  /* 0x0000003fff057424 */ /* 0x004fe200078e00ff */
[----:B------:R-:W-:Y:S01]  /*0250*/  IADD3 R2, R3, 0x3f, RZ ;  /* 0x0000003f03027810 */ /* 0x000fe20007ffe0ff */
[----:B------:R-:W-:-:S03]  /*0260*/  @P1 IMAD.HI.U32 R3, R186, c[0x0][0x2c8], RZ ;  /* 0x0000b200ba031a27 */ /* 0x000fc600078e00ff */
[----:B------:R-:W-:Y:S01]  /*0270*/  IADD3 R5, R5, c[0x0][0x1d0], RZ ;  /* 0x0000740005057a10 */ /* 0x000fe20007ffe0ff */
[----:B------:R-:W-:Y:S01]  /*0280*/  IMAD.MOV.U32 R7, RZ, RZ, c[0x0][0x1d0] ;  /* 0x00007400ff077624 */ /* 0x000fe200078e00ff */
[----:B------:R-:W-:Y:S01]  /*0290*/  SHF.R.S32.HI R4, RZ, 0x1f, R2 ;  /* 0x0000001fff047819 */ /* 0x000fe20000011402 */
[----:B------:R-:W-:Y:S01]  /*02a0*/  IMAD.MOV.U32 R0, RZ, RZ, R186 ;  /* 0x000000ffff007224 */ /* 0x000fe200078e00ba */
[----:B------:R-:W-:Y:S02]  /*02b0*/  SHF.R.S32.HI R6, RZ, 0x1f, R5 ;  /* 0x0000001fff067819 */ /* 0x000fe40000011405 */
[----:B------:R-:W-:Y:S02]  /*02c0*/  @P1 SHF.R.U32.HI R0, RZ, c[0x0][0x2cc], R3 ;  /* 0x0000b300ff001a19 */ /* 0x000fe40000011603 */
[----:B------:R-:W-:Y:S02]  /*02d0*/  IADD3 R8, R7, -c[0x0][0x168], RZ ;  /* 0x80005a0007087a10 */ /* 0x000fe40007ffe0ff */
[----:B------:R-:W-:-:S02]  /*02e0*/  LEA.HI R2, R4, R2, RZ, 0x6 ;  /* 0x0000000204027211 */ /* 0x000fc400078f30ff */
[----:B------:R-:W-:Y:S01]  /*02f0*/  LEA.HI R4, R6, R5, RZ, 0x6 ;  /* 0x0000000506047211 */ /* 0x000fe200078f30ff */
[----:B------:R-:W-:Y:S01]  /*0300*/  IMAD.IADD R0, R8, 0x1, R0 ;  /* 0x0000000108007824 */ /* 0x000fe200078e0200 */
[----:B------:R-:W-:Y:S02]  /*0310*/  SHF.R.S32.HI R2, RZ, 0x6, R2 ;  /* 0x00000006ff027819 */ /* 0x000fe40000011402 */
[----:B------:R-:W-:Y:S02]  /*0320*/  SHF.R.S32.HI R4, RZ, 0x6, R4 ;  /* 0x00000006ff047819 */ /* 0x000fe40000011404 */
[----:B------:R-:W-:Y:S02]  /*0330*/  IADD3 R3, R0, -c[0x0][0x324], RZ ;  /* 0x8000c90000037a10 */ /* 0x000fe40007ffe0ff */
[----:B------:R-:W-:Y:S01]  /*0340*/  IMNMX R187, R4, R2, PT ;  /* 0x0000000204bb7217 */ /* 0x000fe20003800200 */
[----:B------:R-:W-:Y:S05]  /*0350*/  @!P2 BRA `(.L_x_871) ;  /* 0x000000f00000a947 */ /* 0x000fea0003800000 */
        /* <DEDUP_REMOVED lines=9> */
.L_x_872:
[----:B------:R-:W-:-:S04]  /*03f0*/  MOV R2, c[0x0][0x32c] ;  /* 0x0000cb0000027a02 */ /* 0x000fc80000000f00 */
[----:B------:R-:W-:-:S13]  /*0400*/  ISETP.NE.AND P0, PT, R2, 0x1, PT ;  /* 0x000000010200780c */ /* 0x000fda0003f05270 */
[----:B------:R-:W-:-:S05]  /*0410*/  @P0 IMAD.HI.U32 R2, R0, c[0x0][0x330], RZ ;  /* 0x0000cc0000020a27 */ /* 0x000fca00078e00ff */
[----:B------:R-:W-:-:S05]  /*0420*/  @P0 SHF.R.U32.HI R0, RZ, c[0x0][0x334], R2 ;  /* 0x0000cd00ff000a19 */ /* 0x000fca0000011602 */
.L_x_873:
[----:B------:R-:W-:-:S05]  /*0430*/  IMAD R0, R0, c[0x0][0x32c], RZ ;  /* 0x0000cb0000007a24 */ /* 0x000fca00078e02ff */
[----:B------:R-:W-:-:S04]  /*0440*/  IMNMX R3, R3, R0, !PT ;  /* 0x0000000003037217 */ /* 0x000fc80007800200 */
.L_x_871:
[----:B------:R-:W-:Y:S01]  /*0450*/  SHF.R.S32.HI R0, RZ, 0x1f, R3 ;  /* 0x0000001fff007819 */ /* 0x000fe20000011403 */
[----:B------:R-:W-:Y:S01]  /*0460*/  ULDC.64 UR8, c[0x0][0x118] ;  /* 0x0000460000087ab9 */ /* 0x000fe20000000a00 */
[----:B------:R-:W-:Y:S01]  /*0470*/  PLOP3.LUT P2, PT, PT, PT, PT, 0x80, 0x0 ;  /* 0x000000000000781c */ /* 0x000fe20003f4f070 */
[----:B------:R-:W-:Y:S01]  /*0480*/  CS2R R130, SRZ ;  /* 0x0000000000827805 */ /* 0x000fe2000001ff00 */
[----:B------:R-:W-:Y:S01]  /*0490*/  LEA.HI R0, R0, R3, RZ, 0x6 ;  /* 0x0000000300007211 */ /* 0x000fe200078f30ff */
[----:B------:R-:W-:Y:S01]  /*04a0*/  CS2R R22, SRZ ;  /* 0x0000000000167805 */ /* 0x000fe2000001ff00 */
[----:B------:R-:W-:Y:S01]  /*04b0*/  IMAD.MOV.U32 R128, RZ, RZ, RZ ;  /* 0x000000ffff807224 */ /* 0x000fe200078e00ff */
[----:B------:R-:W-:Y:S01]  /*04c0*/  CS2R R126, SRZ ;  /* 0x00000000007e7805 */ /* 0x000fe2000001ff00 */
[----:B------:R-:W-:Y:S01]  /*04d0*/  SHF.R.S32.HI R0, RZ, 0x6, R0 ;  /* 0x00000006ff007819 */ /* 0x000fe20000011400 */
[----:B------:R-:W-:Y:S01]  /*04e0*/  IMAD.MOV.U32 R124, RZ, RZ, RZ ;  /* 0x000000ffff7c7224 */ /* 0x000fe200078e00ff */
[----:B------:R-:W-:Y:S01]  /*04f0*/  CS2R R122, SRZ ;  /* 0x00000000007a7805 */ /* 0x000fe2000001ff00 */
[----:B------:R-:W-:Y:S01]  /*0500*/  CS2R R24, SRZ ;  /* 0x0000000000187805 */ /* 0x000fe2000001ff00 */
[----:B------:R-:W-:Y:S01]  /*0510*/  IMNMX R232, RZ, R0, !PT ;  /* 0x00000000ffe87217 */ /* 0x000fe20007800200 */
[----:B------:R-:W-:Y:S01]  /*0520*/  CS2R R118, SRZ ;  /* 0x0000000000767805 */ /* 0x000fe2000001ff00 */
[----:B------:R-:W-:Y:S01]  /*0530*/  MOV R120, RZ ;  /* 0x000000ff00787202 */ /* 0x000fe20000000f00 */
[----:B------:R-:W-:Y:S01]  /*0540*/  IMAD.MOV.U32 R116, RZ, RZ, RZ ;  /* 0x000000ffff747224 */ /* 0x000fe200078e00ff */
[----:B------:R-:W-:Y:S01]  /*0550*/  ISETP.GT.AND P0, PT, R187, R232, PT ;  /* 0x000000e8bb00720c */ /* 0x000fe20003f04270 */
[----:B------:R-:W-:Y:S01]  /*0560*/  CS2R R114, SRZ ;  /* 0x0000000000727805 */ /* 0x000fe2000001ff00 */
[----:B------:R-:W-:Y:S01]  /*0570*/  CS2R R26, SRZ ;  /* 0x00000000001a7805 */ /* 0x000fe2000001ff00 */
[----:B------:R-:W-:Y:S01]  /*0580*/  IMAD.MOV.U32 R112, RZ, RZ, RZ ;  /* 0x000000ffff707224 */ /* 0x000fe200078e00ff */
[----:B------:R-:W-:Y:S01]  /*0590*/  CS2R R110, SRZ ;  /* 0x00000000006e7805 */ /* 0x000fe2000001ff00 */
[----:B------:R-:W-:Y:S01]  /*05a0*/  MOV R108, RZ ;  /* 0x000000ff006c7202 */ /* 0x000fe20000000f00 */
        /* <DEDUP_REMOVED lines=60> */
[----:B------:R-:W1:Y:S01]  /*0970*/  S2R R33, SR_CTAID.Y ;  /* 0x0000000000217919 */ /* 0x000e620000002600 */
[----:B------:R-:W-:Y:S01]  /*0980*/  SHF.R.S32.HI R111, RZ, 0x1f, R113 ;  /* 0x0000001fff6f7819 */ /* 0x000fe20000011471 */
[----:B------:R-:W-:Y:S01]  /*0990*/  IMAD R29, R121, c[0x0][0x168], RZ ;  /* 0x00005a00791d7a24 */ /* 0x000fe200078e02ff */
[----:B------:R-:W-:-:S02]  /*09a0*/  SHF.R.S32.HI R30, RZ, 0x1f, R41 ;  /* 0x0000001fff1e7819 */ /* 0x000fc40000011429 */
[CC--:B------:R-:W-:Y:S02]  /*09b0*/  LEA.HI R2, R111.reuse, R113.reuse, RZ, 0x3 ;  /* 0x000000716f027211 */ /* 0x0c0fe400078f18ff */
[----:B------:R-:W-:Y:S02]  /*09c0*/  LEA.HI R19, R111, R113, RZ, 0x6 ;  /* 0x000000716f137211 */ /* 0x000fe400078f30ff */
[----:B------:R-:W-:Y:S02]  /*09d0*/  LOP3.LUT R0, R2, 0xfffffff8, RZ, 0xc0, !PT ;  /* 0xfffffff802007812 */ /* 0x000fe400078ec0ff */
[----:B------:R-:W-:Y:S01]  /*09e0*/  SHF.R.S32.HI R22, RZ, 0x3, R2 ;  /* 0x00000003ff167819 */ /* 0x000fe20000011402 */
[----:B------:R-:W-:Y:S02]  /*09f0*/  IMAD.SHL.U32 R19, R19, 0x8, RZ ;  /* 0x0000000813137824 */ /* 0x000fe400078e00ff */
[----:B------:R-:W-:Y:S02]  /*0a00*/  IMAD.IADD R32, R113, 0x1, -R0 ;  /* 0x0000000171207824 */ /* 0x000fe400078e0a00 */
[----:B------:R-:W-:-:S02]  /*0a10*/  IMAD.IADD R13, R186, 0x1, R22 ;  /* 0x00000001ba0d7824 */ /* 0x000fc400078e0216 */
[----:B------:R-:W-:-:S03]  /*0a20*/  IMAD R0, R32, 0x20, R22 ;  /* 0x0000002020007824 */ /* 0x000fc600078e0216 */
[----:B------:R-:W-:Y:S01]  /*0a30*/  IADD3 R10, R13, 0x40, RZ ;  /* 0x000000400d0a7810 */ /* 0x000fe20007ffe0ff */
[----:B------:R-:W-:Y:S01]  /*0a40*/  IMAD.IADD R4, R186, 0x1, R0 ;  /* 0x00000001ba047824 */ /* 0x000fe200078e0200 */
[----:B-1----:R-:W-:Y:S01]  /*0a50*/  SHF.R.S32.HI R34, RZ, 0x1f, R33 ;  /* 0x0000001fff227819 */ /* 0x002fe20000011421 */
[----:B------:R-:W-:Y:S01]  /*0a60*/  IMAD.WIDE.U32 R6, R33, c[0x0][0x1b8], RZ ;  /* 0x00006e0021067a25 */ /* 0x000fe200078e00ff */
[----:B------:R-:W-:-:S03]  /*0a70*/  ISETP.GE.AND P2, PT, R10, R29, PT ;  /* 0x0000001d0a00720c */ /* 0x000fc60003f46270 */
[----:B------:R-:W-:Y:S02]  /*0a80*/  IMAD R2, R34, c[0x0][0x1b8], RZ ;  /* 0x00006e0022027a24 */ /* 0x000fe400078e02ff */
[----:B------:R-:W-:-:S04]  /*0a90*/  @P1 IMAD.HI.U32 R5, R4, c[0x0][0x2c8], RZ ;  /* 0x0000b20004051a27 */ /* 0x000fc800078e00ff */
[----:B------:R-:W-:Y:S02]  /*0aa0*/  IMAD R2, R33, c[0x0][0x1bc], R2 ;  /* 0x00006f0021027a24 */ /* 0x000fe400078e0202 */
[----:B------:R-:W-:Y:S01]  /*0ab0*/  IMAD.MOV.U32 R0, RZ, RZ, R4 ;  /* 0x000000ffff007224 */ /* 0x000fe200078e0004 */
[----:B------:R-:W-:Y:S01]  /*0ac0*/  @P1 SHF.R.U32.HI R0, RZ, c[0x0][0x2cc], R5 ;  /* 0x0000b300ff001a19 */ /* 0x000fe20000011605 */
[----:B------:R-:W-:Y:S02]  /*0ad0*/  IMAD.IADD R3, R7, 0x1, R2 ;  /* 0x0000000107037824 */ /* 0x000fe400078e0202 */
[----:B------:R-:W-:Y:S02]  /*0ae0*/  IMAD R7, R30, c[0x0][0x1c0], RZ ;  /* 0x000070001e077a24 */ /* 0x000fe400078e02ff */
[----:B------:R-:W-:Y:S01]  /*0af0*/  IMAD.MOV.U32 R2, RZ, RZ, R6 ;  /* 0x000000ffff027224 */ /* 0x000fe200078e0006 */
[----:B------:R-:W-:Y:S01]  /*0b00*/  SHF.R.S32.HI R6, RZ, 0x1f, R0 ;  /* 0x0000001fff067819 */ /* 0x000fe20000011400 */
[----:B------:R-:W-:-:S02]  /*0b10*/  IMAD R7, R41, c[0x0][0x1c4], R7 ;  /* 0x0000710029077a24 */ /* 0x000fc400078e0207 */
[----:B------:R-:W-:-:S04]  /*0b20*/  IMAD.WIDE.U32 R2, R41, c[0x0][0x1c0], R2 ;  /* 0x0000700029027a25 */ /* 0x000fc800078e0002 */
[----:B------:R-:W-:Y:S02]  /*0b30*/  IMAD.MOV R5, RZ, RZ, -R0 ;  /* 0x000000ffff057224 */ /* 0x000fe400078e0a00 */
[----:B------:R-:W-:Y:S02]  /*0b40*/  IMAD.IADD R3, R3, 0x1, R7 ;  /* 0x0000000103037824 */ /* 0x000fe400078e0207 */
[----:B------:R-:W-:Y:S02]  /*0b50*/  IMAD R5, R5, c[0x0][0x2c4], R4 ;  /* 0x0000b10005057a24 */ /* 0x000fe400078e0204 */
[----:B------:R-:W-:Y:S02]  /*0b60*/  IMAD R6, R6, c[0x0][0x1b0], RZ ;  /* 0x00006c0006067a24 */ /* 0x000fe400078e02ff */
[----:B------:R-:W-:Y:S01]  /*0b70*/  IMAD.WIDE.U32 R2, R0, c[0x0][0x1b0], R2 ;  /* 0x00006c0000027a25 */ /* 0x000fe200078e0002 */
[----:B------:R-:W-:-:S03]  /*0b80*/  SHF.R.S32.HI R4, RZ, 0x1f, R5 ;  /* 0x0000001fff047819 */ /* 0x000fc60000011405 */
[----:B------:R-:W-:-:S04]  /*0b90*/  IMAD R0, R0, c[0x0][0x1b4], R6 ;  /* 0x00006d0000007a24 */ /* 0x000fc800078e0206 */
[----:B------:R-:W-:Y:S02]  /*0ba0*/  IMAD.IADD R3, R3, 0x1, R0 ;  /* 0x0000000103037824 */ /* 0x000fe400078e0200 */
[----:B------:R-:W-:Y:S02]  /*0bb0*/  IMAD R0, R4, c[0x0][0x1a8], RZ ;  /* 0x00006a0004007a24 */ /* 0x000fe400078e02ff */
[----:B------:R-:W-:-:S04]  /*0bc0*/  IMAD.WIDE.U32 R2, R5, c[0x0][0x1a8], R2 ;  /* 0x00006a0005027a25 */ /* 0x000fc800078e0002 */
[----:B------:R-:W-:Y:S01]  /*0bd0*/  IMAD R0, R5, c[0x0][0x1ac], R0 ;  /* 0x00006b0005007a24 */ /* 0x000fe200078e0200 */
[----:B------:R-:W-:-:S03]  /*0be0*/  LEA R12, P0, R2, c[0x0][0x160], 0x1 ;  /* 0x00005800020c7a11 */ /* 0x000fc600078008ff */
[----:B------:R-:W-:Y:S02]  /*0bf0*/  IMAD.IADD R0, R3, 0x1, R0 ;  /* 0x0000000103007824 */ /* 0x000fe400078e0200 */
[----:B------:R-:W1:Y:S01]  /*0c00*/  SHFL.IDX PT, R8, R12, RZ, 0x181f ;  /* 0x00181fff0c087589 */ /* 0x000e6200000e0000 */
[----:B------:R-:W-:Y:S02]  /*0c10*/  IMAD.SHL.U32 R3, R22, 0x40, RZ ;  /* 0x0000004016037824 */ /* 0x000fe400078e00ff */
[----:B------:R-:W-:Y:S01]  /*0c20*/  LEA.HI.X R0, R2, c[0x0][0x164], R0, 0x1, P0 ;  /* 0x0000590002007a11 */ /* 0x000fe200000f0c00 */
[----:B------:R-:W-:Y:S01]  /*0c30*/  SHFL.IDX PT, R6, R12, 0x1, 0x181f ;  /* 0x00381f000c067f89 */ /* 0x000fe200000e0000 */
[C---:B------:R-:W-:Y:S02]  /*0c40*/  IADD3 R2, R13.reuse, 0x20, RZ ;  /* 0x000000200d027810 */ /* 0x040fe40007ffe0ff */
[-C--:B------:R-:W-:Y:S01]  /*0c50*/  ISETP.GE.AND P0, PT, R13, R29.reuse, PT ;  /* 0x0000001d0d00720c */ /* 0x080fe20003f06270 */
[----:B------:R-:W2:Y:S01]  /*0c60*/  SHFL.IDX PT, R9, R0, RZ, 0x181f ;  /* 0x00181fff00097589 */ /* 0x000ea200000e0000 */
[----:B------:R-:W-:Y:S01]  /*0c70*/  ISETP.GE.AND P3, PT, R2, R29, PT ;  /* 0x0000001d0200720c */ /* 0x000fe20003f66270 */
[----:B------:R-:W-:Y:S01]  /*0c80*/  IMAD.SHL.U32 R2, R32, 0x8, RZ ;  /* 0x0000000820027824 */ /* 0x000fe200078e00ff */
[----:B------:R-:W-:Y:S01]  /*0c90*/  LOP3.LUT R3, R3, 0x1c0, RZ, 0xc0, !PT ;  /* 0x000001c003037812 */ /* 0x000fe200078ec0ff */
[----:B------:R-:W3:Y:S03]  /*0ca0*/  SHFL.IDX PT, R7, R0, 0x1, 0x181f ;  /* 0x00381f0000077f89 */ /* 0x000ee600000e0000 */
[----:B------:R-:W-:Y:S01]  /*0cb0*/  LOP3.LUT R14, R3, 0x38, R2, 0xf8, !PT ;  /* 0x00000038030e7812 */ /* 0x000fe200078ef802 */
[----:B------:R-:W4:Y:S01]  /*0cc0*/  SHFL.IDX PT, R4, R12, 0x2, 0x181f ;  /* 0x00581f000c047f89 */ /* 0x000f2200000e0000 */
[----:B------:R-:W-:-:S02]  /*0cd0*/  SHF.R.U32.HI R11, RZ, 0x3, R3 ;  /* 0x00000003ff0b7819 */ /* 0x000fc40000011603 */
[----:B------:R-:W-:Y:S01]  /*0ce0*/  ISETP.GE.AND P5, PT, R2, c[0x0][0x198], PT ;  /* 0x0000660002007a0c */ /* 0x000fe20003fa6270 */
[----:B------:R-:W5:Y:S01]  /*0cf0*/  SHFL.IDX PT, R5, R0, 0x2, 0x181f ;  /* 0x00581f0000057f89 */ /* 0x000f6200000e0000 */
[----:B------:R-:W-:Y:S02]  /*0d00*/  LOP3.LUT R18, R14, R11, RZ, 0x3c, !PT ;  /* 0x0000000b0e127212 */ /* 0x000fe400078e3cff */
[----:B------:R-:W-:Y:S02]  /*0d10*/  SHF.R.S32.HI R3, RZ, 0x1f, R2 ;  /* 0x0000001fff037819 */ /* 0x000fe40000011402 */
[----:B------:R-:W-:Y:S02]  /*0d20*/  LOP3.LUT R19, R18, 0xfffffe00, R19, 0xf8, !PT ;  /* 0xfffffe0012137812 */ /* 0x000fe400078ef813 */
[C---:B-1----:R-:W-:Y:S02]  /*0d30*/  @!P0 LEA R10, P1, R2.reuse, R8, 0x1 ;  /* 0x00000008020a8211 */ /* 0x042fe400078208ff */
[C---:B------:R-:W-:Y:S01]  /*0d40*/  IADD3 R28, R2.reuse, 0x40, RZ ;  /* 0x00000040021c7810 */ /* 0x040fe20007ffe0ff */
[----:B------:R-:W-:Y:S01]  /*0d50*/  IMAD.SHL.U32 R233, R19, 0x2, RZ ;  /* 0x0000000213e97824 */ /* 0x000fe200078e00ff */
[----:B------:R-:W-:-:S02]  /*0d60*/  IADD3 R27, R2, 0x80, RZ ;  /* 0x00000080021b7810 */ /* 0x000fc40007ffe0ff */
[C---:B------:R-:W-:Y:S02]  /*0d70*/  IADD3 R26, R2.reuse, 0xc0, RZ ;  /* 0x000000c0021a7810 */ /* 0x040fe40007ffe0ff */
[----:B--2---:R-:W-:Y:S02]  /*0d80*/  @!P0 LEA.HI.X R11, R2, R9, R3, 0x1, P1 ;  /* 0x00000009020b8211 */ /* 0x004fe400008f0c03 */
[----:B------:R-:W-:Y:S02]  /*0d90*/  @!P0 SHF.R.S32.HI R15, RZ, 0x1f, R28 ;  /* 0x0000001fff0f8819 */ /* 0x000fe4000001141c */
[----:B------:R-:W-:Y:S01]  /*0da0*/  @!P0 SHF.R.S32.HI R14, RZ, 0x1f, R27 ;  /* 0x0000001fff0e8819 */ /* 0x000fe2000001141b */
[----:B------:R1:W-:Y:S01]  /*0db0*/  @!P0 LDGSTS.E.BYPASS.LTC128B.128 [R233+0x10100], [R10.64], !P5 ;  /* 0x101000000ae98fae */ /* 0x0003e2000e901d48 */
[----:B------:R-:W-:Y:S02]  /*0dc0*/  @!P0 SHF.R.S32.HI R16, RZ, 0x1f, R26 ;  /* 0x0000001fff108819 */ /* 0x000fe4000001141a */
[----:B------:R-:W-:-:S02]  /*0dd0*/  @!P0 LEA.HI R17, R15, R28, RZ, 0x3 ;  /* 0x0000001c0f118211 */ /* 0x000fc400078f18ff */
[----:B------:R-:W-:Y:S02]  /*0de0*/  P2R R23, PR, RZ, 0x20 ;  /* 0x00000020ff177803 */ /* 0x000fe40000000000 */
[----:B------:R-:W-:Y:S02]  /*0df0*/  ISETP.GE.AND P4, PT, R28, c[0x0][0x198], PT ;  /* 0x000066001c007a0c */ /* 0x000fe40003f86270 */
[----:B------:R-:W-:Y:S02]  /*0e00*/  @!P0 LEA.HI R15, R14, R27, RZ, 0x3 ;  /* 0x0000001b0e0f8211 */ /* 0x000fe400078f18ff */
[----:B------:R-:W-:Y:S02]  /*0e10*/  ISETP.GE.AND P5, PT, R27, c[0x0][0x198], PT ;  /* 0x000066001b007a0c */ /* 0x000fe40003fa6270 */
[----:B------:R-:W-:Y:S02]  /*0e20*/  @!P0 LEA.HI R14, R16, R26, RZ, 0x3 ;  /* 0x0000001a100e8211 */ /* 0x000fe400078f18ff */
[----:B------:R-:W-:-:S02]  /*0e30*/  @!P0 LOP3.LUT R16, R17, 0xfffffff8, RZ, 0xc0, !PT ;  /* 0xfffffff811108812 */ /* 0x000fc400078ec0ff */
[----:B------:R-:W-:Y:S02]  /*0e40*/  @!P0 LOP3.LUT R15, R15, 0xfffffff8, RZ, 0xc0, !PT ;  /* 0xfffffff80f0f8812 */ /* 0x000fe400078ec0ff */
[----:B------:R-:W-:Y:S01]  /*0e50*/  @!P0 LOP3.LUT R18, R14, 0xfffffff8, RZ, 0xc0, !PT ;  /* 0xfffffff80e128812 */ /* 0x000fe200078ec0ff */
[--C-:B------:R-:W-:Y:S01]  /*0e60*/  @!P0 IMAD.WIDE R16, R16, 0x2, R8.reuse ;  /* 0x0000000210108825 */ /* 0x100fe200078e0208 */
[----:B------:R-:W-:Y:S02]  /*0e70*/  @!P3 LEA R20, P1, R2, R6, 0x1 ;  /* 0x000000060214b211 */ /* 0x000fe400078208ff */
[----:B------:R-:W-:Y:S01]  /*0e80*/  ISETP.GE.AND P6, PT, R26, c[0x0][0x198], PT ;  /* 0x000066001a007a0c */ /* 0x000fe20003fc6270 */
[----:B------:R-:W-:Y:S01]  /*0e90*/  @!P0 IMAD.WIDE R14, R15, 0x2, R8 ;  /* 0x000000020f0e8825 */ /* 0x000fe200078e0208 */
[----:B------:R2:W-:Y:S01]  /*0ea0*/  @!P0 LDGSTS.E.BYPASS.LTC128B.128 [R233+0x14100], [R16.64], !P4 ;  /* 0x1410000010e98fae */ /* 0x0005e2000e101d48 */
[C---:B---3--:R-:W-:Y:S02]  /*0eb0*/  @!P3 LEA.HI.X R21, R2.reuse, R7, R3, 0x1, P1 ;  /* 0x000000070215b211 */ /* 0x048fe400008f0c03 */
[----:B----4-:R-:W-:Y:S01]  /*0ec0*/  @!P2 LEA R24, P1, R2, R4, 0x1 ;  /* 0x000000040218a211 */ /* 0x010fe200078208ff */
[----:B------:R3:W-:Y:S01]  /*0ed0*/  @!P0 LDGSTS.E.BYPASS.LTC128B.128 [R233+0x18100], [R14.64], !P5 ;  /* 0x181000000ee98fae */ /* 0x0007e2000e901d48 */
[----:B------:R-:W-:-:S02]  /*0ee0*/  @!P0 IMAD.WIDE R8, R18, 0x2, R8 ;  /* 0x0000000212088825 */ /* 0x000fc400078e0208 */
[----:B-----5:R-:W-:-:S04]  /*0ef0*/  @!P2 LEA.HI.X R25, R2, R5, R3, 0x1, P1 ;  /* 0x000000050219a211 */ /* 0x020fc800008f0c03 */
[----:B------:R4:W-:Y:S04]  /*0f00*/  @!P0 LDGSTS.E.BYPASS.LTC128B.128 [R233+0x1c100], [R8.64], !P6 ;  /* 0x1c10000008e98fae */ /* 0x0009e8000f101d48 */
[----:B---3--:R-:W3:Y:S04]  /*0f10*/  SHFL.IDX PT, R14, R12, 0x3, 0x181f ;  /* 0x00781f000c0e7f89 */ /* 0x008ee800000e0000 */
[----:B------:R5:W2:Y:S01]  /*0f20*/  SHFL.IDX PT, R15, R0, 0x3, 0x181f ;  /* 0x00781f00000f7f89 */ /* 0x000aa200000e0000 */
[----:B----4-:R-:W-:Y:S02]  /*0f30*/  @!P3 SHF.R.S32.HI R9, RZ, 0x1f, R28 ;  /* 0x0000001fff09b819 */ /* 0x010fe4000001141c */
[----:B------:R-:W-:-:S02]  /*0f40*/  @!P3 SHF.R.S32.HI R8, RZ, 0x1f, R27 ;  /* 0x0000001fff08b819 */ /* 0x000fc4000001141b */
[----:B------:R-:W-:Y:S02]  /*0f50*/  @!P3 LEA.HI R9, R9, R28, RZ, 0x3 ;  /* 0x0000001c0909b211 */ /* 0x000fe400078f18ff */
[----:B------:R-:W-:Y:S02]  /*0f60*/  @!P3 LEA.HI R8, R8, R27, RZ, 0x3 ;  /* 0x0000001b0808b211 */ /* 0x000fe400078f18ff */
[----:B-1----:R-:W-:Y:S02]  /*0f70*/  @!P3 LOP3.LUT R10, R9, 0xfffffff8, RZ, 0xc0, !PT ;  /* 0xfffffff8090ab812 */ /* 0x002fe400078ec0ff */
[----:B------:R-:W-:-:S03]  /*0f80*/  @!P3 LOP3.LUT R8, R8, 0xfffffff8, RZ, 0xc0, !PT ;  /* 0xfffffff80808b812 */ /* 0x000fc600078ec0ff */
[----:B------:R-:W-:-:S04]  /*0f90*/  @!P3 IMAD.WIDE R10, R10, 0x2, R6 ;  /* 0x000000020a0ab825 */ /* 0x000fc800078e0206 */
[----:B------:R-:W-:Y:S01]  /*0fa0*/  @!P3 IMAD.WIDE R8, R8, 0x2, R6 ;  /* 0x000000020808b825 */ /* 0x000fe200078e0206 */
[----:B-----5:R-:W-:-:S04]  /*0fb0*/  IADD3 R0, R13, 0x60, RZ ;  /* 0x000000600d007810 */ /* 0x020fc80007ffe0ff */
[----:B------:R-:W-:Y:S02]  /*0fc0*/  ISETP.GE.AND P1, PT, R0, R29, PT ;  /* 0x0000001d0000720c */ /* 0x000fe40003f26270 */
[----:B------:R-:W-:-:S04]  /*0fd0*/  @!P3 SHF.R.S32.HI R0, RZ, 0x1f, R26 ;  /* 0x0000001fff00b819 */ /* 0x000fc8000001141a */
[----:B------:R-:W-:-:S04]  /*0fe0*/  @!P3 LEA.HI R0, R0, R26, RZ, 0x3 ;  /* 0x0000001a0000b211 */ /* 0x000fc800078f18ff */
[----:B------:R-:W-:-:S03]  /*0ff0*/  @!P3 LOP3.LUT R0, R0, 0xfffffff8, RZ, 0xc0, !PT ;  /* 0xfffffff80000b812 */ /* 0x000fc600078ec0ff */
[----:B---3--:R-:W-:Y:S02]  /*1000*/  @!P1 LEA R12, P0, R2, R14, 0x1 ;  /* 0x0000000e020c9211 */ /* 0x008fe400078008ff */
[----:B------:R-:W-:Y:S01]  /*1010*/  @!P3 IMAD.WIDE R6, R0, 0x2, R6 ;  /* 0x000000020006b825 */ /* 0x000fe200078e0206 */
[----:B------:R-:W-:Y:S02]  /*1020*/  @!P2 SHF.R.S32.HI R0, RZ, 0x1f, R26 ;  /* 0x0000001fff00a819 */ /* 0x000fe4000001141a */
[----:B--2---:R-:W-:Y:S02]  /*1030*/  @!P1 LEA.HI.X R13, R2, R15, R3, 0x1, P0 ;  /* 0x0000000f020d9211 */ /* 0x004fe400000f0c03 */
[----:B------:R-:W-:Y:S02]  /*1040*/  ISETP.NE.AND P0, PT, R23, RZ, PT ;  /* 0x000000ff1700720c */ /* 0x000fe40003f05270 */
[----:B------:R-:W-:-:S04]  /*1050*/  @!P2 LEA.HI R0, R0, R26, RZ, 0x3 ;  /* 0x0000001a0000a211 */ /* 0x000fc800078f18ff */
[----:B------:R-:W-:-:S07]  /*1060*/  @!P2 LOP3.LUT R0, R0, 0xfffffff8, RZ, 0xc0, !PT ;  /* 0xfffffff80000a812 */ /* 0x000fce00078ec0ff */
[----:B------:R1:W-:Y:S04]  /*1070*/  @!P3 LDGSTS.E.BYPASS.LTC128B.128 [R233+0x11100], [R20.64], !P0 ;  /* 0x1110000014e9bfae */ /* 0x0003e8000c101d48 */
[----:B------:R2:W-:Y:S04]  /*1080*/  @!P3 LDGSTS.E.BYPASS.LTC128B.128 [R233+0x15100], [R10.64], !P4 ;  /* 0x151000000ae9bfae */ /* 0x0005e8000e101d48 */
[----:B------:R3:W-:Y:S04]  /*1090*/  @!P3 LDGSTS.E.BYPASS.LTC128B.128 [R233+0x19100], [R8.64], !P5 ;  /* 0x1910000008e9bfae */ /* 0x0007e8000e901d48 */
[----:B------:R4:W-:Y:S04]  /*10a0*/  @!P3 LDGSTS.E.BYPASS.LTC128B.128 [R233+0x1d100], [R6.64], !P6 ;  /* 0x1d10000006e9bfae */ /* 0x0009e8000f101d48 */
[----:B------:R5:W-:Y:S01]  /*10b0*/  @!P2 LDGSTS.E.BYPASS.LTC128B.128 [R233+0x12100], [R24.64], !P0 ;  /* 0x1210000018e9afae */ /* 0x000be2000c101d48 */
[----:B----4-:R-:W-:-:S02]  /*10c0*/  @!P2 SHF.R.S32.HI R7, RZ, 0x1f, R28 ;  /* 0x0000001fff07a819 */ /* 0x010fc4000001141c */
[----:B------:R-:W-:Y:S02]  /*10d0*/  @!P2 SHF.R.S32.HI R6, RZ, 0x1f, R27 ;  /* 0x0000001fff06a819 */ /* 0x000fe4000001141b */
[----:B------:R-:W-:Y:S02]  /*10e0*/  @!P2 LEA.HI R7, R7, R28, RZ, 0x3 ;  /* 0x0000001c0707a211 */ /* 0x000fe400078f18ff */
[----:B------:R-:W-:Y:S02]  /*10f0*/  @!P2 LEA.HI R6, R6, R27, RZ, 0x3 ;  /* 0x0000001b0606a211 */ /* 0x000fe400078f18ff */
[----:B---3--:R-:W-:Y:S02]  /*1100*/  @!P2 LOP3.LUT R8, R7, 0xfffffff8, RZ, 0xc0, !PT ;  /* 0xfffffff80708a812 */ /* 0x008fe400078ec0ff */
[----:B------:R-:W-:-:S03]  /*1110*/  @!P2 LOP3.LUT R6, R6, 0xfffffff8, RZ, 0xc0, !PT ;  /* 0xfffffff80606a812 */ /* 0x000fc600078ec0ff */
[----:B------:R-:W-:-:S04]  /*1120*/  @!P2 IMAD.WIDE R8, R8, 0x2, R4 ;  /* 0x000000020808a825 */ /* 0x000fc800078e0204 */
[--C-:B------:R-:W-:Y:S01]  /*1130*/  @!P2 IMAD.WIDE R6, R6, 0x2, R4.reuse ;  /* 0x000000020606a825 */ /* 0x100fe200078e0204 */
[----:B------:R3:W-:Y:S03]  /*1140*/  @!P2 LDGSTS.E.BYPASS.LTC128B.128 [R233+0x16100], [R8.64], !P4 ;  /* 0x1610000008e9afae */ /* 0x0007e6000e101d48 */
[----:B------:R-:W-:Y:S01]  /*1150*/  @!P2 IMAD.WIDE R4, R0, 0x2, R4 ;  /* 0x000000020004a825 */ /* 0x000fe200078e0204 */
[----:B------:R4:W-:Y:S04]  /*1160*/  @!P2 LDGSTS.E.BYPASS.LTC128B.128 [R233+0x1a100], [R6.64], !P5 ;  /* 0x1a10000006e9afae */ /* 0x0009e8000e901d48 */
[----:B------:R1:W-:Y:S01]  /*1170*/  @!P2 LDGSTS.E.BYPASS.LTC128B.128 [R233+0x1e100], [R4.64], !P6 ;  /* 0x1e10000004e9afae */ /* 0x0003e2000f101d48 */
[----:B------:R-:W-:-:S02]  /*1180*/  ISETP.NE.U32.AND P2, PT, RZ, c[0x0][0x340], PT ;  /* 0x0000d000ff007a0c */ /* 0x000fc40003f45070 */
[----:B------:R-:W-:Y:S01]  /*1190*/  @!P1 SHF.R.S32.HI R0, RZ, 0x1f, R27 ;  /* 0x0000001fff009819 */ /* 0x000fe2000001141b */
[----:B------:R2:W-:Y:S01]  /*11a0*/  @!P1 LDGSTS.E.BYPASS.LTC128B.128 [R233+0x13100], [R12.64], !P0 ;  /* 0x131000000ce99fae */ /* 0x0005e2000c101d48 */
[----:B------:R-:W-:-:S13]  /*11b0*/  ISETP.NE.AND.EX P2, PT, RZ, c[0x0][0x344], PT, P2 ;  /* 0x0000d100ff007a0c */ /* 0x000fda0003f45320 */
[----:B-1----:R-:W-:-:S04]  /*11c0*/  @P2 IMAD.MOV.U32 R4, RZ, RZ, 0x4 ;  /* 0x00000004ff042424 */ /* 0x002fc800078e00ff */
[----:B------:R-:W-:-:S05]  /*11d0*/  @P2 IMAD.WIDE R4, R41, R4, c[0x0][0x340] ;  /* 0x0000d00029042625 */ /* 0x000fca00078e0204 */
[----:B---3--:R1:W3:Y:S01]  /*11e0*/  @P2 LDG.E R8, [R4.64] ;  /* 0x0000000804082981 */ /* 0x0082e2000c1e1900 */
[----:B------:R-:W-:Y:S01]  /*11f0*/  @!P1 LEA.HI R0, R0, R27, RZ, 0x3 ;  /* 0x0000001b00009211 */ /* 0x000fe200078f18ff */
[----:B------:R-:W-:Y:S01]  /*1200*/  IMAD.MOV.U32 R29, RZ, RZ, c[0x0][0x1e0] ;  /* 0x00007800ff1d7624 */ /* 0x000fe200078e00ff */
[----:B------:R-:W-:Y:S01]  /*1210*/  IADD3 R21, R187, -0x1, RZ ;  /* 0xffffffffbb157810 */ /* 0x000fe20007ffe0ff */
[----:B------:R-:W-:Y:S01]  /*1220*/  IMAD.MOV.U32 R31, RZ, RZ, 0x6 ;  /* 0x00000006ff1f7424 */ /* 0x000fe200078e00ff */
[----:B------:R-:W-:Y:S01]  /*1230*/  @!P1 LOP3.LUT R0, R0, 0xfffffff8, RZ, 0xc0, !PT ;  /* 0xfffffff800009812 */ /* 0x000fe200078ec0ff */
[C---:B--2---:R-:W-:Y:S01]  /*1240*/  IMAD R12, R34.reuse, c[0x0][0x1e8], RZ ;  /* 0x00007a00220c7a24 */ /* 0x044fe200078e02ff */
[----:B------:R-:W-:Y:S01]  /*1250*/  ISETP.GT.AND P0, PT, R21, R232, PT ;  /* 0x000000e81500720c */ /* 0x000fe20003f04270 */
[----:B------:R-:W-:Y:S01]  /*1260*/  IMAD R16, R34, c[0x0][0x210], RZ ;  /* 0x0000840022107a24 */ /* 0x000fe200078e02ff */
[----:B-----5:R-:W-:Y:S01]  /*1270*/  LEA.HI R24, R111, R113, RZ, 0x4 ;  /* 0x000000716f187211 */ /* 0x020fe200078f20ff */
[----:B----4-:R-:W-:Y:S01]  /*1280*/  @!P1 IMAD.WIDE R6, R0, 0x2, R14 ;  /* 0x0000000200069825 */ /* 0x010fe200078e020e */
[----:B------:R-:W-:Y:S01]  /*1290*/  SHF.L.U64.HI R25, R29, R31, c[0x0][0x1e4] ;  /* 0x000079001d197619 */ /* 0x000fe2000001021f */
[----:B------:R-:W-:Y:S01]  /*12a0*/  ULDC UR6, c[0x0][0x324] ;  /* 0x0000c90000067ab9 */ /* 0x000fe20000000800 */
[----:B------:R-:W-:Y:S01]  /*12b0*/  SHF.R.S32.HI R19, RZ, 0x4, R24 ;  /* 0x00000004ff137819 */ /* 0x000fe20000011418 */
[----:B------:R-:W-:Y:S01]  /*12c0*/  IMAD.SHL.U32 R20, R22, 0x8, RZ ;  /* 0x0000000816147824 */ /* 0x000fe200078e00ff */
[----:B------:R-:W-:Y:S01]  /*12d0*/  LOP3.LUT P3, RZ, R32, 0x2, RZ, 0xc0, !PT ;  /* 0x0000000220ff7812 */ /* 0x000fe2000786c0ff */
[C---:B------:R-:W-:Y:S01]  /*12e0*/  IMAD R12, R33.reuse, c[0x0][0x1ec], R12 ;  /* 0x00007b00210c7a24 */ /* 0x040fe200078e020c */
[----:B------:R-:W-:Y:S01]  /*12f0*/  LEA.HI R13, R24, R19, RZ, 0x1 ;  /* 0x00000013180d7211 */ /* 0x000fe200078f08ff */
[----:B------:R-:W-:Y:S01]  /*1300*/  IMAD R16, R33, c[0x0][0x214], R16 ;  /* 0x0000850021107a24 */ /* 0x000fe200078e0210 */
[----:B------:R-:W-:Y:S01]  /*1310*/  LEA.HI R110, R111, R113, RZ, 0x5 ;  /* 0x000000716f6e7211 */ /* 0x000fe200078f28ff */
[----:B------:R-:W-:Y:S01]  /*1320*/  IMAD.SHL.U32 R106, R21, 0x40, RZ ;  /* 0x00000040156a7824 */ /* 0x000fe200078e00ff */
[----:B------:R-:W-:Y:S01]  /*1330*/  @P0 IADD3 R17, R187, -0x2, RZ ;  /* 0xfffffffebb110810 */ /* 0x000fe20007ffe0ff */
[----:B------:R-:W-:Y:S01]  /*1340*/  IMAD.SHL.U32 R35, R29, 0x20, RZ ;  /* 0x000000201d237824 */ /* 0x000fe200078e00ff */
[----:B------:R-:W-:Y:S01]  /*1350*/  LOP3.LUT R13, R13, 0xfffffffe, RZ, 0xc0, !PT ;  /* 0xfffffffe0d0d7812 */ /* 0x000fe200078ec0ff */
[----:B------:R-:W-:Y:S01]  /*1360*/  ULOP3.LUT UR6, URZ, UR6, URZ, 0x33, !UPT ;  /* 0x000000063f067292 */ /* 0x000fe2000f8e333f */
[----:B-1----:R-:W-:-:S02]  /*1370*/  @!P1 SHF.R.S32.HI R4, RZ, 0x1f, R28 ;  /* 0x0000001fff049819 */ /* 0x002fc4000001141c */
[----:B------:R-:W-:Y:S02]  /*1380*/  @P0 SHF.R.S32.HI R11, RZ, 0x1f, R17 ;  /* 0x0000001fff0b0819 */ /* 0x000fe40000011411 */
[----:B------:R-:W-:Y:S02]  /*1390*/  @!P1 LEA.HI R4, R4, R28, RZ, 0x3 ;  /* 0x0000001c04049211 */ /* 0x000fe400078f18ff */
[----:B------:R-:W-:Y:S02]  /*13a0*/  IADD3 R18, -R106, c[0x0][0x1d0], -R22 ;  /* 0x000074006a127a10 */ /* 0x000fe40007ffe916 */
[----:B------:R-:W-:Y:S02]  /*13b0*/  @!P1 LOP3.LUT R4, R4, 0xfffffff8, RZ, 0xc0, !PT ;  /* 0xfffffff804049812 */ /* 0x000fe400078ec0ff */
[----:B------:R-:W-:-:S03]  /*13c0*/  SHF.R.S32.HI R107, RZ, 0x5, R110 ;  /* 0x00000005ff6b7819 */ /* 0x000fc6000001146e */
[----:B------:R-:W-:-:S05]  /*13d0*/  @!P1 IMAD.WIDE R4, R4, 0x2, R14 ;  /* 0x0000000204049825 */ /* 0x000fca00078e020e */
[----:B------:R3:W-:Y:S01]  /*13e0*/  @!P1 LDGSTS.E.BYPASS.LTC128B.128 [R233+0x17100], [R4.64], !P4 ;  /* 0x1710000004e99fae */ /* 0x0007e2000e101d48 */
[----:B------:R-:W-:-:S03]  /*13f0*/  ISETP.GE.AND P4, PT, R18, 0x1, PT ;  /* 0x000000011200780c */ /* 0x000fc60003f86270 */
[----:B------:R1:W-:Y:S01]  /*1400*/  @!P1 LDGSTS.E.BYPASS.LTC128B.128 [R233+0x1b100], [R6.64], !P5 ;  /* 0x1b10000006e99fae */ /* 0x0003e2000e901d48 */
[----:B------:R-:W-:Y:S02]  /*1410*/  ISETP.GE.AND P5, PT, R27, c[0x0][0x1d4], PT ;  /* 0x000075001b007a0c */ /* 0x000fe40003fa6270 */
[----:B-1----:R-:W-:-:S05]  /*1420*/  SHF.R.S32.HI R6, RZ, 0x1f, R22 ;  /* 0x0000001fff067819 */ /* 0x002fca0000011416 */
[C---:B------:R-:W-:Y:S02]  /*1430*/  IMAD R0, R6.reuse, c[0x0][0x1e0], RZ ;  /* 0x0000780006007a24 */ /* 0x040fe400078e02ff */
[----:B------:R-:W-:Y:S02]  /*1440*/  IMAD R6, R6, c[0x0][0x208], RZ ;  /* 0x0000820006067a24 */ /* 0x000fe400078e02ff */
[C---:B------:R-:W-:Y:S02]  /*1450*/  IMAD R0, R22.reuse, c[0x0][0x1e4], R0 ;  /* 0x0000790016007a24 */ /* 0x040fe400078e0200 */
[C---:B------:R-:W-:Y:S02]  /*1460*/  IMAD R10, R22.reuse, c[0x0][0x20c], R6 ;  /* 0x00008300160a7a24 */ /* 0x040fe400078e0206 */
[----:B------:R-:W-:-:S04]  /*1470*/  IMAD.WIDE.U32 R6, R22, c[0x0][0x208], R2 ;  /* 0x0000820016067a25 */ /* 0x000fc800078e0002 */
[----:B------:R-:W-:Y:S01]  /*1480*/  IMAD.IADD R7, R7, 0x1, R10 ;  /* 0x0000000107077824 */ /* 0x000fe200078e020a */
[--C-:B---3--:R-:W-:Y:S01]  /*1490*/  @P2 SHF.R.S32.HI R5, RZ, 0x1f, R8.reuse ;  /* 0x0000001fff052819 */ /* 0x108fe20000011408 */
[----:B------:R-:W-:Y:S02]  /*14a0*/  @P2 IMAD.MOV.U32 R4, RZ, RZ, R8 ;  /* 0x000000ffff042224 */ /* 0x000fe400078e0008 */
[----:B------:R-:W-:-:S04]  /*14b0*/  IMAD.WIDE.U32 R8, R22, c[0x0][0x1e0], R2 ;  /* 0x0000780016087a25 */ /* 0x000fc800078e0002 */
[----:B------:R-:W-:Y:S02]  /*14c0*/  IMAD.IADD R9, R9, 0x1, R0 ;  /* 0x0000000109097824 */ /* 0x000fe400078e0200 */
[----:B------:R-:W-:Y:S02]  /*14d0*/  IMAD.SHL.U32 R0, R32, 0x40, RZ ;  /* 0x0000004020007824 */ /* 0x000fe400078e00ff */
[----:B------:R-:W-:Y:S02]  /*14e0*/  @!P2 IMAD.MOV.U32 R5, RZ, RZ, R30 ;  /* 0x000000ffff05a224 */ /* 0x000fe400078e001e */
[----:B------:R-:W-:Y:S01]  /*14f0*/  IMAD.SHL.U32 R30, R29, 0x40, RZ ;  /* 0x000000401d1e7824 */ /* 0x000fe200078e00ff */
[----:B------:R-:W-:Y:S01]  /*1500*/  LOP3.LUT R0, R0, 0x1c0, RZ, 0xc0, !PT ;  /* 0x000001c000007812 */ /* 0x000fe200078ec0ff */
[----:B------:R-:W-:Y:S02]  /*1510*/  @P0 IMAD R3, R25, R17, RZ ;  /* 0x0000001119030224 */ /* 0x000fe400078e02ff */
[----:B------:R-:W-:Y:S01]  /*1520*/  @!P2 IMAD.MOV.U32 R4, RZ, RZ, R41 ;  /* 0x000000ffff04a224 */ /* 0x000fe200078e0029 */
[----:B------:R-:W-:Y:S01]  /*1530*/  ISETP.GE.AND P2, PT, R18, 0x21, PT ;  /* 0x000000211200780c */ /* 0x000fe20003f46270 */
[----:B------:R-:W-:Y:S01]  /*1540*/  @P0 IMAD R23, R11, R30, R3 ;  /* 0x0000001e0b170224 */ /* 0x000fe200078e0203 */
[----:B------:R-:W-:Y:S01]  /*1550*/  @!P1 SHF.R.S32.HI R3, RZ, 0x1f, R26 ;  /* 0x0000001fff039819 */ /* 0x000fe2000001141a */
[----:B------:R-:W-:-:S03]  /*1560*/  IMAD.WIDE.U32 R10, R33, c[0x0][0x1e8], R8 ;  /* 0x00007a00210a7a25 */ /* 0x000fc600078e0008 */
[----:B------:R-:W-:Y:S01]  /*1570*/  @!P1 LEA.HI R3, R3, R26, RZ, 0x3 ;  /* 0x0000001a03039211 */ /* 0x000fe200078f18ff */
[----:B------:R-:W-:Y:S01]  /*1580*/  IMAD.WIDE.U32 R8, R33, c[0x0][0x210], R6 ;  /* 0x0000840021087a25 */ /* 0x000fe200078e0006 */
[----:B------:R-:W-:Y:S02]  /*1590*/  LOP3.LUT R6, R0, 0x8, R20, 0xf8, !PT ;  /* 0x0000000800067812 */ /* 0x000fe400078ef814 */
[----:B------:R-:W-:Y:S01]  /*15a0*/  SHF.R.U32.HI R0, RZ, 0x3, R0 ;  /* 0x00000003ff007819 */ /* 0x000fe20000011600 */
[----:B------:R-:W-:Y:S01]  /*15b0*/  IMAD.IADD R7, R11, 0x1, R12 ;  /* 0x000000010b077824 */ /* 0x000fe200078e020c */
[----:B------:R-:W-:Y:S01]  /*15c0*/  SHF.R.S32.HI R12, RZ, 0x1f, R21 ;  /* 0x0000001fff0c7819 */ /* 0x000fe20000011415 */
[----:B------:R-:W-:Y:S01]  /*15d0*/  IMAD.IADD R11, R9, 0x1, R16 ;  /* 0x00000001090b7824 */ /* 0x000fe200078e0210 */
[----:B------:R-:W-:Y:S01]  /*15e0*/  @!P1 LOP3.LUT R9, R3, 0xfffffff8, RZ, 0xc0, !PT ;  /* 0xfffffff803099812 */ /* 0x000fe200078ec0ff */
[----:B------:R-:W-:Y:S01]  /*15f0*/  IMAD.IADD R16, R19, 0x1, -R13 ;  /* 0x0000000113107824 */ /* 0x000fe200078e0a0d */
[----:B------:R-:W-:Y:S01]  /*1600*/  LOP3.LUT R13, R6, R0, RZ, 0x3c, !PT ;  /* 0x00000000060d7212 */ /* 0x000fe200078e3cff */
[----:B------:R-:W-:-:S02]  /*1610*/  IMAD.MOV.U32 R6, RZ, RZ, R10 ;  /* 0x000000ffff067224 */ /* 0x000fc400078e000a */
[----:B------:R-:W-:Y:S02]  /*1620*/  IMAD R0, R5, c[0x0][0x1f0], RZ ;  /* 0x00007c0005007a24 */ /* 0x000fe400078e02ff */
[----:B------:R-:W-:-:S04]  /*1630*/  IMAD.WIDE.U32 R42, R4, c[0x0][0x1f0], R6 ;  /* 0x00007c00042a7a25 */ /* 0x000fc800078e0006 */
[----:B------:R-:W-:Y:S01]  /*1640*/  IMAD R0, R4, c[0x0][0x1f4], R0 ;  /* 0x00007d0004007a24 */ /* 0x000fe200078e0200 */
[----:B------:R-:W-:Y:S01]  /*1650*/  STL.64 [R1+0x28], R42 ;  /* 0x0000282a01007387 */ /* 0x000fe20000100a00 */
[----:B------:R-:W-:Y:S02]  /*1660*/  IMAD.MOV.U32 R10, RZ, RZ, R8 ;  /* 0x000000ffff0a7224 */ /* 0x000fe400078e0008 */
[----:B------:R-:W-:-:S04]  /*1670*/  @!P1 IMAD.WIDE R8, R9, 0x2, R14 ;  /* 0x0000000209089825 */ /* 0x000fc800078e020e */
[----:B------:R-:W-:Y:S01]  /*1680*/  IMAD R3, R25, R21, RZ ;  /* 0x0000001519037224 */ /* 0x000fe200078e02ff */
[----:B------:R1:W-:Y:S01]  /*1690*/  @!P1 LDGSTS.E.BYPASS.LTC128B.128 [R233+0x1f100], [R8.64], !P6 ;  /* 0x1f10000008e99fae */ /* 0x0003e2000f101d48 */
[----:B------:R-:W-:Y:S01]  /*16a0*/  IMAD.IADD R39, R43, 0x1, R0 ;  /* 0x000000012b277824 */ /* 0x000fe200078e0200 */
[----:B------:R-:W-:Y:S01]  /*16b0*/  ISETP.GE.AND P6, PT, R28, c[0x0][0x1d4], PT ;  /* 0x000075001c007a0c */ /* 0x000fe20003fc6270 */
[----:B------:R-:W-:Y:S01]  /*16c0*/  IMAD.MOV.U32 R38, RZ, RZ, R42 ;  /* 0x000000ffff267224 */ /* 0x000fe200078e002a */
[----:B------:R-:W0:Y:S01]  /*16d0*/  LDGDEPBAR ;  /* 0x00000000000079af */ /* 0x000e220000000000 */
[----:B------:R-:W-:Y:S01]  /*16e0*/  IMAD R6, R12, R30, R3 ;  /* 0x0000001e0c067224 */ /* 0x000fe200078e0203 */
[----:B------:R-:W-:Y:S01]  /*16f0*/  P2R R20, PR, RZ, 0x40 ;  /* 0x00000040ff147803 */ /* 0x000fe20000000000 */
[----:B------:R-:W-:Y:S01]  /*1700*/  IMAD R3, R5, c[0x0][0x218], RZ ;  /* 0x0000860005037a24 */ /* 0x000fe200078e02ff */
[----:B------:R-:W-:Y:S01]  /*1710*/  STL.64 [R1+0x20], R38 ;  /* 0x0000202601007387 */ /* 0x000fe20000100a00 */
[----:B------:R-:W-:-:S02]  /*1720*/  IMAD R0, R16, 0x200, R13 ;  /* 0x0000020010007824 */ /* 0x000fc400078e020d */
[----:B------:R-:W-:Y:S02]  /*1730*/  IMAD R7, R12, c[0x0][0x208], RZ ;  /* 0x000082000c077a24 */ /* 0x000fe400078e02ff */
[----:B------:R-:W-:Y:S02]  /*1740*/  IMAD R12, R4, c[0x0][0x21c], R3 ;  /* 0x00008700040c7a24 */ /* 0x000fe400078e0203 */
[----:B------:R-:W-:Y:S02]  /*1750*/  IMAD.MOV.U32 R14, RZ, RZ, 0x5 ;  /* 0x00000005ff0e7424 */ /* 0x000fe400078e00ff */
[----:B------:R-:W-:Y:S01]  /*1760*/  IMAD.SHL.U32 R192, R0, 0x2, RZ ;  /* 0x0000000200c07824 */ /* 0x000fe200078e00ff */
[----:B------:R-:W-:Y:S01]  /*1770*/  BAR.SYNC.DEFER_BLOCKING 0x0 ;  /* 0x0000000000007b1d */ /* 0x000fe20000010000 */
[----:B------:R-:W-:Y:S01]  /*1780*/  IMAD R13, R21, c[0x0][0x20c], R7 ;  /* 0x00008300150d7a24 */ /* 0x000fe200078e0207 */
[----:B------:R-:W-:Y:S01]  /*1790*/  SHF.L.U64.HI R52, R29, R14, c[0x0][0x1e4] ;  /* 0x000079001d347619 */ /* 0x000fe2000001020e */
[----:B------:R-:W-:Y:S01]  /*17a0*/  IMAD.WIDE.U32 R14, R21, c[0x0][0x208], RZ ;  /* 0x00008200150e7a25 */ /* 0x000fe200078e00ff */
[----:B------:R-:W-:-:S02]  /*17b0*/  IADD3 R5, R192, 0x8100, RZ ;  /* 0x00008100c0057810 */ /* 0x000fc40007ffe0ff */
[----:B------:R-:W-:Y:S01]  /*17c0*/  IADD3 R203, R192, 0x8120, RZ ;  /* 0x00008120c0cb7810 */ /* 0x000fe20007ffe0ff */
[----:B------:R-:W-:Y:S01]  /*17d0*/  IMAD.WIDE.U32 R40, R4, c[0x0][0x218], R10 ;  /* 0x0000860004287a25 */ /* 0x000fe200078e000a */
[----:B------:R-:W-:-:S03]  /*17e0*/  @P3 IADD3 R203, R5, -0x20, RZ ;  /* 0xffffffe005cb3810 */ /* 0x000fc60007ffe0ff */
[----:B-1----:R-:W-:Y:S01]  /*17f0*/  IMAD.WIDE.U32 R8, R21, R30, R38 ;  /* 0x0000001e15087225 */ /* 0x002fe200078e0026 */
[----:B------:R-:W-:Y:S01]  /*1800*/  P2R R21, PR, RZ, 0x1 ;  /* 0x00000001ff157803 */ /* 0x000fe20000000000 */
[----:B------:R-:W-:Y:S01]  /*1810*/  STL.64 [R1+0x30], R40 ;  /* 0x0000302801007387 */ /* 0x000fe20000100a00 */
[----:B------:R-:W-:Y:S01]  /*1820*/  IADD3 R218, R203, 0x800, RZ ;  /* 0x00000800cbda7810 */ /* 0x000fe20007ffe0ff */
[----:B------:R-:W-:Y:S01]  /*1830*/  IMAD.IADD R3, R9, 0x1, R6 ;  /* 0x0000000109037824 */ /* 0x000fe200078e0206 */
[C---:B------:R-:W-:Y:S01]  /*1840*/  @P4 LEA R6, P1, R8.reuse, c[0x0][0x1c8], 0x1 ;  /* 0x0000720008064a11 */ /* 0x040fe200078208ff */
[----:B------:R-:W-:Y:S01]  /*1850*/  IMAD.IADD R10, R15, 0x1, R13 ;  /* 0x000000010f0a7824 */ /* 0x000fe200078e020d */
[----:B------:R-:W-:Y:S01]  /*1860*/  SEL R15, RZ, 0x2, P6 ;  /* 0x00000002ff0f7807 */ /* 0x000fe20003000000 */
[----:B------:R-:W-:Y:S01]  /*1870*/  IMAD.IADD R37, R41, 0x1, R12 ;  /* 0x0000000129257824 */ /* 0x000fe200078e020c */
[----:B------:R-:W-:Y:S02]  /*1880*/  @P4 LEA.HI.X R7, R8, c[0x0][0x1cc], R3, 0x1, P1 ;  /* 0x0000730008074a11 */ /* 0x000fe400008f0c03 */
[----:B------:R-:W-:Y:S01]  /*1890*/  @P2 IADD3 R0, P1, R35, R8, RZ ;  /* 0x0000000823002210 */ /* 0x000fe20007f3e0ff */
[----:B------:R-:W-:Y:S01]  /*18a0*/  @P0 IMAD.WIDE.U32 R8, R17, R30, R38 ;  /* 0x0000001e11080225 */ /* 0x000fe200078e0026 */
[----:B------:R-:W-:Y:S01]  /*18b0*/  STL [R1+0xc], R37 ;  /* 0x00000c2501007387 */ /* 0x000fe20000100800 */
[----:B------:R-:W-:-:S02]  /*18c0*/  IADD3 R217, R203, 0x1000, RZ ;  /* 0x00001000cbd97810 */ /* 0x000fc40007ffe0ff */
[----:B------:R-:W-:Y:S01]  /*18d0*/  @P2 IMAD.X R5, R52, 0x1, R3, P1 ;  /* 0x0000000134052824 */ /* 0x000fe200008e0603 */
[----:B------:R-:W-:Y:S02]  /*18e0*/  @P2 LEA R4, P3, R0, c[0x0][0x1c8], 0x1 ;  /* 0x0000720000042a11 */ /* 0x000fe400078608ff */
[----:B------:R-:W-:Y:S02]  /*18f0*/  LEA R3, P1, R14, R40, 0x6 ;  /* 0x000000280e037211 */ /* 0x000fe400078230ff */
[----:B------:R-:W-:Y:S01]  /*1900*/  @P2 LEA.HI.X R5, R0, c[0x0][0x1cc], R5, 0x1, P3 ;  /* 0x0000730000052a11 */ /* 0x000fe200018f0c05 */
[----:B------:R-:W-:Y:S01]  /*1910*/  @P0 IMAD.IADD R0, R9, 0x1, R23 ;  /* 0x0000000109000824 */ /* 0x000fe200078e0217 */
[----:B------:R-:W-:Y:S02]  /*1920*/  @P0 LEA R104, P4, R8, c[0x0][0x1c8], 0x1 ;  /* 0x0000720008680a11 */ /* 0x000fe400078808ff */
[----:B------:R-:W-:Y:S02]  /*1930*/  LEA.HI.X R10, R14, R37, R10, 0x6, P1 ;  /* 0x000000250e0a7211 */ /* 0x000fe400008f340a */
[----:B------:R-:W-:-:S02]  /*1940*/  LEA R12, P1, R3, c[0x0][0x1f8], 0x1 ;  /* 0x00007e00030c7a11 */ /* 0x000fc400078208ff */
[----:B------:R-:W-:Y:S02]  /*1950*/  @P0 LEA.HI.X R105, R8, c[0x0][0x1cc], R0, 0x1, P4 ;  /* 0x0000730008690a11 */ /* 0x000fe400020f0c00 */
[----:B------:R-:W-:Y:S02]  /*1960*/  LOP3.LUT R0, R24, 0xfffffff0, RZ, 0xc0, !PT ;  /* 0xfffffff018007812 */ /* 0x000fe400078ec0ff */
[----:B------:R-:W-:Y:S02]  /*1970*/  LEA.HI.X R13, R3, c[0x0][0x1fc], R10, 0x1, P1 ;  /* 0x00007f00030d7a11 */ /* 0x000fe400008f0c0a */
[----:B------:R-:W-:Y:S01]  /*1980*/  ISETP.GE.AND P3, PT, R2, c[0x0][0x1d4], PT ;  /* 0x0000750002007a0c */ /* 0x000fe20003f66270 */
[----:B------:R-:W-:Y:S01]  /*1990*/  IMAD.IADD R0, R113, 0x1, -R0 ;  /* 0x0000000171007824 */ /* 0x000fe200078e0a00 */
[----:B------:R-:W-:Y:S02]  /*19a0*/  ISETP.GE.AND P1, PT, R18, 0x1, PT ;  /* 0x000000011200780c */ /* 0x000fe40003f26270 */
[----:B------:R-:W-:-:S02]  /*19b0*/  ISETP.GE.AND P4, PT, R26, c[0x0][0x1d4], PT ;  /* 0x000075001a007a0c */ /* 0x000fc40003f86270 */
[----:B------:R-:W-:Y:S02]  /*19c0*/  SHF.R.S32.HI R3, RZ, 0x1f, R0 ;  /* 0x0000001fff037819 */ /* 0x000fe40000011400 */
[----:B------:R-:W-:Y:S02]  /*19d0*/  IADD3 R216, R203, 0x1800, RZ ;  /* 0x00001800cbd87810 */ /* 0x000fe40007ffe0ff */
[----:B------:R-:W-:Y:S02]  /*19e0*/  LEA.HI R3, R3, R0, RZ, 0x3 ;  /* 0x0000000003037211 */ /* 0x000fe400078f18ff */
[----:B------:R-:W-:Y:S02]  /*19f0*/  IADD3 R215, R203, 0x2000, RZ ;  /* 0x00002000cbd77810 */ /* 0x000fe40007ffe0ff */
[----:B------:R-:W-:Y:S01]  /*1a00*/  LOP3.LUT R2, R3, 0xfffffff8, RZ, 0xc0, !PT ;  /* 0xfffffff803027812 */ /* 0x000fe200078ec0ff */
[----:B------:R-:W-:Y:S01]  /*1a10*/  @!PT LDS RZ, [RZ] ;  /* 0x00000000fffff984 */ /* 0x000fe20000000800 */
[----:B------:R-:W-:Y:S01]  /*1a20*/  @!PT LDS RZ, [RZ] ;  /* 0x00000000fffff984 */ /* 0x000fe20000000800 */
[----:B------:R-:W-:Y:S01]  /*1a30*/  @!PT LDS RZ, [RZ] ;  /* 0x00000000fffff984 */ /* 0x000fe20000000800 */
[----:B------:R1:W-:Y:S01]  /*1a40*/  @P1 LDGSTS.E.BYPASS.LTC128B.128 [R233+0x8100], [R6.64], !P3 ;  /* 0x0810000006e91fae */ /* 0x0003e2000d901d48 */
[----:B------:R-:W-:-:S02]  /*1a50*/  IADD3 R214, R203, 0x2800, RZ ;  /* 0x00002800cbd67810 */ /* 0x000fc40007ffe0ff */
[C---:B------:R-:W-:Y:S01]  /*1a60*/  IADD3 R213, R203.reuse, 0x3000, RZ ;  /* 0x00003000cbd57810 */ /* 0x040fe20007ffe0ff */
[----:B------:R1:W-:Y:S01]  /*1a70*/  @P1 LDGSTS.E.BYPASS.LTC128B.128 [R233+0xa100], [R6.64+0x80], !P6 ;  /* 0x0a10008006e91fae */ /* 0x0003e2000f101d48 */
[----:B------:R-:W-:Y:S01]  /*1a80*/  IMAD.IADD R14, R0, 0x1, -R2 ;  /* 0x00000001000e7824 */ /* 0x000fe200078e0a02 */
[C---:B------:R-:W-:Y:S01]  /*1a90*/  IADD3 R212, R203.reuse, 0x3800, RZ ;  /* 0x00003800cbd47810 */ /* 0x040fe20007ffe0ff */
[----:B------:R-:W-:Y:S01]  /*1aa0*/  IMAD.MOV.U32 R0, RZ, RZ, c[0x0][0x208] ;  /* 0x00008200ff007624 */ /* 0x000fe200078e00ff */
[----:B------:R1:W-:Y:S01]  /*1ab0*/  @P1 LDGSTS.E.BYPASS.LTC128B.128 [R233+0xc100], [R6.64+0x100], !P5 ;  /* 0x0c10010006e91fae */ /* 0x0003e2000e901d48 */
[----:B------:R-:W-:Y:S01]  /*1ac0*/  IMAD.SHL.U32 R2, R16, 0x8, RZ ;  /* 0x0000000810027824 */ /* 0x000fe200078e00ff */
[C---:B------:R-:W-:Y:S01]  /*1ad0*/  IADD3 R211, R203.reuse, 0x4000, RZ ;  /* 0x00004000cbd37810 */ /* 0x040fe20007ffe0ff */
[C---:B------:R-:W-:Y:S01]  /*1ae0*/  IMAD.SHL.U32 R17, R0.reuse, 0x40, RZ ;  /* 0x0000004000117824 */ /* 0x040fe200078e00ff */
[----:B------:R1:W-:Y:S01]  /*1af0*/  @P1 LDGSTS.E.BYPASS.LTC128B.128 [R233+0xe100], [R6.64+0x180], !P4 ;  /* 0x0e10018006e91fae */ /* 0x0003e2000e101d48 */
[----:B------:R-:W-:Y:S01]  /*1b00*/  SHF.L.U64.HI R11, R0, R31, c[0x0][0x20c] ;  /* 0x00008300000b7619 */ /* 0x000fe2000001021f */
[C---:B------:R-:W-:Y:S01]  /*1b10*/  IMAD.SHL.U32 R0, R14.reuse, 0x40, RZ ;  /* 0x000000400e007824 */ /* 0x040fe200078e00ff */
[----:B------:R-:W-:Y:S01]  /*1b20*/  LOP3.LUT P1, RZ, R14, 0x2, RZ, 0xc0, !PT ;  /* 0x000000020eff7812 */ /* 0x000fe2000782c0ff */
[----:B------:R2:W-:Y:S01]  /*1b30*/  @P2 LDGSTS.E.BYPASS.LTC128B.128 [R233+0x9100], [R4.64], !P3 ;  /* 0x0910000004e92fae */ /* 0x0005e2000d901d48 */
[----:B------:R-:W-:-:S02]  /*1b40*/  IADD3 R210, R203, 0x4800, RZ ;  /* 0x00004800cbd27810 */ /* 0x000fc40007ffe0ff */
[----:B------:R-:W-:Y:S01]  /*1b50*/  LOP3.LUT R0, R0, 0x1c0, RZ, 0xc0, !PT ;  /* 0x000001c000007812 */ /* 0x000fe200078ec0ff */
[----:B------:R2:W-:Y:S01]  /*1b60*/  @P2 LDGSTS.E.BYPASS.LTC128B.128 [R233+0xb100], [R4.64+0x80], !P6 ;  /* 0x0b10008004e92fae */ /* 0x0005e2000f101d48 */
[C---:B------:R-:W-:Y:S02]  /*1b70*/  IADD3 R209, R203.reuse, 0x5000, RZ ;  /* 0x00005000cbd17810 */ /* 0x040fe40007ffe0ff */
[----:B------:R-:W-:Y:S01]  /*1b80*/  LOP3.LUT R2, R0, 0x8, R2, 0xf8, !PT ;  /* 0x0000000800027812 */ /* 0x000fe200078ef802 */
[----:B------:R2:W-:Y:S01]  /*1b90*/  @P2 LDGSTS.E.BYPASS.LTC128B.128 [R233+0xd100], [R4.64+0x100], !P5 ;  /* 0x0d10010004e92fae */ /* 0x0005e2000e901d48 */
[----:B------:R-:W-:Y:S02]  /*1ba0*/  SHF.R.U32.HI R0, RZ, 0x3, R0 ;  /* 0x00000003ff007819 */ /* 0x000fe40000011600 */
[----:B------:R-:W-:Y:S01]  /*1bb0*/  IADD3 R208, R203, 0x5800, RZ ;  /* 0x00005800cbd07810 */ /* 0x000fe20007ffe0ff */
[----:B------:R2:W-:Y:S01]  /*1bc0*/  @P2 LDGSTS.E.BYPASS.LTC128B.128 [R233+0xf100], [R4.64+0x180], !P4 ;  /* 0x0f10018004e92fae */ /* 0x0005e2000e101d48 */
[----:B------:R-:W-:-:S02]  /*1bd0*/  LOP3.LUT R0, R2, R0, RZ, 0x3c, !PT ;  /* 0x0000000002007212 */ /* 0x000fc400078e3cff */
[----:B------:R-:W-:Y:S01]  /*1be0*/  SEL R2, RZ, 0x1, P3 ;  /* 0x00000001ff027807 */ /* 0x000fe20001800000 */
[----:B------:R-:W0:Y:S01]  /*1bf0*/  LDGDEPBAR ;  /* 0x00000000000079af */ /* 0x000e220000000000 */
[C---:B------:R-:W-:Y:S02]  /*1c00*/  IADD3 R207, R203.reuse, 0x6000, RZ ;  /* 0x00006000cbcf7810 */ /* 0x040fe40007ffe0ff */
[C---:B------:R-:W-:Y:S02]  /*1c10*/  IADD3 R206, R203.reuse, 0x6800, RZ ;  /* 0x00006800cbce7810 */ /* 0x040fe40007ffe0ff */
[C---:B------:R-:W-:Y:S02]  /*1c20*/  IADD3 R205, R203.reuse, 0x7000, RZ ;  /* 0x00007000cbcd7810 */ /* 0x040fe40007ffe0ff */
[----:B------:R-:W-:Y:S01]  /*1c30*/  IADD3 R204, R203, 0x7800, RZ ;  /* 0x00007800cbcc7810 */ /* 0x000fe20007ffe0ff */
[----:B--2---:R-:W-:Y:S01]  /*1c40*/  IMAD.SHL.U32 R5, R3, 0x40, RZ ;  /* 0x0000004003057824 */ /* 0x004fe200078e00ff */
[----:B------:R-:W-:-:S04]  /*1c50*/  DEPBAR.LE SB0, 0x1 ;  /* 0x000080400000791a */ /* 0x000fc80000000000 */
[----:B------:R-:W-:Y:S01]  /*1c60*/  LOP3.LUT R5, R0, 0xfffffe00, R5, 0xf8, !PT ;  /* 0xfffffe0000057812 */ /* 0x000fe200078ef805 */
[----:B------:R-:W-:-:S04]  /*1c70*/  DEPBAR.LE SB0, 0x0 ;  /* 0x000080000000791a */ /* 0x000fc80000000000 */
[----:B------:R-:W-:Y:S01]  /*1c80*/  IMAD.MOV.U32 R4, RZ, RZ, 0x10 ;  /* 0x00000010ff047424 */ /* 0x000fe200078e00ff */
[----:B------:R-:W-:Y:S01]  /*1c90*/  BAR.SYNC.DEFER_BLOCKING 0x0 ;  /* 0x0000000000007b1d */ /* 0x000fe20000010000 */
[----:B------:R-:W-:Y:S01]  /*1ca0*/  IMAD R0, R107, 0x400, R5 ;  /* 0x000004006b007824 */ /* 0x000fe200078e0205 */
[----:B------:R-:W-:Y:S02]  /*1cb0*/  SEL R3, RZ, 0x4, P5 ;  /* 0x00000004ff037807 */ /* 0x000fe40002800000 */
[----:B------:R-:W-:Y:S01]  /*1cc0*/  SEL R4, R4, 0xfffffff0, !P1 ;  /* 0xfffffff004047807 */ /* 0x000fe20004800000 */
[----:B------:R-:W-:Y:S01]  /*1cd0*/  IMAD.SHL.U32 R199, R0, 0x2, RZ ;  /* 0x0000000200c77824 */ /* 0x000fe200078e00ff */
[----:B-1----:R-:W-:Y:S02]  /*1ce0*/  IADD3 R6, P1, R17, R12, RZ ;  /* 0x0000000c11067210 */ /* 0x002fe40007f3e0ff */
[----:B------:R-:W-:Y:S01]  /*1cf0*/  IADD3 R0, -R22, c[0x0][0x1d0], -R106 ;  /* 0x0000740016007a10 */ /* 0x000fe20007ffe96a */
[----:B------:R-:W-:Y:S01]  /*1d00*/  IMAD R200, R4, 0x2, R199 ;  /* 0x0000000204c87824 */ /* 0x000fe200078e02c7 */
[----:B------:R-:W-:Y:S01]  /*1d10*/  IADD3 R3, R3, R15, R2 ;  /* 0x0000000f03037210 */ /* 0x000fe20007ffe002 */
[----:B------:R-:W-:Y:S01]  /*1d20*/  IMAD.X R7, R11, 0x1, R13, P1 ;  /* 0x000000010b077824 */ /* 0x000fe200008e060d */
[----:B------:R-:W-:-:S02]  /*1d30*/  ISETP.LT.OR P1, PT, R0, 0x1, P3 ;  /* 0x000000010000780c */ /* 0x000fc40001f21670 */
[----:B------:R-:W-:-:S05]  /*1d40*/  SEL R2, RZ, 0x8, P4 ;  /* 0x00000008ff027807 */ /* 0x000fca0002000000 */
[----:B------:R-:W-:Y:S01]  /*1d50*/  IMAD.IADD R2, R3, 0x1, R2 ;  /* 0x0000000103027824 */ /* 0x000fe200078e0202 */
[----:B------:R-:W-:-:S04]  /*1d60*/  LEA.HI R3, R111, R113, RZ, 0x2 ;  /* 0x000000716f037211 */ /* 0x000fc800078f10ff */
[C---:B------:R-:W-:Y:S01]  /*1d70*/  LOP3.LUT P0, RZ, R2.reuse, 0x2, RZ, 0xc0, !PT ;  /* 0x0000000202ff7812 */ /* 0x040fe2000780c0ff */
[----:B------:R-:W-:Y:S01]  /*1d80*/  LDSM.16.M88.4 R24, [R192+0x8100] ;  /* 0x00810000c018783b */ /* 0x000fe20000000200 */
[----:B------:R-:W-:Y:S02]  /*1d90*/  LOP3.LUT P2, RZ, R2, 0x4, RZ, 0xc0, !PT ;  /* 0x0000000402ff7812 */ /* 0x000fe4000784c0ff */
[----:B------:R-:W-:Y:S01]  /*1da0*/  LOP3.LUT R3, R3, 0xfffffffc, RZ, 0xc0, !PT ;  /* 0xfffffffc03037812 */ /* 0x000fe200078ec0ff */
[----:B------:R-:W-:Y:S04]  /*1db0*/  LDSM.16.M88.4 R36, [R192+0x8900] ;  /* 0x00890000c024783b */ /* 0x000fe80000000200 */
[----:B------:R-:W-:Y:S01]  /*1dc0*/  LDSM.16.M88.4 R28, [R192+0x9100] ;  /* 0x00910000c01c783b */ /* 0x000fe20000000200 */
[----:B------:R-:W-:-:S03]  /*1dd0*/  IMAD.IADD R3, R113, 0x1, -R3 ;  /* 0x0000000171037824 */ /* 0x000fc600078e0a03 */
[----:B------:R-:W-:Y:S04]  /*1de0*/  LDSM.16.M88.4 R44, [R192+0x9900] ;  /* 0x00990000c02c783b */ /* 0x000fe80000000200 */
[----:B------:R-:W-:Y:S04]  /*1df0*/  LDSM.16.M88.4 R40, [R203] ;  /* 0x00000000cb28783b */ /* 0x000fe80000000200 */
[----:B------:R-:W-:Y:S04]  /*1e00*/  LDSM.16.M88.4 R48, [R203+0x800] ;  /* 0x00080000cb30783b */ /* 0x000fe80000000200 */
[----:B------:R-:W-:Y:S04]  /*1e10*/  LDSM.16.M88.4 R76, [R203+0x1000] ;  /* 0x00100000cb4c783b */ /* 0x000fe80000000200 */
[----:B------:R-:W-:Y:S04]  /*1e20*/  LDSM.16.M88.4 R80, [R203+0x1800] ;  /* 0x00180000cb50783b */ /* 0x000fe80000000200 */
[----:B------:R-:W1:Y:S04]  /*1e30*/  LDSM.16.M88.4 R8, [R199+0x10100] ;  /* 0x01010000c708783b */ /* 0x000e680000000200 */
[----:B------:R-:W2:Y:S04]  /*1e40*/  LDSM.16.M88.4 R16, [R200+0x10100] ;  /* 0x01010000c810783b */ /* 0x000ea80000000200 */
[----:B------:R-:W-:Y:S01]  /*1e50*/  @!PT LDS RZ, [RZ] ;  /* 0x00000000fffff984 */ /* 0x000fe20000000800 */
[----:B------:R-:W-:Y:S01]  /*1e60*/  @!PT LDS RZ, [RZ] ;  /* 0x00000000fffff984 */ /* 0x000fe20000000800 */
[----:B------:R-:W-:Y:S01]  /*1e70*/  @!PT LDS RZ, [RZ] ;  /* 0x00000000fffff984 */ /* 0x000fe20000000800 */
[----:B------:R3:W-:Y:S01]  /*1e80*/  LDGSTS.E.BYPASS.LTC128B.128 [R233+0x100], [R12.64], !P1 ;  /* 0x001000000ce97fae */ /* 0x0007e2000c901d48 */
[----:B------:R-:W-:-:S02]  /*1e90*/  ISETP.LT.OR P1, PT, R0, 0x1, !P0 ;  /* 0x000000010000780c */ /* 0x000fc40004721670 */
[----:B------:R-:W-:-:S11]  /*1ea0*/  ISETP.LT.OR P0, PT, R0, 0x21, !P0 ;  /* 0x000000210000780c */ /* 0x000fd60004701670 */
[----:B------:R3:W-:Y:S01]  /*1eb0*/  LDGSTS.E.BYPASS.LTC128B.128 [R233+0x2100], [R12.64+0x80], !P1 ;  /* 0x021000800ce97fae */ /* 0x0007e2000c901d48 */
[C---:B------:R-:W-:Y:S02]  /*1ec0*/  ISETP.LT.OR P1, PT, R0.reuse, 0x1, !P2 ;  /* 0x000000010000780c */ /* 0x040fe40005721670 */
[----:B------:R-:W-:-:S11]  /*1ed0*/  ISETP.LT.OR P2, PT, R0, 0x21, !P2 ;  /* 0x000000210000780c */ /* 0x000fd60005741670 */
[----:B------:R3:W-:Y:S01]  /*1ee0*/  LDGSTS.E.BYPASS.LTC128B.128 [R233+0x4100], [R12.64+0x100], !P1 ;  /* 0x041001000ce97fae */ /* 0x0007e2000c901d48 */
[----:B------:R-:W-:Y:S01]  /*1ef0*/  LOP3.LUT P1, RZ, R2, 0x8, RZ, 0xc0, !PT ;  /* 0x0000000802ff7812 */ /* 0x000fe2000782c0ff */
[----:B------:R-:W-:Y:S01]  /*1f00*/  IMAD.MOV.U32 R2, RZ, RZ, 0x40 ;  /* 0x00000040ff027424 */ /* 0x000fe200078e00ff */
[----:B-1----:R-:W-:Y:S02]  /*1f10*/  HMMA.16816.F32 R56, R8, R44, RZ ;  /* 0x0000002c0838723c */ /* 0x002fe400000018ff */
[C---:B------:R-:W-:Y:S02]  /*1f20*/  ISETP.LT.OR P6, PT, R0.reuse, 0x1, !P1 ;  /* 0x000000010000780c */ /* 0x040fe40004fc1670 */
[----:B------:R-:W-:-:S04]  /*1f30*/  ISETP.LT.OR P1, PT, R0, 0x21, !P1 ;  /* 0x000000210000780c */ /* 0x000fc80004f21670 */
[----:B------:R-:W-:Y:S07]  /*1f40*/  HMMA.16816.F32 R72, R8, R46, RZ ;  /* 0x0000002e0848723c */ /* 0x000fee00000018ff */
[----:B------:R3:W-:Y:S01]  /*1f50*/  LDGSTS.E.BYPASS.LTC128B.128 [R233+0x6100], [R12.64+0x180], !P6 ;  /* 0x061001800ce97fae */ /* 0x0007e2000f101d48 */
[----:B------:R-:W-:-:S04]  /*1f60*/  LOP3.LUT P6, RZ, R32, 0x4, RZ, 0xc0, !PT ;  /* 0x0000000420ff7812 */ /* 0x000fc800078cc0ff */
[----:B------:R-:W-:Y:S02]  /*1f70*/  SEL R2, R2, 0xffffffc0, !P6 ;  /* 0xffffffc002027807 */ /* 0x000fe40007000000 */
[----:B------:R-:W-:Y:S01]  /*1f80*/  ISETP.LT.OR P6, PT, R0, 0x21, P3 ;  /* 0x000000210000780c */ /* 0x000fe20001fc1670 */
[----:B------:R-:W-:Y:S02]  /*1f90*/  IMAD.MOV.U32 R0, RZ, RZ, 0x20 ;  /* 0x00000020ff007424 */ /* 0x000fe400078e00ff */
[----:B------:R-:W-:Y:S02]  /*1fa0*/  IMAD.IADD R198, R192, 0x1, R2 ;  /* 0x00000001c0c67824 */ /* 0x000fe400078e0202 */
[----:B------:R-:W-:Y:S01]  /*1fb0*/  IMAD.IADD R197, R2, 0x1, R203 ;  /* 0x0000000102c57824 */ /* 0x000fe200078e02cb */
[----:B------:R-:W-:-:S05]  /*1fc0*/  LOP3.LUT R2, R110, 0xffffffe0, RZ, 0xc0, !PT ;  /* 0xffffffe06e027812 */ /* 0x000fca00078ec0ff */
[----:B------:R-:W-:Y:S02]  /*1fd0*/  IMAD.IADD R2, R113, 0x1, -R2 ;  /* 0x0000000171027824 */ /* 0x000fe400078e0a02 */
[----:B------:R1:W-:Y:S01]  /*1fe0*/  LDGSTS.E.BYPASS.LTC128B.128 [R233+0x1100], [R6.64], !P6 ;  /* 0x0110000006e97fae */ /* 0x0003e2000f101d48 */
[----:B------:R-:W-:-:S03]  /*1ff0*/  ISETP.NE.AND P6, PT, R20, RZ, PT ;  /* 0x000000ff1400720c */ /* 0x000fc60003fc5270 */
[----:B------:R1:W-:Y:S01]  /*2000*/  LDGSTS.E.BYPASS.LTC128B.128 [R233+0x3100], [R6.64+0x80], !P0 ;  /* 0x0310008006e97fae */ /* 0x0003e2000c101d48 */
[----:B------:R-:W-:Y:S02]  /*2010*/  ISETP.NE.AND P0, PT, R21, RZ, PT ;  /* 0x000000ff1500720c */ /* 0x000fe40003f05270 */
[----:B------:R-:W-:Y:S01]  /*2020*/  HMMA.16816.F32 R20, R8, R24, RZ ;  /* 0x000000180814723c */ /* 0x000fe200000018ff */
[----:B------:R1:W-:Y:S01]  /*2030*/  LDGSTS.E.BYPASS.LTC128B.128 [R233+0x5100], [R6.64+0x100], !P2 ;  /* 0x0510010006e97fae */ /* 0x0003e2000d101d48 */
[----:B------:R-:W-:-:S03]  /*2040*/  ISETP.NE.AND P2, PT, R121, 0x1, PT ;  /* 0x000000017900780c */ /* 0x000fc60003f45270 */
[----:B------:R1:W-:Y:S01]  /*2050*/  LDGSTS.E.BYPASS.LTC128B.128 [R233+0x7100], [R6.64+0x180], !P1 ;  /* 0x0710018006e97fae */ /* 0x0003e2000c901d48 */
[----:B------:R-:W-:Y:S02]  /*2060*/  LOP3.LUT P1, RZ, R14, 0x4, RZ, 0xc0, !PT ;  /* 0x000000040eff7812 */ /* 0x000fe4000782c0ff */
[C---:B---3--:R-:W-:Y:S01]  /*2070*/  HMMA.16816.F32 R12, R8.reuse, R26, RZ ;  /* 0x0000001a080c723c */ /* 0x048fe200000018ff */
[----:B------:R-:W-:Y:S01]  /*2080*/  LDSM.16.M88.4 R84, [R203+0x2000] ;  /* 0x00200000cb54783b */ /* 0x000fe20000000200 */
[----:B------:R-:W-:Y:S02]  /*2090*/  SEL R0, R0, 0xffffffe0, !P1 ;  /* 0xffffffe000007807 */ /* 0x000fe40004800000 */
[C---:B------:R-:W-:Y:S01]  /*20a0*/  @P0 LEA R108, P1, R35.reuse, R104, 0x1 ;  /* 0x00000068236c0211 */ /* 0x040fe200078208ff */
[----:B------:R-:W-:Y:S02]  /*20b0*/  LDSM.16.M88.4 R92, [R203+0x4800] ;  /* 0x00480000cb5c783b */ /* 0x000fe40000000200 */
[C---:B------:R-:W-:Y:S01]  /*20c0*/  IMAD R202, R0.reuse, 0x2, R199 ;  /* 0x0000000200ca7824 */ /* 0x040fe200078e02c7 */
[C---:B------:R-:W-:Y:S01]  /*20d0*/  HMMA.16816.F32 R24, R8.reuse, R36, RZ ;  /* 0x000000240818723c */ /* 0x040fe200000018ff */
[----:B------:R-:W-:Y:S01]  /*20e0*/  @P0 LEA.HI.X R109, R35, R105, R52, 0x1, P1 ;  /* 0x00000069236d0211 */ /* 0x000fe200008f0c34 */
[----:B------:R-:W-:Y:S01]  /*20f0*/  IMAD R201, R0, 0x2, R200 ;  /* 0x0000000200c97824 */ /* 0x000fe200078e02c8 */
[----:B------:R-:W-:Y:S04]  /*2100*/  LDSM.16.M88.4 R52, [R198+0x8900] ;  /* 0x00890000c634783b */ /* 0x000fe80000000200 */
[----:B------:R-:W-:Y:S01]  /*2110*/  LDSM.16.M88.4 R96, [R203+0x5800] ;  /* 0x00580000cb60783b */ /* 0x000fe20000000200 */
[C---:B------:R-:W-:Y:S03]  /*2120*/  HMMA.16816.F32 R36, R8.reuse, R38, RZ ;  /* 0x000000260824723c */ /* 0x040fe600000018ff */
[----:B------:R-:W-:Y:S04]  /*2130*/  LDSM.16.M88.4 R88, [R203+0x5000] ;  /* 0x00500000cb58783b */ /* 0x000fe80000000200 */
[----:B------:R-:W-:Y:S01]  /*2140*/  LDSM.16.M88.4 R100, [R192+0xf100] ;  /* 0x00f10000c064783b */ /* 0x000fe20000000200 */
[----:B------:R-:W-:Y:S01]  /*2150*/  HMMA.16816.F32 R32, R8, R28, RZ ;  /* 0x0000001c0820723c */ /* 0x000fe200000018ff */
[----:B-1----:R-:W-:-:S02]  /*2160*/  SHF.R.S32.HI R6, RZ, 0x1f, R107 ;  /* 0x0000001fff067819 */ /* 0x002fc4000001146b */
[----:B------:R-:W0:Y:S01]  /*2170*/  LDGDEPBAR ;  /* 0x00000000000079af */ /* 0x000e220000000000 */
[----:B------:R-:W-:Y:S02]  /*2180*/  LEA.HI R7, R3, R3, RZ, 0x1 ;  /* 0x0000000303077211 */ /* 0x000fe400078f08ff */
[----:B------:R-:W-:Y:S02]  /*2190*/  LEA.HI R6, R6, R107, RZ, 0x3 ;  /* 0x0000006b06067211 */ /* 0x000fe400078f18ff */
[----:B------:R-:W-:Y:S01]  /*21a0*/  HMMA.16816.F32 R28, R8, R30, RZ ;  /* 0x0000001e081c723c */ /* 0x000fe200000018ff */
[----:B------:R-:W-:Y:S01]  /*21b0*/  LDSM.16.M88.4 R8, [R202+0x10100] ;  /* 0x01010000ca08783b */ /* 0x000fe20000000200 */
[----:B------:R-:W-:Y:S02]  /*21c0*/  LOP3.LUT R6, R6, 0xffffff8, RZ, 0xc0, !PT ;  /* 0x0ffffff806067812 */ /* 0x000fe400078ec0ff */
[----:B------:R-:W-:-:S04]  /*21d0*/  LOP3.LUT R7, R7, 0x1ffffffe, RZ, 0xc0, !PT ;  /* 0x1ffffffe07077812 */ /* 0x000fc800078ec0ff */
[----:B--2---:R-:W-:Y:S01]  /*21e0*/  HMMA.16816.F32 R68, R16, R40, R20 ;  /* 0x000000281044723c */ /* 0x004fe20000001814 */
[----:B------:R-:W-:-:S07]  /*21f0*/  IMAD.IADD R7, R3, 0x1, -R7 ;  /* 0x0000000103077824 */ /* 0x000fce00078e0a07 */
[C---:B------:R-:W-:Y:S01]  /*2200*/  HMMA.16816.F32 R64, R16.reuse, R42, R12 ;  /* 0x0000002a1040723c */ /* 0x040fe2000000180c */
[----:B------:R-:W1:Y:S04]  /*2210*/  LDSM.16.M88.4 R40, [R198+0x8100] ;  /* 0x00810000c628783b */ /* 0x000e680000000200 */
[----:B------:R-:W-:Y:S03]  /*2220*/  LDSM.16.M88.4 R12, [R201+0x10100] ;  /* 0x01010000c90c783b */ /* 0x000fe60000000200 */
[C---:B------:R-:W-:Y:S01]  /*2230*/  HMMA.16816.F32 R60, R16.reuse, R48, R24 ;  /* 0x00000030103c723c */ /* 0x040fe20000001818 */
[----:B------:R-:W-:Y:S07]  /*2240*/  LDSM.16.M88.4 R24, [R198+0x9900] ;  /* 0x00990000c618783b */ /* 0x000fee0000000200 */
[C---:B------:R-:W-:Y:S01]  /*2250*/  HMMA.16816.F32 R48, R16.reuse, R50, R36 ;  /* 0x000000321030723c */ /* 0x040fe20000001824 */
[----:B------:R-:W2:Y:S07]  /*2260*/  LDSM.16.M88.4 R36, [R198+0x9100] ;  /* 0x00910000c624783b */ /* 0x000eae0000000200 */
[C---:B------:R-:W-:Y:S08]  /*2270*/  HMMA.16816.F32 R44, R16.reuse, R76, R32 ;  /* 0x0000004c102c723c */ /* 0x040ff00000001820 */
[C---:B------:R-:W-:Y:S01]  /*2280*/  HMMA.16816.F32 R32, R16.reuse, R78, R28 ;  /* 0x0000004e1020723c */ /* 0x040fe2000000181c */
[----:B------:R-:W3:Y:S07]  /*2290*/  LDSM.16.M88.4 R76, [R197] ;  /* 0x00000000c54c783b */ /* 0x000eee0000000200 */
[C---:B------:R-:W-:Y:S01]  /*22a0*/  HMMA.16816.F32 R20, R16.reuse, R82, R72 ;  /* 0x000000521014723c */ /* 0x040fe20000001848 */
[----:B------:R-:W4:Y:S07]  /*22b0*/  LDSM.16.M88.4 R72, [R197+0x800] ;  /* 0x00080000c548783b */ /* 0x000f2e0000000200 */
[----:B------:R-:W-:Y:S08]  /*22c0*/  HMMA.16816.F32 R28, R16, R80, R56 ;  /* 0x00000050101c723c */ /* 0x000ff00000001838 */
[C---:B-1----:R-:W-:Y:S01]  /*22d0*/  HMMA.16816.F32 R16, R8.reuse, R40, R68 ;  /* 0x000000280810723c */ /* 0x042fe20000001844 */
[----:B------:R-:W-:Y:S07]  /*22e0*/  LDSM.16.M88.4 R68, [R197+0x1800] ;  /* 0x00180000c544783b */ /* 0x000fee0000000200 */
[C---:B------:R-:W-:Y:S01]  /*22f0*/  HMMA.16816.F32 R40, R8.reuse, R42, R64 ;  /* 0x0000002a0828723c */ /* 0x040fe20000001840 */
[----:B------:R-:W1:Y:S07]  /*2300*/  LDSM.16.M88.4 R64, [R197+0x1000] ;  /* 0x00100000c540783b */ /* 0x000e6e0000000200 */
[C---:B------:R-:W-:Y:S08]  /*2310*/  HMMA.16816.F32 R60, R8.reuse, R52, R60 ;  /* 0x00000034083c723c */ /* 0x040ff0000000183c */
[C---:B------:R-:W-:Y:S08]  /*2320*/  HMMA.16816.F32 R56, R8.reuse, R54, R48 ;  /* 0x000000360838723c */ /* 0x040ff00000001830 */
[C---:B--2---:R-:W-:Y:S08]  /*2330*/  HMMA.16816.F32 R48, R8.reuse, R36, R44 ;  /* 0x000000240830723c */ /* 0x044ff0000000182c */
[C---:B------:R-:W-:Y:S08]  /*2340*/  HMMA.16816.F32 R52, R8.reuse, R38, R32 ;  /* 0x000000260834723c */ /* 0x040ff00000001820 */
[C---:B------:R-:W-:Y:S01]  /*2350*/  HMMA.16816.F32 R36, R8.reuse, R24, R28 ;  /* 0x000000180824723c */ /* 0x040fe2000000181c */
[----:B------:R-:W-:Y:S07]  /*2360*/  LDSM.16.M88.4 R28, [R192+0xa100] ;  /* 0x00a10000c01c783b */ /* 0x000fee0000000200 */
[----:B------:R-:W-:Y:S01]  /*2370*/  HMMA.16816.F32 R32, R8, R26, R20 ;  /* 0x0000001a0820723c */ /* 0x000fe20000001814 */
[----:B------:R-:W2:Y:S07]  /*2380*/  LDSM.16.M88.4 R8, [R199+0x14100] ;  /* 0x01410000c708783b */ /* 0x000eae0000000200 */
[C---:B---3--:R-:W-:Y:S08]  /*2390*/  HMMA.16816.F32 R24, R12.reuse, R76, R16 ;  /* 0x0000004c0c18723c */ /* 0x048ff00000001810 */
[C---:B------:R-:W-:Y:S01]  /*23a0*/  HMMA.16816.F32 R20, R12.reuse, R78, R40 ;  /* 0x0000004e0c14723c */ /* 0x040fe20000001828 */
[----:B------:R-:W3:Y:S04]  /*23b0*/  LDSM.16.M88.4 R40, [R192+0xa900] ;  /* 0x00a90000c028783b */ /* 0x000ee80000000200 */
[----:B------:R-:W-:Y:S03]  /*23c0*/  LDSM.16.M88.4 R76, [R192+0xb900] ;  /* 0x00b90000c04c783b */ /* 0x000fe60000000200 */
[C---:B----4-:R-:W-:Y:S08]  /*23d0*/  HMMA.16816.F32 R16, R12.reuse, R72, R60 ;  /* 0x000000480c10723c */ /* 0x050ff0000000183c */
[C---:B------:R-:W-:Y:S01]  /*23e0*/  HMMA.16816.F32 R44, R12.reuse, R74, R56 ;  /* 0x0000004a0c2c723c */ /* 0x040fe20000001838 */
[----:B------:R-:W4:Y:S07]  /*23f0*/  LDSM.16.M88.4 R72, [R192+0xb100] ;  /* 0x00b10000c048783b */ /* 0x000f2e0000000200 */
[C---:B-1----:R-:W-:Y:S08]  /*2400*/  HMMA.16816.F32 R60, R12.reuse, R66, R52 ;  /* 0x000000420c3c723c */ /* 0x042ff00000001834 */
[C---:B------:R-:W-:Y:S08]  /*2410*/  HMMA.16816.F32 R48, R12.reuse, R64, R48 ;  /* 0x000000400c30723c */ /* 0x040ff00000001830 */
[C---:B------:R-:W-:Y:S01]  /*2420*/  HMMA.16816.F32 R52, R12.reuse, R68, R36 ;  /* 0x000000440c34723c */ /* 0x040fe20000001824 */
[----:B------:R-:W-:Y:S07]  /*2430*/  LDSM.16.M88.4 R36, [R203+0x2800] ;  /* 0x00280000cb24783b */ /* 0x000fee0000000200 */
[----:B------:R-:W-:Y:S01]  /*2440*/  HMMA.16816.F32 R68, R12, R70, R32 ;  /* 0x000000460c44723c */ /* 0x000fe20000001820 */
[----:B------:R-:W1:Y:S04]  /*2450*/  LDSM.16.M88.4 R12, [R200+0x14100] ;  /* 0x01410000c80c783b */ /* 0x000e680000000200 */
[----:B------:R-:W5:Y:S03]  /*2460*/  LDSM.16.M88.4 R32, [R203+0x3000] ;  /* 0x00300000cb20783b */ /* 0x000f660000000200 */
[C---:B--2---:R-:W-:Y:S08]  /*2470*/  HMMA.16816.F32 R64, R8.reuse, R28, R24 ;  /* 0x0000001c0840723c */ /* 0x044ff00000001818 */
[C---:B------:R-:W-:Y:S08]  /*2480*/  HMMA.16816.F32 R56, R8.reuse, R30, R20 ;  /* 0x0000001e0838723c */ /* 0x040ff00000001814 */
[C---:B---3--:R-:W-:Y:S08]  /*2490*/  HMMA.16816.F32 R28, R8.reuse, R40, R16 ;  /* 0x00000028081c723c */ /* 0x048ff00000001810 */
[C---:B----4-:R-:W-:Y:S08]  /*24a0*/  HMMA.16816.F32 R20, R8.reuse, R72, R48 ;  /* 0x000000480814723c */ /* 0x050ff00000001830 */
[C---:B------:R-:W-:Y:S01]  /*24b0*/  HMMA.16816.F32 R16, R8.reuse, R74, R60 ;  /* 0x0000004a0810723c */ /* 0x040fe2000000183c */
[----:B------:R-:W2:Y:S04]  /*24c0*/  LDSM.16.M88.4 R60, [R203+0x3800] ;  /* 0x00380000cb3c783b */ /* 0x000ea80000000200 */
[----:B------:R-:W-:Y:S03]  /*24d0*/  LDSM.16.M88.4 R72, [R198+0xa100] ;  /* 0x00a10000c648783b */ /* 0x000fe60000000200 */
[C---:B------:R-:W-:Y:S01]  /*24e0*/  HMMA.16816.F32 R24, R8.reuse, R42, R44 ;  /* 0x0000002a0818723c */ /* 0x040fe2000000182c */
[----:B------:R-:W-:Y:S07]  /*24f0*/  LDSM.16.M88.4 R44, [R198+0xb100] ;  /* 0x00b10000c62c783b */ /* 0x000fee0000000200 */
[C---:B------:R-:W-:Y:S08]  /*2500*/  HMMA.16816.F32 R52, R8.reuse, R76, R52 ;  /* 0x0000004c0834723c */ /* 0x040ff00000001834 */
[----:B------:R-:W-:Y:S01]  /*2510*/  HMMA.16816.F32 R48, R8, R78, R68 ;  /* 0x0000004e0830723c */ /* 0x000fe20000001844 */
[----:B------:R-:W3:Y:S07]  /*2520*/  LDSM.16.M88.4 R8, [R202+0x14100] ;  /* 0x01410000ca08783b */ /* 0x000eee0000000200 */
[C---:B-1----:R-:W-:Y:S01]  /*2530*/  HMMA.16816.F32 R80, R12.reuse, R84, R64 ;  /* 0x000000540c50723c */ /* 0x042fe20000001840 */
[----:B------:R-:W1:Y:S07]  /*2540*/  LDSM.16.M88.4 R64, [R198+0xa900] ;  /* 0x00a90000c640783b */ /* 0x000e6e0000000200 */
[C---:B------:R-:W-:Y:S08]  /*2550*/  HMMA.16816.F32 R76, R12.reuse, R86, R56 ;  /* 0x000000560c4c723c */ /* 0x040ff00000001838 */
[C---:B-----5:R-:W-:Y:S08]  /*2560*/  HMMA.16816.F32 R56, R12.reuse, R32, R20 ;  /* 0x000000200c38723c */ /* 0x060ff00000001814 */
[C---:B------:R-:W-:Y:S01]  /*2570*/  HMMA.16816.F32 R40, R12.reuse, R34, R16 ;  /* 0x000000220c28723c */ /* 0x040fe20000001810 */
[----:B------:R-:W4:Y:S04]  /*2580*/  LDSM.16.M88.4 R32, [R198+0xb900] ;  /* 0x00b90000c620783b */ /* 0x000f280000000200 */
[----:B------:R-:W-:Y:S03]  /*2590*/  LDSM.16.M88.4 R16, [R201+0x14100] ;  /* 0x01410000c910783b */ /* 0x000fe60000000200 */
[C---:B------:R-:W-:Y:S01]  /*25a0*/  HMMA.16816.F32 R68, R12.reuse, R38, R24 ;  /* 0x000000260c44723c */ /* 0x040fe20000001818 */
[----:B------:R-:W5:Y:S07]  /*25b0*/  LDSM.16.M88.4 R24, [R197+0x2000] ;  /* 0x00200000c518783b */ /* 0x000f6e0000000200 */
[C---:B------:R-:W-:Y:S08]  /*25c0*/  HMMA.16816.F32 R84, R12.reuse, R36, R28 ;  /* 0x000000240c54723c */ /* 0x040ff0000000181c */
[C---:B--2---:R-:W-:Y:S08]  /*25d0*/  HMMA.16816.F32 R36, R12.reuse, R60, R52 ;  /* 0x0000003c0c24723c */ /* 0x044ff00000001834 */
[----:B------:R-:W-:Y:S08]  /*25e0*/  HMMA.16816.F32 R28, R12, R62, R48 ;  /* 0x0000003e0c1c723c */ /* 0x000ff00000001830 */
[C---:B---3--:R-:W-:Y:S01]  /*25f0*/  HMMA.16816.F32 R12, R8.reuse, R74, R76 ;  /* 0x0000004a080c723c */ /* 0x048fe2000000184c */
[----:B------:R-:W2:Y:S07]  /*2600*/  LDSM.16.M88.4 R76, [R197+0x2800] ;  /* 0x00280000c54c783b */ /* 0x000eae0000000200 */
[C---:B------:R-:W-:Y:S01]  /*2610*/  HMMA.16816.F32 R20, R8.reuse, R72, R80 ;  /* 0x000000480814723c */ /* 0x040fe20000001850 */
[----:B------:R-:W3:Y:S07]  /*2620*/  LDSM.16.M88.4 R80, [R197+0x3000] ;  /* 0x00300000c550783b */ /* 0x000eee0000000200 */
[C---:B-1----:R-:W-:Y:S01]  /*2630*/  HMMA.16816.F32 R60, R8.reuse, R64, R84 ;  /* 0x00000040083c723c */ /* 0x042fe20000001854 */
[----:B------:R-:W1:Y:S07]  /*2640*/  LDSM.16.M88.4 R84, [R197+0x3800] ;  /* 0x00380000c554783b */ /* 0x000e6e0000000200 */
[C---:B------:R-:W-:Y:S01]  /*2650*/  HMMA.16816.F32 R68, R8.reuse, R66, R68 ;  /* 0x000000420844723c */ /* 0x040fe20000001844 */
[----:B------:R-:W-:Y:S07]  /*2660*/  LDSM.16.M88.4 R64, [R192+0xd100] ;  /* 0x00d10000c040783b */ /* 0x000fee0000000200 */
[C---:B------:R-:W-:Y:S08]  /*2670*/  HMMA.16816.F32 R72, R8.reuse, R44, R56 ;  /* 0x0000002c0848723c */ /* 0x040ff00000001838 */
[C---:B----4-:R-:W-:Y:S08]  /*2680*/  HMMA.16816.F32 R48, R8.reuse, R34, R28 ;  /* 0x000000220830723c */ /* 0x050ff0000000181c */
[C---:B------:R-:W-:Y:S08]  /*2690*/  HMMA.16816.F32 R56, R8.reuse, R46, R40 ;  /* 0x0000002e0838723c */ /* 0x040ff00000001828 */
[----:B------:R-:W-:Y:S01]  /*26a0*/  HMMA.16816.F32 R52, R8, R32, R36 ;  /* 0x000000200834723c */ /* 0x000fe20000001824 */
[----:B------:R-:W-:Y:S04]  /*26b0*/  LDSM.16.M88.4 R36, [R192+0xc100] ;  /* 0x00c10000c024783b */ /* 0x000fe80000000200 */
[----:B------:R-:W-:Y:S03]  /*26c0*/  LDSM.16.M88.4 R32, [R192+0xc900] ;  /* 0x00c90000c020783b */ /* 0x000fe60000000200 */
[C---:B-----5:R-:W-:Y:S01]  /*26d0*/  HMMA.16816.F32 R28, R16.reuse, R26, R12 ;  /* 0x0000001a101c723c */ /* 0x060fe2000000180c */
[----:B------:R-:W4:Y:S04]  /*26e0*/  LDSM.16.M88.4 R12, [R199+0x18100] ;  /* 0x01810000c70c783b */ /* 0x000f280000000200 */
[----:B------:R-:W-:Y:S03]  /*26f0*/  LDSM.16.M88.4 R8, [R200+0x18100] ;  /* 0x01810000c808783b */ /* 0x000fe60000000200 */
[C---:B------:R-:W-:Y:S08]  /*2700*/  HMMA.16816.F32 R40, R16.reuse, R24, R20 ;  /* 0x000000181028723c */ /* 0x040ff00000001814 */
[C---:B--2---:R-:W-:Y:S01]  /*2710*/  HMMA.16816.F32 R20, R16.reuse, R78, R68 ;  /* 0x0000004e1014723c */ /* 0x044fe20000001844 */
[----:B------:R-:W2:Y:S07]  /*2720*/  LDSM.16.M88.4 R68, [R192+0xd900] ;  /* 0x00d90000c044783b */ /* 0x000eae0000000200 */
[C---:B------:R-:W-:Y:S01]  /*2730*/  HMMA.16816.F32 R24, R16.reuse, R76, R60 ;  /* 0x0000004c1018723c */ /* 0x040fe2000000183c */
[----:B------:R-:W-:Y:S07]  /*2740*/  LDSM.16.M88.4 R76, [R198+0xc900] ;  /* 0x00c90000c64c783b */ /* 0x000fee0000000200 */
[C---:B---3--:R-:W-:Y:S08]  /*2750*/  HMMA.16816.F32 R60, R16.reuse, R82, R56 ;  /* 0x00000052103c723c */ /* 0x048ff00000001838 */
[C---:B------:R-:W-:Y:S01]  /*2760*/  HMMA.16816.F32 R44, R16.reuse, R80, R72 ;  /* 0x00000050102c723c */ /* 0x040fe20000001848 */
[----:B------:R-:W3:Y:S04]  /*2770*/  LDSM.16.M88.4 R72, [R203+0x4000] ;  /* 0x00400000cb48783b */ /* 0x000ee80000000200 */
[----:B------:R-:W-:Y:S03]  /*2780*/  LDSM.16.M88.4 R80, [R198+0xc100] ;  /* 0x00c10000c650783b */ /* 0x000fe60000000200 */
[C---:B-1----:R-:W-:Y:S08]  /*2790*/  HMMA.16816.F32 R56, R16.reuse, R84, R52 ;  /* 0x000000541038723c */ /* 0x042ff00000001834 */
[----:B------:R-:W-:Y:S01]  /*27a0*/  HMMA.16816.F32 R48, R16, R86, R48 ;  /* 0x000000561030723c */ /* 0x000fe20000001830 */
[----:B------:R-:W1:Y:S04]  /*27b0*/  LDSM.16.M88.4 R16, [R202+0x18100] ;  /* 0x01810000ca10783b */ /* 0x000e680000000200 */
[----:B------:R-:W5:Y:S03]  /*27c0*/  LDSM.16.M88.4 R84, [R198+0xd100] ;  /* 0x00d10000c654783b */ /* 0x000f660000000200 */
[C---:B----4-:R-:W-:Y:S08]  /*27d0*/  HMMA.16816.F32 R52, R12.reuse, R36, R40 ;  /* 0x000000240c34723c */ /* 0x050ff00000001828 */
[C---:B------:R-:W-:Y:S08]  /*27e0*/  HMMA.16816.F32 R40, R12.reuse, R38, R28 ;  /* 0x000000260c28723c */ /* 0x040ff0000000181c */
[C---:B------:R-:W-:Y:S08]  /*27f0*/  HMMA.16816.F32 R36, R12.reuse, R32, R24 ;  /* 0x000000200c24723c */ /* 0x040ff00000001818 */
[C---:B------:R-:W-:Y:S08]  /*2800*/  HMMA.16816.F32 R32, R12.reuse, R34, R20 ;  /* 0x000000220c20723c */ /* 0x040ff00000001814 */
[C---:B------:R-:W-:Y:S08]  /*2810*/  HMMA.16816.F32 R28, R12.reuse, R64, R44 ;  /* 0x000000400c1c723c */ /* 0x040ff0000000182c */
[C---:B------:R-:W-:Y:S08]  /*2820*/  HMMA.16816.F32 R24, R12.reuse, R66, R60 ;  /* 0x000000420c18723c */ /* 0x040ff0000000183c */
[C---:B--2---:R-:W-:Y:S08]  /*2830*/  HMMA.16816.F32 R20, R12.reuse, R68, R56 ;  /* 0x000000440c14723c */ /* 0x044ff00000001838 */
[----:B------:R-:W-:Y:S08]  /*2840*/  HMMA.16816.F32 R12, R12, R70, R48 ;  /* 0x000000460c0c723c */ /* 0x000ff00000001830 */
[C---:B---3--:R-:W-:Y:S08]  /*2850*/  HMMA.16816.F32 R68, R8.reuse, R72, R52 ;  /* 0x000000480844723c */ /* 0x048ff00000001834 */
[C---:B------:R-:W-:Y:S01]  /*2860*/  HMMA.16816.F32 R64, R8.reuse, R74, R40 ;  /* 0x0000004a0840723c */ /* 0x040fe20000001828 */
[----:B------:R-:W2:Y:S07]  /*2870*/  LDSM.16.M88.4 R72, [R198+0xd900] ;  /* 0x00d90000c648783b */ /* 0x000eae0000000200 */
[C---:B------:R-:W-:Y:S01]  /*2880*/  HMMA.16816.F32 R60, R8.reuse, R92, R36 ;  /* 0x0000005c083c723c */ /* 0x040fe20000001824 */
[----:B------:R-:W-:Y:S07]  /*2890*/  LDSM.16.M88.4 R36, [R197+0x4000] ;  /* 0x00400000c524783b */ /* 0x000fee0000000200 */
[C---:B------:R-:W-:Y:S01]  /*28a0*/  HMMA.16816.F32 R56, R8.reuse, R94, R32 ;  /* 0x0000005e0838723c */ /* 0x040fe20000001820 */
[----:B------:R-:W-:Y:S07]  /*28b0*/  LDSM.16.M88.4 R92, [R192+0xe100] ;  /* 0x00e10000c05c783b */ /* 0x000fee0000000200 */
[C---:B------:R-:W-:Y:S01]  /*28c0*/  HMMA.16816.F32 R40, R8.reuse, R98, R12 ;  /* 0x000000620828723c */ /* 0x040fe2000000180c */
[----:B------:R-:W3:Y:S07]  /*28d0*/  LDSM.16.M88.4 R12, [R201+0x18100] ;  /* 0x01810000c90c783b */ /* 0x000eee0000000200 */
[C---:B------:R-:W-:Y:S08]  /*28e0*/  HMMA.16816.F32 R48, R8.reuse, R90, R24 ;  /* 0x0000005a0830723c */ /* 0x040ff00000001818 */
[C---:B------:R-:W-:Y:S01]  /*28f0*/  HMMA.16816.F32 R52, R8.reuse, R88, R28 ;  /* 0x000000580834723c */ /* 0x040fe2000000181c */
[----:B------:R-:W4:Y:S07]  /*2900*/  LDSM.16.M88.4 R88, [R197+0x4800] ;  /* 0x00480000c558783b */ /* 0x000f2e0000000200 */
[----:B------:R-:W-:Y:S01]  /*2910*/  HMMA.16816.F32 R44, R8, R96, R20 ;  /* 0x00000060082c723c */ /* 0x000fe20000001814 */
[----:B------:R-:W2:Y:S04]  /*2920*/  LDSM.16.M88.4 R96, [R197+0x5000] ;  /* 0x00500000c560783b */ /* 0x000ea80000000200 */
[----:B------:R-:W-:Y:S03]  /*2930*/  LDSM.16.M88.4 R8, [R199+0x1c100] ;  /* 0x01c10000c708783b */ /* 0x000fe60000000200 */
[C---:B-1----:R-:W-:Y:S08]  /*2940*/  HMMA.16816.F32 R32, R16.reuse, R80, R68 ;  /* 0x000000501020723c */ /* 0x042ff00000001844 */
[C---:B------:R-:W-:Y:S08]  /*2950*/  HMMA.16816.F32 R24, R16.reuse, R76, R60 ;  /* 0x0000004c1018723c */ /* 0x040ff0000000183c */
[C---:B------:R-:W-:Y:S01]  /*2960*/  HMMA.16816.F32 R20, R16.reuse, R78, R56 ;  /* 0x0000004e1014723c */ /* 0x040fe20000001838 */
[----:B------:R-:W1:Y:S07]  /*2970*/  LDSM.16.M88.4 R76, [R197+0x5800] ;  /* 0x00580000c54c783b */ /* 0x000e6e0000000200 */
[C---:B------:R-:W-:Y:S01]  /*2980*/  HMMA.16816.F32 R28, R16.reuse, R82, R64 ;  /* 0x00000052101c723c */ /* 0x040fe20000001840 */
[----:B------:R-:W-:Y:S07]  /*2990*/  LDSM.16.M88.4 R80, [R203+0x7000] ;  /* 0x00700000cb50783b */ /* 0x000fee0000000200 */
[C---:B-----5:R-:W-:Y:S08]  /*29a0*/  HMMA.16816.F32 R68, R16.reuse, R86, R48 ;  /* 0x000000561044723c */ /* 0x060ff00000001830 */
[C---:B--2---:R-:W-:Y:S08]  /*29b0*/  HMMA.16816.F32 R64, R16.reuse, R72, R44 ;  /* 0x000000481040723c */ /* 0x044ff0000000182c */
[C---:B------:R-:W-:Y:S01]  /*29c0*/  HMMA.16816.F32 R60, R16.reuse, R74, R40 ;  /* 0x0000004a103c723c */ /* 0x040fe20000001828 */
[----:B------:R-:W2:Y:S04]  /*29d0*/  LDSM.16.M88.4 R72, [R192+0xe900] ;  /* 0x00e90000c048783b */ /* 0x000ea80000000200 */
[----:B------:R-:W5:Y:S03]  /*29e0*/  LDSM.16.M88.4 R40, [R192+0xf900] ;  /* 0x00f90000c028783b */ /* 0x000f660000000200 */
[----:B------:R-:W-:Y:S01]  /*29f0*/  HMMA.16816.F32 R52, R16, R84, R52 ;  /* 0x000000541034723c */ /* 0x000fe20000001834 */
[----:B------:R-:W-:Y:S04]  /*2a00*/  LDSM.16.M88.4 R16, [R200+0x1c100] ;  /* 0x01c10000c810783b */ /* 0x000fe80000000200 */
[----:B------:R-:W1:Y:S03]  /*2a10*/  LDSM.16.M88.4 R84, [R203+0x6000] ;  /* 0x00600000cb54783b */ /* 0x000e660000000200 */
[C---:B---3--:R-:W-:Y:S08]  /*2a20*/  HMMA.16816.F32 R56, R12.reuse, R36, R32 ;  /* 0x000000240c38723c */ /* 0x048ff00000001820 */
[C---:B------:R-:W-:Y:S08]  /*2a30*/  HMMA.16816.F32 R48, R12.reuse, R38, R28 ;  /* 0x000000260c30723c */ /* 0x040ff0000000181c */
[C---:B----4-:R-:W-:Y:S08]  /*2a40*/  HMMA.16816.F32 R44, R12.reuse, R88, R24 ;  /* 0x000000580c2c723c */ /* 0x050ff00000001818 */
[C---:B------:R-:W-:Y:S01]  /*2a50*/  HMMA.16816.F32 R28, R12.reuse, R98, R68 ;  /* 0x000000620c1c723c */ /* 0x040fe20000001844 */
[----:B------:R-:W3:Y:S07]  /*2a60*/  LDSM.16.M88.4 R68, [R203+0x6800] ;  /* 0x00680000cb44783b */ /* 0x000eee0000000200 */
[C---:B------:R-:W-:Y:S08]  /*2a70*/  HMMA.16816.F32 R36, R12.reuse, R90, R20 ;  /* 0x0000005a0c24723c */ /* 0x040ff00000001814 */
[C---:B-1----:R-:W-:Y:S08]  /*2a80*/  HMMA.16816.F32 R24, R12.reuse, R76, R64 ;  /* 0x0000004c0c18723c */ /* 0x042ff00000001840 */
[C---:B------:R-:W-:Y:S08]  /*2a90*/  HMMA.16816.F32 R32, R12.reuse, R96, R52 ;  /* 0x000000600c20723c */ /* 0x040ff00000001834 */
        /* <DEDUP_REMOVED lines=8> */
[----:B------:R-:W-:Y:S01]  /*2b20*/  HMMA.16816.F32 R24, R8, R42, R20 ;  /* 0x0000002a0818723c */ /* 0x000fe20000001814 */
[----:B------:R-:W-:Y:S07]  /*2b30*/  LDSM.16.M88.4 R40, [R198+0xe900] ;  /* 0x00e90000c628783b */ /* 0x000fee0000000200 */
[----:B------:R-:W-:Y:S01]  /*2b40*/  HMMA.16816.F32 R20, R16, R84, R12 ;  /* 0x000000541014723c */ /* 0x000fe2000000180c */
[----:B------:R-:W2:Y:S07]  /*2b50*/  LDSM.16.M88.4 R12, [R202+0x1c100] ;  /* 0x01c10000ca0c783b */ /* 0x000eae0000000200 */
[C---:B------:R-:W-:Y:S01]  /*2b60*/  HMMA.16816.F32 R48, R8.reuse, R74, R36 ;  /* 0x0000004a0830723c */ /* 0x040fe20000001824 */
[----:B------:R-:W-:Y:S07]  /*2b70*/  LDSM.16.M88.4 R72, [R197+0x6000] ;  /* 0x00600000c548783b */ /* 0x000fee0000000200 */
[----:B------:R-:W-:Y:S01]  /*2b80*/  HMMA.16816.F32 R44, R8, R100, R32 ;  /* 0x00000064082c723c */ /* 0x000fe20000001820 */
[----:B------:R-:W-:Y:S07]  /*2b90*/  LDSM.16.M88.4 R8, [R201+0x1c100] ;  /* 0x01c10000c908783b */ /* 0x000fee0000000200 */
[C---:B------:R-:W-:Y:S08]  /*2ba0*/  HMMA.16816.F32 R32, R16.reuse, R86, R56 ;  /* 0x000000561020723c */ /* 0x040ff00000001838 */
[C---:B---3--:R-:W-:Y:S01]  /*2bb0*/  HMMA.16816.F32 R36, R16.reuse, R68, R52 ;  /* 0x000000441024723c */ /* 0x048fe20000001834 */
[----:B------:R-:W3:Y:S07]  /*2bc0*/  LDSM.16.M88.4 R52, [R198+0xf100] ;  /* 0x00f10000c634783b */ /* 0x000eee0000000200 */
[C---:B------:R-:W-:Y:S01]  /*2bd0*/  HMMA.16816.F32 R56, R16.reuse, R82, R64 ;  /* 0x000000521038723c */ /* 0x040fe20000001840 */
[----:B------:R-:W4:Y:S07]  /*2be0*/  LDSM.16.M88.4 R64, [R198+0xf900] ;  /* 0x00f90000c640783b */ /* 0x000f2e0000000200 */
[C---:B------:R-:W-:Y:S01]  /*2bf0*/  HMMA.16816.F32 R48, R16.reuse, R70, R48 ;  /* 0x000000461030723c */ /* 0x040fe20000001830 */
[----:B------:R-:W5:Y:S07]  /*2c00*/  LDSM.16.M88.4 R68, [R197+0x6800] ;  /* 0x00680000c544783b */ /* 0x000f6e0000000200 */
[C---:B------:R-:W-:Y:S08]  /*2c10*/  HMMA.16816.F32 R44, R16.reuse, R80, R44 ;  /* 0x00000050102c723c */ /* 0x040ff0000000182c */
[C---:B-1----:R-:W-:Y:S08]  /*2c20*/  HMMA.16816.F32 R60, R16.reuse, R76, R60 ;  /* 0x0000004c103c723c */ /* 0x042ff0000000183c */
[----:B------:R-:W-:Y:S08]  /*2c30*/  HMMA.16816.F32 R24, R16, R78, R24 ;  /* 0x0000004e1018723c */ /* 0x000ff00000001818 */
[C---:B--2---:R-:W-:Y:S08]  /*2c40*/  HMMA.16816.F32 R16, R12.reuse, R28, R20 ;  /* 0x0000001c0c10723c */ /* 0x044ff00000001814 */
[C---:B------:R-:W-:Y:S08]  /*2c50*/  HMMA.16816.F32 R20, R12.reuse, R30, R32 ;  /* 0x0000001e0c14723c */ /* 0x040ff00000001820 */
[C---:B------:R-:W-:Y:S08]  /*2c60*/  HMMA.16816.F32 R28, R12.reuse, R40, R36 ;  /* 0x000000280c1c723c */ /* 0x040ff00000001824 */
[C---:B------:R-:W-:Y:S08]  /*2c70*/  HMMA.16816.F32 R40, R12.reuse, R42, R48 ;  /* 0x0000002a0c28723c */ /* 0x040ff00000001830 */
[C---:B---3--:R-:W-:Y:S08]  /*2c80*/  HMMA.16816.F32 R32, R12.reuse, R52, R44 ;  /* 0x000000340c20723c */ /* 0x048ff0000000182c */
[C---:B------:R-:W-:Y:S08]  /*2c90*/  HMMA.16816.F32 R36, R12.reuse, R54, R56 ;  /* 0x000000360c24723c */ /* 0x040ff00000001838 */
[C---:B----4-:R-:W-:Y:S08]  /*2ca0*/  HMMA.16816.F32 R48, R12.reuse, R64, R60 ;  /* 0x000000400c30723c */ /* 0x050ff0000000183c */
[----:B------:R-:W-:Y:S01]  /*2cb0*/  HMMA.16816.F32 R44, R12, R66, R24 ;  /* 0x000000420c2c723c */ /* 0x000fe20000001818 */
[----:B------:R-:W1:Y:S06]  /*2cc0*/  LDSM.16.M88.4 R24, [R197+0x7000] ;  /* 0x00700000c518783b */ /* 0x000e6c0000000200 */
[----:B------:R-:W-:Y:S01]  /*2cd0*/  SHF.R.S32.HI R12, RZ, 0x1f, R2 ;  /* 0x0000001fff0c7819 */ /* 0x000fe20000011402 */
[----:B------:R-:W-:Y:S01]  /*2ce0*/  IMAD.IADD R13, R107, 0x1, -R6 ;  /* 0x000000016b0d7824 */ /* 0x000fe200078e0a06 */
[----:B------:R-:W-:Y:S01]  /*2cf0*/  HMMA.16816.F32 R52, R8, R72, R16 ;  /* 0x000000480834723c */ /* 0x000fe20000001810 */
[----:B------:R-:W2:Y:S01]  /*2d00*/  LDSM.16.M88.4 R16, [R197+0x7800] ;  /* 0x00780000c510783b */ /* 0x000ea20000000200 */
[----:B------:R-:W-:Y:S01]  /*2d10*/  LEA.HI R6, R12, R2, RZ, 0x2 ;  /* 0x000000020c067211 */ /* 0x000fe200078f10ff */
[----:B------:R-:W-:-:S04]  /*2d20*/  DEPBAR.LE SB0, 0x0 ;  /* 0x000080000000791a */ /* 0x000fc80000000000 */
[----:B------:R-:W-:Y:S01]  /*2d30*/  LEA.HI.SX32 R12, R6, R186, 0x1e ;  /* 0x000000ba060c7211 */ /* 0x000fe200078ff2ff */
[----:B------:R-:W-:Y:S01]  /*2d40*/  BAR.SYNC.DEFER_BLOCKING 0x0 ;  /* 0x0000000000007b1d */ /* 0x000fe20000010000 */
[----:B------:R-:W-:Y:S03]  /*2d50*/  HMMA.16816.F32 R72, R8, R74, R20 ;  /* 0x0000004a0848723c */ /* 0x000fe60000001814 */
[----:B------:R-:W-:-:S04]  /*2d60*/  IMAD R3, R13, 0x10, R12 ;  /* 0x000000100d037824 */ /* 0x000fc800078e020c */
[----:B------:R-:W-:Y:S01]  /*2d70*/  IMAD R3, R7, 0x8, R3 ;  /* 0x0000000807037824 */ /* 0x000fe200078e0203 */
[C---:B-----5:R-:W-:Y:S03]  /*2d80*/  HMMA.16816.F32 R28, R8.reuse, R68, R28 ;  /* 0x00000044081c723c */ /* 0x060fe6000000181c */
[----:B------:R-:W-:Y:S01]  /*2d90*/  @P2 IMAD.HI.U32 R7, R3, c[0x0][0x2c8], RZ ;  /* 0x0000b20003072a27 */ /* 0x000fe200078e00ff */
[----:B------:R3:W-:Y:S03]  /*2da0*/  STL [R1+0x3c], R3 ;  /* 0x00003c0301007387 */ /* 0x0007e60000100800 */
[----:B------:R-:W-:Y:S01]  /*2db0*/  IMAD.MOV.U32 R12, RZ, RZ, R3 ;  /* 0x000000ffff0c7224 */ /* 0x000fe200078e0003 */
[----:B------:R-:W-:Y:S01]  /*2dc0*/  @P2 SHF.R.U32.HI R12, RZ, c[0x0][0x2cc], R7 ;  /* 0x0000b300ff0c2a19 */ /* 0x000fe20000011607 */
[C---:B------:R-:W-:Y:S01]  /*2dd0*/  HMMA.16816.F32 R40, R8.reuse, R70, R40 ;  /* 0x000000460828723c */ /* 0x040fe20000001828 */
[----:B------:R-:W-:Y:S01]  /*2de0*/  ISETP.LE.AND P2, PT, R117, c[0x0][0x32c], PT ;  /* 0x0000cb0075007a0c */ /* 0x000fe20003f43270 */
[----:B------:R-:W-:Y:S01]  /*2df0*/  @!PT LDS RZ, [RZ] ;  /* 0x00000000fffff984 */ /* 0x000fe20000000800 */
[----:B------:R-:W-:Y:S01]  /*2e00*/  @!PT LDS RZ, [RZ] ;  /* 0x00000000fffff984 */ /* 0x000fe20000000800 */
[----:B------:R-:W-:Y:S01]  /*2e10*/  @!PT LDS RZ, [RZ] ;  /* 0x00000000fffff984 */ /* 0x000fe20000000800 */
[----:B------:R4:W-:Y:S06]  /*2e20*/  @P0 LDGSTS.E.BYPASS.LTC128B.128 [R233+0x8100], [R104.64], !P3 ;  /* 0x0810000068e90fae */ /* 0x0009ec000d901d48 */
[C---:B-1----:R-:W-:Y:S01]  /*2e30*/  HMMA.16816.F32 R32, R8.reuse, R24, R32 ;  /* 0x000000180820723c */ /* 0x042fe20000001820 */
[----:B------:R4:W-:Y:S04]  /*2e40*/  @P0 LDGSTS.E.BYPASS.LTC128B.128 [R233+0xa100], [R104.64+0x80], !P6 ;  /* 0x0a10008068e90fae */ /* 0x0009e8000f101d48 */
[----:B------:R4:W-:Y:S03]  /*2e50*/  @P0 LDGSTS.E.BYPASS.LTC128B.128 [R233+0xc100], [R104.64+0x100], !P5 ;  /* 0x0c10010068e90fae */ /* 0x0009e6000e901d48 */
[----:B------:R-:W-:Y:S01]  /*2e60*/  HMMA.16816.F32 R36, R8, R26, R36 ;  /* 0x0000001a0824723c */ /* 0x000fe20000001824 */
[----:B------:R4:W-:Y:S01]  /*2e70*/  @P0 LDGSTS.E.BYPASS.LTC128B.128 [R233+0xe100], [R104.64+0x180], !P4 ;  /* 0x0e10018068e90fae */ /* 0x0009e2000e101d48 */
[----:B---3--:R-:W-:-:S03]  /*2e80*/  LOP3.LUT R3, R6, 0x7ffffffc, RZ, 0xc0, !PT ;  /* 0x7ffffffc06037812 */ /* 0x008fc600078ec0ff */
[----:B------:R-:W1:Y:S03]  /*2e90*/  SHFL.IDX PT, R6, R12, RZ, 0x1c1f ;  /* 0x001c1fff0c067589 */ /* 0x000e6600000e0000 */
[C---:B--2---:R-:W-:Y:S01]  /*2ea0*/  HMMA.16816.F32 R20, R8.reuse, R16, R48 ;  /* 0x000000100814723c */ /* 0x044fe20000001830 */
[----:B------:R-:W-:Y:S01]  /*2eb0*/  IMAD.IADD R3, R2, 0x1, -R3 ;  /* 0x0000000102037824 */ /* 0x000fe200078e0a03 */
[----:B------:R-:W-:Y:S01]  /*2ec0*/  IADD3 R2, -R106, c[0x0][0x1d0], R117 ;  /* 0x000074006a027a10 */ /* 0x000fe20007ffe175 */
[----:B------:R4:W-:Y:S02]  /*2ed0*/  @P0 LDGSTS.E.BYPASS.LTC128B.128 [R233+0x9100], [R108.64], !P3 ;  /* 0x091000006ce90fae */ /* 0x0009e4000d901d48 */
[----:B------:R-:W-:Y:S02]  /*2ee0*/  IMAD.SHL.U32 R56, R3, 0x2, RZ ;  /* 0x0000000203387824 */ /* 0x000fe400078e00ff */
[----:B------:R4:W-:Y:S01]  /*2ef0*/  @P0 LDGSTS.E.BYPASS.LTC128B.128 [R233+0xb100], [R108.64+0x80], !P6 ;  /* 0x0b1000806ce90fae */ /* 0x0009e2000f101d48 */
[----:B------:R-:W-:Y:S02]  /*2f00*/  HMMA.16816.F32 R24, R8, R18, R44 ;  /* 0x000000120818723c */ /* 0x000fe4000000182c */
[----:B------:R-:W-:Y:S01]  /*2f10*/  IADD3 R2, R2, -c[0x0][0x168], -R56 ;  /* 0x80005a0002027a10 */ /* 0x000fe20007ffe838 */
[----:B------:R4:W-:Y:S01]  /*2f20*/  STL [R1+0x4], R56 ;  /* 0x0000043801007387 */ /* 0x0009e20000100800 */
[----:B------:R-:W-:-:S02]  /*2f30*/  IADD3 R7, -R56, c[0x0][0x1d0], -R106 ;  /* 0x0000740038077a10 */ /* 0x000fc40007ffe96a */
[C---:B------:R-:W-:Y:S01]  /*2f40*/  IADD3 R13, R2.reuse, c[0x0][0x328], RZ ;  /* 0x0000ca00020d7a10 */ /* 0x040fe20007ffe0ff */
[----:B------:R4:W-:Y:S01]  /*2f50*/  @P0 LDGSTS.E.BYPASS.LTC128B.128 [R233+0xd100], [R108.64+0x100], !P5 ;  /* 0x0d1001006ce90fae */ /* 0x0009e2000e901d48 */
[----:B------:R-:W-:-:S03]  /*2f60*/  IADD3 R8, R2, UR6, RZ ;  /* 0x0000000602087c10 */ /* 0x000fc6000fffe0ff */
[----:B------:R4:W-:Y:S01]  /*2f70*/  @P0 LDGSTS.E.BYPASS.LTC128B.128 [R233+0xf100], [R108.64+0x180], !P4 ;  /* 0x0f1001806ce90fae */ /* 0x0009e2000e101d48 */
[----:B-1----:R-:W-:-:S03]  /*2f80*/  IMAD.IADD R3, R13, 0x1, R6 ;  /* 0x000000010d037824 */ /* 0x002fc600078e0206 */
[----:B------:R-:W0:Y:S01]  /*2f90*/  LDGDEPBAR ;  /* 0x00000000000079af */ /* 0x000e220000000000 */
[----:B------:R-:W-:Y:S01]  /*2fa0*/  IMAD.IADD R2, R8, 0x1, R6 ;  /* 0x0000000108027824 */ /* 0x000fe200078e0206 */
[----:B------:R-:W-:Y:S01]  /*2fb0*/  IMNMX R3, R3, R7, PT ;  /* 0x0000000703037217 */ /* 0x000fe20003800200 */
[----:B------:R-:W-:Y:S05]  /*2fc0*/  @!P2 BRA `(.L_x_875) ;  /* 0x000001400000a947 */ /* 0x000fea0003800000 */
[----:B------:R-:W-:Y:S01]  /*2fd0*/  IADD3 R6, R6, c[0x0][0x1d0], RZ ;  /* 0x0000740006067a10 */ /* 0x000fe20007ffe0ff */
[----:B------:R-:W-:Y:S03]  /*2fe0*/  BSSY B0, `(.L_x_876) ;  /* 0x000000d000007945 */ /* 0x000fe60003800000 */
[----:B------:R-:W-:-:S04]  /*2ff0*/  IADD3 R6, R6, -c[0x0][0x168], RZ ;  /* 0x80005a0006067a10 */ /* 0x000fc80007ffe0ff */
[----:B------:R-:W-:-:S13]  /*3000*/  ISETP.GT.AND P0, PT, R6, -0x1, PT ;  /* 0xffffffff0600780c */ /* 0x000fda0003f04270 */
[----:B------:R-:W-:Y:S05]  /*3010*/  @P0 BRA `(.L_x_877) ;  /* 0x0000006000000947 */ /* 0x000fea0003800000 */
[----:B------:R-:W-:Y:S02]  /*3020*/  ISETP.NE.AND P0, PT, R117, c[0x0][0x32c], PT ;  /* 0x0000cb0075007a0c */ /* 0x000fe40003f05270 */
[----:B------:R-:W-:-:S11]  /*3030*/  LOP3.LUT R6, RZ, R6, RZ, 0x33, !PT ;  /* 0x00000006ff067212 */ /* 0x000fd600078e33ff */
[----:B------:R-:W-:-:S05]  /*3040*/  @P0 IMAD.HI.U32 R9, R6, c[0x0][0x330], RZ ;  /* 0x0000cc0006090a27 */ /* 0x000fca00078e00ff */
[----:B------:R-:W-:-:S04]  /*3050*/  @P0 SHF.R.U32.HI R6, RZ, c[0x0][0x334], R9 ;  /* 0x0000cd00ff060a19 */ /* 0x000fc80000011609 */
[----:B------:R-:W-:Y:S01]  /*3060*/  LOP3.LUT R6, RZ, R6, RZ, 0x33, !PT ;  /* 0x00000006ff067212 */ /* 0x000fe200078e33ff */
[----:B------:R-:W-:Y:S05]  /*3070*/  BRA `(.L_x_878) ;  /* 0x0000003000007947 */ /* 0x000fea0003800000 */
.L_x_877:
[----:B------:R-:W-:-:S13]  /*3080*/  ISETP.NE.AND P0, PT, R117, c[0x0][0x32c], PT ;  /* 0x0000cb0075007a0c */ /* 0x000fda0003f05270 */
[----:B------:R-:W-:-:S05]  /*3090*/  @P0 IMAD.HI.U32 R9, R6, c[0x0][0x330], RZ ;  /* 0x0000cc0006090a27 */ /* 0x000fca00078e00ff */
[----:B------:R-:W-:Y:S02]  /*30a0*/  @P0 SHF.R.U32.HI R6, RZ, c[0x0][0x334], R9 ;  /* 0x0000cd00ff060a19 */ /* 0x000fe40000011609 */
.L_x_878:
[----:B------:R-:W-:Y:S05]  /*30b0*/  BSYNC B0 ;  /* 0x0000000000007941 */ /* 0x000fea0003800000 */
.L_x_876:
[----:B------:R-:W-:-:S04]  /*30c0*/  IMAD R6, R6, c[0x0][0x32c], -R106 ;  /* 0x0000cb0006067a24 */ /* 0x000fc800078e0a6a */
[----:B------:R-:W-:-:S05]  /*30d0*/  IMAD.IADD R6, R6, 0x1, -R56 ;  /* 0x0000000106067824 */ /* 0x000fca00078e0a38 */
[----:B------:R-:W-:Y:S02]  /*30e0*/  IADD3 R9, R6, c[0x0][0x32c], RZ ;  /* 0x0000cb0006097a10 */ /* 0x000fe40007ffe0ff */
[----:B------:R-:W-:Y:S02]  /*30f0*/  IMNMX R2, R2, R6, !PT ;  /* 0x0000000602027217 */ /* 0x000fe40007800200 */
[----:B------:R-:W-:Y:S02]  /*3100*/  IMNMX R3, R3, R9, PT ;  /* 0x0000000903037217 */ /* 0x000fe40003800200 */
.L_x_875:
[----:B------:R-:W-:Y:S01]  /*3110*/  ISETP.GT.AND P1, PT, R187, RZ, PT ;  /* 0x000000ffbb00720c */ /* 0x000fe20003f24270 */
[----:B------:R-:W1:Y:S03]  /*3120*/  SHFL.IDX PT, R6, R12, 0x1, 0x1c1f ;  /* 0x003c1f000c067f89 */ /* 0x000e6600000e0000 */
[----:B------:R-:W-:-:S04]  /*3130*/  ISETP.GT.AND P0, PT, R2, RZ, P1 ;  /* 0x000000ff0200720c */ /* 0x000fc80000f04270 */
[----:B------:R-:W-:-:S04]  /*3140*/  ISETP.LT.OR P0, PT, R3, 0x1, P0 ;  /* 0x000000010300780c */ /* 0x000fc80000701670 */
[----:B------:R-:W-:Y:S02]  /*3150*/  FSEL R11, R52, -INF , !P0 ;  /* 0xff800000340b7808 */ /* 0x000fe40004000000 */
[----:B------:R-:W-:-:S04]  /*3160*/  ISETP.GT.AND P0, PT, R2, 0x1, P1 ;  /* 0x000000010200780c */ /* 0x000fc80000f04270 */
        /* <DEDUP_REMOVED lines=41> */
[----:B------:R-:W-:Y:S01]  /*3400*/  ISETP.GT.AND P0, PT, R2, 0x39, P1 ;  /* 0x000000390200780c */ /* 0x000fe20000f04270 */
[----:B-1----:R-:W-:-:S03]  /*3410*/  IMAD.IADD R2, R8, 0x1, R6 ;  /* 0x0000000108027824 */ /* 0x002fc600078e0206 */
[----:B------:R-:W-:Y:S01]  /*3420*/  ISETP.LT.OR P0, PT, R3, 0x3a, P0 ;  /* 0x0000003a0300780c */ /* 0x000fe20000701670 */
[----:B------:R-:W-:-:S03]  /*3430*/  IMAD.IADD R3, R13, 0x1, R6 ;  /* 0x000000010d037824 */ /* 0x000fc600078e0206 */
[----:B------:R-:W-:Y:S02]  /*3440*/  FSEL R181, R25, -INF , !P0 ;  /* 0xff80000019b57808 */ /* 0x000fe40004000000 */
        /* <DEDUP_REMOVED lines=13> */
.L_x_881:
[----:B------:R-:W-:-:S13]  /*3520*/  ISETP.NE.AND P0, PT, R117, c[0x0][0x32c], PT ;  /* 0x0000cb0075007a0c */ /* 0x000fda0003f05270 */
[----:B------:R-:W-:-:S05]  /*3530*/  @P0 IMAD.HI.U32 R7, R6, c[0x0][0x330], RZ ;  /* 0x0000cc0006070a27 */ /* 0x000fca00078e00ff */
[----:B------:R-:W-:Y:S02]  /*3540*/  @P0 SHF.R.U32.HI R6, RZ, c[0x0][0x334], R7 ;  /* 0x0000cd00ff060a19 */ /* 0x000fe40000011607 */
.L_x_882:
[----:B------:R-:W-:Y:S05]  /*3550*/  BSYNC B0 ;  /* 0x0000000000007941 */ /* 0x000fea0003800000 */
.L_x_880:
[----:B------:R-:W-:-:S04]  /*3560*/  IMAD R6, R6, c[0x0][0x32c], -R106 ;  /* 0x0000cb0006067a24 */ /* 0x000fc800078e0a6a */
[----:B------:R-:W-:-:S05]  /*3570*/  IMAD.IADD R6, R6, 0x1, -R56 ;  /* 0x0000000106067824 */ /* 0x000fca00078e0a38 */
[----:B------:R-:W-:Y:S02]  /*3580*/  IADD3 R7, R6, c[0x0][0x32c], RZ ;  /* 0x0000cb0006077a10 */ /* 0x000fe40007ffe0ff */
[----:B------:R-:W-:Y:S02]  /*3590*/  IMNMX R2, R2, R6, !PT ;  /* 0x0000000602027217 */ /* 0x000fe40007800200 */
[----:B------:R-:W-:Y:S02]  /*35a0*/  IMNMX R3, R3, R7, PT ;  /* 0x0000000703037217 */ /* 0x000fe40003800200 */
.L_x_879:
[----:B------:R-:W-:Y:S01]  /*35b0*/  ISETP.GT.AND P0, PT, R2, 0x8, P1 ;  /* 0x000000080200780c */ /* 0x000fe20000f04270 */
[----:B------:R-:W-:Y:S01]  /*35c0*/  IMAD.SHL.U32 R193, R5, 0x2, RZ ;  /* 0x0000000205c17824 */ /* 0x000fe200078e00ff */
[----:B------:R-:W-:Y:S02]  /*35d0*/  FMNMX.FTZ R156, R11, R14, !PT ;  /* 0x0000000e0b9c7209 */ /* 0x000fe40007810000 */
[----:B------:R-:W-:Y:S01]  /*35e0*/  ISETP.LT.OR P0, PT, R3, 0x9, P0 ;  /* 0x000000090300780c */ /* 0x000fe20000701670 */
[----:B------:R-:W-:Y:S01]  /*35f0*/  IMAD R196, R0, 0x2, R193 ;  /* 0x0000000200c47824 */ /* 0x000fe200078e02c1 */
[----:B------:R-:W-:-:S02]  /*3600*/  FMNMX.FTZ R156, R15, R156, !PT ;  /* 0x0000009c0f9c7209 */ /* 0x000fc40007810000 */
[----:B------:R-:W-:Y:S02]  /*3610*/  FSEL R12, R74, -INF , !P0 ;  /* 0xff8000004a0c7808 */ /* 0x000fe40004000000 */
[----:B------:R-:W-:Y:S02]  /*3620*/  ISETP.GT.AND P0, PT, R2, 0x9, P1 ;  /* 0x000000090200780c */ /* 0x000fe40000f04270 */
[----:B------:R-:W-:Y:S02]  /*3630*/  FMNMX.FTZ R156, R16, R156, !PT ;  /* 0x0000009c109c7209 */ /* 0x000fe40007810000 */
[----:B------:R-:W-:Y:S02]  /*3640*/  ISETP.LT.OR P0, PT, R3, 0xa, P0 ;  /* 0x0000000a0300780c */ /* 0x000fe40000701670 */
[----:B------:R-:W-:Y:S02]  /*3650*/  FMNMX.FTZ R156, R49, R156, !PT ;  /* 0x0000009c319c7209 */ /* 0x000fe40007810000 */
[----:B------:R-:W-:-:S02]  /*3660*/  FSEL R13, R75, -INF , !P0 ;  /* 0xff8000004b0d7808 */ /* 0x000fc40004000000 */
[----:B------:R-:W-:Y:S02]  /*3670*/  ISETP.GT.AND P0, PT, R2, 0x10, P1 ;  /* 0x000000100200780c */ /* 0x000fe40000f04270 */
[----:B------:R-:W-:Y:S02]  /*3680*/  FMNMX.FTZ R156, R48, R156, !PT ;  /* 0x0000009c309c7209 */ /* 0x000fe40007810000 */
[----:B------:R-:W-:Y:S02]  /*3690*/  ISETP.LT.OR P0, PT, R3, 0x11, P0 ;  /* 0x000000110300780c */ /* 0x000fe40000701670 */
[----:B------:R-:W-:Y:S02]  /*36a0*/  FMNMX.FTZ R156, R51, R156, !PT ;  /* 0x0000009c339c7209 */ /* 0x000fe40007810000 */
[----:B------:R-:W-:Y:S02]  /*36b0*/  FSEL R44, R30, -INF , !P0 ;  /* 0xff8000001e2c7808 */ /* 0x000fe40004000000 */
[----:B------:R-:W-:-:S02]  /*36c0*/  ISETP.GT.AND P0, PT, R2, 0x11, P1 ;  /* 0x000000110200780c */ /* 0x000fc40000f04270 */
[----:B------:R-:W-:Y:S02]  /*36d0*/  FMNMX.FTZ R156, R50, R156, !PT ;  /* 0x0000009c329c7209 */ /* 0x000fe40007810000 */
[----:B------:R-:W-:Y:S02]  /*36e0*/  ISETP.LT.OR P0, PT, R3, 0x12, P0 ;  /* 0x000000120300780c */ /* 0x000fe40000701670 */
[----:B------:R-:W-:Y:S02]  /*36f0*/  FMNMX.FTZ R156, R155, R156, !PT ;  /* 0x0000009c9b9c7209 */ /* 0x000fe40007810000 */
[----:B------:R-:W-:Y:S02]  /*3700*/  FSEL R46, R31, -INF , !P0 ;  /* 0xff8000001f2e7808 */ /* 0x000fe40004000000 */
[----:B------:R-:W-:Y:S02]  /*3710*/  ISETP.GT.AND P0, PT, R2, 0x18, P1 ;  /* 0x000000180200780c */ /* 0x000fe40000f04270 */
[----:B------:R-:W-:-:S02]  /*3720*/  FMNMX.FTZ R156, R157, R156, !PT ;  /* 0x0000009c9d9c7209 */ /* 0x000fc40007810000 */
[----:B------:R-:W-:Y:S02]  /*3730*/  ISETP.LT.OR P0, PT, R3, 0x19, P0 ;  /* 0x000000190300780c */ /* 0x000fe40000701670 */
[----:B------:R-:W-:Y:S02]  /*3740*/  FMNMX.FTZ R156, R159, R156, !PT ;  /* 0x0000009c9f9c7209 */ /* 0x000fe40007810000 */
[----:B------:R-:W-:Y:S02]  /*3750*/  FSEL R45, R42, -INF , !P0 ;  /* 0xff8000002a2d7808 */ /* 0x000fe40004000000 */
[----:B------:R-:W-:Y:S02]  /*3760*/  ISETP.GT.AND P0, PT, R2, 0x19, P1 ;  /* 0x000000190200780c */ /* 0x000fe40000f04270 */
[----:B------:R-:W-:Y:S02]  /*3770*/  FMNMX.FTZ R156, R176, R156, !PT ;  /* 0x0000009cb09c7209 */ /* 0x000fe40007810000 */
[----:B------:R-:W-:-:S02]  /*3780*/  ISETP.LT.OR P0, PT, R3, 0x1a, P0 ;  /* 0x0000001a0300780c */ /* 0x000fc40000701670 */
[----:B------:R-:W-:Y:S02]  /*3790*/  FMNMX.FTZ R156, R177, R156, !PT ;  /* 0x0000009cb19c7209 */ /* 0x000fe40007810000 */
[----:B------:R-:W-:Y:S02]  /*37a0*/  FSEL R47, R43, -INF , !P0 ;  /* 0xff8000002b2f7808 */ /* 0x000fe40004000000 */
[----:B------:R-:W-:Y:S01]  /*37b0*/  ISETP.GT.AND P0, PT, R2, 0x20, P1 ;  /* 0x000000200200780c */ /* 0x000fe20000f04270 */
[----:B------:R-:W-:Y:S01]  /*37c0*/  LDSM.16.MT88.4 R40, [R193+0x2100] ;  /* 0x00210000c128783b */ /* 0x000fe20000004200 */
[----:B------:R-:W-:Y:S02]  /*37d0*/  FMNMX.FTZ R156, R180, R156, !PT ;  /* 0x0000009cb49c7209 */ /* 0x000fe40007810000 */
[----:B------:R-:W-:Y:S02]  /*37e0*/  ISETP.LT.OR P0, PT, R3, 0x21, P0 ;  /* 0x000000210300780c */ /* 0x000fe40000701670 */
[----:B------:R-:W-:-:S02]  /*37f0*/  FMNMX.FTZ R156, R178, R156, !PT ;  /* 0x0000009cb29c7209 */ /* 0x000fc40007810000 */
[----:B------:R-:W-:Y:S02]  /*3800*/  FSEL R152, R34, -INF , !P0 ;  /* 0xff80000022987808 */ /* 0x000fe40004000000 */
[----:B------:R-:W-:Y:S02]  /*3810*/  ISETP.GT.AND P0, PT, R2, 0x21, P1 ;  /* 0x000000210200780c */ /* 0x000fe40000f04270 */
[----:B------:R-:W-:Y:S02]  /*3820*/  FMNMX.FTZ R156, R181, R156, !PT ;  /* 0x0000009cb59c7209 */ /* 0x000fe40007810000 */
[----:B------:R-:W-:Y:S02]  /*3830*/  ISETP.LT.OR P0, PT, R3, 0x22, P0 ;  /* 0x000000220300780c */ /* 0x000fe40000701670 */
[----:B------:R-:W-:Y:S01]  /*3840*/  LEA R194, R4, R193, 0x1 ;  /* 0x000000c104c27211 */ /* 0x000fe200078e08ff */
[----:B------:R-:W1:Y:S01]  /*3850*/  SHFL.BFLY PT, R7, R156, 0x2, 0x1f ;  /* 0x0c401f009c077f89 */ /* 0x000e6200000e0000 */
[----:B------:R-:W-:-:S02]  /*3860*/  FSEL R154, R35, -INF , !P0 ;  /* 0xff800000239a7808 */ /* 0x000fc40004000000 */
[----:B------:R-:W-:Y:S01]  /*3870*/  ISETP.GT.AND P0, PT, R2, 0x28, P1 ;  /* 0x000000280200780c */ /* 0x000fe20000f04270 */
[----:B------:R-:W-:Y:S01]  /*3880*/  IMAD R195, R0, 0x2, R194 ;  /* 0x0000000200c37824 */ /* 0x000fe200078e02c2 */
[----:B------:R-:W-:Y:S02]  /*3890*/  LDSM.16.MT88.4 R32, [R196+0x2100] ;  /* 0x00210000c420783b */ /* 0x000fe40000004200 */
[----:B------:R-:W-:Y:S02]  /*38a0*/  ISETP.LT.OR P0, PT, R3, 0x29, P0 ;  /* 0x000000290300780c */ /* 0x000fe40000701670 */
[----:B------:R-:W-:Y:S02]  /*38b0*/  LDSM.16.MT88.4 R28, [R195+0x100] ;  /* 0x00010000c31c783b */ /* 0x000fe40000004200 */
[----:B------:R-:W-:Y:S02]  /*38c0*/  FSEL R153, R38, -INF , !P0 ;  /* 0xff80000026997808 */ /* 0x000fe40004000000 */
[----:B------:R-:W-:-:S04]  /*38d0*/  ISETP.GT.AND P0, PT, R2, 0x29, P1 ;  /* 0x000000290200780c */ /* 0x000fc80000f04270 */
[----:B------:R-:W-:-:S04]  /*38e0*/  ISETP.LT.OR P0, PT, R3, 0x2a, P0 ;  /* 0x0000002a0300780c */ /* 0x000fc80000701670 */
[----:B------:R-:W-:Y:S02]  /*38f0*/  FSEL R158, R39, -INF , !P0 ;  /* 0xff800000279e7808 */ /* 0x000fe40004000000 */
[----:B------:R-:W-:Y:S01]  /*3900*/  ISETP.GT.AND P0, PT, R2, 0x30, P1 ;  /* 0x000000300200780c */ /* 0x000fe20000f04270 */
[----:B------:R-:W-:Y:S01]  /*3910*/  LDSM.16.MT88.4 R36, [R194+0x2100] ;  /* 0x00210000c224783b */ /* 0x000fe20000004200 */
[----:B-1----:R-:W-:Y:S02]  /*3920*/  FMNMX.FTZ R156, R156, R7, !PT ;  /* 0x000000079c9c7209 */ /* 0x002fe40007810000 */
[----:B------:R-:W-:-:S04]  /*3930*/  ISETP.LT.OR P0, PT, R3, 0x31, P0 ;  /* 0x000000310300780c */ /* 0x000fc80000701670 */
[----:B------:R-:W-:Y:S02]  /*3940*/  FSEL R252, R22, -INF , !P0 ;  /* 0xff80000016fc7808 */ /* 0x000fe40004000000 */
[----:B------:R-:W-:-:S04]  /*3950*/  ISETP.GT.AND P0, PT, R2, 0x31, P1 ;  /* 0x000000310200780c */ /* 0x000fc80000f04270 */
[----:B------:R-:W-:-:S04]  /*3960*/  ISETP.LT.OR P0, PT, R3, 0x32, P0 ;  /* 0x000000320300780c */ /* 0x000fc80000701670 */
[----:B------:R-:W-:Y:S02]  /*3970*/  FSEL R179, R23, -INF , !P0 ;  /* 0xff80000017b37808 */ /* 0x000fe40004000000 */
[----:B------:R-:W-:Y:S01]  /*3980*/  ISETP.GT.AND P0, PT, R2, 0x1, P1 ;  /* 0x000000010200780c */ /* 0x000fe20000f04270 */
[----:B------:R-:W-:Y:S03]  /*3990*/  LDSM.16.MT88.4 R20, [R193+0x100] ;  /* 0x00010000c114783b */ /* 0x000fe60000004200 */
[----:B------:R-:W-:-:S04]  /*39a0*/  ISETP.LT.OR P0, PT, R3, 0x2, P0 ;  /* 0x000000020300780c */ /* 0x000fc80000701670 */
[----:B------:R-:W-:Y:S02]  /*39b0*/  FSEL R10, R55, -INF , !P0 ;  /* 0xff800000370a7808 */ /* 0x000fe40004000000 */
[----:B------:R-:W-:-:S04]  /*39c0*/  ISETP.GT.AND P0, PT, R2, RZ, P1 ;  /* 0x000000ff0200720c */ /* 0x000fc80000f04270 */
[----:B------:R-:W-:-:S04]  /*39d0*/  ISETP.LT.OR P0, PT, R3, 0x1, P0 ;  /* 0x000000010300780c */ /* 0x000fc80000701670 */
[----:B------:R-:W-:Y:S02]  /*39e0*/  FSEL R9, R54, -INF , !P0 ;  /* 0xff80000036097808 */ /* 0x000fe40004000000 */
[----:B------:R-:W-:Y:S02]  /*39f0*/  ISETP.GT.AND P0, PT, R2, 0x38, P1 ;  /* 0x000000380200780c */ /* 0x000fe40000f04270 */
[----:B------:R-:W-:Y:S02]  /*3a00*/  FMNMX.FTZ R6, R9, R10, !PT ;  /* 0x0000000a09067209 */ /* 0x000fe40007810000 */
[----:B------:R-:W-:Y:S02]  /*3a10*/  ISETP.LT.OR P0, PT, R3, 0x39, P0 ;  /* 0x000000390300780c */ /* 0x000fe40000701670 */
[----:B------:R-:W-:Y:S02]  /*3a20*/  FMNMX.FTZ R6, R12, R6, !PT ;  /* 0x000000060c067209 */ /* 0x000fe40007810000 */
[----:B------:R-:W-:-:S02]  /*3a30*/  FSEL R191, R26, -INF , !P0 ;  /* 0xff8000001abf7808 */ /* 0x000fc40004000000 */
[----:B------:R-:W-:Y:S02]  /*3a40*/  FMNMX.FTZ R6, R13, R6, !PT ;  /* 0x000000060d067209 */ /* 0x000fe40007810000 */
[----:B------:R-:W-:Y:S02]  /*3a50*/  ISETP.GT.AND P0, PT, R2, 0x39, P1 ;  /* 0x000000390200780c */ /* 0x000fe40000f04270 */
[----:B------:R-:W-:Y:S02]  /*3a60*/  FMNMX.FTZ R6, R44, R6, !PT ;  /* 0x000000062c067209 */ /* 0x000fe40007810000 */
[----:B------:R-:W-:Y:S02]  /*3a70*/  ISETP.LT.OR P0, PT, R3, 0x3a, P0 ;  /* 0x0000003a0300780c */ /* 0x000fe40000701670 */
[----:B------:R-:W-:Y:S02]  /*3a80*/  FMNMX.FTZ R6, R46, R6, !PT ;  /* 0x000000062e067209 */ /* 0x000fe40007810000 */
[----:B------:R-:W-:-:S02]  /*3a90*/  FSEL R235, R27, -INF , !P0 ;  /* 0xff8000001beb7808 */ /* 0x000fc40004000000 */
[----:B------:R-:W-:Y:S01]  /*3aa0*/  FMNMX.FTZ R6, R45, R6, !PT ;  /* 0x000000062d067209 */ /* 0x000fe20007810000 */
[----:B------:R-:W-:Y:S03]  /*3ab0*/  LDSM.16.MT88.4 R24, [R195+0x2100] ;  /* 0x00210000c318783b */ /* 0x000fe60000004200 */
[----:B------:R-:W-:-:S04]  /*3ac0*/  FMNMX.FTZ R6, R47, R6, !PT ;  /* 0x000000062f067209 */ /* 0x000fc80007810000 */
[----:B------:R-:W-:-:S04]  /*3ad0*/  FMNMX.FTZ R6, R152, R6, !PT ;  /* 0x0000000698067209 */ /* 0x000fc80007810000 */
[----:B------:R-:W-:-:S04]  /*3ae0*/  FMNMX.FTZ R6, R154, R6, !PT ;  /* 0x000000069a067209 */ /* 0x000fc80007810000 */
[----:B------:R-:W-:-:S04]  /*3af0*/  FMNMX.FTZ R6, R153, R6, !PT ;  /* 0x0000000699067209 */ /* 0x000fc80007810000 */
[----:B------:R-:W-:-:S04]  /*3b00*/  FMNMX.FTZ R6, R158, R6, !PT ;  /* 0x000000069e067209 */ /* 0x000fc80007810000 */
[----:B------:R-:W-:Y:S02]  /*3b10*/  FMNMX.FTZ R2, R252, R6, !PT ;  /* 0x00000006fc027209 */ /* 0x000fe40007810000 */
[----:B------:R-:W1:Y:S02]  /*3b20*/  SHFL.BFLY PT, R6, R156, 0x1, 0x1f ;  /* 0x0c201f009c067f89 */ /* 0x000e6400000e0000 */
[----:B------:R-:W-:-:S04]  /*3b30*/  FMNMX.FTZ R2, R179, R2, !PT ;  /* 0x00000002b3027209 */ /* 0x000fc80007810000 */
[----:B------:R-:W-:-:S04]  /*3b40*/  FMNMX.FTZ R2, R191, R2, !PT ;  /* 0x00000002bf027209 */ /* 0x000fc80007810000 */
[----:B------:R-:W-:-:S05]  /*3b50*/  FMNMX.FTZ R2, R235, R2, !PT ;  /* 0x00000002eb027209 */ /* 0x000fca0007810000 */
[----:B------:R-:W2:Y:S01]  /*3b60*/  SHFL.BFLY PT, R3, R2, 0x2, 0x1f ;  /* 0x0c401f0002037f89 */ /* 0x000ea200000e0000 */
[----:B-1----:R-:W-:-:S04]  /*3b70*/  FMNMX.FTZ R156, R156, R6, !PT ;  /* 0x000000069c9c7209 */ /* 0x002fc80007810000 */
[C---:B------:R-:W-:Y:S01]  /*3b80*/  FSETP.NEU.FTZ.AND P0, PT, R156.reuse, -INF , PT ;  /* 0xff8000009c00780b */ /* 0x040fe20003f1d000 */
[----:B------:R-:W-:-:S05]  /*3b90*/  FMUL.FTZ R8, R156, c[0x0][0x2d0] ;  /* 0x0000b4009c087a20 */ /* 0x000fca0000410000 */
[----:B------:R-:W-:Y:S02]  /*3ba0*/  FSEL R8, R8, RZ, P0 ;  /* 0x000000ff08087208 */ /* 0x000fe40000000000 */
[----:B--2---:R-:W-:-:S03]  /*3bb0*/  FMNMX.FTZ R2, R2, R3, !PT ;  /* 0x0000000302027209 */ /* 0x004fc60007810000 */
[--C-:B------:R-:W-:Y:S02]  /*3bc0*/  FFMA.FTZ R3, R11, c[0x0][0x2d0], -R8.reuse ;  /* 0x0000b4000b037a23 */ /* 0x100fe40000010808 */
[----:B------:R-:W-:Y:S01]  /*3bd0*/  FFMA.FTZ R0, R49, c[0x0][0x2d0], -R8 ;  /* 0x0000b40031007a23 */ /* 0x000fe20000010808 */
[----:B------:R-:W1:Y:S01]  /*3be0*/  SHFL.BFLY PT, R6, R2, 0x1, 0x1f ;  /* 0x0c201f0002067f89 */ /* 0x000e6200000e0000 */
[----:B------:R2:W-:Y:S01]  /*3bf0*/  MUFU.EX2 R184, R3 ;  /* 0x0000000300b87308 */ /* 0x0005e20000000800 */
[----:B------:R-:W-:-:S07]  /*3c00*/  IMAD.MOV.U32 R49, RZ, RZ, R187 ;  /* 0x000000ffff317224 */ /* 0x000fce00078e00bb */
[----:B------:R3:W-:Y:S01]  /*3c10*/  MUFU.EX2 R222, R0 ;  /* 0x0000000000de7308 */ /* 0x0007e20000000800 */
[----:B--2---:R-:W-:-:S07]  /*3c20*/  FFMA.FTZ R3, R14, c[0x0][0x2d0], -R8 ;  /* 0x0000b4000e037a23 */ /* 0x004fce0000010808 */
[----:B------:R1:W-:Y:S01]  /*3c30*/  MUFU.EX2 R219, R3 ;  /* 0x0000000300db7308 */ /* 0x0003e20000000800 */
[----:B---3--:R-:W-:-:S07]  /*3c40*/  FFMA.FTZ R0, R48, c[0x0][0x2d0], -R8 ;  /* 0x0000b40030007a23 */ /* 0x008fce0000010808 */
[----:B------:R2:W-:Y:S01]  /*3c50*/  MUFU.EX2 R221, R0 ;  /* 0x0000000000dd7308 */ /* 0x0005e20000000800 */
[----:B-1----:R-:W-:Y:S01]  /*3c60*/  FMNMX.FTZ R3, R2, R6, !PT ;  /* 0x0000000602037209 */ /* 0x002fe20007810000 */
[--C-:B------:R-:W-:Y:S02]  /*3c70*/  FFMA.FTZ R2, R15, c[0x0][0x2d0], -R8.reuse ;  /* 0x0000b4000f027a23 */ /* 0x100fe40000010808 */
[----:B------:R-:W-:Y:S01]  /*3c80*/  FFMA.FTZ R6, R16, c[0x0][0x2d0], -R8 ;  /* 0x0000b40010067a23 */ /* 0x000fe20000010808 */
[----:B------:R-:W-:-:S03]  /*3c90*/  FSETP.NEU.FTZ.AND P0, PT, R3, -INF , PT ;  /* 0xff8000000300780b */ /* 0x000fc60003f1d000 */
[----:B------:R1:W-:Y:S01]  /*3ca0*/  MUFU.EX2 R11, R2 ;  /* 0x00000002000b7308 */ /* 0x0003e20000000800 */
[----:B--2---:R-:W-:-:S07]  /*3cb0*/  FFMA.FTZ R0, R51, c[0x0][0x2d0], -R8 ;  /* 0x0000b40033007a23 */ /* 0x004fce0000010808 */
[----:B------:R2:W3:Y:S01]  /*3cc0*/  MUFU.EX2 R17, R6 ;  /* 0x0000000600117308 */ /* 0x0004e20000000800 */
[----:B-1----:R-:W-:-:S07]  /*3cd0*/  FMUL.FTZ R2, R3, c[0x0][0x2d0] ;  /* 0x0000b40003027a20 */ /* 0x002fce0000410000 */
[----:B------:R1:W-:Y:S01]  /*3ce0*/  MUFU.EX2 R189, R0 ;  /* 0x0000000000bd7308 */ /* 0x0003e20000000800 */
[----:B------:R-:W-:-:S05]  /*3cf0*/  FSEL R2, R2, RZ, P0 ;  /* 0x000000ff02027208 */ /* 0x000fca0000000000 */
[--C-:B------:R-:W-:Y:S02]  /*3d00*/  FFMA.FTZ R4, R10, c[0x0][0x2d0], -R2.reuse ;  /* 0x0000b4000a047a23 */ /* 0x100fe40000010802 */
[----:B--2---:R-:W-:Y:S02]  /*3d10*/  FFMA.FTZ R6, R9, c[0x0][0x2d0], -R2 ;  /* 0x0000b40009067a23 */ /* 0x004fe40000010802 */
[----:B------:R2:W-:Y:S01]  /*3d20*/  MUFU.EX2 R190, R4 ;  /* 0x0000000400be7308 */ /* 0x0005e20000000800 */
[----:B---3--:R-:W-:Y:S02]  /*3d30*/  IMAD.MOV.U32 R9, RZ, RZ, R17 ;  /* 0x000000ffff097224 */ /* 0x008fe400078e0011 */
[----:B------:R-:W3:Y:S01]  /*3d40*/  LDSM.16.MT88.4 R16, [R194+0x100] ;  /* 0x00010000c210783b */ /* 0x000ee20000004200 */
[----:B-1----:R-:W-:-:S04]  /*3d50*/  FFMA.FTZ R0, R50, c[0x0][0x2d0], -R8 ;  /* 0x0000b40032007a23 */ /* 0x002fc80000010808 */
[----:B------:R1:W5:Y:S01]  /*3d60*/  MUFU.EX2 R185, R6 ;  /* 0x0000000600b97308 */ /* 0x0003620000000800 */
[----:B--2---:R-:W-:-:S07]  /*3d70*/  FFMA.FTZ R4, R12, c[0x0][0x2d0], -R2 ;  /* 0x0000b4000c047a23 */ /* 0x004fce0000010802 */
[----:B------:R2:W-:Y:S01]  /*3d80*/  MUFU.EX2 R182, R0 ;  /* 0x0000000000b67308 */ /* 0x0005e20000000800 */
[----:B-1----:R-:W-:-:S07]  /*3d90*/  F2FP.PACK_AB R6, R9, R11 ;  /* 0x0000000b0906723e */ /* 0x002fce00000000ff */
[----:B------:R1:W-:Y:S01]  /*3da0*/  MUFU.EX2 R188, R4 ;  /* 0x0000000400bc7308 */ /* 0x0003e20000000800 */
[----:B-----5:R-:W-:Y:S01]  /*3db0*/  F2FP.PACK_AB R5, R190, R185 ;  /* 0x000000b9be05723e */ /* 0x020fe200000000ff */
[----:B------:R-:W-:Y:S02]  /*3dc0*/  IMAD.MOV.U32 R48, RZ, RZ, R185 ;  /* 0x000000ffff307224 */ /* 0x000fe400078e00b9 */
[----:B--2---:R-:W-:-:S04]  /*3dd0*/  FFMA.FTZ R0, R44, c[0x0][0x2d0], -R2 ;  /* 0x0000b4002c007a23 */ /* 0x004fc80000010802 */
[----:B------:R2:W-:Y:S01]  /*3de0*/  MUFU.EX2 R223, R0 ;  /* 0x0000000000df7308 */ /* 0x0005e20000000800 */
[--C-:B-1----:R-:W-:Y:S02]  /*3df0*/  FFMA.FTZ R4, R13, c[0x0][0x2d0], -R2.reuse ;  /* 0x0000b4000d047a23 */ /* 0x102fe40000010802 */
[----:B------:R-:W1:Y:S05]  /*3e00*/  LDSM.16.MT88.4 R12, [R196+0x100] ;  /* 0x00010000c40c783b */ /* 0x000e6a0000004200 */
[----:B------:R5:W4:Y:S01]  /*3e10*/  MUFU.EX2 R220, R4 ;  /* 0x0000000400dc7308 */ /* 0x000b220000000800 */
[----:B--2---:R-:W-:Y:S01]  /*3e20*/  FFMA.FTZ R0, R46, c[0x0][0x2d0], -R2 ;  /* 0x0000b4002e007a23 */ /* 0x004fe20000010802 */
[----:B-----5:R-:W-:-:S02]  /*3e30*/  F2FP.PACK_AB R4, R219, R184 ;  /* 0x000000b8db04723e */ /* 0x020fc400000000ff */
[----:B----4-:R-:W-:-:S07]  /*3e40*/  F2FP.PACK_AB R7, R220, R188 ;  /* 0x000000bcdc07723e */ /* 0x010fce00000000ff */
[C---:B------:R-:W-:Y:S08]  /*3e50*/  HMMA.16816.F32 R76, R4.reuse, R20, RZ ;  /* 0x00000014044c723c */ /* 0x040ff000000018ff */
[C---:B------:R-:W-:Y:S01]  /*3e60*/  HMMA.16816.F32 R100, R4.reuse, R22, RZ ;  /* 0x000000160464723c */ /* 0x040fe200000018ff */
[----:B------:R-:W2:Y:S07]  /*3e70*/  LDSM.16.MT88.4 R20, [R193+0x4100] ;  /* 0x00410000c114783b */ /* 0x000eae0000004200 */
[C---:B---3--:R-:W-:Y:S08]  /*3e80*/  HMMA.16816.F32 R72, R4.reuse, R16, RZ ;  /* 0x000000100448723c */ /* 0x048ff000000018ff */
[C---:B------:R-:W-:Y:S01]  /*3e90*/  HMMA.16816.F32 R96, R4.reuse, R18, RZ ;  /* 0x000000120460723c */ /* 0x040fe200000018ff */
[----:B------:R-:W3:Y:S07]  /*3ea0*/  LDSM.16.MT88.4 R16, [R194+0x4100] ;  /* 0x00410000c210783b */ /* 0x000eee0000004200 */
[C---:B-1----:R-:W-:Y:S08]  /*3eb0*/  HMMA.16816.F32 R112, R4.reuse, R12, RZ ;  /* 0x0000000c0470723c */ /* 0x042ff000000018ff */
[C---:B------:R-:W-:Y:S01]  /*3ec0*/  HMMA.16816.F32 R120, R4.reuse, R14, RZ ;  /* 0x0000000e0478723c */ /* 0x040fe200000018ff */
[----:B------:R-:W1:Y:S07]  /*3ed0*/  LDSM.16.MT88.4 R12, [R196+0x4100] ;  /* 0x00410000c40c783b */ /* 0x000e6e0000004200 */
[C---:B------:R-:W-:Y:S08]  /*3ee0*/  HMMA.16816.F32 R68, R4.reuse, R40, RZ ;  /* 0x000000280444723c */ /* 0x040ff000000018ff */
[C---:B------:R-:W-:Y:S01]  /*3ef0*/  HMMA.16816.F32 R88, R4.reuse, R42, RZ ;  /* 0x0000002a0458723c */ /* 0x040fe200000018ff */
[----:B------:R-:W4:Y:S07]  /*3f00*/  LDSM.16.MT88.4 R40, [R195+0x4100] ;  /* 0x00410000c328783b */ /* 0x000f2e0000004200 */
[C---:B------:R-:W-:Y:S08]  /*3f10*/  HMMA.16816.F32 R108, R4.reuse, R28, RZ ;  /* 0x0000001c046c723c */ /* 0x040ff000000018ff */
[C---:B------:R-:W-:Y:S01]  /*3f20*/  HMMA.16816.F32 R92, R4.reuse, R30, RZ ;  /* 0x0000001e045c723c */ /* 0x040fe200000018ff */
[----:B------:R-:W5:Y:S07]  /*3f30*/  LDSM.16.MT88.4 R28, [R193+0x6100] ;  /* 0x00610000c11c783b */ /* 0x000f6e0000004200 */
[C---:B--2---:R-:W-:Y:S08]  /*3f40*/  HMMA.16816.F32 R104, R4.reuse, R20, RZ ;  /* 0x000000140468723c */ /* 0x044ff000000018ff */
        /* <DEDUP_REMOVED lines=10> */
[----:B------:R-:W1:Y:S07]  /*3ff0*/  LDSM.16.MT88.4 R24, [R194+0x900] ;  /* 0x00090000c218783b */ /* 0x000e6e0000004200 */
[C---:B----4-:R-:W-:Y:S01]  /*4000*/  HMMA.16816.F32 R168, R4.reuse, R40, RZ ;  /* 0x0000002804a8723c */ /* 0x050fe200000018ff */
[----:B------:R4:W1:Y:S06]  /*4010*/  MUFU.EX2 R41, R0 ;  /* 0x0000000000297308 */ /* 0x00086c0000000800 */
[----:B------:R-:W-:Y:S01]  /*4020*/  MOV R40, R186 ;  /* 0x000000ba00287202 */ /* 0x000fe20000000f00 */
[C---:B-----5:R-:W-:Y:S08]  /*4030*/  HMMA.16816.F32 R140, R4.reuse, R28, RZ ;  /* 0x0000001c048c723c */ /* 0x060ff000000018ff */
[C---:B------:R-:W-:Y:S01]  /*4040*/  HMMA.16816.F32 R172, R4.reuse, R30, RZ ;  /* 0x0000001e04ac723c */ /* 0x040fe200000018ff */
[--C-:B----4-:R-:W-:Y:S01]  /*4050*/  FFMA.FTZ R0, R45, c[0x0][0x2d0], -R2.reuse ;  /* 0x0000b4002d007a23 */ /* 0x110fe20000010802 */
[----:B------:R-:W4:Y:S03]  /*4060*/  LDSM.16.MT88.4 R28, [R193+0x900] ;  /* 0x00090000c11c783b */ /* 0x000f260000004200 */
[----:B------:R5:W-:Y:S03]  /*4070*/  MUFU.EX2 R183, R0 ;  /* 0x0000000000b77308 */ /* 0x000be60000000800 */
[C---:B------:R-:W-:Y:S08]  /*4080*/  HMMA.16816.F32 R64, R4.reuse, R36, RZ ;  /* 0x000000240440723c */ /* 0x040ff000000018ff */
[----:B------:R-:W-:Y:S01]  /*4090*/  HMMA.16816.F32 R52, R4, R38, RZ ;  /* 0x000000260434723c */ /* 0x000fe200000018ff */
[----:B------:R-:W-:Y:S01]  /*40a0*/  LDSM.16.MT88.4 R36, [R196+0x900] ;  /* 0x00090000c424783b */ /* 0x000fe20000004200 */
[----:B-----5:R-:W-:-:S06]  /*40b0*/  FFMA.FTZ R0, R47, c[0x0][0x2d0], -R2 ;  /* 0x0000b4002f007a23 */ /* 0x020fcc0000010802 */
[C---:B------:R-:W-:Y:S01]  /*40c0*/  HMMA.16816.F32 R60, R4.reuse, R32, RZ ;  /* 0x00000020043c723c */ /* 0x040fe200000018ff */
[----:B------:R-:W5:Y:S07]  /*40d0*/  MUFU.EX2 R10, R0 ;  /* 0x00000000000a7308 */ /* 0x000f6e0000000800 */
[C---:B------:R-:W-:Y:S01]  /*40e0*/  HMMA.16816.F32 R84, R4.reuse, R34, RZ ;  /* 0x000000220454723c */ /* 0x040fe200000018ff */
[----:B------:R-:W-:Y:S07]  /*40f0*/  LDSM.16.MT88.4 R32, [R195+0x2900] ;  /* 0x00290000c320783b */ /* 0x000fee0000004200 */
[C---:B------:R-:W-:Y:S07]  /*4100*/  HMMA.16816.F32 R164, R4.reuse, R42, RZ ;  /* 0x0000002a04a4723c */ /* 0x040fee00000018ff */
[----:B------:R-:W-:Y:S01]  /*4110*/  IMAD.MOV.U32 R43, RZ, RZ, R184 ;  /* 0x000000ffff2b7224 */ /* 0x000fe200078e00b8 */
[C---:B--2---:R-:W-:Y:S08]  /*4120*/  HMMA.16816.F32 R144, R4.reuse, R20, RZ ;  /* 0x000000140490723c */ /* 0x044ff000000018ff */
[C---:B------:R-:W-:Y:S01]  /*4130*/  HMMA.16816.F32 R160, R4.reuse, R22, RZ ;  /* 0x0000001604a0723c */ /* 0x040fe200000018ff */
[----:B------:R-:W-:Y:S07]  /*4140*/  LDSM.16.MT88.4 R20, [R195+0x900] ;  /* 0x00090000c314783b */ /* 0x000fee0000004200 */
[C---:B---3--:R-:W-:Y:S08]  /*4150*/  HMMA.16816.F32 R136, R4.reuse, R16, RZ ;  /* 0x000000100488723c */ /* 0x048ff000000018ff */
[C---:B------:R-:W-:Y:S01]  /*4160*/  HMMA.16816.F32 R44, R4.reuse, R18, RZ ;  /* 0x00000012042c723c */ /* 0x040fe200000018ff */
[----:B------:R-:W2:Y:S07]  /*4170*/  LDSM.16.MT88.4 R16, [R193+0x2900] ;  /* 0x00290000c110783b */ /* 0x000eae0000004200 */
[C---:B-1----:R-:W-:Y:S08]  /*4180*/  HMMA.16816.F32 R236, R4.reuse, R12, RZ ;  /* 0x0000000c04ec723c */ /* 0x042ff000000018ff */
[----:B------:R-:W-:Y:S07]  /*4190*/  HMMA.16816.F32 R240, R4, R14, RZ ;  /* 0x0000000e04f0723c */ /* 0x000fee00000018ff */
[----:B------:R-:W-:-:S02]  /*41a0*/  F2FP.PACK_AB R4, R221, R222 ;  /* 0x000000dedd04723e */ /* 0x000fc400000000ff */
[----:B------:R-:W-:Y:S02]  /*41b0*/  F2FP.PACK_AB R6, R182, R189 ;  /* 0x000000bdb606723e */ /* 0x000fe400000000ff */
[----:B------:R-:W-:Y:S02]  /*41c0*/  F2FP.PACK_AB R5, R41, R223 ;  /* 0x000000df2905723e */ /* 0x000fe400000000ff */
[----:B-----5:R-:W-:-:S07]  /*41d0*/  F2FP.PACK_AB R7, R10, R183 ;  /* 0x000000b70a07723e */ /* 0x020fce00000000ff */
[C---:B------:R-:W-:Y:S08]  /*41e0*/  HMMA.16816.F32 R12, R4.reuse, R24, R72 ;  /* 0x00000018040c723c */ /* 0x040ff00000001848 */
[C---:B----4-:R-:W-:Y:S08]  /*41f0*/  HMMA.16816.F32 R224, R4.reuse, R28, R76 ;  /* 0x0000001c04e0723c */ /* 0x050ff0000000184c */
[C---:B------:R-:W-:Y:S01]  /*4200*/  HMMA.16816.F32 R248, R4.reuse, R30, R100 ;  /* 0x0000001e04f8723c */ /* 0x040fe20000001864 */
[----:B------:R-:W-:Y:S07]  /*4210*/  LDSM.16.MT88.4 R28, [R193+0x4900] ;  /* 0x00490000c11c783b */ /* 0x000fee0000004200 */
[----:B------:R-:W-:Y:S01]  /*4220*/  IMAD.MOV.U32 R78, RZ, RZ, R13 ;  /* 0x000000ffff4e7224 */ /* 0x000fe200078e000d */
[----:B------:R-:W-:Y:S01]  /*4230*/  MOV R76, R15 ;  /* 0x0000000f004c7202 */ /* 0x000fe20000000f00 */
[----:B------:R-:W-:Y:S01]  /*4240*/  IMAD.MOV.U32 R77, RZ, RZ, R14 ;  /* 0x000000ffff4d7224 */ /* 0x000fe200078e000e */
[C---:B------:R-:W-:Y:S01]  /*4250*/  HMMA.16816.F32 R244, R4.reuse, R26, R96 ;  /* 0x0000001a04f4723c */ /* 0x040fe20000001860 */
[----:B------:R-:W-:Y:S01]  /*4260*/  IMAD.MOV.U32 R0, RZ, RZ, R12 ;  /* 0x000000ffff007224 */ /* 0x000fe200078e000c */
[----:B------:R-:W-:Y:S03]  /*4270*/  LDSM.16.MT88.4 R24, [R196+0x2900] ;  /* 0x00290000c418783b */ /* 0x000fe60000004200 */
[----:B------:R-:W-:Y:S01]  /*4280*/  MOV R50, R226 ;  /* 0x000000e200327202 */ /* 0x000fe20000000f00 */
[----:B------:R-:W1:Y:S01]  /*4290*/  LDSM.16.MT88.4 R12, [R194+0x2900] ;  /* 0x00290000c20c783b */ /* 0x000e620000004200 */
[----:B------:R-:W-:Y:S01]  /*42a0*/  IMAD.MOV.U32 R42, RZ, RZ, R225 ;  /* 0x000000ffff2a7224 */ /* 0x000fe200078e00e1 */
[----:B--2---:R-:W-:Y:S01]  /*42b0*/  HMMA.16816.F32 R96, R4, R16, R68 ;  /* 0x000000100460723c */ /* 0x004fe20000001844 */
[----:B------:R-:W-:Y:S01]  /*42c0*/  IMAD.MOV.U32 R234, RZ, RZ, R227 ;  /* 0x000000ffffea7224 */ /* 0x000fe200078e00e3 */
[----:B------:R-:W-:-:S06]  /*42d0*/  MOV R79, R224 ;  /* 0x000000e0004f7202 */ /* 0x000fcc0000000f00 */
[C---:B------:R-:W-:Y:S01]  /*42e0*/  HMMA.16816.F32 R100, R4.reuse, R18, R88 ;  /* 0x000000120464723c */ /* 0x040fe20000001858 */
[----:B------:R-:W2:Y:S06]  /*42f0*/  LDSM.16.MT88.4 R16, [R194+0x4900] ;  /* 0x00490000c210783b */ /* 0x000eac0000004200 */
[----:B------:R-:W-:Y:S01]  /*4300*/  MOV R89, R183 ;  /* 0x000000b700597202 */ /* 0x000fe20000000f00 */
[----:B------:R-:W-:Y:S01]  /*4310*/  HMMA.16816.F32 R228, R4, R36, R112 ;  /* 0x0000002404e4723c */ /* 0x000fe20000001870 */
[----:B------:R-:W-:Y:S02]  /*4320*/  IMAD.MOV.U32 R90, RZ, RZ, R182 ;  /* 0x000000ffff5a7224 */ /* 0x000fe400078e00b6 */
[----:B------:R-:W-:-:S02]  /*4330*/  IMAD.MOV.U32 R91, RZ, RZ, R42 ;  /* 0x000000ffff5b7224 */ /* 0x000fc400078e002a */
[----:B------:R-:W-:Y:S02]  /*4340*/  IMAD.MOV.U32 R88, RZ, RZ, R190 ;  /* 0x000000ffff587224 */ /* 0x000fe400078e00be */
[----:B------:R-:W-:Y:S01]  /*4350*/  IMAD.MOV.U32 R36, RZ, RZ, R181 ;  /* 0x000000ffff247224 */ /* 0x000fe200078e00b5 */
[----:B------:R-:W-:Y:S01]  /*4360*/  HMMA.16816.F32 R184, R4, R38, R120 ;  /* 0x0000002604b8723c */ /* 0x000fe20000001878 */
[----:B------:R-:W-:-:S06]  /*4370*/  IMAD.MOV.U32 R37, RZ, RZ, R50 ;  /* 0x000000ffff257224 */ /* 0x000fcc00078e0032 */
[----:B------:R-:W-:Y:S01]  /*4380*/  MOV R39, R180 ;  /* 0x000000b400277202 */ /* 0x000fe20000000f00 */
[----:B------:R-:W-:Y:S01]  /*4390*/  HMMA.16816.F32 R120, R4, R34, R80 ;  /* 0x000000220478723c */ /* 0x000fe20000001850 */
[----:B------:R-:W-:-:S06]  /*43a0*/  IMAD.MOV.U32 R38, RZ, RZ, R191 ;  /* 0x000000ffff267224 */ /* 0x000fcc00078e00bf */
[----:B------:R-:W-:Y:S01]  /*43b0*/  IMAD.MOV.U32 R34, RZ, RZ, R43 ;  /* 0x000000ffff227224 */ /* 0x000fe200078e002b */
[----:B-1----:R-:W-:Y:S01]  /*43c0*/  HMMA.16816.F32 R224, R4, R12, R64 ;  /* 0x0000000c04e0723c */ /* 0x002fe20000001840 */
[----:B------:R-:W-:Y:S02]  /*43d0*/  MOV R35, R88 ;  /* 0x0000005800237202 */ /* 0x000fe40000000f00 */
[----:B------:R-:W-:-:S04]  /*43e0*/  MOV R88, R79 ;  /* 0x0000004f00587202 */ /* 0x000fc80000000f00 */
[----:B------:R-:W-:Y:S01]  /*43f0*/  MOV R67, R223 ;  /* 0x000000df00437202 */ /* 0x000fe20000000f00 */
[----:B------:R-:W-:Y:S01]  /*4400*/  HMMA.16816.F32 R180, R4, R14, R52 ;  /* 0x0000000e04b4723c */ /* 0x000fe20000001834 */
[----:B------:R-:W1:Y:S01]  /*4410*/  LDSM.16.MT88.4 R12, [R196+0x4900] ;  /* 0x00490000c40c783b */ /* 0x000e620000004200 */
[----:B------:R-:W-:Y:S01]  /*4420*/  IMAD.MOV.U32 R66, RZ, RZ, R222 ;  /* 0x000000ffff427224 */ /* 0x000fe200078e00de */
[----:B------:R-:W-:Y:S01]  /*4430*/  MOV R64, R220 ;  /* 0x000000dc00407202 */ /* 0x000fe20000000f00 */
[----:B------:R-:W-:-:S04]  /*4440*/  IMAD.MOV.U32 R65, RZ, RZ, R221 ;  /* 0x000000ffff417224 */ /* 0x000fc800078e00dd */
[C---:B------:R-:W-:Y:S07]  /*4450*/  HMMA.16816.F32 R72, R4.reuse, R28, R104 ;  /* 0x0000001c0448723c */ /* 0x040fee0000001868 */
[----:B------:R-:W-:Y:S01]  /*4460*/  IMAD.MOV.U32 R106, RZ, RZ, R40 ;  /* 0x000000ffff6a7224 */ /* 0x000fe200078e0028 */
[----:B------:R-:W-:Y:S01]  /*4470*/  HMMA.16816.F32 R108, R4, R20, R108 ;  /* 0x00000014046c723c */ /* 0x000fe2000000186c */
[----:B------:R-:W-:Y:S01]  /*4480*/  IMAD.MOV.U32 R105, RZ, RZ, R41 ;  /* 0x000000ffff697224 */ /* 0x000fe200078e0029 */
[----:B------:R-:W-:-:S02]  /*4490*/  MOV R107, R48 ;  /* 0x00000030006b7202 */ /* 0x000fc40000000f00 */
[----:B------:R-:W-:-:S04]  /*44a0*/  MOV R104, R49 ;  /* 0x0000003100687202 */ /* 0x000fc80000000f00 */
[C---:B------:R-:W-:Y:S01]  /*44b0*/  HMMA.16816.F32 R92, R4.reuse, R22, R92 ;  /* 0x00000016045c723c */ /* 0x040fe2000000185c */
[----:B------:R-:W3:Y:S07]  /*44c0*/  LDSM.16.MT88.4 R20, [R195+0x4900] ;  /* 0x00490000c314783b */ /* 0x000eee0000004200 */
[C---:B--2---:R-:W-:Y:S08]  /*44d0*/  HMMA.16816.F32 R40, R4.reuse, R16, R124 ;  /* 0x000000100428723c */ /* 0x044ff0000000187c */
[C---:B------:R-:W-:Y:S01]  /*44e0*/  HMMA.16816.F32 R52, R4.reuse, R18, R128 ;  /* 0x000000120434723c */ /* 0x040fe20000001880 */
[----:B------:R-:W2:Y:S07]  /*44f0*/  LDSM.16.MT88.4 R16, [R196+0x6900] ;  /* 0x00690000c410783b */ /* 0x000eae0000004200 */
[C---:B------:R-:W-:Y:S07]  /*4500*/  HMMA.16816.F32 R220, R4.reuse, R24, R60 ;  /* 0x0000001804dc723c */ /* 0x040fee000000183c */
[----:B------:R-:W-:Y:S01]  /*4510*/  MOV R62, R189 ;  /* 0x000000bd003e7202 */ /* 0x000fe20000000f00 */
[----:B------:R-:W-:Y:S01]  /*4520*/  IMAD.MOV.U32 R63, RZ, RZ, R188 ;  /* 0x000000ffff3f7224 */ /* 0x000fe200078e00bc */
[C---:B-1----:R-:W-:Y:S07]  /*4530*/  HMMA.16816.F32 R48, R4.reuse, R12, R132 ;  /* 0x0000000c0430723c */ /* 0x042fee0000001884 */
[----:B------:R-:W-:Y:S01]  /*4540*/  IMAD.MOV.U32 R132, RZ, RZ, R0 ;  /* 0x000000ffff847224 */ /* 0x000fe200078e0000 */
[----:B------:R-:W-:Y:S01]  /*4550*/  HMMA.16816.F32 R188, R4, R32, R56 ;  /* 0x0000002004bc723c */ /* 0x000fe20000001838 */
[----:B------:R-:W-:Y:S01]  /*4560*/  FFMA.FTZ R0, R155, c[0x0][0x2d0], -R8 ;  /* 0x0000b4009b007a23 */ /* 0x000fe20000010808 */
[----:B------:R-:W-:Y:S01]  /*4570*/  MOV R135, R76 ;  /* 0x0000004c00877202 */ /* 0x000fe20000000f00 */
[----:B------:R-:W-:-:S02]  /*4580*/  IMAD.MOV.U32 R133, RZ, RZ, R78 ;  /* 0x000000ffff857224 */ /* 0x000fc400078e004e */
[----:B------:R-:W-:Y:S02]  /*4590*/  IMAD.MOV.U32 R134, RZ, RZ, R77 ;  /* 0x000000ffff867224 */ /* 0x000fe400078e004d */
[----:B------:R-:W-:Y:S01]  /*45a0*/  IMAD.MOV.U32 R33, RZ, RZ, R90 ;  /* 0x000000ffff217224 */ /* 0x000fe200078e005a */
[C---:B------:R-:W-:Y:S01]  /*45b0*/  HMMA.16816.F32 R56, R4.reuse, R30, R116 ;  /* 0x0000001e0438723c */ /* 0x040fe20000001874 */
[----:B------:R-:W1:Y:S01]  /*45c0*/  LDSM.16.MT88.4 R28, [R194+0x6900] ;  /* 0x00690000c21c783b */ /* 0x000e620000004200 */
[----:B------:R-:W-:Y:S02]  /*45d0*/  IMAD.MOV.U32 R90, RZ, RZ, R37 ;  /* 0x000000ffff5a7224 */ /* 0x000fe400078e0025 */
[----:B------:R-:W-:Y:S01]  /*45e0*/  IMAD.MOV.U32 R32, RZ, RZ, R89 ;  /* 0x000000ffff207224 */ /* 0x000fe200078e0059 */
[----:B------:R-:W-:Y:S01]  /*45f0*/  MOV R89, R91 ;  /* 0x0000005b00597202 */ /* 0x000fe20000000f00 */
[----:B------:R-:W-:Y:S02]  /*4600*/  IMAD.MOV.U32 R91, RZ, RZ, R234 ;  /* 0x000000ffff5b7224 */ /* 0x000fe400078e00ea */
[C---:B------:R-:W-:Y:S01]  /*4610*/  HMMA.16816.F32 R68, R4.reuse, R14, R148 ;  /* 0x0000000e0444723c */ /* 0x040fe20000001894 */
[----:B------:R-:W4:Y:S01]  /*4620*/  LDSM.16.MT88.4 R12, [R195+0x6900] ;  /* 0x00690000c30c783b */ /* 0x000f220000004200 */
[----:B------:R5:W2:Y:S05]  /*4630*/  MUFU.EX2 R148, R0 ;  /* 0x0000000000947308 */ /* 0x000aaa0000000800 */
[----:B------:R-:W-:Y:S01]  /*4640*/  IMAD.MOV.U32 R150, RZ, RZ, R63 ;  /* 0x000000ffff967224 */ /* 0x000fe200078e003f */
[----:B------:R-:W-:Y:S01]  /*4650*/  HMMA.16816.F32 R112, R4, R26, R84 ;  /* 0x0000001a0470723c */ /* 0x000fe20000001854 */
[----:B------:R-:W4:Y:S01]  /*4660*/  LDSM.16.MT88.4 R24, [R193+0x6900] ;  /* 0x00690000c118783b */ /* 0x000f220000004200 */
[----:B------:R-:W-:-:S06]  /*4670*/  IMAD.MOV.U32 R151, RZ, RZ, R62 ;  /* 0x000000ffff977224 */ /* 0x000fcc00078e003e */
[----:B---3--:R-:W-:Y:S01]  /*4680*/  HMMA.16816.F32 R60, R4, R20, R168 ;  /* 0x00000014043c723c */ /* 0x008fe200000018a8 */
[----:B-----5:R-:W-:-:S04]  /*4690*/  FFMA.FTZ R0, R157, c[0x0][0x2d0], -R8 ;  /* 0x0000b4009d007a23 */ /* 0x020fc80000010808 */
[----:B------:R3:W5:Y:S02]  /*46a0*/  MUFU.EX2 R149, R0 ;  /* 0x0000000000957308 */ /* 0x0007640000000800 */
[----:B------:R-:W-:Y:S01]  /*46b0*/  IMAD.MOV.U32 R169, RZ, RZ, R150 ;  /* 0x000000ffffa97224 */ /* 0x000fe200078e0096 */
[C---:B--2---:R-:W-:Y:S01]  /*46c0*/  HMMA.16816.F32 R76, R4.reuse, R16, R136 ;  /* 0x00000010044c723c */ /* 0x044fe20000001888 */
[----:B------:R-:W-:Y:S01]  /*46d0*/  IMAD.MOV.U32 R170, RZ, RZ, R151 ;  /* 0x000000ffffaa7224 */ /* 0x000fe200078e0097 */
[----:B------:R-:W-:Y:S01]  /*46e0*/  MOV R171, R104 ;  /* 0x0000006800ab7202 */ /* 0x000fe20000000f00 */
[----:B------:R-:W-:Y:S01]  /*46f0*/  IMAD.MOV.U32 R104, RZ, RZ, R64 ;  /* 0x000000ffff687224 */ /* 0x000fe200078e0040 */
[----:B------:R-:W-:Y:S01]  /*4700*/  MOV R150, R107 ;  /* 0x0000006b00967202 */ /* 0x000fe20000000f00 */
[----:B------:R-:W-:Y:S02]  /*4710*/  IMAD.MOV.U32 R107, RZ, RZ, R67 ;  /* 0x000000ffff6b7224 */ /* 0x000fe400078e0043 */
[----:B------:R-:W-:Y:S01]  /*4720*/  MOV R138, R148 ;  /* 0x00000094008a7202 */ /* 0x000fe20000000f00 */
[----:B------:R-:W-:Y:S01]  /*4730*/  IMAD.MOV.U32 R148, RZ, RZ, R105 ;  /* 0x000000ffff947224 */ /* 0x000fe200078e0069 */
[----:B------:R-:W-:Y:S01]  /*4740*/  MOV R105, R65 ;  /* 0x0000004100697202 */ /* 0x000fe20000000f00 */
[----:B-1----:R-:W-:Y:S01]  /*4750*/  HMMA.16816.F32 R84, R4, R28, R144 ;  /* 0x0000001c0454723c */ /* 0x002fe20000001890 */
[----:B------:R-:W-:Y:S01]  /*4760*/  IMAD.MOV.U32 R151, RZ, RZ, R34 ;  /* 0x000000ffff977224 */ /* 0x000fe200078e0022 */
[----:B------:R-:W-:Y:S01]  /*4770*/  MOV R34, R219 ;  /* 0x000000db00227202 */ /* 0x000fe20000000f00 */
[----:B------:R-:W-:-:S02]  /*4780*/  IMAD.MOV.U32 R155, RZ, RZ, R150 ;  /* 0x000000ffff9b7224 */ /* 0x000fc400078e0096 */
[----:B---3--:R-:W-:Y:S02]  /*4790*/  FFMA.FTZ R0, R159, c[0x0][0x2d0], -R8 ;  /* 0x0000b4009f007a23 */ /* 0x008fe40000010808 */
[----:B-----5:R-:W-:Y:S01]  /*47a0*/  IMAD.MOV.U32 R137, RZ, RZ, R149 ;  /* 0x000000ffff897224 */ /* 0x020fe200078e0095 */
[C---:B------:R-:W-:Y:S01]  /*47b0*/  HMMA.16816.F32 R128, R4.reuse, R30, R160 ;  /* 0x0000001e0480723c */ /* 0x040fe200000018a0 */
[----:B------:R1:W2:Y:S01]  /*47c0*/  MUFU.EX2 R37, R0 ;  /* 0x0000000000257308 */ /* 0x0002a20000000800 */
[----:B------:R-:W-:Y:S01]  /*47d0*/  IMAD.MOV.U32 R149, RZ, RZ, R106 ;  /* 0x000000ffff957224 */ /* 0x000fe200078e006a */
[----:B------:R-:W3:Y:S01]  /*47e0*/  LDSM.16.MT88.4 R28, [R193+0x1100] ;  /* 0x00110000c11c783b */ /* 0x000ee20000004200 */
[----:B------:R-:W-:Y:S02]  /*47f0*/  IMAD.MOV.U32 R106, RZ, RZ, R66 ;  /* 0x000000ffff6a7224 */ /* 0x000fe400078e0042 */
[----:B------:R-:W-:Y:S02]  /*4800*/  IMAD.MOV.U32 R150, RZ, RZ, R35 ;  /* 0x000000ffff967224 */ /* 0x000fe400078e0023 */
[----:B------:R-:W-:Y:S01]  /*4810*/  HMMA.16816.F32 R124, R4, R22, R164 ;  /* 0x00000016047c723c */ /* 0x000fe200000018a4 */
[----:B------:R-:W-:Y:S01]  /*4820*/  LDSM.16.MT88.4 R20, [R196+0x1100] ;  /* 0x00110000c414783b */ /* 0x000fe20000004200 */
[----:B------:R-:W-:-:S05]  /*4830*/  IMAD.MOV.U32 R145, RZ, RZ, R155 ;  /* 0x000000ffff917224 */ /* 0x000fca00078e009b */
[----:B------:R-:W-:Y:S01]  /*4840*/  MOV R166, R170 ;  /* 0x000000aa00a67202 */ /* 0x000fe20000000f00 */
[C---:B------:R-:W-:Y:S01]  /*4850*/  HMMA.16816.F32 R64, R4.reuse, R18, R44 ;  /* 0x000000120440723c */ /* 0x040fe2000000182c */
[----:B-1----:R-:W-:Y:S01]  /*4860*/  FFMA.FTZ R0, R176, c[0x0][0x2d0], -R8 ;  /* 0x0000b400b0007a23 */ /* 0x002fe20000010808 */
[----:B------:R-:W-:Y:S01]  /*4870*/  LDSM.16.MT88.4 R16, [R195+0x1100] ;  /* 0x00110000c310783b */ /* 0x000fe20000004200 */
[----:B------:R-:W-:Y:S02]  /*4880*/  IMAD.MOV.U32 R165, RZ, RZ, R171 ;  /* 0x000000ffffa57224 */ /* 0x000fe400078e00ab */
[----:B------:R1:W5:Y:S01]  /*4890*/  MUFU.EX2 R168, R0 ;  /* 0x0000000000a87308 */ /* 0x0003620000000800 */
[----:B------:R-:W-:Y:S01]  /*48a0*/  IMAD.MOV.U32 R164, RZ, RZ, R148 ;  /* 0x000000ffffa47224 */ /* 0x000fe200078e0094 */
[----:B------:R-:W-:Y:S01]  /*48b0*/  MOV R148, R107 ;  /* 0x0000006b00947202 */ /* 0x000fe20000000f00 */
[----:B----4-:R-:W-:Y:S01]  /*48c0*/  HMMA.16816.F32 R44, R4, R12, R236 ;  /* 0x0000000c042c723c */ /* 0x010fe200000018ec */
[----:B------:R-:W-:-:S02]  /*48d0*/  IMAD.MOV.U32 R170, RZ, RZ, R105 ;  /* 0x000000ffffaa7224 */ /* 0x000fc400078e0069 */
[----:B------:R-:W-:Y:S01]  /*48e0*/  IMAD.MOV.U32 R171, RZ, RZ, R106 ;  /* 0x000000ffffab7224 */ /* 0x000fe200078e006a */
[----:B------:R-:W-:Y:S01]  /*48f0*/  MOV R106, R39 ;  /* 0x00000027006a7202 */ /* 0x000fe20000000f00 */
[----:B------:R-:W-:Y:S02]  /*4900*/  IMAD.MOV.U32 R105, RZ, RZ, R38 ;  /* 0x000000ffff697224 */ /* 0x000fe400078e0026 */
[----:B------:R-:W-:Y:S01]  /*4910*/  IMAD.MOV.U32 R107, RZ, RZ, R36 ;  /* 0x000000ffff6b7224 */ /* 0x000fe200078e0024 */
[----:B------:R-:W-:Y:S01]  /*4920*/  HMMA.16816.F32 R80, R4, R24, R140 ;  /* 0x000000180450723c */ /* 0x000fe2000000188c */
[----:B--2---:R-:W-:Y:S02]  /*4930*/  IMAD.MOV.U32 R239, RZ, RZ, R37 ;  /* 0x000000ffffef7224 */ /* 0x004fe400078e0025 */
[----:B------:R-:W-:Y:S01]  /*4940*/  IMAD.MOV.U32 R167, RZ, RZ, R169 ;  /* 0x000000ffffa77224 */ /* 0x000fe200078e00a9 */
[----:B------:R-:W-:Y:S01]  /*4950*/  MOV R169, R104 ;  /* 0x0000006800a97202 */ /* 0x000fe20000000f00 */
[----:B-1----:R-:W-:-:S02]  /*4960*/  FFMA.FTZ R0, R152, c[0x0][0x2d0], -R2 ;  /* 0x0000b40098007a23 */ /* 0x002fc40000010802 */
[----:B-----5:R-:W-:Y:S01]  /*4970*/  IMAD.MOV.U32 R238, RZ, RZ, R168 ;  /* 0x000000ffffee7224 */ /* 0x020fe200078e00a8 */
[C---:B------:R-:W-:Y:S01]  /*4980*/  HMMA.16816.F32 R116, R4.reuse, R26, R172 ;  /* 0x0000001a0474723c */ /* 0x040fe200000018ac */
[----:B------:R1:W-:Y:S01]  /*4990*/  MUFU.EX2 R234, R0 ;  /* 0x0000000000ea7308 */ /* 0x0003e20000000800 */
[----:B------:R-:W2:Y:S01]  /*49a0*/  LDSM.16.MT88.4 R24, [R194+0x1100] ;  /* 0x00110000c218783b */ /* 0x000ea20000004200 */
[----:B------:R-:W-:Y:S01]  /*49b0*/  MOV R143, R149 ;  /* 0x00000095008f7202 */ /* 0x000fe20000000f00 */
[----:B------:R-:W-:Y:S01]  /*49c0*/  IMAD.MOV.U32 R168, RZ, RZ, R151 ;  /* 0x000000ffffa87224 */ /* 0x000fe200078e0097 */
[----:B------:R-:W-:Y:S01]  /*49d0*/  MOV R151, R32 ;  /* 0x0000002000977202 */ /* 0x000fe20000000f00 */
[----:B------:R-:W-:Y:S01]  /*49e0*/  IMAD.MOV.U32 R149, RZ, RZ, R34 ;  /* 0x000000ffff957224 */ /* 0x000fe200078e0022 */
[----:B------:R-:W-:Y:S01]  /*49f0*/  MOV R146, R143 ;  /* 0x0000008f00927202 */ /* 0x000fe20000000f00 */
[----:B------:R-:W-:Y:S01]  /*4a00*/  HMMA.16816.F32 R36, R4, R14, R240 ;  /* 0x0000000e0424723c */ /* 0x000fe200000018f0 */
[----:B------:R-:W4:Y:S01]  /*4a10*/  LDSM.16.MT88.4 R12, [R193+0x3100] ;  /* 0x00310000c10c783b */ /* 0x000f220000004200 */
[----:B------:R-:W-:Y:S01]  /*4a20*/  IMAD.MOV.U32 R104, RZ, RZ, R33 ;  /* 0x000000ffff687224 */ /* 0x000fe200078e0021 */
[----:B------:R-:W-:Y:S01]  /*4a30*/  MOV R147, R151 ;  /* 0x0000009700937202 */ /* 0x000fe20000000f00 */
[----:B------:R-:W-:Y:S01]  /*4a40*/  IMAD.MOV.U32 R237, RZ, RZ, R105 ;  /* 0x000000ffffed7224 */ /* 0x000fe200078e0069 */
[----:B------:R-:W-:Y:S01]  /*4a50*/  LDSM.16.MT88.4 R32, [R194+0x3100] ;  /* 0x00310000c220783b */ /* 0x000fe20000004200 */
[----:B------:R-:W-:Y:S01]  /*4a60*/  MOV R152, R169 ;  /* 0x000000a900987202 */ /* 0x000fe20000000f00 */
[----:B------:R-:W-:Y:S01]  /*4a70*/  IMAD.MOV.U32 R155, RZ, RZ, R104 ;  /* 0x000000ffff9b7224 */ /* 0x000fe200078e0068 */
[----:B------:R-:W-:Y:S01]  /*4a80*/  F2FP.PACK_AB R4, R137, R138 ;  /* 0x0000008a8904723e */ /* 0x000fe200000000ff */
[----:B-1----:R-:W-:Y:S01]  /*4a90*/  FFMA.FTZ R0, R154, c[0x0][0x2d0], -R2 ;  /* 0x0000b4009a007a23 */ /* 0x002fe20000010802 */
[----:B------:R-:W-:Y:S01]  /*4aa0*/  F2FP.PACK_AB R6, R238, R239 ;  /* 0x000000efee06723e */ /* 0x000fe200000000ff */
[----:B------:R-:W-:Y:S01]  /*4ab0*/  IMAD.MOV.U32 R236, RZ, RZ, R107 ;  /* 0x000000ffffec7224 */ /* 0x000fe200078e006b */
[----:B------:R-:W-:Y:S01]  /*4ac0*/  MOV R154, R148 ;  /* 0x00000094009a7202 */ /* 0x000fe20000000f00 */
[----:B------:R1:W5:Y:S01]  /*4ad0*/  MUFU.EX2 R219, R0 ;  /* 0x0000000000db7308 */ /* 0x0003620000000800 */
[----:B------:R-:W-:Y:S01]  /*4ae0*/  MOV R169, R106 ;  /* 0x0000006a00a97202 */ /* 0x000fe20000000f00 */
[----:B------:R-:W-:Y:S01]  /*4af0*/  IMAD.MOV.U32 R139, RZ, RZ, R170 ;  /* 0x000000ffff8b7224 */ /* 0x000fe200078e00aa */
[----:B------:R-:W-:Y:S01]  /*4b00*/  MOV R170, R178 ;  /* 0x000000b200aa7202 */ /* 0x000fe20000000f00 */
[----:B------:R-:W-:-:S02]  /*4b10*/  IMAD.MOV.U32 R144, RZ, RZ, R168 ;  /* 0x000000ffff907224 */ /* 0x000fc400078e00a8 */
[----:B------:R-:W-:Y:S02]  /*4b20*/  IMAD.MOV.U32 R136, RZ, RZ, R171 ;  /* 0x000000ffff887224 */ /* 0x000fe400078e00ab */
[----:B------:R-:W-:Y:S02]  /*4b30*/  IMAD.MOV.U32 R171, RZ, RZ, R179 ;  /* 0x000000ffffab7224 */ /* 0x000fe400078e00b3 */
[--C-:B-1----:R-:W-:Y:S01]  /*4b40*/  FFMA.FTZ R0, R153, c[0x0][0x2d0], -R2.reuse ;  /* 0x0000b40099007a23 */ /* 0x102fe20000010802 */
[----:B-----5:R-:W-:Y:S01]  /*4b50*/  F2FP.PACK_AB R5, R219, R234 ;  /* 0x000000eadb05723e */ /* 0x020fe200000000ff */
[----:B------:R-:W-:Y:S02]  /*4b60*/  IMAD.MOV.U32 R153, RZ, RZ, R149 ;  /* 0x000000ffff997224 */ /* 0x000fe400078e0095 */
[----:B------:R1:W-:Y:S02]  /*4b70*/  MUFU.EX2 R159, R0 ;  /* 0x00000000009f7308 */ /* 0x0003e40000000800 */
[----:B-1----:R-:W-:-:S02]  /*4b80*/  FFMA.FTZ R0, R158, c[0x0][0x2d0], -R2 ;  /* 0x0000b4009e007a23 */ /* 0x002fc40000010802 */
[----:B------:R-:W-:-:S04]  /*4b90*/  IMAD.MOV.U32 R158, RZ, RZ, R150 ;  /* 0x000000ffff9e7224 */ /* 0x000fc800078e0096 */
[----:B------:R-:W1:Y:S02]  /*4ba0*/  MUFU.EX2 R157, R0 ;  /* 0x00000000009d7308 */ /* 0x000e640000000800 */
[----:B-1----:R-:W-:Y:S01]  /*4bb0*/  F2FP.PACK_AB R7, R157, R159 ;  /* 0x0000009f9d07723e */ /* 0x002fe200000000ff */
[----:B------:R-:W-:-:S06]  /*4bc0*/  FFMA.FTZ R0, R177, c[0x0][0x2d0], -R8 ;  /* 0x0000b400b1007a23 */ /* 0x000fcc0000010808 */
[C---:B---3--:R-:W-:Y:S08]  /*4bd0*/  HMMA.16816.F32 R160, R4.reuse, R28, R88 ;  /* 0x0000001c04a0723c */ /* 0x048ff00000001858 */
[C---:B------:R-:W-:Y:S01]  /*4be0*/  HMMA.16816.F32 R88, R4.reuse, R30, R248 ;  /* 0x0000001e0458723c */ /* 0x040fe200000018f8 */
[----:B------:R-:W1:Y:S01]  /*4bf0*/  LDSM.16.MT88.4 R28, [R196+0x3100] ;  /* 0x00310000c41c783b */ /* 0x000e620000004200 */
[----:B------:R3:W-:Y:S05]  /*4c00*/  MUFU.EX2 R250, R0 ;  /* 0x0000000000fa7308 */ /* 0x0007ea0000000800 */
[----:B------:R-:W-:Y:S01]  /*4c10*/  IMAD.MOV.U32 R251, RZ, RZ, R239 ;  /* 0x000000fffffb7224 */ /* 0x000fe200078e00ef */
[----:B--2---:R-:W-:Y:S01]  /*4c20*/  HMMA.16816.F32 R132, R4, R24, R132 ;  /* 0x000000180484723c */ /* 0x004fe20000001884 */
[----:B------:R-:W-:Y:S01]  /*4c30*/  MOV R239, R145 ;  /* 0x0000009100ef7202 */ /* 0x000fe20000000f00 */
[----:B------:R-:W-:-:S06]  /*4c40*/  IMAD.MOV.U32 R145, RZ, RZ, R167 ;  /* 0x000000ffff917224 */ /* 0x000fcc00078e00a7 */
[----:B------:R-:W-:Y:S01]  /*4c50*/  HMMA.16816.F32 R244, R4, R26, R244 ;  /* 0x0000001a04f4723c */ /* 0x000fe200000018f4 */
[----:B------:R-:W2:Y:S01]  /*4c60*/  LDSM.16.MT88.4 R24, [R195+0x3100] ;  /* 0x00310000c318783b */ /* 0x000ea20000004200 */
[----:B---3--:R-:W-:-:S04]  /*4c70*/  FFMA.FTZ R0, R169, c[0x0][0x2d0], -R8 ;  /* 0x0000b400a9007a23 */ /* 0x008fc80000010808 */
[----:B------:R3:W5:Y:S02]  /*4c80*/  MUFU.EX2 R249, R0 ;  /* 0x0000000000f97308 */ /* 0x0007640000000800 */
[C---:B----4-:R-:W-:Y:S08]  /*4c90*/  HMMA.16816.F32 R96, R4.reuse, R12, R96 ;  /* 0x0000000c0460723c */ /* 0x050ff00000001860 */
[----:B------:R-:W-:Y:S01]  /*4ca0*/  HMMA.16816.F32 R100, R4, R14, R100 ;  /* 0x0000000e0464723c */ /* 0x000fe20000001864 */
[----:B------:R-:W4:Y:S01]  /*4cb0*/  LDSM.16.MT88.4 R12, [R194+0x5100] ;  /* 0x00510000c20c783b */ /* 0x000f220000004200 */
[----:B---3--:R-:W-:-:S06]  /*4cc0*/  FFMA.FTZ R0, R170, c[0x0][0x2d0], -R8 ;  /* 0x0000b400aa007a23 */ /* 0x008fcc0000010808 */
[C---:B------:R-:W-:Y:S01]  /*4cd0*/  HMMA.16816.F32 R140, R4.reuse, R20, R228 ;  /* 0x00000014048c723c */ /* 0x040fe200000018e4 */
[----:B------:R3:W-:Y:S07]  /*4ce0*/  MUFU.EX2 R248, R0 ;  /* 0x0000000000f87308 */ /* 0x0007ee0000000800 */
[C---:B------:R-:W-:Y:S01]  /*4cf0*/  HMMA.16816.F32 R228, R4.reuse, R22, R184 ;  /* 0x0000001604e4723c */ /* 0x040fe200000018b8 */
[----:B------:R-:W2:Y:S07]  /*4d00*/  LDSM.16.MT88.4 R20, [R193+0x5100] ;  /* 0x00510000c114783b */ /* 0x000eae0000004200 */
[----:B------:R-:W-:Y:S01]  /*4d10*/  HMMA.16816.F32 R148, R4, R16, R108 ;  /* 0x000000100494723c */ /* 0x000fe2000000186c */
[----:B---3--:R-:W-:Y:S01]  /*4d20*/  FFMA.FTZ R0, R236, c[0x0][0x2d0], -R8 ;  /* 0x0000b400ec007a23 */ /* 0x008fe20000010808 */
[----:B------:R-:W-:-:S02]  /*4d30*/  MOV R236, R139 ;  /* 0x0000008b00ec7202 */ /* 0x000fc40000000f00 */
[----:B------:R-:W-:-:S04]  /*4d40*/  MOV R139, R10 ;  /* 0x0000000a008b7202 */ /* 0x000fc80000000f00 */
[C---:B------:R-:W-:Y:S01]  /*4d50*/  HMMA.16816.F32 R92, R4.reuse, R18, R92 ;  /* 0x00000012045c723c */ /* 0x040fe2000000185c */
[----:B------:R-:W3:Y:S07]  /*4d60*/  LDSM.16.MT88.4 R16, [R196+0x5100] ;  /* 0x00510000c410783b */ /* 0x000eee0000004200 */
[C---:B-1----:R-:W-:Y:S08]  /*4d70*/  HMMA.16816.F32 R108, R4.reuse, R28, R220 ;  /* 0x0000001c046c723c */ /* 0x042ff000000018dc */
[C---:B------:R-:W-:Y:S01]  /*4d80*/  HMMA.16816.F32 R112, R4.reuse, R30, R112 ;  /* 0x0000001e0470723c */ /* 0x040fe20000001870 */
[----:B------:R-:W1:Y:S07]  /*4d90*/  LDSM.16.MT88.4 R28, [R195+0x5100] ;  /* 0x00510000c31c783b */ /* 0x000e6e0000004200 */
[C---:B------:R-:W-:Y:S08]  /*4da0*/  HMMA.16816.F32 R104, R4.reuse, R32, R224 ;  /* 0x000000200468723c */ /* 0x040ff000000018e0 */
[C---:B--2---:R-:W-:Y:S08]  /*4db0*/  HMMA.16816.F32 R224, R4.reuse, R26, R120 ;  /* 0x0000001a04e0723c */ /* 0x044ff00000001878 */
[C---:B----4-:R-:W-:Y:S01]  /*4dc0*/  HMMA.16816.F32 R120, R4.reuse, R12, R40 ;  /* 0x0000000c0478723c */ /* 0x050fe20000001828 */
[----:B------:R-:W-:Y:S07]  /*4dd0*/  LDSM.16.MT88.4 R40, [R193+0x3900] ;  /* 0x00390000c128783b */ /* 0x000fee0000004200 */
[C---:B------:R-:W-:Y:S01]  /*4de0*/  HMMA.16816.F32 R184, R4.reuse, R14, R52 ;  /* 0x0000000e04b8723c */ /* 0x040fe20000001834 */
[----:B------:R-:W2:Y:S06]  /*4df0*/  LDSM.16.MT88.4 R12, [R196+0x7100] ;  /* 0x00710000c40c783b */ /* 0x000eac0000004200 */
[----:B------:R-:W-:Y:S01]  /*4e00*/  MOV R53, R236 ;  /* 0x000000ec00357202 */ /* 0x000fe20000000f00 */
[C---:B------:R-:W-:Y:S01]  /*4e10*/  HMMA.16816.F32 R188, R4.reuse, R24, R188 ;  /* 0x0000001804bc723c */ /* 0x040fe200000018bc */
[----:B------:R-:W4:Y:S07]  /*4e20*/  LDSM.16.MT88.4 R24, [R193+0x7100] ;  /* 0x00710000c118783b */ /* 0x000f2e0000004200 */
[C---:B------:R-:W-:Y:S07]  /*4e30*/  HMMA.16816.F32 R240, R4.reuse, R20, R72 ;  /* 0x0000001404f0723c */ /* 0x040fee0000001848 */
[----:B------:R-:W-:Y:S01]  /*4e40*/  MOV R75, R238 ;  /* 0x000000ee004b7202 */ /* 0x000fe20000000f00 */
[----:B------:R-:W-:Y:S01]  /*4e50*/  HMMA.16816.F32 R220, R4, R22, R56 ;  /* 0x0000001604dc723c */ /* 0x000fe20000001838 */
[----:B------:R-:W2:Y:S01]  /*4e60*/  LDSM.16.MT88.4 R20, [R194+0x7100] ;  /* 0x00710000c214783b */ /* 0x000ea20000004200 */
[----:B------:R-:W-:-:S02]  /*4e70*/  IMAD.MOV.U32 R74, RZ, RZ, R237 ;  /* 0x000000ffff4a7224 */ /* 0x000fc400078e00ed */
[----:B------:R-:W-:Y:S01]  /*4e80*/  IMAD.MOV.U32 R238, RZ, RZ, R144 ;  /* 0x000000ffffee7224 */ /* 0x000fe200078e0090 */
[----:B------:R-:W-:Y:S01]  /*4e90*/  LDSM.16.MT88.4 R56, [R196+0x3900] ;  /* 0x00390000c438783b */ /* 0x000fe20000004200 */
[----:B------:R-:W-:Y:S02]  /*4ea0*/  IMAD.MOV.U32 R237, RZ, RZ, R152 ;  /* 0x000000ffffed7224 */ /* 0x000fe400078e0098 */
[C---:B------:R-:W-:Y:S01]  /*4eb0*/  HMMA.16816.F32 R32, R4.reuse, R34, R180 ;  /* 0x000000220420723c */ /* 0x040fe200000018b4 */
[----:B------:R-:W-:Y:S02]  /*4ec0*/  IMAD.MOV.U32 R144, RZ, RZ, R11 ;  /* 0x000000ffff907224 */ /* 0x000fe400078e000b */
[----:B------:R-:W-:Y:S02]  /*4ed0*/  IMAD.MOV.U32 R152, RZ, RZ, R9 ;  /* 0x000000ffff987224 */ /* 0x000fe400078e0009 */
[----:B------:R-:W2:Y:S01]  /*4ee0*/  LDSM.16.MT88.4 R8, [R195+0x7100] ;  /* 0x00710000c308783b */ /* 0x000ea20000004200 */
[----:B------:R-:W-:Y:S01]  /*4ef0*/  IMAD.MOV.U32 R73, RZ, RZ, R171 ;  /* 0x000000ffff497224 */ /* 0x000fe200078e00ab */
[----:B------:R-:W-:Y:S01]  /*4f00*/  MOV R181, R153 ;  /* 0x0000009900b57202 */ /* 0x000fe20000000f00 */
[----:B------:R-:W-:Y:S01]  /*4f10*/  IMAD.MOV.U32 R153, RZ, RZ, R146 ;  /* 0x000000ffff997224 */ /* 0x000fe200078e0092 */
[----:B---3--:R-:W-:Y:S01]  /*4f20*/  HMMA.16816.F32 R176, R4, R16, R48 ;  /* 0x0000001004b0723c */ /* 0x008fe20000001830 */
[----:B------:R-:W-:Y:S01]  /*4f30*/  IMAD.MOV.U32 R146, RZ, RZ, R166 ;  /* 0x000000ffff927224 */ /* 0x000fe200078e00a6 */
[----:B------:R-:W3:Y:S01]  /*4f40*/  LDSM.16.MT88.4 R48, [R194+0x3900] ;  /* 0x00390000c230783b */ /* 0x000ee20000004200 */
[----:B------:R-:W-:-:S02]  /*4f50*/  IMAD.MOV.U32 R182, RZ, RZ, R154 ;  /* 0x000000ffffb67224 */ /* 0x000fc400078e009a */
[----:B------:R-:W-:Y:S02]  /*4f60*/  IMAD.MOV.U32 R180, RZ, RZ, R158 ;  /* 0x000000ffffb47224 */ /* 0x000fe400078e009e */
[----:B------:R-:W-:Y:S01]  /*4f70*/  IMAD.MOV.U32 R183, RZ, RZ, R136 ;  /* 0x000000ffffb77224 */ /* 0x000fe200078e0088 */
[C---:B------:R-:W-:Y:S01]  /*4f80*/  HMMA.16816.F32 R172, R4.reuse, R18, R68 ;  /* 0x0000001204ac723c */ /* 0x040fe20000001844 */
[----:B------:R4:W2:Y:S01]  /*4f90*/  MUFU.EX2 R158, R0 ;  /* 0x00000000009e7308 */ /* 0x0008a20000000800 */
[----:B------:R-:W-:Y:S01]  /*4fa0*/  MOV R55, R182 ;  /* 0x000000b600377202 */ /* 0x000fe20000000f00 */
[----:B------:R-:W-:Y:S01]  /*4fb0*/  IMAD.MOV.U32 R54, RZ, RZ, R183 ;  /* 0x000000ffff367224 */ /* 0x000fe200078e00b7 */
[----:B------:R-:W-:Y:S01]  /*4fc0*/  MOV R136, R165 ;  /* 0x000000a500887202 */ /* 0x000fe20000000f00 */
[----:B------:R-:W-:Y:S02]  /*4fd0*/  IMAD.MOV.U32 R52, RZ, RZ, R237 ;  /* 0x000000ffff347224 */ /* 0x000fe400078e00ed */
[----:B------:R-:W-:Y:S01]  /*4fe0*/  IMAD.MOV.U32 R69, RZ, RZ, R144 ;  /* 0x000000ffff457224 */ /* 0x000fe200078e0090 */
[----:B-1----:R-:W-:Y:S01]  /*4ff0*/  HMMA.16816.F32 R168, R4, R28, R60 ;  /* 0x0000001c04a8723c */ /* 0x002fe2000000183c */
[----:B------:R-:W-:Y:S01]  /*5000*/  MOV R70, R145 ;  /* 0x0000009100467202 */ /* 0x000fe20000000f00 */
[----:B------:R-:W-:Y:S01]  /*5010*/  IMAD.MOV.U32 R68, RZ, RZ, R180 ;  /* 0x000000ffff447224 */ /* 0x000fe200078e00b4 */
[----:B------:R-:W-:Y:S01]  /*5020*/  MOV R71, R152 ;  /* 0x0000009800477202 */ /* 0x000fe20000000f00 */
[----:B------:R-:W-:-:S02]  /*5030*/  IMAD.MOV.U32 R154, RZ, RZ, R164 ;  /* 0x000000ffff9a7224 */ /* 0x000fc400078e00a4 */
[----:B------:R-:W-:Y:S01]  /*5040*/  LDSM.16.MT88.4 R164, [R193+0x1900] ;  /* 0x00190000c1a4783b */ /* 0x000fe20000004200 */
[----:B------:R-:W-:Y:S01]  /*5050*/  IMAD.MOV.U32 R61, RZ, RZ, R146 ;  /* 0x000000ffff3d7224 */ /* 0x000fe200078e0092 */
[----:B------:R-:W-:Y:S01]  /*5060*/  MOV R60, R147 ;  /* 0x00000093003c7202 */ /* 0x000fe20000000f00 */
[----:B----4-:R-:W-:Y:S01]  /*5070*/  FFMA.FTZ R0, R252, c[0x0][0x2d0], -R2 ;  /* 0x0000b400fc007a23 */ /* 0x010fe20000010802 */
[----:B------:R-:W1:Y:S01]  /*5080*/  LDSM.16.MT88.4 R144, [R196+0x1900] ;  /* 0x00190000c490783b */ /* 0x000e620000004200 */
[----:B------:R-:W-:Y:S01]  /*5090*/  IMAD.MOV.U32 R63, RZ, RZ, R181 ;  /* 0x000000ffff3f7224 */ /* 0x000fe200078e00b5 */
[----:B------:R-:W-:Y:S01]  /*50a0*/  HMMA.16816.F32 R124, R4, R30, R124 ;  /* 0x0000001e047c723c */ /* 0x000fe2000000187c */
[----:B------:R4:W-:Y:S01]  /*50b0*/  MUFU.EX2 R19, R0 ;  /* 0x0000000000137308 */ /* 0x0009e20000000800 */
[----:B------:R-:W-:Y:S01]  /*50c0*/  MOV R62, R136 ;  /* 0x00000088003e7202 */ /* 0x000fe20000000f00 */
[----:B------:R-:W-:Y:S02]  /*50d0*/  IMAD.MOV.U32 R252, RZ, RZ, R155 ;  /* 0x000000fffffc7224 */ /* 0x000fe400078e009b */
[----:B------:R-:W-:-:S03]  /*50e0*/  IMAD.MOV.U32 R72, RZ, RZ, R154 ;  /* 0x000000ffff487224 */ /* 0x000fc600078e009a */
[C---:B--2---:R-:W-:Y:S08]  /*50f0*/  HMMA.16816.F32 R180, R4.reuse, R12, R76 ;  /* 0x0000000c04b4723c */ /* 0x044ff0000000184c */
[----:B------:R-:W-:Y:S01]  /*5100*/  HMMA.16816.F32 R12, R4, R14, R64 ;  /* 0x0000000e040c723c */ /* 0x000fe20000001840 */
[----:B----4-:R-:W-:Y:S01]  /*5110*/  FFMA.FTZ R0, R73, c[0x0][0x2d0], -R2 ;  /* 0x0000b40049007a23 */ /* 0x010fe20000010802 */
[----:B------:R-:W-:Y:S01]  /*5120*/  LDSM.16.MT88.4 R64, [R195+0x3900] ;  /* 0x00390000c340783b */ /* 0x000fe20000004200 */
[----:B------:R-:W-:-:S02]  /*5130*/  MOV R73, R153 ;  /* 0x0000009900497202 */ /* 0x000fc40000000f00 */
[----:B------:R2:W4:Y:S01]  /*5140*/  MUFU.EX2 R18, R0 ;  /* 0x0000000000127308 */ /* 0x0005220000000800 */
[----:B------:R-:W-:Y:S02]  /*5150*/  LDSM.16.MT88.4 R152, [R195+0x1900] ;  /* 0x00190000c398783b */ /* 0x000fe40000004200 */
[C---:B------:R-:W-:Y:S07]  /*5160*/  HMMA.16816.F32 R28, R4.reuse, R24, R80 ;  /* 0x00000018041c723c */ /* 0x040fee0000001850 */
[----:B------:R-:W-:Y:S01]  /*5170*/  IMAD.MOV.U32 R81, RZ, RZ, R137 ;  /* 0x000000ffff517224 */ /* 0x000fe200078e0089 */
[----:B------:R-:W-:Y:S01]  /*5180*/  MOV R82, R138 ;  /* 0x0000008a00527202 */ /* 0x000fe20000000f00 */
[----:B------:R-:W-:Y:S01]  /*5190*/  IMAD.MOV.U32 R83, RZ, RZ, R139 ;  /* 0x000000ffff537224 */ /* 0x000fe200078e008b */
[----:B------:R-:W-:Y:S01]  /*51a0*/  HMMA.16816.F32 R24, R4, R26, R116 ;  /* 0x0000001a0418723c */ /* 0x000fe20000001874 */
[----:B------:R-:W1:Y:S01]  /*51b0*/  LDSM.16.MT88.4 R136, [R194+0x1900] ;  /* 0x00190000c288783b */ /* 0x000e620000004200 */
[----:B--2---:R-:W-:-:S02]  /*51c0*/  FFMA.FTZ R0, R74, c[0x0][0x2d0], -R2 ;  /* 0x0000b4004a007a23 */ /* 0x004fc40000010802 */
[----:B------:R-:W-:Y:S01]  /*51d0*/  FFMA.FTZ R2, R235, c[0x0][0x2d0], -R2 ;  /* 0x0000b400eb027a23 */ /* 0x000fe20000010802 */
[----:B------:R-:W-:Y:S01]  /*51e0*/  MOV R235, R75 ;  /* 0x0000004b00eb7202 */ /* 0x000fe20000000f00 */
[----:B------:R2:W-:Y:S02]  /*51f0*/  MUFU.EX2 R17, R0 ;  /* 0x0000000000117308 */ /* 0x0005e40000000800 */
[----:B------:R-:W-:Y:S01]  /*5200*/  HMMA.16816.F32 R116, R4, R20, R84 ;  /* 0x000000140474723c */ /* 0x000fe20000001854 */
[----:B------:R-:W-:Y:S01]  /*5210*/  MOV R75, R238 ;  /* 0x000000ee004b7202 */ /* 0x000fe20000000f00 */
[----:B------:R-:W-:-:S04]  /*5220*/  IMAD.MOV.U32 R74, RZ, RZ, R239 ;  /* 0x000000ffff4a7224 */ /* 0x000fc800078e00ef */
[----:B------:R-:W3:Y:S02]  /*5230*/  MUFU.EX2 R16, R2 ;  /* 0x0000000200107308 */ /* 0x000ee40000000800 */
[C---:B------:R-:W-:Y:S07]  /*5240*/  HMMA.16816.F32 R20, R4.reuse, R22, R128 ;  /* 0x000000160414723c */ /* 0x040fee0000001880 */
[----:B-----5:R-:W-:Y:S01]  /*5250*/  F2FP.PACK_AB R128, R249, R250 ;  /* 0x000000faf980723e */ /* 0x020fe200000000ff */
[----:B------:R-:W-:Y:S01]  /*5260*/  HMMA.16816.F32 R236, R4, R8, R44 ;  /* 0x0000000804ec723c */ /* 0x000fe2000000182c */
[----:B------:R-:W-:Y:S01]  /*5270*/  F2FP.PACK_AB R130, R158, R248 ;  /* 0x000000f89e82723e */ /* 0x000fe200000000ff */
[----:B--2---:R-:W-:Y:S01]  /*5280*/  IMAD.MOV.U32 R0, RZ, RZ, R74 ;  /* 0x000000ffff007224 */ /* 0x004fe200078e004a */
[----:B----4-:R-:W-:-:S02]  /*5290*/  F2FP.PACK_AB R129, R18, R19 ;  /* 0x000000131281723e */ /* 0x010fc400000000ff */
[----:B---3--:R-:W-:-:S03]  /*52a0*/  F2FP.PACK_AB R131, R16, R17 ;  /* 0x000000111083723e */ /* 0x008fc600000000ff */
[----:B------:R-:W-:Y:S01]  /*52b0*/  HMMA.16816.F32 R8, R4, R10, R36 ;  /* 0x0000000a0408723c */ /* 0x000fe20000001824 */
[----:B------:R-:W-:Y:S01]  /*52c0*/  MOV R2, R75 ;  /* 0x0000004b00027202 */ /* 0x000fe20000000f00 */
[----:B------:R-:W-:Y:S06]  /*52d0*/  LDSM.16.MT88.4 R4, [R195+0x7900] ;  /* 0x00790000c304783b */ /* 0x000fec0000004200 */
[C---:B------:R-:W-:Y:S01]  /*52e0*/  HMMA.16816.F32 R44, R128.reuse, R48, R104 ;  /* 0x00000030802c723c */ /* 0x040fe20000001868 */
[----:B------:R-:W-:Y:S07]  /*52f0*/  LDSM.16.MT88.4 R104, [R193+0x7900] ;  /* 0x00790000c168783b */ /* 0x000fee0000004200 */
[C---:B------:R-:W-:Y:S07]  /*5300*/  HMMA.16816.F32 R48, R128.reuse, R50, R32 ;  /* 0x000000328030723c */ /* 0x040fee0000001820 */
[----:B------:R-:W-:Y:S01]  /*5310*/  IMAD.MOV.U32 R32, RZ, RZ, R52 ;  /* 0x000000ffff207224 */ /* 0x000fe200078e0034 */
[----:B------:R-:W-:Y:S01]  /*5320*/  MOV R35, R53 ;  /* 0x0000003500237202 */ /* 0x000fe20000000f00 */
[----:B------:R-:W-:Y:S01]  /*5330*/  IMAD.MOV.U32 R33, RZ, RZ, R54 ;  /* 0x000000ffff217224 */ /* 0x000fe200078e0036 */
[----:B------:R-:W-:Y:S01]  /*5340*/  MOV R34, R55 ;  /* 0x0000003700227202 */ /* 0x000fe20000000f00 */
[C---:B-1----:R-:W-:Y:S08]  /*5350*/  HMMA.16816.F32 R140, R128.reuse, R144, R140 ;  /* 0x00000090808c723c */ /* 0x042ff0000000188c */
[C---:B------:R-:W-:Y:S07]  /*5360*/  HMMA.16816.F32 R52, R128.reuse, R56, R108 ;  /* 0x000000388034723c */ /* 0x040fee000000186c */
[----:B------:R-:W-:Y:S01]  /*5370*/  IMAD.MOV.U32 R110, RZ, RZ, R63 ;  /* 0x000000ffff6e7224 */ /* 0x000fe200078e003f */
[----:B------:R-:W-:Y:S01]  /*5380*/  HMMA.16816.F32 R144, R128, R146, R228 ;  /* 0x000000928090723c */ /* 0x000fe200000018e4 */
[----:B------:R-:W-:-:S02]  /*5390*/  MOV R111, R68 ;  /* 0x00000044006f7202 */ /* 0x000fc40000000f00 */
[----:B------:R-:W-:-:S03]  /*53a0*/  FADD.FTZ R2, R2, R110 ;  /* 0x0000006e02027221 */ /* 0x000fc60000010000 */
[----:B------:R-:W-:Y:S01]  /*53b0*/  FADD.FTZ R0, R0, R111 ;  /* 0x0000006f00007221 */ /* 0x000fe20000010000 */
[----:B------:R-:W-:Y:S01]  /*53c0*/  MOV R230, R60 ;  /* 0x0000003c00e67202 */ /* 0x000fe20000000f00 */
[----:B------:R-:W-:Y:S01]  /*53d0*/  IMAD.MOV.U32 R231, RZ, RZ, R252 ;  /* 0x000000ffffe77224 */ /* 0x000fe200078e00fc */
[----:B------:R-:W-:Y:S01]  /*53e0*/  MOV R252, R62 ;  /* 0x0000003e00fc7202 */ /* 0x000fe20000000f00 */
[----:B------:R-:W-:Y:S01]  /*53f0*/  IMAD.MOV.U32 R229, RZ, RZ, R61 ;  /* 0x000000ffffe57224 */ /* 0x000fe200078e003d */
[----:B------:R-:W-:Y:S01]  /*5400*/  HMMA.16816.F32 R132, R128, R136, R132 ;  /* 0x000000888084723c */ /* 0x000fe20000001884 */
[----:B------:R-:W-:-:S07]  /*5410*/  IMAD.MOV.U32 R228, RZ, RZ, R72 ;  /* 0x000000ffffe47224 */ /* 0x000fce00078e0048 */
[C---:B------:R-:W-:Y:S07]  /*5420*/  HMMA.16816.F32 R60, R128.reuse, R64, R188 ;  /* 0x00000040803c723c */ /* 0x040fee00000018bc */
[----:B------:R-:W-:Y:S01]  /*5430*/  IMAD.MOV.U32 R189, RZ, RZ, R69 ;  /* 0x000000ffffbd7224 */ /* 0x000fe200078e0045 */
[----:B------:R-:W-:Y:S01]  /*5440*/  HMMA.16816.F32 R136, R128, R138, R244 ;  /* 0x0000008a8088723c */ /* 0x000fe200000018f4 */
[----:B------:R-:W-:Y:S01]  /*5450*/  IMAD.MOV.U32 R191, RZ, RZ, R71 ;  /* 0x000000ffffbf7224 */ /* 0x000fe200078e0047 */
[----:B------:R-:W-:Y:S01]  /*5460*/  MOV R190, R70 ;  /* 0x0000004600be7202 */ /* 0x000fe20000000f00 */
[----:B------:R-:W-:-:S04]  /*5470*/  FADD.FTZ R2, R189, R2 ;  /* 0x00000002bd027221 */ /* 0x000fc80000010000 */
[----:B------:R-:W-:Y:S01]  /*5480*/  MOV R246, R81 ;  /* 0x0000005100f67202 */ /* 0x000fe20000000f00 */
[----:B------:R-:W-:Y:S01]  /*5490*/  IMAD.MOV.U32 R245, RZ, RZ, R82 ;  /* 0x000000fffff57224 */ /* 0x000fe200078e0052 */
[----:B------:R-:W-:Y:S01]  /*54a0*/  MOV R244, R83 ;  /* 0x0000005300f47202 */ /* 0x000fe20000000f00 */
[----:B------:R-:W-:Y:S01]  /*54b0*/  FADD.FTZ R2, R191, R2 ;  /* 0x00000002bf027221 */ /* 0x000fe20000010000 */
[----:B------:R-:W1:Y:S01]  /*54c0*/  LDSM.16.MT88.4 R80, [R194+0x5900] ;  /* 0x00590000c250783b */ /* 0x000e620000004200 */
[----:B------:R-:W-:Y:S01]  /*54d0*/  HMMA.16816.F32 R36, R128, R40, R96 ;  /* 0x000000288024723c */ /* 0x000fe20000001860 */
[----:B------:R-:W-:Y:S01]  /*54e0*/  FADD.FTZ R0, R190, R0 ;  /* 0x00000000be007221 */ /* 0x000fe20000010000 */
[----:B------:R-:W-:Y:S01]  /*54f0*/  MOV R247, R73 ;  /* 0x0000004900f77202 */ /* 0x000fe20000000f00 */
[----:B------:R-:W-:Y:S01]  /*5500*/  FADD.FTZ R2, R33, R2 ;  /* 0x0000000221027221 */ /* 0x000fe20000010000 */
[----:B------:R-:W2:Y:S01]  /*5510*/  LDSM.16.MT88.4 R96, [R195+0x5900] ;  /* 0x00590000c360783b */ /* 0x000ea20000004200 */
[----:B------:R-:W-:-:S02]  /*5520*/  FADD.FTZ R0, R32, R0 ;  /* 0x0000000020007221 */ /* 0x000fc40000010000 */
[----:B------:R-:W-:Y:S01]  /*5530*/  FADD.FTZ R2, R35, R2 ;  /* 0x0000000223027221 */ /* 0x000fe20000010000 */
[C---:B------:R-:W-:Y:S01]  /*5540*/  HMMA.16816.F32 R160, R128.reuse, R164, R160 ;  /* 0x000000a480a0723c */ /* 0x040fe200000018a0 */
[----:B------:R-:W-:Y:S01]  /*5550*/  LDSM.16.MT88.4 R72, [R193+0x5900] ;  /* 0x00590000c148783b */ /* 0x000fe20000004200 */
[----:B------:R-:W-:Y:S02]  /*5560*/  FADD.FTZ R0, R34, R0 ;  /* 0x0000000022007221 */ /* 0x000fe40000010000 */
[----:B------:R-:W-:Y:S02]  /*5570*/  FADD.FTZ R2, R229, R2 ;  /* 0x00000002e5027221 */ /* 0x000fe40000010000 */
[----:B------:R-:W-:Y:S02]  /*5580*/  FADD.FTZ R0, R228, R0 ;  /* 0x00000000e4007221 */ /* 0x000fe40000010000 */
[----:B------:R-:W-:Y:S01]  /*5590*/  FADD.FTZ R2, R231, R2 ;  /* 0x00000002e7027221 */ /* 0x000fe20000010000 */
[----:B------:R-:W-:Y:S01]  /*55a0*/  HMMA.16816.F32 R56, R128, R58, R112 ;  /* 0x0000003a8038723c */ /* 0x000fe20000001870 */
[----:B------:R-:W3:Y:S01]  /*55b0*/  LDSM.16.MT88.4 R112, [R194+0x7900] ;  /* 0x00790000c270783b */ /* 0x000ee20000004200 */
[----:B------:R-:W-:-:S02]  /*55c0*/  FADD.FTZ R0, R230, R0 ;  /* 0x00000000e6007221 */ /* 0x000fc40000010000 */
[----:B------:R-:W-:Y:S02]  /*55d0*/  FADD.FTZ R2, R245, R2 ;  /* 0x00000002f5027221 */ /* 0x000fe40000010000 */
[----:B------:R-:W-:Y:S02]  /*55e0*/  FADD.FTZ R0, R244, R0 ;  /* 0x00000000f4007221 */ /* 0x000fe40000010000 */
[----:B------:R-:W-:Y:S01]  /*55f0*/  FADD.FTZ R2, R246, R2 ;  /* 0x00000002f6027221 */ /* 0x000fe20000010000 */
[C---:B------:R-:W-:Y:S01]  /*5600*/  HMMA.16816.F32 R164, R128.reuse, R166, R88 ;  /* 0x000000a680a4723c */ /* 0x040fe20000001858 */
[----:B------:R-:W4:Y:S01]  /*5610*/  LDSM.16.MT88.4 R88, [R196+0x5900] ;  /* 0x00590000c458783b */ /* 0x000f220000004200 */
[----:B------:R-:W-:Y:S02]  /*5620*/  FADD.FTZ R0, R234, R0 ;  /* 0x00000000ea007221 */ /* 0x000fe40000010000 */
[----:B------:R-:W-:Y:S01]  /*5630*/  FADD.FTZ R2, R251, R2 ;  /* 0x00000002fb027221 */ /* 0x000fe20000010000 */
[----:B------:R-:W-:Y:S01]  /*5640*/  MOV R251, c[0x0][0x2c4] ;  /* 0x0000b10000fb7a02 */ /* 0x000fe20000000f00 */
[----:B------:R-:W-:Y:S01]  /*5650*/  FADD.FTZ R0, R219, R0 ;  /* 0x00000000db007221 */ /* 0x000fe20000010000 */
[----:B------:R-:W-:Y:S01]  /*5660*/  IADD3 R219, R252, -0x2, RZ ;  /* 0xfffffffefcdb7810 */ /* 0x000fe20007ffe0ff */
[C---:B------:R-:W-:Y:S01]  /*5670*/  HMMA.16816.F32 R148, R128.reuse, R152, R148 ;  /* 0x000000988094723c */ /* 0x040fe20000001894 */
[----:B------:R-:W-:Y:S01]  /*5680*/  ISETP.NE.AND P2, PT, R251, 0x1, PT ;  /* 0x00000001fb00780c */ /* 0x000fe20003f45270 */
[----:B------:R-:W-:Y:S01]  /*5690*/  FADD.FTZ R0, R159, R0 ;  /* 0x000000009f007221 */ /* 0x000fe20000010000 */
[----:B------:R-:W5:Y:S05]  /*56a0*/  S2R R251, SR_CTAID.X ;  /* 0x0000000000fb7919 */ /* 0x000f6a0000002500 */
[C---:B-1----:R-:W-:Y:S01]  /*56b0*/  HMMA.16816.F32 R76, R128.reuse, R80, R120 ;  /* 0x00000050804c723c */ /* 0x042fe20000001878 */
[----:B------:R-:W1:Y:S07]  /*56c0*/  LDSM.16.MT88.4 R120, [R196+0x7900] ;  /* 0x00790000c478783b */ /* 0x000e6e0000004200 */
[C---:B------:R-:W-:Y:S08]  /*56d0*/  HMMA.16816.F32 R152, R128.reuse, R154, R92 ;  /* 0x0000009a8098723c */ /* 0x040ff0000000185c */
[----:B--2---:R-:W-:Y:S01]  /*56e0*/  HMMA.16816.F32 R92, R128, R96, R168 ;  /* 0x00000060805c723c */ /* 0x004fe200000018a8 */
[----:B-----5:R-:W-:-:S07]  /*56f0*/  IMAD.SHL.U32 R251, R251, 0x80, RZ ;  /* 0x00000080fbfb7824 */ /* 0x020fce00078e00ff */
[C---:B------:R-:W-:Y:S08]  /*5700*/  HMMA.16816.F32 R96, R128.reuse, R98, R124 ;  /* 0x000000628060723c */ /* 0x040ff0000000187c */
[C---:B------:R-:W-:Y:S07]  /*5710*/  HMMA.16816.F32 R124, R128.reuse, R4, R236 ;  /* 0x00000004807c723c */ /* 0x040fee00000018ec */
[----:B------:R-:W-:Y:S01]  /*5720*/  @P2 IMAD.HI.U32 R5, R251, c[0x0][0x2c8], RZ ;  /* 0x0000b200fb052a27 */ /* 0x000fe200078e00ff */
[C---:B------:R-:W-:Y:S03]  /*5730*/  HMMA.16816.F32 R40, R128.reuse, R42, R100 ;  /* 0x0000002a8028723c */ /* 0x040fe60000001864 */
[----:B------:R-:W-:Y:S01]  /*5740*/  IMAD.MOV.U32 R251, RZ, RZ, 0x1 ;  /* 0x00000001fffb7424 */ /* 0x000fe200078e00ff */
[----:B------:R-:W-:Y:S01]  /*5750*/  @P2 SHF.R.U32.HI R247, RZ, c[0x0][0x2cc], R5 ;  /* 0x0000b300fff72a19 */ /* 0x000fe20000011605 */
[----:B------:R-:W-:Y:S01]  /*5760*/  FADD.FTZ R4, R235, R2 ;  /* 0x00000002eb047221 */ /* 0x000fe20000010000 */
[----:B------:R-:W-:Y:S01]  /*5770*/  MOV R235, c[0x0][0x1d0] ;  /* 0x0000740000eb7a02 */ /* 0x000fe20000000f00 */
[----:B------:R-:W-:Y:S01]  /*5780*/  FADD.FTZ R2, R157, R0 ;  /* 0x000000009d027221 */ /* 0x000fe20000010000 */
[----:B------:R-:W-:Y:S01]  /*5790*/  ISETP.LE.AND P1, PT, R251, c[0x0][0x32c], PT ;  /* 0x0000cb00fb007a0c */ /* 0x000fe20003f23270 */
[----:B------:R-:W-:Y:S01]  /*57a0*/  FADD.FTZ R0, R250, R4 ;  /* 0x00000004fa007221 */ /* 0x000fe20000010000 */
[----:B------:R-:W-:Y:S01]  /*57b0*/  IADD3 R235, R235, -c[0x0][0x168], RZ ;  /* 0x80005a00ebeb7a10 */ /* 0x000fe20007ffe0ff */
[----:B------:R-:W-:Y:S01]  /*57c0*/  FADD.FTZ R4, R19, R2 ;  /* 0x0000000213047221 */ /* 0x000fe20000010000 */
[----:B---3--:R-:W-:Y:S01]  /*57d0*/  HMMA.16816.F32 R108, R128, R112, R116 ;  /* 0x00000070806c723c */ /* 0x008fe20000001874 */
[----:B------:R-:W-:-:S02]  /*57e0*/  FADD.FTZ R2, R249, R0 ;  /* 0x00000000f9027221 */ /* 0x000fc40000010000 */
[----:B------:R-:W-:Y:S01]  /*57f0*/  FADD.FTZ R0, R18, R4 ;  /* 0x0000000412007221 */ /* 0x000fe20000010000 */
[----:B------:R-:W-:Y:S01]  /*5800*/  IADD3 R4, R235, R247, RZ ;  /* 0x000000f7eb047210 */ /* 0x000fe20007ffe0ff */
[----:B------:R-:W-:Y:S02]  /*5810*/  FADD.FTZ R2, R248, R2 ;  /* 0x00000002f8027221 */ /* 0x000fe40000010000 */
[----:B------:R-:W-:Y:S01]  /*5820*/  FADD.FTZ R0, R17, R0 ;  /* 0x0000000011007221 */ /* 0x000fe20000010000 */
[----:B------:R-:W-:Y:S03]  /*5830*/  HMMA.16816.F32 R68, R128, R72, R240 ;  /* 0x000000488044723c */ /* 0x000fe600000018f0 */
[----:B------:R-:W-:Y:S01]  /*5840*/  FADD.FTZ R244, R16, R0 ;  /* 0x0000000010f47221 */ /* 0x000fe20000010000 */
[----:B------:R-:W-:-:S03]  /*5850*/  IADD3 R0, R4, c[0x0][0x328], RZ ;  /* 0x0000ca0004007a10 */ /* 0x000fc60007ffe0ff */
[----:B------:R-:W-:Y:S01]  /*5860*/  FADD.FTZ R243, R158, R2 ;  /* 0x000000029ef37221 */ /* 0x000fe20000010000 */
        /* <DEDUP_REMOVED lines=12> */
[C---:B------:R-:W-:Y:S02]  /*5930*/  ISETP.GT.AND P0, PT, R4.reuse, RZ, PT ;  /* 0x000000ff0400720c */ /* 0x040fe40003f04270 */
        /* <DEDUP_REMOVED lines=8> */
.L_x_884:
[----:B------:R-:W-:-:S13]  /*59c0*/  ISETP.NE.AND P0, PT, R251, c[0x0][0x32c], PT ;  /* 0x0000cb00fb007a0c */ /* 0x000fda0003f05270 */
[----:B------:R-:W-:-:S05]  /*59d0*/  @P0 IMAD.HI.U32 R4, R2, c[0x0][0x330], RZ ;  /* 0x0000cc0002040a27 */ /* 0x000fca00078e00ff */
[----:B------:R-:W-:Y:S02]  /*59e0*/  @P0 SHF.R.U32.HI R2, RZ, c[0x0][0x334], R4 ;  /* 0x0000cd00ff020a19 */ /* 0x000fe40000011604 */
.L_x_885:
[----:B------:R-:W-:-:S05]  /*59f0*/  MOV R4, c[0x0][0x32c] ;  /* 0x0000cb0000047a02 */ /* 0x000fca0000000f00 */
[----:B------:R-:W-:-:S05]  /*5a00*/  IMAD R2, R2, R4, c[0x0][0x32c] ;  /* 0x0000cb0002027624 */ /* 0x000fca00078e0204 */
[----:B------:R-:W-:-:S04]  /*5a10*/  IMNMX R0, R0, R2, PT ;  /* 0x0000000200007217 */ /* 0x000fc80003800200 */
.L_x_883:
[----:B------:R-:W-:-:S04]  /*5a20*/  SHF.R.S32.HI R2, RZ, 0x1f, R0 ;  /* 0x0000001fff027819 */ /* 0x000fc80000011400 */
[----:B------:R-:W-:-:S04]  /*5a30*/  LEA.HI R0, R2, R0, RZ, 0x6 ;  /* 0x0000000002007211 */ /* 0x000fc800078f30ff */
[----:B------:R-:W-:-:S04]  /*5a40*/  SHF.R.S32.HI R0, RZ, 0x6, R0 ;  /* 0x00000006ff007819 */ /* 0x000fc80000011400 */
[----:B------:R-:W-:-:S04]  /*5a50*/  IMNMX R4, R232, R0, !PT ;  /* 0x00000000e8047217 */ /* 0x000fc80007800200 */
[----:B------:R-:W-:Y:S01]  /*5a60*/  ISETP.GE.AND P0, PT, R219, R4, PT ;  /* 0x00000004db00720c */ /* 0x000fe20003f06270 */
[----:B------:R1:W-:-:S12]  /*5a70*/  STL [R1+0x1c], R4 ;  /* 0x00001c0401007387 */ /* 0x0003d80000100800 */
[----:B------:R-:W-:Y:S05]  /*5a80*/  @!P0 BRA `(.L_x_886) ;  /* 0x0000401000008947 */ /* 0x000fea0003800000 */
[----:B------:R-:W2:Y:S04]  /*5a90*/  LDL.64 R12, [R1+0x30] ;  /* 0x00003000010c7983 */ /* 0x000ea80000100a00 */
[----:B------:R-:W3:Y:S04]  /*5aa0*/  LDL.64 R10, [R1+0x8] ;  /* 0x00000800010a7983 */ /* 0x000ee80000100a00 */
[----:B------:R-:W4:Y:S04]  /*5ab0*/  LDL R8, [R1+0x3c] ;  /* 0x00003c0001087983 */ /* 0x000f280000100800 */
[----:B------:R-:W5:Y:S04]  /*5ac0*/  LDL.64 R6, [R1+0x28] ;  /* 0x0000280001067983 */ /* 0x000f680000100a00 */
[----:B-1----:R-:W4:Y:S01]  /*5ad0*/  LDL.64 R4, [R1+0x20] ;  /* 0x0000200001047983 */ /* 0x002f220000100a00 */
[----:B------:R-:W-:Y:S01]  /*5ae0*/  IMAD.MOV.U32 R158, RZ, RZ, R3 ;  /* 0x000000ffff9e7224 */ /* 0x000fe200078e0003 */
[----:B------:R-:W-:Y:S01]  /*5af0*/  MOV R157, R156 ;  /* 0x0000009c009d7202 */ /* 0x000fe20000000f00 */
[----:B------:R-:W-:Y:S01]  /*5b00*/  IMAD.MOV.U32 R222, RZ, RZ, R219 ;  /* 0x000000ffffde7224 */ /* 0x000fe200078e00db */
[----:B--2---:R-:W-:-:S05]  /*5b10*/  IADD3 R0, P0, R12, 0x40, RZ ;  /* 0x000000400c007810 */ /* 0x004fca0007f1e0ff */
[--C-:B---3--:R-:W-:Y:S01]  /*5b20*/  IMAD.X R9, RZ, RZ, R11.reuse, P0 ;  /* 0x000000ffff097224 */ /* 0x108fe200000e060b */
[C---:B------:R-:W-:Y:S01]  /*5b30*/  IADD3 R2, P0, R12.reuse, 0x80, RZ ;  /* 0x000000800c027810 */ /* 0x040fe20007f1e0ff */
[----:B------:R1:W-:Y:S04]  /*5b40*/  STL [R1+0x18], R0 ;  /* 0x0000180001007387 */ /* 0x0003e80000100800 */
[----:B------:R-:W-:Y:S04]  /*5b50*/  STL [R1+0x14], R9 ;  /* 0x0000140901007387 */ /* 0x000fe80000100800 */
[----:B------:R-:W-:Y:S01]  /*5b60*/  STL [R1+0x10], R2 ;  /* 0x0000100201007387 */ /* 0x000fe20000100800 */
[----:B-1----:R-:W-:Y:S01]  /*5b70*/  IMAD.X R0, RZ, RZ, R11, P0 ;  /* 0x000000ffff007224 */ /* 0x002fe200000e060b */
[----:B------:R-:W-:-:S04]  /*5b80*/  IADD3 R252, P0, R12, 0xc0, RZ ;  /* 0x000000c00cfc7810 */ /* 0x000fc80007f1e0ff */
[----:B------:R1:W-:Y:S01]  /*5b90*/  STL [R1], R0 ;  /* 0x0000000001007387 */ /* 0x0003e20000100800 */
[----:B------:R-:W-:Y:S01]  /*5ba0*/  IMAD.X R251, RZ, RZ, R11, P0 ;  /* 0x000000fffffb7224 */ /* 0x000fe200000e060b */
[----:B-----5:R-:W-:-:S04]  /*5bb0*/  IADD3 R250, P0, R6, 0x40, RZ ;  /* 0x0000004006fa7810 */ /* 0x020fc80007f1e0ff */
[----:B----4-:R-:W-:Y:S02]  /*5bc0*/  IADD3.X R249, RZ, R5, RZ, P0, !PT ;  /* 0x00000005fff97210 */ /* 0x010fe400007fe4ff */
[----:B------:R-:W-:-:S05]  /*5bd0*/  IADD3 R248, P0, R6, 0x80, RZ ;  /* 0x0000008006f87810 */ /* 0x000fca0007f1e0ff */
[----:B------:R-:W-:Y:S01]  /*5be0*/  IMAD.X R247, RZ, RZ, R5, P0 ;  /* 0x000000fffff77224 */ /* 0x000fe200000e0605 */
[----:B------:R-:W-:-:S04]  /*5bf0*/  IADD3 R246, P0, R6, 0xc0, RZ ;  /* 0x000000c006f67810 */ /* 0x000fc80007f1e0ff */
[----:B------:R-:W-:Y:S01]  /*5c00*/  IADD3.X R245, RZ, R5, RZ, P0, !PT ;  /* 0x00000005fff57210 */ /* 0x000fe200007fe4ff */
[----:B-1----:R-:W-:-:S05]  /*5c10*/  @P2 IMAD.HI.U32 R0, R8, c[0x0][0x2c8], RZ ;  /* 0x0000b20008002a27 */ /* 0x002fca00078e00ff */
[----:B------:R-:W-:-:S05]  /*5c20*/  @P2 SHF.R.U32.HI R0, RZ, c[0x0][0x2cc], R0 ;  /* 0x0000b300ff002a19 */ /* 0x000fca0000011600 */
[----:B------:R1:W-:Y:S02]  /*5c30*/  @P2 STL [R1+0x38], R0 ;  /* 0x0000380001002387 */ /* 0x0003e40000100800 */
.L_x_895:
[----:B------:R-:W2:Y:S01]  /*5c40*/  LDL.64 R16, [R1+0x30] ;  /* 0x0000300001107983 */ /* 0x000ea20000100a00 */
[----:B------:R-:W-:Y:S01]  /*5c50*/  ISETP.GT.AND P1, PT, R232, R222, PT ;  /* 0x000000dee800720c */ /* 0x000fe20003f24270 */
[----:B------:R-:W-:Y:S01]  /*5c60*/  IMAD.MOV.U32 R13, RZ, RZ, c[0x0][0x208] ;  /* 0x00008200ff0d7624 */ /* 0x000fe200078e00ff */
[----:B------:R-:W-:Y:S04]  /*5c70*/  DEPBAR.LE SB0, 0x0 ;  /* 0x000080000000791a */ /* 0x000fe80000000000 */
[----:B------:R-:W3:Y:S01]  /*5c80*/  LDL.64 R14, [R1+0x8] ;  /* 0x00000800010e7983 */ /* 0x000ee20000100a00 */
[----:B------:R-:W-:Y:S02]  /*5c90*/  IMAD.MOV.U32 R18, RZ, RZ, c[0x0][0x20c] ;  /* 0x00008300ff127624 */ /* 0x000fe400078e00ff */
[----:B------:R-:W-:Y:S01]  /*5ca0*/  IMAD.MOV.U32 R219, RZ, RZ, 0x5 ;  /* 0x00000005ffdb7424 */ /* 0x000fe200078e00ff */
[----:B------:R-:W4:Y:S01]  /*5cb0*/  LDL R12, [R1+0x18] ;  /* 0x00001800010c7983 */ /* 0x000f220000100800 */
[----:B------:R-:W-:Y:S02]  /*5cc0*/  IMAD.MOV.U32 R223, RZ, RZ, c[0x0][0x1e0] ;  /* 0x00007800ffdf7624 */ /* 0x000fe400078e00ff */
[----:B-1----:R-:W-:Y:S01]  /*5cd0*/  @!P1 SHF.R.S32.HI R0, RZ, 0x1f, R222 ;  /* 0x0000001fff009819 */ /* 0x002fe200000114de */
[----:B------:R-:W5:Y:S01]  /*5ce0*/  LDL R11, [R1+0x14] ;  /* 0x00001400010b7983 */ /* 0x000f620000100800 */
[----:B------:R-:W-:Y:S03]  /*5cf0*/  @!P1 IMAD.WIDE.U32 R4, R222, c[0x0][0x208], RZ ;  /* 0x00008200de049a25 */ /* 0x000fe600078e00ff */
[----:B------:R-:W5:Y:S01]  /*5d00*/  LDL R10, [R1+0x10] ;  /* 0x00001000010a7983 */ /* 0x000f620000100800 */
[----:B------:R-:W-:Y:S02]  /*5d10*/  @!P1 IMAD R0, R0, c[0x0][0x208], RZ ;  /* 0x0000820000009a24 */ /* 0x000fe400078e02ff */
[----:B------:R-:W-:Y:S01]  /*5d20*/  @!P1 IMAD.SHL.U32 R2, R4, 0x40, RZ ;  /* 0x0000004004029824 */ /* 0x000fe200078e00ff */
[----:B------:R-:W5:Y:S01]  /*5d30*/  LDL R9, [R1] ;  /* 0x0000000001097983 */ /* 0x000f620000100800 */
[----:B------:R-:W-:Y:S02]  /*5d40*/  @!P1 IMAD R0, R222, c[0x0][0x20c], R0 ;  /* 0x00008300de009a24 */ /* 0x000fe400078e0200 */
[----:B------:R-:W-:Y:S01]  /*5d50*/  IMAD.SHL.U32 R223, R223, 0x20, RZ ;  /* 0x00000020dfdf7824 */ /* 0x000fe200078e00ff */
[----:B------:R-:W5:Y:S01]  /*5d60*/  LDL.64 R236, [R1+0x28] ;  /* 0x0000280001ec7983 */ /* 0x000f620000100a00 */
[----:B------:R-:W-:Y:S02]  /*5d70*/  @!P1 IMAD.IADD R0, R5, 0x1, R0 ;  /* 0x0000000105009824 */ /* 0x000fe400078e0200 */
[----:B------:R-:W-:Y:S01]  /*5d80*/  IMAD.MOV.U32 R159, RZ, RZ, c[0x0][0x1e0] ;  /* 0x00007800ff9f7624 */ /* 0x000fe200078e00ff */
[----:B------:R-:W5:Y:S02]  /*5d90*/  LDL.64 R224, [R1+0x20] ;  /* 0x0000200001e07983 */ /* 0x000f640000100a00 */
[----:B------:R-:W-:Y:S02]  /*5da0*/  @!P1 SHF.L.U64.HI R0, R4, 0x6, R0 ;  /* 0x0000000604009819 */ /* 0x000fe40000010200 */
[----:B------:R-:W-:Y:S01]  /*5db0*/  BAR.SYNC.DEFER_BLOCKING 0x0 ;  /* 0x0000000000007b1d */ /* 0x000fe20000010000 */
[----:B------:R-:W-:Y:S05]  /*5dc0*/  SHF.L.U64.HI R159, R159, R219, c[0x0][0x1e4] ;  /* 0x000079009f9f7619 */ /* 0x000fea00000102db */
[----:B------:R-:W-:Y:S04]  /*5dd0*/  LDSM.16.M88.4 R32, [R199+0x10100] ;  /* 0x01010000c720783b */ /* 0x000fe80000000200 */
[----:B------:R-:W-:Y:S04]  /*5de0*/  LDSM.16.M88.4 R24, [R192+0x9100] ;  /* 0x00910000c018783b */ /* 0x000fe80000000200 */
[----:B------:R-:W-:Y:S04]  /*5df0*/  LDSM.16.M88.4 R168, [R192+0x9900] ;  /* 0x00990000c0a8783b */ /* 0x000fe80000000200 */
[----:B------:R-:W-:Y:S04]  /*5e00*/  LDSM.16.M88.4 R172, [R200+0x10100] ;  /* 0x01010000c8ac783b */ /* 0x000fe80000000200 */
[----:B------:R-:W-:Y:S04]  /*5e10*/  LDSM.16.M88.4 R176, [R203] ;  /* 0x00000000cbb0783b */ /* 0x000fe80000000200 */
[----:B------:R-:W-:Y:S04]  /*5e20*/  LDSM.16.M88.4 R180, [R218] ;  /* 0x00000000dab4783b */ /* 0x000fe80000000200 */
[----:B------:R-:W-:Y:S04]  /*5e30*/  LDSM.16.M88.4 R184, [R217] ;  /* 0x00000000d9b8783b */ /* 0x000fe80000000200 */
[----:B------:R-:W-:Y:S04]  /*5e40*/  LDSM.16.M88.4 R188, [R216] ;  /* 0x00000000d8bc783b */ /* 0x000fe80000000200 */
[----:B------:R-:W5:Y:S01]  /*5e50*/  LDL R219, [R1+0x4] ;  /* 0x0000040001db7983 */ /* 0x000f620000100800 */
[----:B--2---:R-:W-:Y:S05]  /*5e60*/  @!P1 IADD3 R3, P0, R2, R16, RZ ;  /* 0x0000001002039210 */ /* 0x004fea0007f1e0ff */
[----:B---3--:R-:W-:Y:S01]  /*5e70*/  @!P1 IMAD.X R6, R0, 0x1, R15, P0 ;  /* 0x0000000100069824 */ /* 0x008fe200000e060f */
[----:B----4-:R-:W-:Y:S05]  /*5e80*/  @!P1 IADD3 R4, P0, R2, R12, RZ ;  /* 0x0000000c02049210 */ /* 0x010fea0007f1e0ff */
[----:B-----5:R-:W-:Y:S01]  /*5e90*/  @!P1 IMAD.X R7, R0, 0x1, R11, P0 ;  /* 0x0000000100079824 */ /* 0x020fe200000e060b */
[----:B------:R-:W-:Y:S05]  /*5ea0*/  @!P1 IADD3 R5, P0, R2, R10, RZ ;  /* 0x0000000a02059210 */ /* 0x000fea0007f1e0ff */
[----:B------:R-:W-:Y:S01]  /*5eb0*/  @!P1 IMAD.X R8, R0, 0x1, R9, P0 ;  /* 0x0000000100089824 */ /* 0x000fe200000e0609 */
[C---:B------:R-:W-:Y:S04]  /*5ec0*/  @!P1 LEA R220, P0, R3.reuse, c[0x0][0x1f8], 0x1 ;  /* 0x00007e0003dc9a11 */ /* 0x040fe800078008ff */
[----:B------:R-:W-:Y:S02]  /*5ed0*/  @!P1 LEA.HI.X R221, R3, c[0x0][0x1fc], R6, 0x1, P0 ;  /* 0x00007f0003dd9a11 */ /* 0x000fe400000f0c06 */
[C---:B------:R-:W-:Y:S04]  /*5ee0*/  @!P1 LEA R30, P0, R4.reuse, c[0x0][0x1f8], 0x1 ;  /* 0x00007e00041e9a11 */ /* 0x040fe800078008ff */
[----:B------:R-:W-:Y:S02]  /*5ef0*/  @!P1 LEA.HI.X R31, R4, c[0x0][0x1fc], R7, 0x1, P0 ;  /* 0x00007f00041f9a11 */ /* 0x000fe400000f0c07 */
[C---:B------:R-:W-:Y:S04]  /*5f00*/  @!P1 LEA R28, P0, R5.reuse, c[0x0][0x1f8], 0x1 ;  /* 0x00007e00051c9a11 */ /* 0x040fe800078008ff */
[----:B------:R-:W-:Y:S02]  /*5f10*/  @!P1 LEA.HI.X R29, R5, c[0x0][0x1fc], R8, 0x1, P0 ;  /* 0x00007f00051d9a11 */ /* 0x000fe400000f0c08 */
[----:B------:R-:W-:Y:S05]  /*5f20*/  @!P1 IADD3 R3, P0, R2, R252, RZ ;  /* 0x000000fc02039210 */ /* 0x000fea0007f1e0ff */
[----:B------:R-:W-:Y:S01]  /*5f30*/  @!P1 IMAD.X R4, R0, 0x1, R251, P0 ;  /* 0x0000000100049824 */ /* 0x000fe200000e06fb */
[C---:B------:R-:W-:Y:S04]  /*5f40*/  @!P1 LEA R22, P0, R3.reuse, c[0x0][0x1f8], 0x1 ;  /* 0x00007e0003169a11 */ /* 0x040fe800078008ff */
[----:B------:R-:W-:Y:S02]  /*5f50*/  @!P1 LEA.HI.X R23, R3, c[0x0][0x1fc], R4, 0x1, P0 ;  /* 0x00007f0003179a11 */ /* 0x000fe400000f0c04 */
[C---:B------:R-:W-:Y:S04]  /*5f60*/  @!P1 LEA R2, P0, R13.reuse, R2, 0x5 ;  /* 0x000000020d029211 */ /* 0x040fe800078028ff */
[----:B------:R-:W-:Y:S02]  /*5f70*/  @!P1 LEA.HI.X R0, R13, R0, R18, 0x5, P0 ;  /* 0x000000000d009211 */ /* 0x000fe400000f2c12 */
[----:B------:R-:W-:Y:S02]  /*5f80*/  @!P1 IADD3 R3, P0, R2, R16, RZ ;  /* 0x0000001002039210 */ /* 0x000fe40007f1e0ff */
[----:B------:R-:W-:Y:S03]  /*5f90*/  LDSM.16.M88.4 R16, [R192+0x8900] ;  /* 0x00890000c010783b */ /* 0x000fe60000000200 */
[----:B------:R-:W-:Y:S01]  /*5fa0*/  @!P1 IMAD.X R4, R0, 0x1, R15, P0 ;  /* 0x0000000100049824 */ /* 0x000fe200000e060f */
[C---:B------:R-:W-:Y:S04]  /*5fb0*/  @!P1 LEA R20, P0, R3.reuse, c[0x0][0x1f8], 0x1 ;  /* 0x00007e0003149a11 */ /* 0x040fe800078008ff */
[----:B------:R-:W-:Y:S02]  /*5fc0*/  @!P1 LEA.HI.X R21, R3, c[0x0][0x1fc], R4, 0x1, P0 ;  /* 0x00007f0003159a11 */ /* 0x000fe400000f0c04 */
[----:B------:R-:W-:Y:S05]  /*5fd0*/  @!P1 IADD3 R3, P0, R2, R12, RZ ;  /* 0x0000000c02039210 */ /* 0x000fea0007f1e0ff */
[----:B------:R-:W-:Y:S01]  /*5fe0*/  @!P1 IMAD.X R4, R0, 0x1, R11, P0 ;  /* 0x0000000100049824 */ /* 0x000fe200000e060b */
[C---:B------:R-:W-:Y:S04]  /*5ff0*/  @!P1 LEA R14, P0, R3.reuse, c[0x0][0x1f8], 0x1 ;  /* 0x00007e00030e9a11 */ /* 0x040fe800078008ff */
[----:B------:R-:W-:Y:S02]  /*6000*/  @!P1 LEA.HI.X R15, R3, c[0x0][0x1fc], R4, 0x1, P0 ;  /* 0x00007f00030f9a11 */ /* 0x000fe400000f0c04 */
[----:B------:R-:W-:Y:S05]  /*6010*/  @!P1 IADD3 R3, P0, R2, R10, RZ ;  /* 0x0000000a02039210 */ /* 0x000fea0007f1e0ff */
[----:B------:R-:W-:Y:S01]  /*6020*/  @!P1 IMAD.X R4, R0, 0x1, R9, P0 ;  /* 0x0000000100049824 */ /* 0x000fe200000e0609 */
[C---:B------:R-:W-:Y:S01]  /*6030*/  @!P1 LEA R12, P0, R3.reuse, c[0x0][0x1f8], 0x1 ;  /* 0x00007e00030c9a11 */ /* 0x040fe200078008ff */
[----:B------:R-:W1:Y:S03]  /*6040*/  LDSM.16.M88.4 R8, [R192+0x8100] ;  /* 0x00810000c008783b */ /* 0x000e660000000200 */
[----:B------:R-:W-:Y:S01]  /*6050*/  @!P1 LEA.HI.X R13, R3, c[0x0][0x1fc], R4, 0x1, P0 ;  /* 0x00007f00030d9a11 */ /* 0x000fe200000f0c04 */
[----:B------:R-:W-:Y:S01]  /*6060*/  @!PT LDS RZ, [RZ] ;  /* 0x00000000fffff984 */ /* 0x000fe20000000800 */
[----:B------:R-:W-:Y:S01]  /*6070*/  @!PT LDS RZ, [RZ] ;  /* 0x00000000fffff984 */ /* 0x000fe20000000800 */
[----:B------:R-:W-:Y:S01]  /*6080*/  @!PT LDS RZ, [RZ] ;  /* 0x00000000fffff984 */ /* 0x000fe20000000800 */
[----:B------:R2:W-:Y:S01]  /*6090*/  @!P1 LDGSTS.E.BYPASS.LTC128B.128 [R233+0x100], [R220.64], !P3 ;  /* 0x00100000dce99fae */ /* 0x0005e2000d901d48 */
[----:B------:R-:W-:Y:S03]  /*60a0*/  @!P1 IADD3 R2, P0, R2, R252, RZ ;  /* 0x000000fc02029210 */ /* 0x000fe60007f1e0ff */
[----:B------:R3:W-:Y:S02]  /*60b0*/  @!P1 LDGSTS.E.BYPASS.LTC128B.128 [R233+0x2100], [R30.64], !P6 ;  /* 0x021000001ee99fae */ /* 0x0007e4000f101d48 */
[----:B------:R-:W-:Y:S01]  /*60c0*/  @!P1 IMAD.X R0, R0, 0x1, R251, P0 ;  /* 0x0000000100009824 */ /* 0x000fe200000e06fb */
[C---:B------:R-:W-:Y:S01]  /*60d0*/  @!P1 LEA R6, P0, R2.reuse, c[0x0][0x1f8], 0x1 ;  /* 0x00007e0002069a11 */ /* 0x040fe200078008ff */
[----:B------:R3:W-:Y:S03]  /*60e0*/  @!P1 LDGSTS.E.BYPASS.LTC128B.128 [R233+0x4100], [R28.64], !P5 ;  /* 0x041000001ce99fae */ /* 0x0007e6000e901d48 */
[----:B------:R-:W-:Y:S01]  /*60f0*/  @!P1 LEA.HI.X R7, R2, c[0x0][0x1fc], R0, 0x1, P0 ;  /* 0x00007f0002079a11 */ /* 0x000fe200000f0c00 */
[----:B------:R4:W-:Y:S01]  /*6100*/  @!P1 LDGSTS.E.BYPASS.LTC128B.128 [R233+0x6100], [R22.64], !P4 ;  /* 0x0610000016e99fae */ /* 0x0009e2000e101d48 */
[C---:B------:R-:W-:Y:S03]  /*6110*/  ISETP.GT.AND P0, PT, R222.reuse, R232, PT ;  /* 0x000000e8de00720c */ /* 0x040fe60003f04270 */
[----:B------:R4:W-:Y:S04]  /*6120*/  @!P1 LDGSTS.E.BYPASS.LTC128B.128 [R233+0x1100], [R20.64], !P3 ;  /* 0x0110000014e99fae */ /* 0x0009e8000d901d48 */
[----:B------:R5:W-:Y:S04]  /*6130*/  @!P1 LDGSTS.E.BYPASS.LTC128B.128 [R233+0x3100], [R14.64], !P6 ;  /* 0x031000000ee99fae */ /* 0x000be8000f101d48 */
[----:B------:R5:W-:Y:S02]  /*6140*/  @!P1 LDGSTS.E.BYPASS.LTC128B.128 [R233+0x5100], [R12.64], !P5 ;  /* 0x051000000ce99fae */ /* 0x000be4000e901d48 */
[----:B------:R-:W-:Y:S02]  /*6150*/  @P0 IADD3 R4, R222, -0x1, RZ ;  /* 0xffffffffde040810 */ /* 0x000fe40007ffe0ff */
[----:B------:R1:W-:Y:S02]  /*6160*/  @!P1 LDGSTS.E.BYPASS.LTC128B.128 [R233+0x7100], [R6.64], !P4 ;  /* 0x0710000006e99fae */ /* 0x0003e4000e101d48 */
[----:B------:R-:W-:Y:S02]  /*6170*/  @P0 SHF.R.S32.HI R0, RZ, 0x1f, R4 ;  /* 0x0000001fff000819 */ /* 0x000fe40000011404 */
[----:B------:R-:W0:Y:S03]  /*6180*/  LDGDEPBAR ;  /* 0x00000000000079af */ /* 0x000e260000000000 */
[----:B------:R-:W-:Y:S04]  /*6190*/  @P0 IMAD R0, R0, c[0x0][0x1e0], RZ ;  /* 0x0000780000000a24 */ /* 0x000fe800078e02ff */
[C---:B------:R-:W-:Y:S02]  /*61a0*/  @P0 IMAD R0, R4.reuse, c[0x0][0x1e4], R0 ;  /* 0x0000790004000a24 */ /* 0x040fe400078e0200 */
[----:B------:R-:W-:Y:S04]  /*61b0*/  @P0 IMAD.WIDE.U32 R4, R4, c[0x0][0x1e0], RZ ;  /* 0x0000780004040a25 */ /* 0x000fe800078e00ff */
[----:B------:R-:W-:Y:S02]  /*61c0*/  @P0 IMAD.SHL.U32 R2, R4, 0x40, RZ ;  /* 0x0000004004020824 */ /* 0x000fe400078e00ff */
[----:B------:R-:W-:Y:S03]  /*61d0*/  @P0 IMAD.IADD R0, R5, 0x1, R0 ;  /* 0x0000000105000824 */ /* 0x000fe600078e0200 */
[----:B------:R-:W-:Y:S02]  /*61e0*/  @P0 IADD3 R3, P2, R2, R236, RZ ;  /* 0x000000ec02030210 */ /* 0x000fe40007f5e0ff */
[----:B------:R-:W-:Y:S05]  /*61f0*/  @P0 SHF.L.U64.HI R0, R4, 0x6, R0 ;  /* 0x0000000604000819 */ /* 0x000fea0000010200 */
[----:B------:R-:W-:Y:S01]  /*6200*/  @P0 IMAD.X R4, R0, 0x1, R225, P2 ;  /* 0x0000000100040824 */ /* 0x000fe200010e06e1 */
[C---:B------:R-:W-:Y:S04]  /*6210*/  @P0 LEA R234, P2, R3.reuse, c[0x0][0x1c8], 0x1 ;  /* 0x0000720003ea0a11 */ /* 0x040fe800078408ff */
[----:B------:R-:W-:Y:S02]  /*6220*/  @P0 LEA.HI.X R235, R3, c[0x0][0x1cc], R4, 0x1, P2 ;  /* 0x0000730003eb0a11 */ /* 0x000fe400010f0c04 */
[C---:B-1----:R-:W-:Y:S03]  /*6230*/  HMMA.16816.F32 R4, R32.reuse, R8, RZ ;  /* 0x000000082004723c */ /* 0x042fe600000018ff */
[----:B------:R-:W-:Y:S05]  /*6240*/  @P0 IADD3 R3, P1, R2, R250, RZ ;  /* 0x000000fa02030210 */ /* 0x000fea0007f3e0ff */
[C---:B------:R-:W-:Y:S01]  /*6250*/  HMMA.16816.F32 R8, R32.reuse, R10, RZ ;  /* 0x0000000a2008723c */ /* 0x040fe200000018ff */
[----:B------:R-:W-:Y:S03]  /*6260*/  @P0 IMAD.X R156, R0, 0x1, R249, P1 ;  /* 0x00000001009c0824 */ /* 0x000fe600008e06f9 */
[C---:B------:R-:W-:Y:S04]  /*6270*/  @P0 LEA R230, P1, R3.reuse, c[0x0][0x1c8], 0x1 ;  /* 0x0000720003e60a11 */ /* 0x040fe800078208ff */
[C---:B-----5:R-:W-:Y:S01]  /*6280*/  HMMA.16816.F32 R12, R32.reuse, R16, RZ ;  /* 0x00000010200c723c */ /* 0x060fe200000018ff */
[----:B------:R-:W-:Y:S03]  /*6290*/  @P0 LEA.HI.X R231, R3, c[0x0][0x1cc], R156, 0x1, P1 ;  /* 0x0000730003e70a11 */ /* 0x000fe600008f0c9c */
[----:B------:R-:W-:Y:S04]  /*62a0*/  @P0 IADD3 R3, P1, R2, R248, RZ ;  /* 0x000000f802030210 */ /* 0x000fe80007f3e0ff */
[C---:B------:R-:W-:Y:S01]  /*62b0*/  HMMA.16816.F32 R16, R32.reuse, R18, RZ ;  /* 0x000000122010723c */ /* 0x040fe200000018ff */
[----:B------:R-:W-:Y:S03]  /*62c0*/  @P0 IMAD.X R156, R0, 0x1, R247, P1 ;  /* 0x00000001009c0824 */ /* 0x000fe600008e06f7 */
[C---:B------:R-:W-:Y:S04]  /*62d0*/  @P0 LEA R228, P1, R3.reuse, c[0x0][0x1c8], 0x1 ;  /* 0x0000720003e40a11 */ /* 0x040fe800078208ff */
[C---:B----4-:R-:W-:Y:S01]  /*62e0*/  HMMA.16816.F32 R20, R32.reuse, R24, RZ ;  /* 0x000000182014723c */ /* 0x050fe200000018ff */
[----:B------:R-:W-:Y:S03]  /*62f0*/  @P0 LEA.HI.X R229, R3, c[0x0][0x1cc], R156, 0x1, P1 ;  /* 0x0000730003e50a11 */ /* 0x000fe600008f0c9c */
[----:B------:R-:W-:Y:S04]  /*6300*/  @P0 IADD3 R3, P1, R2, R246, RZ ;  /* 0x000000f602030210 */ /* 0x000fe80007f3e0ff */
[C---:B------:R-:W-:Y:S01]  /*6310*/  HMMA.16816.F32 R24, R32.reuse, R26, RZ ;  /* 0x0000001a2018723c */ /* 0x040fe200000018ff */
[----:B------:R-:W-:Y:S03]  /*6320*/  @P0 IMAD.X R156, R0, 0x1, R245, P1 ;  /* 0x00000001009c0824 */ /* 0x000fe600008e06f5 */
[C---:B------:R-:W-:Y:S04]  /*6330*/  @P0 LEA R226, P1, R3.reuse, c[0x0][0x1c8], 0x1 ;  /* 0x0000720003e20a11 */ /* 0x040fe800078208ff */
[C---:B---3--:R-:W-:Y:S01]  /*6340*/  HMMA.16816.F32 R28, R32.reuse, R168, RZ ;  /* 0x000000a8201c723c */ /* 0x048fe200000018ff */
[----:B------:R-:W-:Y:S03]  /*6350*/  @P0 LEA.HI.X R227, R3, c[0x0][0x1cc], R156, 0x1, P1 ;  /* 0x0000730003e30a11 */ /* 0x000fe600008f0c9c */
[----:B------:R-:W-:Y:S02]  /*6360*/  @P0 IADD3 R2, P1, R223, R2, RZ ;  /* 0x00000002df020210 */ /* 0x000fe40007f3e0ff */
[----:B------:R-:W3:Y:S02]  /*6370*/  LDL R223, [R1+0x38] ;  /* 0x0000380001df7983 */ /* 0x000ee40000100800 */
[----:B------:R-:W-:Y:S01]  /*6380*/  HMMA.16816.F32 R32, R32, R170, RZ ;  /* 0x000000aa2020723c */ /* 0x000fe200000018ff */
[----:B------:R-:W-:Y:S01]  /*6390*/  @P0 IMAD.X R0, R159, 0x1, R0, P1 ;  /* 0x000000019f000824 */ /* 0x000fe200008e0600 */
[----:B------:R-:W-:Y:S02]  /*63a0*/  LDSM.16.M88.4 R168, [R202+0x10100] ;  /* 0x01010000caa8783b */ /* 0x000fe40000000200 */
[----:B------:R-:W-:Y:S01]  /*63b0*/  IMAD.MOV.U32 R159, RZ, RZ, c[0x0][0x2c4] ;  /* 0x0000b100ff9f7624 */ /* 0x000fe200078e00ff */
[----:B------:R-:W-:Y:S03]  /*63c0*/  @P0 IADD3 R3, P1, R2, R236, RZ ;  /* 0x000000ec02030210 */ /* 0x000fe60007f3e0ff */
[C---:B------:R-:W-:Y:S05]  /*63d0*/  HMMA.16816.F32 R4, R172.reuse, R176, R4 ;  /* 0x000000b0ac04723c */ /* 0x040fea0000001804 */
[----:B------:R-:W-:Y:S01]  /*63e0*/  ISETP.NE.AND P2, PT, R159, 0x1, PT ;  /* 0x000000019f00780c */ /* 0x000fe20003f45270 */
[----:B------:R-:W-:Y:S01]  /*63f0*/  @P0 IMAD.X R156, R0, 0x1, R225, P1 ;  /* 0x00000001009c0824 */ /* 0x000fe200008e06e1 */
[----:B------:R1:W3:Y:S01]  /*6400*/  LDL R159, [R1+0x3c] ;  /* 0x00003c00019f7983 */ /* 0x0002e20000100800 */
[C---:B------:R-:W-:Y:S03]  /*6410*/  HMMA.16816.F32 R8, R172.reuse, R178, R8 ;  /* 0x000000b2ac08723c */ /* 0x040fe60000001808 */
[----:B------:R-:W-:Y:S01]  /*6420*/  LDSM.16.M88.4 R176, [R198+0x8900] ;  /* 0x00890000c6b0783b */ /* 0x000fe20000000200 */
[C---:B------:R-:W-:Y:S04]  /*6430*/  @P0 LEA R224, P1, R3.reuse, c[0x0][0x1c8], 0x1 ;  /* 0x0000720003e00a11 */ /* 0x040fe800078208ff */
[C---:B------:R-:W-:Y:S04]  /*6440*/  HMMA.16816.F32 R12, R172.reuse, R180, R12 ;  /* 0x000000b4ac0c723c */ /* 0x040fe8000000180c */
[----:B------:R-:W-:Y:S02]  /*6450*/  @P0 LEA.HI.X R225, R3, c[0x0][0x1cc], R156, 0x1, P1 ;  /* 0x0000730003e10a11 */ /* 0x000fe400008f0c9c */
[----:B------:R-:W-:Y:S02]  /*6460*/  @P0 IADD3 R3, P1, R2, R250, RZ ;  /* 0x000000fa02030210 */ /* 0x000fe40007f3e0ff */
[C---:B------:R-:W-:Y:S04]  /*6470*/  HMMA.16816.F32 R16, R172.reuse, R182, R16 ;  /* 0x000000b6ac10723c */ /* 0x040fe80000001810 */
[----:B------:R-:W-:Y:S01]  /*6480*/  @P0 IMAD.X R156, R0, 0x1, R249, P1 ;  /* 0x00000001009c0824 */ /* 0x000fe200008e06f9 */
[C---:B--2---:R-:W-:Y:S03]  /*6490*/  @P0 LEA R220, P1, R3.reuse, c[0x0][0x1c8], 0x1 ;  /* 0x0000720003dc0a11 */ /* 0x044fe600078208ff */
[C---:B------:R-:W-:Y:S04]  /*64a0*/  HMMA.16816.F32 R20, R172.reuse, R184, R20 ;  /* 0x000000b8ac14723c */ /* 0x040fe80000001814 */
[----:B------:R-:W-:Y:S02]  /*64b0*/  @P0 LEA.HI.X R221, R3, c[0x0][0x1cc], R156, 0x1, P1 ;  /* 0x0000730003dd0a11 */ /* 0x000fe400008f0c9c */
[----:B------:R-:W-:Y:S02]  /*64c0*/  @P0 IADD3 R3, P1, R2, R248, RZ ;  /* 0x000000f802030210 */ /* 0x000fe40007f3e0ff */
[C---:B------:R-:W-:Y:S04]  /*64d0*/  HMMA.16816.F32 R24, R172.reuse, R186, R24 ;  /* 0x000000baac18723c */ /* 0x040fe80000001818 */
[----:B------:R-:W-:Y:S01]  /*64e0*/  @P0 IMAD.X R156, R0, 0x1, R247, P1 ;  /* 0x00000001009c0824 */ /* 0x000fe200008e06f7 */
[C---:B------:R-:W-:Y:S03]  /*64f0*/  @P0 LEA R182, P1, R3.reuse, c[0x0][0x1c8], 0x1 ;  /* 0x0000720003b60a11 */ /* 0x040fe600078208ff */
[C---:B------:R-:W-:Y:S04]  /*6500*/  HMMA.16816.F32 R28, R172.reuse, R188, R28 ;  /* 0x000000bcac1c723c */ /* 0x040fe8000000181c */
[----:B------:R-:W-:Y:S01]  /*6510*/  @P0 LEA.HI.X R183, R3, c[0x0][0x1cc], R156, 0x1, P1 ;  /* 0x0000730003b70a11 */ /* 0x000fe200008f0c9c */
[----:B------:R-:W-:Y:S01]  /*6520*/  IMAD.SHL.U32 R156, R222, 0x40, RZ ;  /* 0x00000040de9c7824 */ /* 0x000fe200078e00ff */
[----:B------:R-:W-:Y:S02]  /*6530*/  @P0 IADD3 R2, P1, R2, R246, RZ ;  /* 0x000000f602020210 */ /* 0x000fe40007f3e0ff */
[----:B------:R-:W-:Y:S01]  /*6540*/  HMMA.16816.F32 R32, R172, R190, R32 ;  /* 0x000000beac20723c */ /* 0x000fe20000001820 */
[----:B------:R-:W2:Y:S03]  /*6550*/  LDSM.16.M88.4 R172, [R198+0x8100] ;  /* 0x00810000c6ac783b */ /* 0x000ea60000000200 */
[----:B------:R-:W-:Y:S01]  /*6560*/  @P0 IMAD.X R0, R0, 0x1, R245, P1 ;  /* 0x0000000100000824 */ /* 0x000fe200008e06f5 */
[C---:B------:R-:W-:Y:S04]  /*6570*/  @P0 LEA R180, P1, R2.reuse, c[0x0][0x1c8], 0x1 ;  /* 0x0000720002b40a11 */ /* 0x040fe800078208ff */
[----:B------:R-:W-:Y:S03]  /*6580*/  @P0 LEA.HI.X R181, R2, c[0x0][0x1cc], R0, 0x1, P1 ;  /* 0x0000730002b50a11 */ /* 0x000fe600008f0c00 */
[----:B------:R-:W-:Y:S04]  /*6590*/  IADD3 R0, -R219, 0x1, -R156 ;  /* 0x00000001db007810 */ /* 0x000fe80007ffe99c */
[----:B------:R-:W-:Y:S04]  /*65a0*/  IADD3 R0, R0, c[0x0][0x1d0], RZ ;  /* 0x0000740000007a10 */ /* 0x000fe80007ffe0ff */
[----:B------:R-:W-:Y:S01]  /*65b0*/  IADD3 R0, R0, -c[0x0][0x168], RZ ;  /* 0x80005a0000007a10 */ /* 0x000fe20007ffe0ff */
[C---:B--2---:R-:W-:Y:S08]  /*65c0*/  HMMA.16816.F32 R4, R168.reuse, R172, R4 ;  /* 0x000000aca804723c */ /* 0x044ff00000001804 */
[C---:B------:R-:W-:Y:S01]  /*65d0*/  HMMA.16816.F32 R8, R168.reuse, R174, R8 ;  /* 0x000000aea808723c */ /* 0x040fe20000001808 */
[----:B------:R-:W2:Y:S07]  /*65e0*/  LDSM.16.M88.4 R172, [R198+0x9100] ;  /* 0x00910000c6ac783b */ /* 0x000eae0000000200 */
[C---:B------:R-:W-:Y:S08]  /*65f0*/  HMMA.16816.F32 R12, R168.reuse, R176, R12 ;  /* 0x000000b0a80c723c */ /* 0x040ff0000000180c */
[C---:B------:R-:W-:Y:S01]  /*6600*/  HMMA.16816.F32 R16, R168.reuse, R178, R16 ;  /* 0x000000b2a810723c */ /* 0x040fe20000001810 */
[----:B------:R-:W4:Y:S07]  /*6610*/  LDSM.16.M88.4 R176, [R198+0x9900] ;  /* 0x00990000c6b0783b */ /* 0x000f2e0000000200 */
[C---:B--2---:R-:W-:Y:S08]  /*6620*/  HMMA.16816.F32 R20, R168.reuse, R172, R20 ;  /* 0x000000aca814723c */ /* 0x044ff00000001814 */
[C---:B------:R-:W-:Y:S01]  /*6630*/  HMMA.16816.F32 R24, R168.reuse, R174, R24 ;  /* 0x000000aea818723c */ /* 0x040fe20000001818 */
[----:B------:R-:W-:Y:S07]  /*6640*/  LDSM.16.M88.4 R172, [R197] ;  /* 0x00000000c5ac783b */ /* 0x000fee0000000200 */
[C---:B----4-:R-:W-:Y:S08]  /*6650*/  HMMA.16816.F32 R28, R168.reuse, R176, R28 ;  /* 0x000000b0a81c723c */ /* 0x050ff0000000181c */
[----:B------:R-:W-:Y:S01]  /*6660*/  HMMA.16816.F32 R32, R168, R178, R32 ;  /* 0x000000b2a820723c */ /* 0x000fe20000001820 */
[----:B------:R-:W2:Y:S04]  /*6670*/  LDSM.16.M88.4 R168, [R201+0x10100] ;  /* 0x01010000c9a8783b */ /* 0x000ea80000000200 */
[----:B------:R-:W4:Y:S03]  /*6680*/  LDSM.16.M88.4 R176, [R197+0x800] ;  /* 0x00080000c5b0783b */ /* 0x000f260000000200 */
[C---:B--2---:R-:W-:Y:S08]  /*6690*/  HMMA.16816.F32 R4, R168.reuse, R172, R4 ;  /* 0x000000aca804723c */ /* 0x044ff00000001804 */
[C---:B------:R-:W-:Y:S01]  /*66a0*/  HMMA.16816.F32 R8, R168.reuse, R174, R8 ;  /* 0x000000aea808723c */ /* 0x040fe20000001808 */
[----:B------:R-:W2:Y:S07]  /*66b0*/  LDSM.16.M88.4 R172, [R197+0x1000] ;  /* 0x00100000c5ac783b */ /* 0x000eae0000000200 */
[C---:B----4-:R-:W-:Y:S08]  /*66c0*/  HMMA.16816.F32 R12, R168.reuse, R176, R12 ;  /* 0x000000b0a80c723c */ /* 0x050ff0000000180c */
[C---:B------:R-:W-:Y:S01]  /*66d0*/  HMMA.16816.F32 R16, R168.reuse, R178, R16 ;  /* 0x000000b2a810723c */ /* 0x040fe20000001810 */
[----:B------:R-:W4:Y:S07]  /*66e0*/  LDSM.16.M88.4 R176, [R197+0x1800] ;  /* 0x00180000c5b0783b */ /* 0x000f2e0000000200 */
[C---:B--2---:R-:W-:Y:S08]  /*66f0*/  HMMA.16816.F32 R20, R168.reuse, R172, R20 ;  /* 0x000000aca814723c */ /* 0x044ff00000001814 */
[C---:B------:R-:W-:Y:S01]  /*6700*/  HMMA.16816.F32 R24, R168.reuse, R174, R24 ;  /* 0x000000aea818723c */ /* 0x040fe20000001818 */
[----:B------:R-:W-:Y:S07]  /*6710*/  LDSM.16.M88.4 R172, [R192+0xa100] ;  /* 0x00a10000c0ac783b */ /* 0x000fee0000000200 */
[C---:B----4-:R-:W-:Y:S08]  /*6720*/  HMMA.16816.F32 R28, R168.reuse, R176, R28 ;  /* 0x000000b0a81c723c */ /* 0x050ff0000000181c */
[----:B------:R-:W-:Y:S01]  /*6730*/  HMMA.16816.F32 R32, R168, R178, R32 ;  /* 0x000000b2a820723c */ /* 0x000fe20000001820 */
[----:B------:R-:W2:Y:S04]  /*6740*/  LDSM.16.M88.4 R168, [R199+0x14100] ;  /* 0x01410000c7a8783b */ /* 0x000ea80000000200 */
[----:B------:R-:W4:Y:S01]  /*6750*/  LDSM.16.M88.4 R176, [R192+0xa900] ;  /* 0x00a90000c0b0783b */ /* 0x000f220000000200 */
[----:B---3--:R-:W-:Y:S02]  /*6760*/  @P2 IMAD.MOV.U32 R159, RZ, RZ, R223 ;  /* 0x000000ffff9f2224 */ /* 0x008fe400078e00df */
[----:B------:R-:W-:Y:S03]  /*6770*/  IMAD.MOV.U32 R223, RZ, RZ, 0x1 ;  /* 0x00000001ffdf7424 */ /* 0x000fe600078e00ff */
[----:B------:R-:W-:Y:S02]  /*6780*/  SHFL.IDX PT, R3, R159, RZ, 0x1c1f ;  /* 0x001c1fff9f037589 */ /* 0x000fe400000e0000 */
[----:B------:R-:W-:Y:S01]  /*6790*/  ISETP.LE.AND P2, PT, R223, c[0x0][0x32c], PT ;  /* 0x0000cb00df007a0c */ /* 0x000fe20003f43270 */
[C---:B--2---:R-:W-:Y:S08]  /*67a0*/  HMMA.16816.F32 R4, R168.reuse, R172, R4 ;  /* 0x000000aca804723c */ /* 0x044ff00000001804 */
[C---:B------:R-:W-:Y:S01]  /*67b0*/  HMMA.16816.F32 R8, R168.reuse, R174, R8 ;  /* 0x000000aea808723c */ /* 0x040fe20000001808 */
[----:B------:R-:W2:Y:S07]  /*67c0*/  LDSM.16.M88.4 R172, [R192+0xb100] ;  /* 0x00b10000c0ac783b */ /* 0x000eae0000000200 */
[C---:B----4-:R-:W-:Y:S08]  /*67d0*/  HMMA.16816.F32 R12, R168.reuse, R176, R12 ;  /* 0x000000b0a80c723c */ /* 0x050ff0000000180c */
[C---:B------:R-:W-:Y:S01]  /*67e0*/  HMMA.16816.F32 R16, R168.reuse, R178, R16 ;  /* 0x000000b2a810723c */ /* 0x040fe20000001810 */
[----:B------:R-:W3:Y:S07]  /*67f0*/  LDSM.16.M88.4 R176, [R192+0xb900] ;  /* 0x00b90000c0b0783b */ /* 0x000eee0000000200 */
[C---:B--2---:R-:W-:Y:S08]  /*6800*/  HMMA.16816.F32 R20, R168.reuse, R172, R20 ;  /* 0x000000aca814723c */ /* 0x044ff00000001814 */
[C---:B------:R-:W-:Y:S01]  /*6810*/  HMMA.16816.F32 R24, R168.reuse, R174, R24 ;  /* 0x000000aea818723c */ /* 0x040fe20000001818 */
[----:B------:R-:W-:Y:S07]  /*6820*/  LDSM.16.M88.4 R172, [R215] ;  /* 0x00000000d7ac783b */ /* 0x000fee0000000200 */
[C---:B---3--:R-:W-:Y:S08]  /*6830*/  HMMA.16816.F32 R28, R168.reuse, R176, R28 ;  /* 0x000000b0a81c723c */ /* 0x048ff0000000181c */
[----:B------:R-:W-:Y:S01]  /*6840*/  HMMA.16816.F32 R32, R168, R178, R32 ;  /* 0x000000b2a820723c */ /* 0x000fe20000001820 */
[----:B------:R-:W2:Y:S04]  /*6850*/  LDSM.16.M88.4 R168, [R200+0x14100] ;  /* 0x01410000c8a8783b */ /* 0x000ea80000000200 */
[----:B------:R-:W3:Y:S03]  /*6860*/  LDSM.16.M88.4 R176, [R214] ;  /* 0x00000000d6b0783b */ /* 0x000ee60000000200 */
[C---:B--2---:R-:W-:Y:S08]  /*6870*/  HMMA.16816.F32 R4, R168.reuse, R172, R4 ;  /* 0x000000aca804723c */ /* 0x044ff00000001804 */
[C---:B------:R-:W-:Y:S01]  /*6880*/  HMMA.16816.F32 R8, R168.reuse, R174, R8 ;  /* 0x000000aea808723c */ /* 0x040fe20000001808 */
[----:B------:R-:W2:Y:S07]  /*6890*/  LDSM.16.M88.4 R172, [R213] ;  /* 0x00000000d5ac783b */ /* 0x000eae0000000200 */
[C---:B---3--:R-:W-:Y:S08]  /*68a0*/  HMMA.16816.F32 R12, R168.reuse, R176, R12 ;  /* 0x000000b0a80c723c */ /* 0x048ff0000000180c */
[C---:B------:R-:W-:Y:S01]  /*68b0*/  HMMA.16816.F32 R16, R168.reuse, R178, R16 ;  /* 0x000000b2a810723c */ /* 0x040fe20000001810 */
[----:B------:R-:W3:Y:S07]  /*68c0*/  LDSM.16.M88.4 R176, [R212] ;  /* 0x00000000d4b0783b */ /* 0x000eee0000000200 */
[C---:B--2---:R-:W-:Y:S08]  /*68d0*/  HMMA.16816.F32 R20, R168.reuse, R172, R20 ;  /* 0x000000aca814723c */ /* 0x044ff00000001814 */
[C---:B------:R-:W-:Y:S01]  /*68e0*/  HMMA.16816.F32 R24, R168.reuse, R174, R24 ;  /* 0x000000aea818723c */ /* 0x040fe20000001818 */
[----:B------:R-:W-:Y:S07]  /*68f0*/  LDSM.16.M88.4 R172, [R198+0xa100] ;  /* 0x00a10000c6ac783b */ /* 0x000fee0000000200 */
[C---:B---3--:R-:W-:Y:S08]  /*6900*/  HMMA.16816.F32 R28, R168.reuse, R176, R28 ;  /* 0x000000b0a81c723c */ /* 0x048ff0000000181c */
[----:B------:R-:W-:Y:S01]  /*6910*/  HMMA.16816.F32 R32, R168, R178, R32 ;  /* 0x000000b2a820723c */ /* 0x000fe20000001820 */
[----:B------:R-:W2:Y:S04]  /*6920*/  LDSM.16.M88.4 R168, [R202+0x14100] ;  /* 0x01410000caa8783b */ /* 0x000ea80000000200 */
[----:B------:R-:W3:Y:S03]  /*6930*/  LDSM.16.M88.4 R176, [R198+0xa900] ;  /* 0x00a90000c6b0783b */ /* 0x000ee60000000200 */
[C---:B--2---:R-:W-:Y:S08]  /*6940*/  HMMA.16816.F32 R4, R168.reuse, R172, R4 ;  /* 0x000000aca804723c */ /* 0x044ff00000001804 */
[C---:B------:R-:W-:Y:S01]  /*6950*/  HMMA.16816.F32 R8, R168.reuse, R174, R8 ;  /* 0x000000aea808723c */ /* 0x040fe20000001808 */
[----:B------:R-:W2:Y:S07]  /*6960*/  LDSM.16.M88.4 R172, [R198+0xb100] ;  /* 0x00b10000c6ac783b */ /* 0x000eae0000000200 */
[C---:B---3--:R-:W-:Y:S08]  /*6970*/  HMMA.16816.F32 R12, R168.reuse, R176, R12 ;  /* 0x000000b0a80c723c */ /* 0x048ff0000000180c */
[C---:B------:R-:W-:Y:S01]  /*6980*/  HMMA.16816.F32 R16, R168.reuse, R178, R16 ;  /* 0x000000b2a810723c */ /* 0x040fe20000001810 */
[----:B------:R-:W3:Y:S07]  /*6990*/  LDSM.16.M88.4 R176, [R198+0xb900] ;  /* 0x00b90000c6b0783b */ /* 0x000eee0000000200 */
        /* <DEDUP_REMOVED lines=116> */
[----:B------:R-:W3:Y:S01]  /*70e0*/  LDSM.16.M88.4 R176, [R197+0x7800] ;  /* 0x00780000c5b0783b */ /* 0x000ee20000000200 */
[----:B------:R-:W-:Y:S04]  /*70f0*/  DEPBAR.LE SB0, 0x0 ;  /* 0x000080000000791a */ /* 0x000fe80000000000 */
[----:B------:R-:W-:Y:S02]  /*7100*/  BAR.SYNC.DEFER_BLOCKING 0x0 ;  /* 0x0000000000007b1d */ /* 0x000fe40000010000 */
[C---:B--2---:R-:W-:Y:S04]  /*7110*/  HMMA.16816.F32 R20, R168.reuse, R172, R20 ;  /* 0x000000aca814723c */ /* 0x044fe80000001814 */
[----:B------:R-:W-:Y:S01]  /*7120*/  @!PT LDS RZ, [RZ] ;  /* 0x00000000fffff984 */ /* 0x000fe20000000800 */
[----:B------:R-:W-:Y:S01]  /*7130*/  @!PT LDS RZ, [RZ] ;  /* 0x00000000fffff984 */ /* 0x000fe20000000800 */
[----:B------:R-:W-:Y:S01]  /*7140*/  @!PT LDS RZ, [RZ] ;  /* 0x00000000fffff984 */ /* 0x000fe20000000800 */
[----:B------:R1:W-:Y:S04]  /*7150*/  @P0 LDGSTS.E.BYPASS.LTC128B.128 [R233+0x8100], [R234.64], !P3 ;  /* 0x08100000eae90fae */ /* 0x0003e8000d901d48 */
[C---:B------:R-:W-:Y:S01]  /*7160*/  HMMA.16816.F32 R24, R168.reuse, R174, R24 ;  /* 0x000000aea818723c */ /* 0x040fe20000001818 */
[----:B------:R1:W-:Y:S04]  /*7170*/  @P0 LDGSTS.E.BYPASS.LTC128B.128 [R233+0xa100], [R230.64], !P6 ;  /* 0x0a100000e6e90fae */ /* 0x0003e8000f101d48 */
[----:B------:R1:W-:Y:S03]  /*7180*/  @P0 LDGSTS.E.BYPASS.LTC128B.128 [R233+0xc100], [R228.64], !P5 ;  /* 0x0c100000e4e90fae */ /* 0x0003e6000e901d48 */
[C---:B---3--:R-:W-:Y:S01]  /*7190*/  HMMA.16816.F32 R28, R168.reuse, R176, R28 ;  /* 0x000000b0a81c723c */ /* 0x048fe2000000181c */
[----:B------:R1:W-:Y:S04]  /*71a0*/  @P0 LDGSTS.E.BYPASS.LTC128B.128 [R233+0xe100], [R226.64], !P4 ;  /* 0x0e100000e2e90fae */ /* 0x0003e8000e101d48 */
[----:B------:R1:W-:Y:S03]  /*71b0*/  @P0 LDGSTS.E.BYPASS.LTC128B.128 [R233+0x9100], [R224.64], !P3 ;  /* 0x09100000e0e90fae */ /* 0x0003e6000d901d48 */
[----:B------:R-:W-:Y:S01]  /*71c0*/  HMMA.16816.F32 R32, R168, R178, R32 ;  /* 0x000000b2a820723c */ /* 0x000fe20000001820 */
[----:B------:R1:W-:Y:S04]  /*71d0*/  @P0 LDGSTS.E.BYPASS.LTC128B.128 [R233+0xb100], [R220.64], !P6 ;  /* 0x0b100000dce90fae */ /* 0x0003e8000f101d48 */
[----:B------:R1:W-:Y:S02]  /*71e0*/  @P0 LDGSTS.E.BYPASS.LTC128B.128 [R233+0xd100], [R182.64], !P5 ;  /* 0x0d100000b6e90fae */ /* 0x0003e4000e901d48 */
[C---:B------:R-:W-:Y:S02]  /*71f0*/  IADD3 R169, R0.reuse, c[0x0][0x328], RZ ;  /* 0x0000ca0000a97a10 */ /* 0x040fe40007ffe0ff */
[----:B------:R1:W-:Y:S03]  /*7200*/  @P0 LDGSTS.E.BYPASS.LTC128B.128 [R233+0xf100], [R180.64], !P4 ;  /* 0x0f100000b4e90fae */ /* 0x0003e6000e101d48 */
[----:B------:R-:W-:Y:S01]  /*7210*/  IADD3 R168, R0, UR6, RZ ;  /* 0x0000000600a87c10 */ /* 0x000fe2000fffe0ff */
[----:B------:R-:W0:Y:S01]  /*7220*/  LDGDEPBAR ;  /* 0x00000000000079af */ /* 0x000e220000000000 */
[--C-:B------:R-:W-:Y:S03]  /*7230*/  IMAD.IADD R2, R169, 0x1, R3.reuse ;  /* 0x00000001a9027824 */ /* 0x100fe600078e0203 */
[----:B------:R-:W-:Y:S01]  /*7240*/  IMAD.IADD R0, R168, 0x1, R3 ;  /* 0x00000001a8007824 */ /* 0x000fe200078e0203 */
[----:B------:R-:W-:-:S05]  /*7250*/  @!P2 BRA `(.L_x_887) ;  /* 0x000001900000a947 */ /* 0x000fca0003800000 */
        /* <DEDUP_REMOVED lines=14> */
.L_x_889:
[----:B------:R-:W-:Y:S04]  /*7340*/  MOV R170, c[0x0][0x32c] ;  /* 0x0000cb0000aa7a02 */ /* 0x000fe80000000f00 */
[----:B------:R-:W-:Y:S11]  /*7350*/  ISETP.NE.AND P0, PT, R170, 0x1, PT ;  /* 0x00000001aa00780c */ /* 0x000ff60003f05270 */
[----:B------:R-:W-:Y:S02]  /*7360*/  @!UPT UIADD3 URZ, URZ, URZ, URZ ;  /* 0x0000003f3f3ff290 */ /* 0x000fe4000fffe03f */
[----:B------:R-:W-:Y:S05]  /*7370*/  @P0 IMAD.HI.U32 R170, R3, c[0x0][0x330], RZ ;  /* 0x0000cc0003aa0a27 */ /* 0x000fea00078e00ff */
[----:B------:R-:W-:Y:S02]  /*7380*/  @P0 SHF.R.U32.HI R3, RZ, c[0x0][0x334], R170 ;  /* 0x0000cd00ff030a19 */ /* 0x000fe400000116aa */
.L_x_890:
[----:B------:R-:W-:Y:S05]  /*7390*/  BSYNC B0 ;  /* 0x0000000000007941 */ /* 0x000fea0003800000 */
.L_x_888:
[----:B------:R-:W-:Y:S04]  /*73a0*/  IMAD R3, R3, c[0x0][0x32c], -R156 ;  /* 0x0000cb0003037a24 */ /* 0x000fe800078e0a9c */
[----:B------:R-:W-:Y:S05]  /*73b0*/  IMAD.IADD R3, R3, 0x1, -R219 ;  /* 0x0000000103037824 */ /* 0x000fea00078e0adb */
[----:B------:R-:W-:Y:S02]  /*73c0*/  IADD3 R170, R3, c[0x0][0x32c], RZ ;  /* 0x0000cb0003aa7a10 */ /* 0x000fe40007ffe0ff */
[----:B------:R-:W-:Y:S02]  /*73d0*/  IMNMX R0, R0, R3, !PT ;  /* 0x0000000300007217 */ /* 0x000fe40007800200 */
[----:B------:R-:W-:Y:S02]  /*73e0*/  IMNMX R2, R2, R170, PT ;  /* 0x000000aa02027217 */ /* 0x000fe40003800200 */
.L_x_887:
[----:B------:R-:W-:Y:S01]  /*73f0*/  ISETP.GT.AND P1, PT, R222, -0x1, PT ;  /* 0xffffffffde00780c */ /* 0x000fe20003f24270 */
[----:B------:R-:W2:Y:S03]  /*7400*/  SHFL.IDX PT, R3, R159, 0x1, 0x1c1f ;  /* 0x003c1f009f037f89 */ /* 0x000ea600000e0000 */
[----:B------:R-:W-:Y:S04]  /*7410*/  ISETP.GT.AND P0, PT, R0, RZ, P1 ;  /* 0x000000ff0000720c */ /* 0x000fe80000f04270 */
[----:B------:R-:W-:Y:S04]  /*7420*/  ISETP.LT.OR P0, PT, R2, 0x1, P0 ;  /* 0x000000010200780c */ /* 0x000fe80000701670 */
[----:B------:R-:W-:Y:S02]  /*7430*/  FSEL R4, R4, -INF , !P0 ;  /* 0xff80000004047808 */ /* 0x000fe40004000000 */
[----:B------:R-:W-:Y:S04]  /*7440*/  ISETP.GT.AND P0, PT, R0, 0x1, P1 ;  /* 0x000000010000780c */ /* 0x000fe80000f04270 */
        /* <DEDUP_REMOVED lines=22> */
[----:B-1----:R-:W-:Y:S02]  /*75b0*/  FSEL R181, R20, -INF , !P0 ;  /* 0xff80000014b57808 */ /* 0x002fe40004000000 */
        /* <DEDUP_REMOVED lines=18> */
[----:B------:R-:W-:Y:S01]  /*76e0*/  ISETP.GT.AND P0, PT, R0, 0x39, P1 ;  /* 0x000000390000780c */ /* 0x000fe20000f04270 */
[--C-:B--2---:R-:W-:Y:S03]  /*76f0*/  IMAD.IADD R0, R168, 0x1, R3.reuse ;  /* 0x00000001a8007824 */ /* 0x104fe600078e0203 */
[----:B------:R-:W-:Y:S01]  /*7700*/  ISETP.LT.OR P0, PT, R2, 0x3a, P0 ;  /* 0x0000003a0200780c */ /* 0x000fe20000701670 */
[----:B------:R-:W-:Y:S03]  /*7710*/  IMAD.IADD R2, R169, 0x1, R3 ;  /* 0x00000001a9027824 */ /* 0x000fe600078e0203 */
[----:B------:R-:W-:Y:S01]  /*7720*/  FSEL R225, R33, -INF , !P0 ;  /* 0xff80000021e17808 */ /* 0x000fe20004000000 */
        /* <DEDUP_REMOVED lines=15> */
.L_x_893:
[----:B------:R-:W-:Y:S04]  /*7820*/  MOV R12, c[0x0][0x32c] ;  /* 0x0000cb00000c7a02 */ /* 0x000fe80000000f00 */
[----:B------:R-:W-:Y:S11]  /*7830*/  ISETP.NE.AND P0, PT, R12, 0x1, PT ;  /* 0x000000010c00780c */ /* 0x000ff60003f05270 */
[----:B------:R-:W-:Y:S02]  /*7840*/  @!UPT UIADD3 URZ, URZ, URZ, URZ ;  /* 0x0000003f3f3ff290 */ /* 0x000fe4000fffe03f */
[----:B------:R-:W-:Y:S05]  /*7850*/  @P0 IMAD.HI.U32 R12, R3, c[0x0][0x330], RZ ;  /* 0x0000cc00030c0a27 */ /* 0x000fea00078e00ff */
[----:B------:R-:W-:Y:S02]  /*7860*/  @P0 SHF.R.U32.HI R3, RZ, c[0x0][0x334], R12 ;  /* 0x0000cd00ff030a19 */ /* 0x000fe4000001160c */
.L_x_894:
[----:B------:R-:W-:Y:S05]  /*7870*/  BSYNC B0 ;  /* 0x0000000000007941 */ /* 0x000fea0003800000 */
.L_x_892:
[----:B------:R-:W-:Y:S04]  /*7880*/  IMAD R156, R3, c[0x0][0x32c], -R156 ;  /* 0x0000cb00039c7a24 */ /* 0x000fe800078e0a9c */
[----:B------:R-:W-:Y:S05]  /*7890*/  IMAD.IADD R156, R156, 0x1, -R219 ;  /* 0x000000019c9c7824 */ /* 0x000fea00078e0adb */
[----:B------:R-:W-:Y:S02]  /*78a0*/  IADD3 R3, R156, c[0x0][0x32c], RZ ;  /* 0x0000cb009c037a10 */ /* 0x000fe40007ffe0ff */
[----:B------:R-:W-:Y:S02]  /*78b0*/  IMNMX R0, R0, R156, !PT ;  /* 0x0000009c00007217 */ /* 0x000fe40007800200 */
[----:B------:R-:W-:Y:S02]  /*78c0*/  IMNMX R2, R2, R3, PT ;  /* 0x0000000302027217 */ /* 0x000fe40003800200 */
.L_x_891:
[----:B------:R-:W-:Y:S02]  /*78d0*/  ISETP.GT.AND P0, PT, R0, RZ, P1 ;  /* 0x000000ff0000720c */ /* 0x000fe40000f04270 */
[----:B------:R-:W-:Y:S02]  /*78e0*/  FMNMX.FTZ R3, R4, R157, !PT ;  /* 0x0000009d04037209 */ /* 0x000fe40007810000 */
[----:B------:R-:W-:Y:S02]  /*78f0*/  ISETP.LT.OR P0, PT, R2, 0x1, P0 ;  /* 0x000000010200780c */ /* 0x000fe40000701670 */
[----:B------:R-:W-:Y:S02]  /*7900*/  FMNMX.FTZ R3, R5, R3, !PT ;  /* 0x0000000305037209 */ /* 0x000fe40007810000 */
[----:B------:R-:W-:Y:S02]  /*7910*/  FSEL R6, R6, -INF , !P0 ;  /* 0xff80000006067808 */ /* 0x000fe40004000000 */
[----:B------:R-:W-:Y:S02]  /*7920*/  ISETP.GT.AND P0, PT, R0, 0x1, P1 ;  /* 0x000000010000780c */ /* 0x000fe40000f04270 */
        /* <DEDUP_REMOVED lines=44> */
[----:B------:R-:W-:Y:S01]  /*7bf0*/  ISETP.GT.AND P0, PT, R0, 0x28, P1 ;  /* 0x000000280000780c */ /* 0x000fe20000f04270 */
[----:B------:R-:W-:Y:S01]  /*7c00*/  LDSM.16.MT88.4 R20, [R194+0x100] ;  /* 0x00010000c214783b */ /* 0x000fe20000004200 */
        /* <DEDUP_REMOVED lines=12> */
[----:B------:R-:W-:Y:S01]  /*7cd0*/  FMNMX.FTZ R12, R184, R12, !PT ;  /* 0x0000000cb80c7209 */ /* 0x000fe20007810000 */
[----:B------:R-:W-:Y:S01]  /*7ce0*/  SHFL.BFLY PT, R13, R3, 0x2, 0x1f ;  /* 0x0c401f00030d7f89 */ /* 0x000fe200000e0000 */
[----:B------:R-:W-:Y:S02]  /*7cf0*/  FSEL R219, R30, -INF , !P0 ;  /* 0xff8000001edb7808 */ /* 0x000fe40004000000 */
[----:B------:R-:W-:Y:S02]  /*7d00*/  ISETP.GT.AND P0, PT, R0, 0x31, P1 ;  /* 0x000000310000780c */ /* 0x000fe40000f04270 */
[----:B------:R-:W-:Y:S02]  /*7d10*/  FMNMX.FTZ R12, R185, R12, !PT ;  /* 0x0000000cb90c7209 */ /* 0x000fe40007810000 */
[----:B------:R-:W-:Y:S02]  /*7d20*/  ISETP.LT.OR P0, PT, R2, 0x32, P0 ;  /* 0x000000320200780c */ /* 0x000fe40000701670 */
[----:B------:R-:W-:Y:S02]  /*7d30*/  FMNMX.FTZ R12, R188, R12, !PT ;  /* 0x0000000cbc0c7209 */ /* 0x000fe40007810000 */
[----:B------:R-:W-:Y:S02]  /*7d40*/  FSEL R221, R31, -INF , !P0 ;  /* 0xff8000001fdd7808 */ /* 0x000fe40004000000 */
[----:B------:R-:W-:Y:S01]  /*7d50*/  ISETP.GT.AND P0, PT, R0, 0x38, P1 ;  /* 0x000000380000780c */ /* 0x000fe20000f04270 */
[----:B------:R-:W-:Y:S03]  /*7d60*/  LDSM.16.MT88.4 R28, [R196+0x100] ;  /* 0x00010000c41c783b */ /* 0x000fe60000004200 */
[----:B------:R-:W-:Y:S04]  /*7d70*/  ISETP.LT.OR P0, PT, R2, 0x39, P0 ;  /* 0x000000390200780c */ /* 0x000fe80000701670 */
[----:B------:R-:W-:Y:S02]  /*7d80*/  FSEL R223, R34, -INF , !P0 ;  /* 0xff80000022df7808 */ /* 0x000fe40004000000 */
[----:B------:R-:W-:Y:S02]  /*7d90*/  ISETP.GT.AND P0, PT, R0, 0x39, P1 ;  /* 0x000000390000780c */ /* 0x000fe40000f04270 */
[----:B------:R-:W-:Y:S02]  /*7da0*/  FMNMX.FTZ R0, R219, R12, !PT ;  /* 0x0000000cdb007209 */ /* 0x000fe40007810000 */
[----:B------:R-:W-:Y:S02]  /*7db0*/  ISETP.LT.OR P0, PT, R2, 0x3a, P0 ;  /* 0x0000003a0200780c */ /* 0x000fe40000701670 */
[----:B------:R-:W-:Y:S02]  /*7dc0*/  FMNMX.FTZ R0, R221, R0, !PT ;  /* 0x00000000dd007209 */ /* 0x000fe40007810000 */
[----:B------:R-:W-:Y:S02]  /*7dd0*/  FSEL R159, R35, -INF , !P0 ;  /* 0xff800000239f7808 */ /* 0x000fe40004000000 */
[----:B------:R-:W-:Y:S04]  /*7de0*/  FMNMX.FTZ R0, R223, R0, !PT ;  /* 0x00000000df007209 */ /* 0x000fe80007810000 */
[----:B------:R-:W-:Y:S05]  /*7df0*/  FMNMX.FTZ R0, R159, R0, !PT ;  /* 0x000000009f007209 */ /* 0x000fea0007810000 */
[----:B------:R-:W1:Y:S02]  /*7e00*/  SHFL.BFLY PT, R2, R0, 0x2, 0x1f ;  /* 0x0c401f0000027f89 */ /* 0x000e6400000e0000 */
[----:B-1----:R-:W-:Y:S02]  /*7e10*/  FMNMX.FTZ R2, R0, R2, !PT ;  /* 0x0000000200027209 */ /* 0x002fe40007810000 */
[----:B------:R-:W-:Y:S04]  /*7e20*/  FMNMX.FTZ R3, R3, R13, !PT ;  /* 0x0000000d03037209 */ /* 0x000fe80007810000 */
[----:B------:R-:W-:Y:S08]  /*7e30*/  LDSM.16.MT88.4 R12, [R193+0x100] ;  /* 0x00010000c10c783b */ /* 0x000ff00000004200 */
[----:B------:R-:W1:Y:S02]  /*7e40*/  SHFL.BFLY PT, R156, R3, 0x1, 0x1f ;  /* 0x0c201f00039c7f89 */ /* 0x000e6400000e0000 */
[----:B-1----:R-:W-:Y:S06]  /*7e50*/  FMNMX.FTZ R156, R3, R156, !PT ;  /* 0x0000009c039c7209 */ /* 0x002fec0007810000 */
[----:B------:R-:W1:Y:S01]  /*7e60*/  SHFL.BFLY PT, R3, R2, 0x1, 0x1f ;  /* 0x0c201f0002037f89 */ /* 0x000e6200000e0000 */
[C---:B------:R-:W-:Y:S01]  /*7e70*/  FSETP.NEU.FTZ.AND P0, PT, R156.reuse, -INF , PT ;  /* 0xff8000009c00780b */ /* 0x040fe20003f1d000 */
[C---:B------:R-:W-:Y:S03]  /*7e80*/  FMUL.FTZ R172, R156.reuse, c[0x0][0x2d0] ;  /* 0x0000b4009cac7a20 */ /* 0x040fe60000410000 */
[----:B------:R-:W-:Y:S02]  /*7e90*/  FSEL R0, R156, RZ, P0 ;  /* 0x000000ff9c007208 */ /* 0x000fe40000000000 */
[----:B------:R-:W-:Y:S03]  /*7ea0*/  FSEL R172, R172, RZ, P0 ;  /* 0x000000ffacac7208 */ /* 0x000fe60000000000 */
[----:B------:R-:W-:Y:S02]  /*7eb0*/  FADD.FTZ R0, -R0, R157 ;  /* 0x0000009d00007221 */ /* 0x000fe40000010100 */
[--C-:B------:R-:W-:Y:S02]  /*7ec0*/  FFMA.FTZ R8, R8, c[0x0][0x2d0], -R172.reuse ;  /* 0x0000b40008087a23 */ /* 0x100fe400000108ac */
[----:B------:R-:W-:Y:S02]  /*7ed0*/  FMUL.FTZ R0, R0, c[0x0][0x2d0] ;  /* 0x0000b40000007a20 */ /* 0x000fe40000410000 */
[--C-:B------:R-:W-:Y:S01]  /*7ee0*/  FFMA.FTZ R9, R9, c[0x0][0x2d0], -R172.reuse ;  /* 0x0000b40009097a23 */ /* 0x100fe200000108ac */
[----:B------:R-:W-:Y:S01]  /*7ef0*/  MUFU.EX2 R241, R8 ;  /* 0x0000000800f17308 */ /* 0x000fe20000000800 */
[--C-:B------:R-:W-:Y:S02]  /*7f00*/  FFMA.FTZ R4, R4, c[0x0][0x2d0], -R172.reuse ;  /* 0x0000b40004047a23 */ /* 0x100fe400000108ac */
[----:B------:R-:W-:Y:S01]  /*7f10*/  FFMA.FTZ R5, R5, c[0x0][0x2d0], -R172 ;  /* 0x0000b40005057a23 */ /* 0x000fe200000108ac */
[----:B-1----:R-:W-:Y:S06]  /*7f20*/  FMNMX.FTZ R3, R2, R3, !PT ;  /* 0x0000000302037209 */ /* 0x002fec0007810000 */
[----:B------:R1:W2:Y:S01]  /*7f30*/  MUFU.EX2 R2, R0 ;  /* 0x0000000000027308 */ /* 0x0002a20000000800 */
[C---:B------:R-:W-:Y:S01]  /*7f40*/  FSETP.NEU.FTZ.AND P0, PT, R3.reuse, -INF , PT ;  /* 0xff8000000300780b */ /* 0x040fe20003f1d000 */
[----:B------:R-:W-:Y:S05]  /*7f50*/  FMUL.FTZ R157, R3, c[0x0][0x2d0] ;  /* 0x0000b400039d7a20 */ /* 0x000fea0000410000 */
[----:B------:R-:W-:Y:S03]  /*7f60*/  FSEL R157, R157, RZ, P0 ;  /* 0x000000ff9d9d7208 */ /* 0x000fe60000000000 */
[----:B------:R-:W3:Y:S02]  /*7f70*/  MUFU.EX2 R240, R9 ;  /* 0x0000000900f07308 */ /* 0x000ee40000000800 */
[--C-:B------:R-:W-:Y:S02]  /*7f80*/  FFMA.FTZ R10, R10, c[0x0][0x2d0], -R157.reuse ;  /* 0x0000b4000a0a7a23 */ /* 0x100fe4000001089d */
[--C-:B------:R-:W-:Y:S02]  /*7f90*/  FFMA.FTZ R11, R11, c[0x0][0x2d0], -R157.reuse ;  /* 0x0000b4000b0b7a23 */ /* 0x100fe4000001089d */
[--C-:B------:R-:W-:Y:S02]  /*7fa0*/  FFMA.FTZ R6, R6, c[0x0][0x2d0], -R157.reuse ;  /* 0x0000b40006067a23 */ /* 0x100fe4000001089d */
[--C-:B------:R-:W-:Y:S02]  /*7fb0*/  FFMA.FTZ R7, R7, c[0x0][0x2d0], -R157.reuse ;  /* 0x0000b40007077a23 */ /* 0x100fe4000001089d */
[----:B------:R-:W-:Y:S01]  /*7fc0*/  MUFU.EX2 R227, R10 ;  /* 0x0000000a00e37308 */ /* 0x000fe20000000800 */
[----:B-1----:R-:W-:Y:S01]  /*7fd0*/  FSEL R0, R3, RZ, P0 ;  /* 0x000000ff03007208 */ /* 0x002fe20000000000 */
[C---:B--2---:R-:W-:Y:S02]  /*7fe0*/  FMUL.FTZ R8, R2.reuse, R164 ;  /* 0x000000a402087220 */ /* 0x044fe40000410000 */
[----:B------:R-:W-:Y:S02]  /*7ff0*/  FMUL.FTZ R16, R2, R136 ;  /* 0x0000008802107220 */ /* 0x000fe40000410000 */
[----:B------:R-:W-:Y:S04]  /*8000*/  FADD.FTZ R0, -R0, R158 ;  /* 0x0000009e00007221 */ /* 0x000fe80000010100 */
[----:B------:R-:W1:Y:S01]  /*8010*/  MUFU.EX2 R226, R11 ;  /* 0x0000000b00e27308 */ /* 0x000e620000000800 */
[----:B------:R-:W-:Y:S02]  /*8020*/  FMUL.FTZ R17, R2, R137 ;  /* 0x0000008902117220 */ /* 0x000fe40000410000 */
[----:B------:R-:W-:Y:S01]  /*8030*/  FMUL.FTZ R0, R0, c[0x0][0x2d0] ;  /* 0x0000b40000007a20 */ /* 0x000fe20000410000 */
[----:B---3--:R-:W-:Y:S01]  /*8040*/  F2FP.PACK_AB R170, R240, R241 ;  /* 0x000000f1f0aa723e */ /* 0x008fe200000000ff */
[C---:B------:R-:W-:Y:S02]  /*8050*/  FMUL.FTZ R9, R2.reuse, R165 ;  /* 0x000000a502097220 */ /* 0x040fe40000410000 */
[C---:B------:R-:W-:Y:S02]  /*8060*/  FMUL.FTZ R25, R2.reuse, R145 ;  /* 0x0000009102197220 */ /* 0x040fe40000410000 */
[C---:B------:R-:W-:Y:S01]  /*8070*/  FMUL.FTZ R24, R2.reuse, R144 ;  /* 0x0000009002187220 */ /* 0x040fe20000410000 */
[----:B------:R-:W2:Y:S01]  /*8080*/  MUFU.EX2 R0, R0 ;  /* 0x0000000000007308 */ /* 0x000ea20000000800 */
        /* <DEDUP_REMOVED lines=8> */
[----:B-1----:R-:W-:Y:S01]  /*8110*/  F2FP.PACK_AB R171, R226, R227 ;  /* 0x000000e3e2ab723e */ /* 0x002fe200000000ff */
[C---:B------:R-:W-:Y:S02]  /*8120*/  FMUL.FTZ R45, R2.reuse, R45 ;  /* 0x0000002d022d7220 */ /* 0x040fe40000410000 */
[C---:B------:R-:W-:Y:S02]  /*8130*/  FMUL.FTZ R48, R2.reuse, R48 ;  /* 0x0000003002307220 */ /* 0x040fe40000410000 */
[C---:B------:R-:W-:Y:S01]  /*8140*/  FMUL.FTZ R49, R2.reuse, R49 ;  /* 0x0000003102317220 */ /* 0x040fe20000410000 */
[----:B------:R-:W1:Y:S01]  /*8150*/  MUFU.EX2 R242, R5 ;  /* 0x0000000500f27308 */ /* 0x000e620000000800 */
[C---:B------:R-:W-:Y:S02]  /*8160*/  FMUL.FTZ R52, R2.reuse, R52 ;  /* 0x0000003402347220 */ /* 0x040fe40000410000 */
[----:B------:R-:W-:Y:S02]  /*8170*/  FMUL.FTZ R53, R2, R53 ;  /* 0x0000003502357220 */ /* 0x000fe40000410000 */
[C---:B--2---:R-:W-:Y:S02]  /*8180*/  FMUL.FTZ R10, R0.reuse, R166 ;  /* 0x000000a6000a7220 */ /* 0x044fe40000410000 */
[C---:B------:R-:W-:Y:S02]  /*8190*/  FMUL.FTZ R11, R0.reuse, R167 ;  /* 0x000000a7000b7220 */ /* 0x040fe40000410000 */
[C---:B------:R-:W-:Y:S01]  /*81a0*/  FMUL.FTZ R18, R0.reuse, R138 ;  /* 0x0000008a00127220 */ /* 0x040fe20000410000 */
[----:B------:R2:W-:Y:S01]  /*81b0*/  MUFU.EX2 R229, R6 ;  /* 0x0000000600e57308 */ /* 0x0005e20000000800 */
[C---:B------:R-:W-:Y:S01]  /*81c0*/  FMUL.FTZ R19, R0.reuse, R139 ;  /* 0x0000008b00137220 */ /* 0x040fe20000410000 */
[----:B------:R-:W-:Y:S01]  /*81d0*/  LDSM.16.MT88.4 R164, [R193+0x1900] ;  /* 0x00190000c1a4783b */ /* 0x000fe20000004200 */
[----:B------:R-:W-:Y:S02]  /*81e0*/  FMUL.FTZ R26, R0, R146 ;  /* 0x00000092001a7220 */ /* 0x000fe40000410000 */
[----:B---3--:R-:W-:Y:S02]  /*81f0*/  FMUL.FTZ R4, R2, R160 ;  /* 0x000000a002047220 */ /* 0x008fe40000410000 */
[C---:B------:R-:W-:Y:S02]  /*8200*/  FMUL.FTZ R27, R0.reuse, R147 ;  /* 0x00000093001b7220 */ /* 0x040fe40000410000 */
[C---:B------:R-:W-:Y:S01]  /*8210*/  FMUL.FTZ R34, R0.reuse, R154 ;  /* 0x0000009a00227220 */ /* 0x040fe20000410000 */
[----:B------:R-:W3:Y:S01]  /*8220*/  MUFU.EX2 R228, R7 ;  /* 0x0000000700e47308 */ /* 0x000ee20000000800 */
[----:B------:R-:W-:Y:S01]  /*8230*/  LDSM.16.MT88.4 R136, [R193+0x2100] ;  /* 0x00210000c188783b */ /* 0x000fe20000004200 */
[----:B------:R-:W-:Y:S01]  /*8240*/  FMUL.FTZ R35, R0, R155 ;  /* 0x0000009b00237220 */ /* 0x000fe20000410000 */
[----:B-1----:R-:W-:Y:S01]  /*8250*/  F2FP.PACK_AB R168, R242, R239 ;  /* 0x000000eff2a8723e */ /* 0x002fe200000000ff */
[----:B------:R-:W-:Y:S02]  /*8260*/  FMUL.FTZ R5, R2, R161 ;  /* 0x000000a102057220 */ /* 0x000fe40000410000 */
[C---:B------:R-:W-:Y:S02]  /*8270*/  FMUL.FTZ R38, R0.reuse, R38 ;  /* 0x0000002600267220 */ /* 0x040fe40000410000 */
[C---:B------:R-:W-:Y:S01]  /*8280*/  FMUL.FTZ R39, R0.reuse, R39 ;  /* 0x0000002700277220 */ /* 0x040fe20000410000 */
[----:B------:R-:W-:Y:S01]  /*8290*/  LDSM.16.MT88.4 R152, [R194+0x2900] ;  /* 0x00290000c298783b */ /* 0x000fe20000004200 */
[C---:B------:R-:W-:Y:S02]  /*82a0*/  FMUL.FTZ R42, R0.reuse, R42 ;  /* 0x0000002a002a7220 */ /* 0x040fe40000410000 */
[C---:B------:R-:W-:Y:S02]  /*82b0*/  FMUL.FTZ R43, R0.reuse, R43 ;  /* 0x0000002b002b7220 */ /* 0x040fe40000410000 */
[C---:B--2---:R-:W-:Y:S02]  /*82c0*/  FMUL.FTZ R6, R0.reuse, R162 ;  /* 0x000000a200067220 */ /* 0x044fe40000410000 */
[C---:B------:R-:W-:Y:S02]  /*82d0*/  FMUL.FTZ R46, R0.reuse, R46 ;  /* 0x0000002e002e7220 */ /* 0x040fe40000410000 */
[C---:B------:R-:W-:Y:S02]  /*82e0*/  FMUL.FTZ R47, R0.reuse, R47 ;  /* 0x0000002f002f7220 */ /* 0x040fe40000410000 */
[C---:B------:R-:W-:Y:S02]  /*82f0*/  FMUL.FTZ R50, R0.reuse, R50 ;  /* 0x0000003200327220 */ /* 0x040fe40000410000 */
[----:B------:R-:W-:Y:S01]  /*8300*/  FMUL.FTZ R51, R0, R51 ;  /* 0x0000003300337220 */ /* 0x000fe20000410000 */
[----:B---3--:R-:W-:Y:S01]  /*8310*/  F2FP.PACK_AB R169, R228, R229 ;  /* 0x000000e5e4a9723e */ /* 0x008fe200000000ff */
[----:B------:R-:W-:Y:S02]  /*8320*/  FMUL.FTZ R7, R0, R163 ;  /* 0x000000a300077220 */ /* 0x000fe40000410000 */
[--C-:B------:R-:W-:Y:S02]  /*8330*/  FFMA.FTZ R144, R180, c[0x0][0x2d0], -R157.reuse ;  /* 0x0000b400b4907a23 */ /* 0x100fe4000001089d */
[C---:B------:R-:W-:Y:S02]  /*8340*/  FMUL.FTZ R54, R0.reuse, R54 ;  /* 0x0000003600367220 */ /* 0x040fe40000410000 */
[----:B------:R-:W-:Y:S01]  /*8350*/  FMUL.FTZ R55, R0, R55 ;  /* 0x0000003700377220 */ /* 0x000fe20000410000 */
[C---:B------:R-:W-:Y:S05]  /*8360*/  HMMA.16816.F32 R4, R168.reuse, R12, R4 ;  /* 0x0000000ca804723c */ /* 0x040fea0000001804 */
[C---:B------:R-:W-:Y:S02]  /*8370*/  FMUL.FTZ R56, R2.reuse, R56 ;  /* 0x0000003802387220 */ /* 0x040fe40000410000 */
[C---:B------:R-:W-:Y:S01]  /*8380*/  FMUL.FTZ R12, R2.reuse, R132 ;  /* 0x00000084020c7220 */ /* 0x040fe20000410000 */
[C---:B------:R-:W-:Y:S04]  /*8390*/  HMMA.16816.F32 R8, R168.reuse, R14, R8 ;  /* 0x0000000ea808723c */ /* 0x040fe80000001808 */
[C---:B------:R-:W-:Y:S02]  /*83a0*/  FMUL.FTZ R13, R2.reuse, R133 ;  /* 0x00000085020d7220 */ /* 0x040fe40000410000 */
[----:B------:R-:W-:Y:S02]  /*83b0*/  FMUL.FTZ R57, R2, R57 ;  /* 0x0000003902397220 */ /* 0x000fe40000410000 */
[C---:B------:R-:W-:Y:S04]  /*83c0*/  FMUL.FTZ R14, R0.reuse, R134 ;  /* 0x00000086000e7220 */ /* 0x040fe80000410000 */
[C---:B------:R-:W-:Y:S02]  /*83d0*/  FMUL.FTZ R15, R0.reuse, R135 ;  /* 0x00000087000f7220 */ /* 0x040fe40000410000 */
[----:B------:R-:W1:Y:S01]  /*83e0*/  LDSM.16.MT88.4 R132, [R195+0x100] ;  /* 0x00010000c384783b */ /* 0x000e620000004200 */
[C---:B------:R-:W-:Y:S02]  /*83f0*/  FMUL.FTZ R58, R0.reuse, R58 ;  /* 0x0000003a003a7220 */ /* 0x040fe40000410000 */
[----:B------:R-:W-:Y:S02]  /*8400*/  FMUL.FTZ R59, R0, R59 ;  /* 0x0000003b003b7220 */ /* 0x000fe40000410000 */
[C---:B------:R-:W-:Y:S03]  /*8410*/  HMMA.16816.F32 R12, R168.reuse, R20, R12 ;  /* 0x00000014a80c723c */ /* 0x040fe6000000180c */
[C---:B------:R-:W-:Y:S02]  /*8420*/  FMUL.FTZ R60, R2.reuse, R60 ;  /* 0x0000003c023c7220 */ /* 0x040fe40000410000 */
[C---:B------:R-:W-:Y:S02]  /*8430*/  FMUL.FTZ R61, R2.reuse, R61 ;  /* 0x0000003d023d7220 */ /* 0x040fe40000410000 */
[C---:B------:R-:W-:Y:S01]  /*8440*/  FMUL.FTZ R20, R2.reuse, R140 ;  /* 0x0000008c02147220 */ /* 0x040fe20000410000 */
[C---:B------:R-:W-:Y:S04]  /*8450*/  HMMA.16816.F32 R16, R168.reuse, R22, R16 ;  /* 0x00000016a810723c */ /* 0x040fe80000001810 */
[----:B------:R-:W-:Y:S02]  /*8460*/  FMUL.FTZ R21, R2, R141 ;  /* 0x0000008d02157220 */ /* 0x000fe40000410000 */
[C---:B------:R-:W-:Y:S02]  /*8470*/  FMUL.FTZ R62, R0.reuse, R62 ;  /* 0x0000003e003e7220 */ /* 0x040fe40000410000 */
[C---:B------:R-:W-:Y:S04]  /*8480*/  FMUL.FTZ R22, R0.reuse, R142 ;  /* 0x0000008e00167220 */ /* 0x040fe80000410000 */
[C---:B------:R-:W-:Y:S02]  /*8490*/  FMUL.FTZ R23, R0.reuse, R143 ;  /* 0x0000008f00177220 */ /* 0x040fe40000410000 */
[----:B------:R-:W2:Y:S01]  /*84a0*/  LDSM.16.MT88.4 R140, [R194+0x2100] ;  /* 0x00210000c28c783b */ /* 0x000ea20000004200 */
[----:B------:R-:W-:Y:S02]  /*84b0*/  FMUL.FTZ R63, R0, R63 ;  /* 0x0000003f003f7220 */ /* 0x000fe40000410000 */
[C---:B------:R-:W-:Y:S02]  /*84c0*/  FMUL.FTZ R64, R2.reuse, R64 ;  /* 0x0000004002407220 */ /* 0x040fe40000410000 */
[C---:B------:R-:W-:Y:S03]  /*84d0*/  HMMA.16816.F32 R20, R168.reuse, R28, R20 ;  /* 0x0000001ca814723c */ /* 0x040fe60000001814 */
[----:B------:R-:W-:Y:S02]  /*84e0*/  FMUL.FTZ R65, R2, R65 ;  /* 0x0000004102417220 */ /* 0x000fe40000410000 */
[----:B------:R-:W-:Y:S02]  /*84f0*/  FMUL.FTZ R66, R0, R66 ;  /* 0x0000004200427220 */ /* 0x000fe40000410000 */
[C---:B------:R-:W-:Y:S01]  /*8500*/  FMUL.FTZ R28, R2.reuse, R148 ;  /* 0x00000094021c7220 */ /* 0x040fe20000410000 */
[C---:B------:R-:W-:Y:S04]  /*8510*/  HMMA.16816.F32 R24, R168.reuse, R30, R24 ;  /* 0x0000001ea818723c */ /* 0x040fe80000001818 */
[----:B------:R-:W-:Y:S02]  /*8520*/  FMUL.FTZ R29, R2, R149 ;  /* 0x00000095021d7220 */ /* 0x000fe40000410000 */
[C---:B------:R-:W-:Y:S02]  /*8530*/  FMUL.FTZ R67, R0.reuse, R67 ;  /* 0x0000004300437220 */ /* 0x040fe40000410000 */
[C---:B------:R-:W-:Y:S04]  /*8540*/  FMUL.FTZ R30, R0.reuse, R150 ;  /* 0x00000096001e7220 */ /* 0x040fe80000410000 */
[----:B------:R-:W-:Y:S02]  /*8550*/  FMUL.FTZ R31, R0, R151 ;  /* 0x00000097001f7220 */ /* 0x000fe40000410000 */
[----:B------:R-:W-:Y:S01]  /*8560*/  LDSM.16.MT88.4 R148, [R195+0x900] ;  /* 0x00090000c394783b */ /* 0x000fe20000004200 */
[C---:B------:R-:W-:Y:S02]  /*8570*/  FMUL.FTZ R68, R2.reuse, R68 ;  /* 0x0000004402447220 */ /* 0x040fe40000410000 */
[----:B------:R-:W-:Y:S02]  /*8580*/  FMUL.FTZ R69, R2, R69 ;  /* 0x0000004502457220 */ /* 0x000fe40000410000 */
        /* <DEDUP_REMOVED lines=8> */
[C---:B------:R-:W-:Y:S04]  /*8610*/  HMMA.16816.F32 R36, R168.reuse, R136, R36 ;  /* 0x00000088a824723c */ /* 0x040fe80000001824 */
[----:B------:R-:W-:Y:S02]  /*8620*/  FMUL.FTZ R75, R0, R75 ;  /* 0x0000004b004b7220 */ /* 0x000fe40000410000 */
[C---:B------:R-:W-:Y:S02]  /*8630*/  FMUL.FTZ R76, R2.reuse, R76 ;  /* 0x0000004c024c7220 */ /* 0x040fe40000410000 */
[C---:B------:R-:W-:Y:S01]  /*8640*/  HMMA.16816.F32 R40, R168.reuse, R138, R40 ;  /* 0x0000008aa828723c */ /* 0x040fe20000001828 */
[----:B------:R-:W3:Y:S03]  /*8650*/  LDSM.16.MT88.4 R136, [R195+0x2100] ;  /* 0x00210000c388783b */ /* 0x000ee60000004200 */
        /* <DEDUP_REMOVED lines=18> */
[C---:B---3--:R-:W-:Y:S04]  /*8780*/  HMMA.16816.F32 R60, R168.reuse, R136, R60 ;  /* 0x00000088a83c723c */ /* 0x048fe8000000183c */
        /* <DEDUP_REMOVED lines=32> */
[C---:B------:R-:W-:Y:S04]  /*8990*/  HMMA.16816.F32 R96, R168.reuse, R142, R96 ;  /* 0x0000008ea860723c */ /* 0x040fe80000001860 */
[----:B------:R-:W-:Y:S02]  /*89a0*/  FMUL.FTZ R109, R2, R109 ;  /* 0x0000006d026d7220 */ /* 0x000fe40000410000 */
[C---:B------:R-:W-:Y:S02]  /*89b0*/  FMUL.FTZ R110, R0.reuse, R110 ;  /* 0x0000006e006e7220 */ /* 0x040fe40000410000 */
[----:B------:R-:W-:Y:S01]  /*89c0*/  FMUL.FTZ R111, R0, R111 ;  /* 0x0000006f006f7220 */ /* 0x000fe20000410000 */
[C---:B-1----:R-:W-:Y:S03]  /*89d0*/  HMMA.16816.F32 R100, R168.reuse, R132, R100 ;  /* 0x00000084a864723c */ /* 0x042fe60000001864 */
[--C-:B------:R-:W-:Y:S02]  /*89e0*/  FFMA.FTZ R140, R173, c[0x0][0x2d0], -R172.reuse ;  /* 0x0000b400ad8c7a23 */ /* 0x100fe400000108ac */
[----:B------:R-:W-:Y:S02]  /*89f0*/  FMUL.FTZ R112, R2, R112 ;  /* 0x0000007002707220 */ /* 0x000fe40000410000 */
[----:B------:R1:W-:Y:S01]  /*8a00*/  MUFU.EX2 R238, R140 ;  /* 0x0000008c00ee7308 */ /* 0x0003e20000000800 */
[C---:B------:R-:W-:Y:S04]  /*8a10*/  HMMA.16816.F32 R104, R168.reuse, R134, R104 ;  /* 0x00000086a868723c */ /* 0x040fe80000001868 */
[--C-:B------:R-:W-:Y:S02]  /*8a20*/  FFMA.FTZ R132, R176, c[0x0][0x2d0], -R172.reuse ;  /* 0x0000b400b0847a23 */ /* 0x100fe400000108ac */
[----:B------:R-:W-:Y:S02]  /*8a30*/  FMUL.FTZ R113, R2, R113 ;  /* 0x0000007102717220 */ /* 0x000fe40000410000 */
[C---:B---3--:R-:W-:Y:S01]  /*8a40*/  HMMA.16816.F32 R108, R168.reuse, R136, R108 ;  /* 0x00000088a86c723c */ /* 0x048fe2000000186c */
[----:B------:R2:W-:Y:S03]  /*8a50*/  MUFU.EX2 R236, R132 ;  /* 0x0000008400ec7308 */ /* 0x0005e60000000800 */
[C---:B------:R-:W-:Y:S02]  /*8a60*/  FMUL.FTZ R114, R0.reuse, R114 ;  /* 0x0000007200727220 */ /* 0x040fe40000410000 */
[----:B------:R-:W-:Y:S02]  /*8a70*/  FMUL.FTZ R115, R0, R115 ;  /* 0x0000007300737220 */ /* 0x000fe40000410000 */
[--C-:B------:R-:W-:Y:S04]  /*8a80*/  FFMA.FTZ R136, R175, c[0x0][0x2d0], -R157.reuse ;  /* 0x0000b400af887a23 */ /* 0x100fe8000001089d */
[----:B------:R3:W-:Y:S01]  /*8a90*/  MUFU.EX2 R190, R136 ;  /* 0x0000008800be7308 */ /* 0x0007e20000000800 */
[C---:B------:R-:W-:Y:S03]  /*8aa0*/  HMMA.16816.F32 R112, R168.reuse, R138, R112 ;  /* 0x0000008aa870723c */ /* 0x040fe60000001870 */
[--C-:B-1----:R-:W-:Y:S02]  /*8ab0*/  FFMA.FTZ R140, R174, c[0x0][0x2d0], -R172.reuse ;  /* 0x0000b400ae8c7a23 */ /* 0x102fe400000108ac */
[C---:B------:R-:W-:Y:S02]  /*8ac0*/  FMUL.FTZ R116, R2.reuse, R116 ;  /* 0x0000007402747220 */ /* 0x040fe40000410000 */
[----:B------:R-:W-:Y:S02]  /*8ad0*/  FMUL.FTZ R117, R2, R117 ;  /* 0x0000007502757220 */ /* 0x000fe40000410000 */
[----:B------:R1:W4:Y:S03]  /*8ae0*/  MUFU.EX2 R237, R140 ;  /* 0x0000008c00ed7308 */ /* 0x0003260000000800 */
[--C-:B--2---:R-:W-:Y:S02]  /*8af0*/  FFMA.FTZ R132, R179, c[0x0][0x2d0], -R172.reuse ;  /* 0x0000b400b3847a23 */ /* 0x104fe400000108ac */
[C---:B------:R-:W-:Y:S02]  /*8b00*/  FMUL.FTZ R118, R0.reuse, R118 ;  /* 0x0000007600767220 */ /* 0x040fe40000410000 */
[----:B------:R-:W-:Y:S02]  /*8b10*/  FMUL.FTZ R119, R0, R119 ;  /* 0x0000007700777220 */ /* 0x000fe40000410000 */
[C---:B------:R-:W-:Y:S01]  /*8b20*/  FMUL.FTZ R120, R2.reuse, R120 ;  /* 0x0000007802787220 */ /* 0x040fe20000410000 */
[----:B------:R2:W-:Y:S01]  /*8b30*/  MUFU.EX2 R235, R132 ;  /* 0x0000008400eb7308 */ /* 0x0005e20000000800 */
[----:B------:R-:W-:Y:S02]  /*8b40*/  FMUL.FTZ R121, R2, R121 ;  /* 0x0000007902797220 */ /* 0x000fe40000410000 */
[C---:B------:R-:W-:Y:S02]  /*8b50*/  FMUL.FTZ R122, R0.reuse, R122 ;  /* 0x0000007a007a7220 */ /* 0x040fe40000410000 */
[--C-:B---3--:R-:W-:Y:S02]  /*8b60*/  FFMA.FTZ R136, R177, c[0x0][0x2d0], -R157.reuse ;  /* 0x0000b400b1887a23 */ /* 0x108fe4000001089d */
[----:B------:R-:W-:Y:S02]  /*8b70*/  FMUL.FTZ R123, R0, R123 ;  /* 0x0000007b007b7220 */ /* 0x000fe40000410000 */
[C---:B------:R-:W-:Y:S01]  /*8b80*/  FMUL.FTZ R124, R2.reuse, R124 ;  /* 0x0000007c027c7220 */ /* 0x040fe20000410000 */
[----:B------:R3:W5:Y:S01]  /*8b90*/  MUFU.EX2 R189, R136 ;  /* 0x0000008800bd7308 */ /* 0x0007620000000800 */
[----:B------:R-:W-:Y:S02]  /*8ba0*/  FMUL.FTZ R125, R2, R125 ;  /* 0x0000007d027d7220 */ /* 0x000fe40000410000 */
[----:B------:R-:W-:Y:S01]  /*8bb0*/  FMUL.FTZ R126, R0, R126 ;  /* 0x0000007e007e7220 */ /* 0x000fe20000410000 */
[----:B-1----:R-:W1:Y:S01]  /*8bc0*/  LDSM.16.MT88.4 R140, [R196+0x6100] ;  /* 0x00610000c48c783b */ /* 0x002e620000004200 */
[--C-:B------:R-:W-:Y:S02]  /*8bd0*/  FFMA.FTZ R158, R188, c[0x0][0x2d0], -R157.reuse ;  /* 0x0000b400bc9e7a23 */ /* 0x100fe4000001089d */
[----:B------:R-:W-:Y:S02]  /*8be0*/  FMUL.FTZ R127, R0, R127 ;  /* 0x0000007f007f7220 */ /* 0x000fe40000410000 */
[C---:B------:R-:W-:Y:S01]  /*8bf0*/  FMUL.FTZ R128, R2.reuse, R128 ;  /* 0x0000008002807220 */ /* 0x040fe20000410000 */
[----:B------:R-:W-:Y:S01]  /*8c00*/  MUFU.EX2 R174, R158 ;  /* 0x0000009e00ae7308 */ /* 0x000fe20000000800 */
[----:B------:R-:W-:Y:S02]  /*8c10*/  FMUL.FTZ R129, R2, R129 ;  /* 0x0000008102817220 */ /* 0x000fe40000410000 */
[C---:B------:R-:W-:Y:S01]  /*8c20*/  FMUL.FTZ R130, R0.reuse, R130 ;  /* 0x0000008200827220 */ /* 0x040fe20000410000 */
[----:B--2---:R-:W2:Y:S01]  /*8c30*/  LDSM.16.MT88.4 R132, [R195+0x6100] ;  /* 0x00610000c384783b */ /* 0x004ea20000004200 */
[----:B------:R-:W-:Y:S02]  /*8c40*/  FMUL.FTZ R131, R0, R131 ;  /* 0x0000008300837220 */ /* 0x000fe40000410000 */
[--C-:B---3--:R-:W-:Y:S03]  /*8c50*/  FFMA.FTZ R136, R178, c[0x0][0x2d0], -R157.reuse ;  /* 0x0000b400b2887a23 */ /* 0x108fe6000001089d */
[----:B------:R3:W-:Y:S10]  /*8c60*/  MUFU.EX2 R178, R144 ;  /* 0x0000009000b27308 */ /* 0x0007f40000000800 */
[----:B------:R2:W2:Y:S01]  /*8c70*/  MUFU.EX2 R179, R136 ;  /* 0x0000008800b37308 */ /* 0x0004a20000000800 */
[C---:B-1----:R-:W-:Y:S01]  /*8c80*/  HMMA.16816.F32 R116, R168.reuse, R140, R116 ;  /* 0x0000008ca874723c */ /* 0x042fe20000001874 */
[----:B---3--:R-:W-:Y:S07]  /*8c90*/  LDSM.16.MT88.4 R144, [R196+0x900] ;  /* 0x00090000c490783b */ /* 0x008fee0000004200 */
[C---:B------:R-:W-:Y:S01]  /*8ca0*/  HMMA.16816.F32 R120, R168.reuse, R142, R120 ;  /* 0x0000008ea878723c */ /* 0x040fe20000001878 */
[----:B------:R-:W-:Y:S07]  /*8cb0*/  LDSM.16.MT88.4 R140, [R194+0x900] ;  /* 0x00090000c28c783b */ /* 0x000fee0000004200 */
[C---:B--2---:R-:W-:Y:S01]  /*8cc0*/  HMMA.16816.F32 R124, R168.reuse, R132, R124 ;  /* 0x00000084a87c723c */ /* 0x044fe2000000187c */
[----:B------:R-:W1:Y:S06]  /*8cd0*/  LDSM.16.MT88.4 R136, [R193+0x900] ;  /* 0x00090000c188783b */ /* 0x000e6c0000004200 */
[----:B----4-:R-:W-:Y:S01]  /*8ce0*/  F2FP.PACK_AB R132, R237, R238 ;  /* 0x000000eeed84723e */ /* 0x010fe200000000ff */
[----:B------:R-:W-:Y:S04]  /*8cf0*/  HMMA.16816.F32 R128, R168, R134, R128 ;  /* 0x00000086a880723c */ /* 0x000fe80000001880 */
[----:B-----5:R-:W-:Y:S03]  /*8d00*/  F2FP.PACK_AB R133, R189, R190 ;  /* 0x000000bebd85723e */ /* 0x020fe600000000ff */
[----:B------:R-:W-:Y:S02]  /*8d10*/  F2FP.PACK_AB R134, R235, R236 ;  /* 0x000000eceb86723e */ /* 0x000fe400000000ff */
[----:B------:R-:W-:Y:S07]  /*8d20*/  F2FP.PACK_AB R135, R178, R179 ;  /* 0x000000b3b287723e */ /* 0x000fee00000000ff */
[C---:B-1----:R-:W-:Y:S08]  /*8d30*/  HMMA.16816.F32 R4, R132.reuse, R136, R4 ;  /* 0x000000888404723c */ /* 0x042ff00000001804 */
        /* <DEDUP_REMOVED lines=20> */
[C---:B---3--:R-:W-:Y:S07]  /*8e80*/  HMMA.16816.F32 R60, R132.reuse, R144, R60 ;  /* 0x00000090843c723c */ /* 0x048fee000000183c */
[--C-:B------:R-:W-:Y:S01]  /*8e90*/  FFMA.FTZ R144, R181, c[0x0][0x2d0], -R172.reuse ;  /* 0x0000b400b5907a23 */ /* 0x100fe200000108ac */
[C---:B------:R-:W-:Y:S03]  /*8ea0*/  HMMA.16816.F32 R64, R132.reuse, R146, R64 ;  /* 0x000000928440723c */ /* 0x040fe60000001840 */
[----:B------:R3:W-:Y:S05]  /*8eb0*/  MUFU.EX2 R234, R144 ;  /* 0x0000009000ea7308 */ /* 0x0007ea0000000800 */
[C---:B-1----:R-:W-:Y:S08]  /*8ec0*/  HMMA.16816.F32 R68, R132.reuse, R136, R68 ;  /* 0x000000888444723c */ /* 0x042ff00000001844 */
[C---:B------:R-:W-:Y:S01]  /*8ed0*/  HMMA.16816.F32 R72, R132.reuse, R138, R72 ;  /* 0x0000008a8448723c */ /* 0x040fe20000001848 */
[----:B------:R-:W1:Y:S07]  /*8ee0*/  LDSM.16.MT88.4 R136, [R193+0x6900] ;  /* 0x00690000c188783b */ /* 0x000e6e0000004200 */
[C---:B------:R-:W-:Y:S04]  /*8ef0*/  HMMA.16816.F32 R76, R132.reuse, R148, R76 ;  /* 0x00000094844c723c */ /* 0x040fe8000000184c */
[--C-:B---3--:R-:W-:Y:S03]  /*8f00*/  FFMA.FTZ R144, R183, c[0x0][0x2d0], -R172.reuse ;  /* 0x0000b400b7907a23 */ /* 0x108fe600000108ac */
[--C-:B------:R-:W-:Y:S01]  /*8f10*/  FFMA.FTZ R148, R186, c[0x0][0x2d0], -R172.reuse ;  /* 0x0000b400ba947a23 */ /* 0x100fe200000108ac */
[C---:B------:R-:W-:Y:S01]  /*8f20*/  HMMA.16816.F32 R80, R132.reuse, R150, R80 ;  /* 0x000000968450723c */ /* 0x040fe20000001850 */
[----:B------:R3:W5:Y:S07]  /*8f30*/  MUFU.EX2 R231, R144 ;  /* 0x0000009000e77308 */ /* 0x00076e0000000800 */
[C---:B----4-:R-:W-:Y:S03]  /*8f40*/  HMMA.16816.F32 R84, R132.reuse, R152, R84 ;  /* 0x000000988454723c */ /* 0x050fe60000001854 */
[----:B------:R4:W-:Y:S05]  /*8f50*/  MUFU.EX2 R230, R148 ;  /* 0x0000009400e67308 */ /* 0x0009ea0000000800 */
[C---:B------:R-:W-:Y:S01]  /*8f60*/  HMMA.16816.F32 R88, R132.reuse, R154, R88 ;  /* 0x0000009a8458723c */ /* 0x040fe20000001858 */
[----:B------:R-:W-:Y:S07]  /*8f70*/  LDSM.16.MT88.4 R152, [R195+0x6900] ;  /* 0x00690000c398783b */ /* 0x000fee0000004200 */
[C---:B--2---:R-:W-:Y:S01]  /*8f80*/  HMMA.16816.F32 R92, R132.reuse, R140, R92 ;  /* 0x0000008c845c723c */ /* 0x044fe2000000185c */
[----:B---3--:R-:W2:Y:S06]  /*8f90*/  LDSM.16.MT88.4 R144, [R194+0x6900] ;  /* 0x00690000c290783b */ /* 0x008eac0000004200 */
[--C-:B------:R-:W-:Y:S01]  /*8fa0*/  FFMA.FTZ R140, R182, c[0x0][0x2d0], -R157.reuse ;  /* 0x0000b400b68c7a23 */ /* 0x100fe2000001089d */
[C---:B------:R-:W-:Y:S03]  /*8fb0*/  HMMA.16816.F32 R96, R132.reuse, R142, R96 ;  /* 0x0000008e8460723c */ /* 0x040fe60000001860 */
[----:B------:R3:W-:Y:S01]  /*8fc0*/  MUFU.EX2 R177, R140 ;  /* 0x0000008c00b17308 */ /* 0x0007e20000000800 */
[--C-:B----4-:R-:W-:Y:S02]  /*8fd0*/  FFMA.FTZ R148, R187, c[0x0][0x2d0], -R172.reuse ;  /* 0x0000b400bb947a23 */ /* 0x110fe400000108ac */
[----:B------:R-:W4:Y:S02]  /*8fe0*/  LDL R187, [R1+0x1c] ;  /* 0x00001c0001bb7983 */ /* 0x000f240000100800 */
[C---:B-1----:R-:W-:Y:S05]  /*8ff0*/  HMMA.16816.F32 R100, R132.reuse, R136, R100 ;  /* 0x000000888464723c */ /* 0x042fea0000001864 */
[----:B------:R1:W1:Y:S02]  /*9000*/  MUFU.EX2 R186, R148 ;  /* 0x0000009400ba7308 */ /* 0x0002640000000800 */
[--C-:B------:R-:W-:Y:S01]  /*9010*/  FFMA.FTZ R136, R185, c[0x0][0x2d0], -R157.reuse ;  /* 0x0000b400b9887a23 */ /* 0x100fe2000001089d */
[C---:B------:R-:W-:Y:S07]  /*9020*/  HMMA.16816.F32 R104, R132.reuse, R138, R104 ;  /* 0x0000008a8468723c */ /* 0x040fee0000001868 */
[----:B------:R5:W-:Y:S01]  /*9030*/  MUFU.EX2 R175, R136 ;  /* 0x0000008800af7308 */ /* 0x000be20000000800 */
[--C-:B---3--:R-:W-:Y:S01]  /*9040*/  FFMA.FTZ R140, R184, c[0x0][0x2d0], -R157.reuse ;  /* 0x0000b400b88c7a23 */ /* 0x108fe2000001089d */
[C---:B--2---:R-:W-:Y:S08]  /*9050*/  HMMA.16816.F32 R108, R132.reuse, R144, R108 ;  /* 0x00000090846c723c */ /* 0x044ff0000000186c */
[----:B------:R2:W3:Y:S01]  /*9060*/  MUFU.EX2 R176, R140 ;  /* 0x0000008c00b07308 */ /* 0x0004e20000000800 */
[----:B-1----:R-:W1:Y:S01]  /*9070*/  LDSM.16.MT88.4 R148, [R196+0x6900] ;  /* 0x00690000c494783b */ /* 0x002e620000004200 */
[C---:B------:R-:W-:Y:S07]  /*9080*/  HMMA.16816.F32 R112, R132.reuse, R146, R112 ;  /* 0x000000928470723c */ /* 0x040fee0000001870 */
[----:B------:R-:W-:Y:S08]  /*9090*/  LDSM.16.MT88.4 R144, [R196+0x1100] ;  /* 0x00110000c490783b */ /* 0x000ff00000004200 */
[----:B-----5:R-:W5:Y:S08]  /*90a0*/  LDSM.16.MT88.4 R136, [R193+0x1100] ;  /* 0x00110000c188783b */ /* 0x020f700000004200 */
[----:B--2---:R-:W2:Y:S01]  /*90b0*/  LDSM.16.MT88.4 R140, [R194+0x1100] ;  /* 0x00110000c28c783b */ /* 0x004ea20000004200 */
[C---:B-1----:R-:W-:Y:S08]  /*90c0*/  HMMA.16816.F32 R116, R132.reuse, R148, R116 ;  /* 0x000000948474723c */ /* 0x042ff00000001874 */
[C---:B------:R-:W-:Y:S01]  /*90d0*/  HMMA.16816.F32 R120, R132.reuse, R150, R120 ;  /* 0x000000968478723c */ /* 0x040fe20000001878 */
[----:B------:R-:W1:Y:S07]  /*90e0*/  LDSM.16.MT88.4 R148, [R195+0x1100] ;  /* 0x00110000c394783b */ /* 0x000e6e0000004200 */
[C---:B------:R-:W-:Y:S08]  /*90f0*/  HMMA.16816.F32 R124, R132.reuse, R152, R124 ;  /* 0x00000098847c723c */ /* 0x040ff0000000187c */
[----:B------:R-:W-:Y:S01]  /*9100*/  HMMA.16816.F32 R128, R132, R154, R128 ;  /* 0x0000009a8480723c */ /* 0x000fe20000001880 */
[----:B------:R-:W-:Y:S06]  /*9110*/  LDSM.16.MT88.4 R152, [R194+0x3100] ;  /* 0x00310000c298783b */ /* 0x000fec0000004200 */
[----:B------:R-:W-:Y:S02]  /*9120*/  F2FP.PACK_AB R132, R231, R234 ;  /* 0x000000eae784723e */ /* 0x000fe400000000ff */
[----:B------:R-:W-:Y:S03]  /*9130*/  F2FP.PACK_AB R134, R186, R230 ;  /* 0x000000e6ba86723e */ /* 0x000fe600000000ff */
[----:B---3--:R-:W-:Y:S02]  /*9140*/  F2FP.PACK_AB R133, R176, R177 ;  /* 0x000000b1b085723e */ /* 0x008fe400000000ff */
[----:B------:R-:W-:Y:S07]  /*9150*/  F2FP.PACK_AB R135, R174, R175 ;  /* 0x000000afae87723e */ /* 0x000fee00000000ff */
[C---:B-----5:R-:W-:Y:S08]  /*9160*/  HMMA.16816.F32 R4, R132.reuse, R136, R4 ;  /* 0x000000888404723c */ /* 0x060ff00000001804 */
[C---:B------:R-:W-:Y:S01]  /*9170*/  HMMA.16816.F32 R8, R132.reuse, R138, R8 ;  /* 0x0000008a8408723c */ /* 0x040fe20000001808 */
[----:B------:R-:W3:Y:S07]  /*9180*/  LDSM.16.MT88.4 R136, [R193+0x3100] ;  /* 0x00310000c188783b */ /* 0x000eee0000004200 */
[C---:B--2---:R-:W-:Y:S08]  /*9190*/  HMMA.16816.F32 R12, R132.reuse, R140, R12 ;  /* 0x0000008c840c723c */ /* 0x044ff0000000180c */
[C---:B------:R-:W-:Y:S01]  /*91a0*/  HMMA.16816.F32 R16, R132.reuse, R142, R16 ;  /* 0x0000008e8410723c */ /* 0x040fe20000001810 */
[----:B------:R-:W2:Y:S07]  /*91b0*/  LDSM.16.MT88.4 R140, [R196+0x3100] ;  /* 0x00310000c48c783b */ /* 0x000eae0000004200 */
[C---:B------:R-:W-:Y:S08]  /*91c0*/  HMMA.16816.F32 R20, R132.reuse, R144, R20 ;  /* 0x000000908414723c */ /* 0x040ff00000001814 */
[C---:B------:R-:W-:Y:S01]  /*91d0*/  HMMA.16816.F32 R24, R132.reuse, R146, R24 ;  /* 0x000000928418723c */ /* 0x040fe20000001818 */
[----:B------:R-:W5:Y:S07]  /*91e0*/  LDSM.16.MT88.4 R144, [R195+0x3100] ;  /* 0x00310000c390783b */ /* 0x000f6e0000004200 */
[C---:B-1----:R-:W-:Y:S08]  /*91f0*/  HMMA.16816.F32 R28, R132.reuse, R148, R28 ;  /* 0x00000094841c723c */ /* 0x042ff0000000181c */
[C---:B------:R-:W-:Y:S01]  /*9200*/  HMMA.16816.F32 R32, R132.reuse, R150, R32 ;  /* 0x000000968420723c */ /* 0x040fe20000001820 */
[----:B------:R-:W-:Y:S07]  /*9210*/  LDSM.16.MT88.4 R148, [R194+0x5100] ;  /* 0x00510000c294783b */ /* 0x000fee0000004200 */
[C---:B---3--:R-:W-:Y:S08]  /*9220*/  HMMA.16816.F32 R36, R132.reuse, R136, R36 ;  /* 0x000000888424723c */ /* 0x048ff00000001824 */
[C---:B------:R-:W-:Y:S01]  /*9230*/  HMMA.16816.F32 R40, R132.reuse, R138, R40 ;  /* 0x0000008a8428723c */ /* 0x040fe20000001828 */
[----:B------:R-:W1:Y:S07]  /*9240*/  LDSM.16.MT88.4 R136, [R193+0x5100] ;  /* 0x00510000c188783b */ /* 0x000e6e0000004200 */
[C---:B------:R-:W-:Y:S08]  /*9250*/  HMMA.16816.F32 R44, R132.reuse, R152, R44 ;  /* 0x00000098842c723c */ /* 0x040ff0000000182c */
[C---:B------:R-:W-:Y:S01]  /*9260*/  HMMA.16816.F32 R48, R132.reuse, R154, R48 ;  /* 0x0000009a8430723c */ /* 0x040fe20000001830 */
[----:B------:R-:W3:Y:S07]  /*9270*/  LDSM.16.MT88.4 R152, [R196+0x5100] ;  /* 0x00510000c498783b */ /* 0x000eee0000004200 */
[C---:B--2---:R-:W-:Y:S08]  /*9280*/  HMMA.16816.F32 R52, R132.reuse, R140, R52 ;  /* 0x0000008c8434723c */ /* 0x044ff00000001834 */
[C---:B------:R-:W-:Y:S01]  /*9290*/  HMMA.16816.F32 R56, R132.reuse, R142, R56 ;  /* 0x0000008e8438723c */ /* 0x040fe20000001838 */
[----:B------:R-:W2:Y:S07]  /*92a0*/  LDSM.16.MT88.4 R140, [R195+0x5100] ;  /* 0x00510000c38c783b */ /* 0x000eae0000004200 */
[C---:B-----5:R-:W-:Y:S07]  /*92b0*/  HMMA.16816.F32 R60, R132.reuse, R144, R60 ;  /* 0x00000090843c723c */ /* 0x060fee000000183c */
[--C-:B------:R-:W-:Y:S01]  /*92c0*/  FFMA.FTZ R144, R220, c[0x0][0x2d0], -R172.reuse ;  /* 0x0000b400dc907a23 */ /* 0x100fe200000108ac */
[C---:B------:R-:W-:Y:S03]  /*92d0*/  HMMA.16816.F32 R64, R132.reuse, R146, R64 ;  /* 0x000000928440723c */ /* 0x040fe60000001840 */
[----:B------:R5:W-:Y:S05]  /*92e0*/  MUFU.EX2 R182, R144 ;  /* 0x0000009000b67308 */ /* 0x000bea0000000800 */
[C---:B-1----:R-:W-:Y:S07]  /*92f0*/  HMMA.16816.F32 R68, R132.reuse, R136, R68 ;  /* 0x000000888444723c */ /* 0x042fee0000001844 */
[--C-:B------:R-:W-:Y:S01]  /*9300*/  FFMA.FTZ R136, R191, c[0x0][0x2d0], -R172.reuse ;  /* 0x0000b400bf887a23 */ /* 0x100fe200000108ac */
[C---:B------:R-:W-:Y:S03]  /*9310*/  HMMA.16816.F32 R72, R132.reuse, R138, R72 ;  /* 0x0000008a8448723c */ /* 0x040fe60000001848 */
[----:B------:R1:W1:Y:S05]  /*9320*/  MUFU.EX2 R183, R136 ;  /* 0x0000008800b77308 */ /* 0x00026a0000000800 */
[C---:B------:R-:W-:Y:S01]  /*9330*/  HMMA.16816.F32 R76, R132.reuse, R148, R76 ;  /* 0x00000094844c723c */ /* 0x040fe2000000184c */
[----:B-----5:R-:W-:Y:S06]  /*9340*/  LDSM.16.MT88.4 R144, [R194+0x7100] ;  /* 0x00710000c290783b */ /* 0x020fec0000004200 */
[--C-:B------:R-:W-:Y:S01]  /*9350*/  FFMA.FTZ R148, R224, c[0x0][0x2d0], -R172.reuse ;  /* 0x0000b400e0947a23 */ /* 0x100fe200000108ac */
[C---:B------:R-:W-:Y:S03]  /*9360*/  HMMA.16816.F32 R80, R132.reuse, R150, R80 ;  /* 0x000000968450723c */ /* 0x040fe60000001850 */
[----:B------:R5:W-:Y:S01]  /*9370*/  MUFU.EX2 R181, R148 ;  /* 0x0000009400b57308 */ /* 0x000be20000000800 */
[----:B------:R-:W-:Y:S04]  /*9380*/  FFMA.FTZ R172, R225, c[0x0][0x2d0], -R172 ;  /* 0x0000b400e1ac7a23 */ /* 0x000fe800000108ac */
[C---:B---3--:R-:W-:Y:S01]  /*9390*/  HMMA.16816.F32 R84, R132.reuse, R152, R84 ;  /* 0x000000988454723c */ /* 0x048fe20000001854 */
[----:B-1----:R-:W1:Y:S03]  /*93a0*/  LDSM.16.MT88.4 R136, [R193+0x7100] ;  /* 0x00710000c188783b */ /* 0x002e660000004200 */
[----:B------:R-:W-:Y:S01]  /*93b0*/  F2FP.PACK_AB R168, R182, R183 ;  /* 0x000000b7b6a8723e */ /* 0x000fe200000000ff */
[----:B------:R-:W3:Y:S02]  /*93c0*/  MUFU.EX2 R180, R172 ;  /* 0x000000ac00b47308 */ /* 0x000ee40000000800 */
[--C-:B------:R-:W-:Y:S01]  /*93d0*/  FFMA.FTZ R152, R221, c[0x0][0x2d0], -R157.reuse ;  /* 0x0000b400dd987a23 */ /* 0x100fe2000001089d */
[C---:B------:R-:W-:Y:S07]  /*93e0*/  HMMA.16816.F32 R88, R132.reuse, R154, R88 ;  /* 0x0000009a8458723c */ /* 0x040fee0000001858 */
[----:B------:R1:W-:Y:S01]  /*93f0*/  MUFU.EX2 R172, R152 ;  /* 0x0000009800ac7308 */ /* 0x0003e20000000800 */
[C---:B--2---:R-:W-:Y:S01]  /*9400*/  HMMA.16816.F32 R92, R132.reuse, R140, R92 ;  /* 0x0000008c845c723c */ /* 0x044fe2000000185c */
[----:B-----5:R-:W2:Y:S06]  /*9410*/  LDSM.16.MT88.4 R148, [R196+0x7100] ;  /* 0x00710000c494783b */ /* 0x020eac0000004200 */
[--C-:B------:R-:W-:Y:S01]  /*9420*/  FFMA.FTZ R140, R219, c[0x0][0x2d0], -R157.reuse ;  /* 0x0000b400db8c7a23 */ /* 0x100fe2000001089d */
[C---:B------:R-:W-:Y:S03]  /*9430*/  HMMA.16816.F32 R96, R132.reuse, R142, R96 ;  /* 0x0000008e8460723c */ /* 0x040fe60000001860 */
[----:B------:R5:W5:Y:S01]  /*9440*/  MUFU.EX2 R173, R140 ;  /* 0x0000008c00ad7308 */ /* 0x000b620000000800 */
[----:B----4-:R-:W-:Y:S02]  /*9450*/  ISETP.GT.AND P0, PT, R222, R187, PT ;  /* 0x000000bbde00720c */ /* 0x010fe40003f04270 */
[----:B---3--:R-:W-:Y:S02]  /*9460*/  F2FP.PACK_AB R170, R180, R181 ;  /* 0x000000b5b4aa723e */ /* 0x008fe400000000ff */
[----:B------:R-:W-:Y:S04]  /*9470*/  IADD3 R219, R222, -0x1, RZ ;  /* 0xffffffffdedb7810 */ /* 0x000fe80007ffe0ff */
[----:B------:R-:W-:Y:S01]  /*9480*/  MOV R222, R219 ;  /* 0x000000db00de7202 */ /* 0x000fe20000000f00 */
[----:B-1----:R-:W-:Y:S01]  /*9490*/  LDSM.16.MT88.4 R152, [R195+0x1900] ;  /* 0x00190000c398783b */ /* 0x002fe20000004200 */
[C---:B------:R-:W-:Y:S07]  /*94a0*/  HMMA.16816.F32 R100, R132.reuse, R136, R100 ;  /* 0x000000888464723c */ /* 0x040fee0000001864 */
[--C-:B------:R-:W-:Y:S01]  /*94b0*/  FFMA.FTZ R136, R223, c[0x0][0x2d0], -R157.reuse ;  /* 0x0000b400df887a23 */ /* 0x100fe2000001089d */
[C---:B------:R-:W-:Y:S01]  /*94c0*/  HMMA.16816.F32 R104, R132.reuse, R138, R104 ;  /* 0x0000008a8468723c */ /* 0x040fe20000001868 */
[----:B-----5:R-:W1:Y:S02]  /*94d0*/  LDSM.16.MT88.4 R140, [R195+0x7100] ;  /* 0x00710000c38c783b */ /* 0x020e640000004200 */
[----:B------:R3:W-:Y:S01]  /*94e0*/  MUFU.EX2 R158, R136 ;  /* 0x00000088009e7308 */ /* 0x0007e20000000800 */
[----:B------:R-:W-:Y:S01]  /*94f0*/  F2FP.PACK_AB R169, R172, R173 ;  /* 0x000000adaca9723e */ /* 0x000fe200000000ff */
[----:B------:R-:W-:Y:S03]  /*9500*/  FFMA.FTZ R157, R159, c[0x0][0x2d0], -R157 ;  /* 0x0000b4009f9d7a23 */ /* 0x000fe6000001089d */
[C---:B------:R-:W-:Y:S05]  /*9510*/  HMMA.16816.F32 R108, R132.reuse, R144, R108 ;  /* 0x00000090846c723c */ /* 0x040fea000000186c */
[----:B------:R-:W4:Y:S03]  /*9520*/  MUFU.EX2 R157, R157 ;  /* 0x0000009d009d7308 */ /* 0x000f260000000800 */
[C---:B------:R-:W-:Y:S01]  /*9530*/  HMMA.16816.F32 R112, R132.reuse, R146, R112 ;  /* 0x000000928470723c */ /* 0x040fe20000001870 */
[----:B------:R-:W-:Y:S07]  /*9540*/  LDSM.16.MT88.4 R144, [R196+0x1900] ;  /* 0x00190000c490783b */ /* 0x000fee0000004200 */
[C---:B--2---:R-:W-:Y:S01]  /*9550*/  HMMA.16816.F32 R116, R132.reuse, R148, R116 ;  /* 0x000000948474723c */ /* 0x044fe20000001874 */
[----:B---3--:R-:W2:Y:S07]  /*9560*/  LDSM.16.MT88.4 R136, [R194+0x1900] ;  /* 0x00190000c288783b */ /* 0x008eae0000004200 */
[C---:B------:R-:W-:Y:S04]  /*9570*/  HMMA.16816.F32 R120, R132.reuse, R150, R120 ;  /* 0x000000968478723c */ /* 0x040fe80000001878 */
[----:B----4-:R-:W-:Y:S04]  /*9580*/  F2FP.PACK_AB R171, R157, R158 ;  /* 0x0000009e9dab723e */ /* 0x010fe800000000ff */
[C---:B-1----:R-:W-:Y:S08]  /*9590*/  HMMA.16816.F32 R124, R132.reuse, R140, R124 ;  /* 0x0000008c847c723c */ /* 0x042ff0000000187c */
[----:B------:R-:W-:Y:S08]  /*95a0*/  HMMA.16816.F32 R128, R132, R142, R128 ;  /* 0x0000008e8480723c */ /* 0x000ff00000001880 */
[C---:B------:R-:W-:Y:S01]  /*95b0*/  HMMA.16816.F32 R160, R168.reuse, R164, R4 ;  /* 0x000000a4a8a0723c */ /* 0x040fe20000001804 */
[----:B------:R-:W1:Y:S07]  /*95c0*/  LDSM.16.MT88.4 R4, [R193+0x3900] ;  /* 0x00390000c104783b */ /* 0x000e6e0000004200 */
[C---:B------:R-:W-:Y:S01]  /*95d0*/  HMMA.16816.F32 R164, R168.reuse, R166, R8 ;  /* 0x000000a6a8a4723c */ /* 0x040fe20000001808 */
[----:B------:R-:W3:Y:S07]  /*95e0*/  LDSM.16.MT88.4 R8, [R194+0x3900] ;  /* 0x00390000c208783b */ /* 0x000eee0000004200 */
[C---:B--2---:R-:W-:Y:S01]  /*95f0*/  HMMA.16816.F32 R132, R168.reuse, R136, R12 ;  /* 0x00000088a884723c */ /* 0x044fe2000000180c */
[----:B------:R-:W2:Y:S07]  /*9600*/  LDSM.16.MT88.4 R12, [R196+0x3900] ;  /* 0x00390000c40c783b */ /* 0x000eae0000004200 */
        /* <DEDUP_REMOVED lines=8> */
[C---:B------:R-:W-:Y:S01]  /*9690*/  HMMA.16816.F32 R40, R168.reuse, R6, R40 ;  /* 0x00000006a828723c */ /* 0x040fe20000001828 */
[----:B------:R-:W1:Y:S07]  /*96a0*/  LDSM.16.MT88.4 R4, [R194+0x5900] ;  /* 0x00590000c204783b */ /* 0x000e6e0000004200 */
[C---:B---3--:R-:W-:Y:S08]  /*96b0*/  HMMA.16816.F32 R44, R168.reuse, R8, R44 ;  /* 0x00000008a82c723c */ /* 0x048ff0000000182c */
[C---:B------:R-:W-:Y:S01]  /*96c0*/  HMMA.16816.F32 R48, R168.reuse, R10, R48 ;  /* 0x0000000aa830723c */ /* 0x040fe20000001830 */
[----:B------:R-:W3:Y:S07]  /*96d0*/  LDSM.16.MT88.4 R8, [R196+0x5900] ;  /* 0x00590000c408783b */ /* 0x000eee0000004200 */
[C---:B--2---:R-:W-:Y:S08]  /*96e0*/  HMMA.16816.F32 R52, R168.reuse, R12, R52 ;  /* 0x0000000ca834723c */ /* 0x044ff00000001834 */
[C---:B------:R-:W-:Y:S01]  /*96f0*/  HMMA.16816.F32 R56, R168.reuse, R14, R56 ;  /* 0x0000000ea838723c */ /* 0x040fe20000001838 */
[----:B------:R-:W2:Y:S07]  /*9700*/  LDSM.16.MT88.4 R12, [R195+0x5900] ;  /* 0x00590000c30c783b */ /* 0x000eae0000004200 */
[C---:B----4-:R-:W-:Y:S08]  /*9710*/  HMMA.16816.F32 R60, R168.reuse, R16, R60 ;  /* 0x00000010a83c723c */ /* 0x050ff0000000183c */
[C---:B------:R-:W-:Y:S01]  /*9720*/  HMMA.16816.F32 R64, R168.reuse, R18, R64 ;  /* 0x00000012a840723c */ /* 0x040fe20000001840 */
[----:B------:R-:W4:Y:S07]  /*9730*/  LDSM.16.MT88.4 R16, [R193+0x7900] ;  /* 0x00790000c110783b */ /* 0x000f2e0000004200 */
[C---:B-----5:R-:W-:Y:S08]  /*9740*/  HMMA.16816.F32 R68, R168.reuse, R20, R68 ;  /* 0x00000014a844723c */ /* 0x060ff00000001844 */
[C---:B------:R-:W-:Y:S01]  /*9750*/  HMMA.16816.F32 R72, R168.reuse, R22, R72 ;  /* 0x00000016a848723c */ /* 0x040fe20000001848 */
[----:B------:R-:W5:Y:S07]  /*9760*/  LDSM.16.MT88.4 R20, [R194+0x7900] ;  /* 0x00790000c214783b */ /* 0x000f6e0000004200 */
[C---:B-1----:R-:W-:Y:S08]  /*9770*/  HMMA.16816.F32 R76, R168.reuse, R4, R76 ;  /* 0x00000004a84c723c */ /* 0x042ff0000000184c */
[C---:B------:R-:W-:Y:S01]  /*9780*/  HMMA.16816.F32 R80, R168.reuse, R6, R80 ;  /* 0x00000006a850723c */ /* 0x040fe20000001850 */
[----:B------:R-:W1:Y:S07]  /*9790*/  LDSM.16.MT88.4 R4, [R196+0x7900] ;  /* 0x00790000c404783b */ /* 0x000e6e0000004200 */
[C---:B---3--:R-:W-:Y:S08]  /*97a0*/  HMMA.16816.F32 R84, R168.reuse, R8, R84 ;  /* 0x00000008a854723c */ /* 0x048ff00000001854 */
[C---:B------:R-:W-:Y:S01]  /*97b0*/  HMMA.16816.F32 R88, R168.reuse, R10, R88 ;  /* 0x0000000aa858723c */ /* 0x040fe20000001858 */
[----:B------:R-:W3:Y:S07]  /*97c0*/  LDSM.16.MT88.4 R8, [R195+0x7900] ;  /* 0x00790000c308783b */ /* 0x000eee0000004200 */
[C---:B--2---:R-:W-:Y:S07]  /*97d0*/  HMMA.16816.F32 R92, R168.reuse, R12, R92 ;  /* 0x0000000ca85c723c */ /* 0x044fee000000185c */
[----:B------:R-:W-:Y:S01]  /*97e0*/  FFMA.FTZ R12, R2, R243, R239 ;  /* 0x000000f3020c7223 */ /* 0x000fe200000100ef */
[C---:B------:R-:W-:Y:S04]  /*97f0*/  HMMA.16816.F32 R96, R168.reuse, R14, R96 ;  /* 0x0000000ea860723c */ /* 0x040fe80000001860 */
[----:B------:R-:W-:Y:S02]  /*9800*/  FFMA.FTZ R2, R0, R244, R229 ;  /* 0x000000f400027223 */ /* 0x000fe400000100e5 */
[----:B------:R-:W-:Y:S02]  /*9810*/  FADD.FTZ R0, R242, R12 ;  /* 0x0000000cf2007221 */ /* 0x000fe40000010000 */
[C---:B----4-:R-:W-:Y:S04]  /*9820*/  HMMA.16816.F32 R100, R168.reuse, R16, R100 ;  /* 0x00000010a864723c */ /* 0x050fe80000001864 */
[----:B------:R-:W-:Y:S02]  /*9830*/  FADD.FTZ R2, R228, R2 ;  /* 0x00000002e4027221 */ /* 0x000fe40000010000 */
[----:B------:R-:W-:Y:S02]  /*9840*/  FADD.FTZ R0, R241, R0 ;  /* 0x00000000f1007221 */ /* 0x000fe40000010000 */
[C---:B------:R-:W-:Y:S04]  /*9850*/  HMMA.16816.F32 R104, R168.reuse, R18, R104 ;  /* 0x00000012a868723c */ /* 0x040fe80000001868 */
[----:B------:R-:W-:Y:S02]  /*9860*/  FADD.FTZ R2, R227, R2 ;  /* 0x00000002e3027221 */ /* 0x000fe40000010000 */
[----:B------:R-:W-:Y:S02]  /*9870*/  FADD.FTZ R0, R240, R0 ;  /* 0x00000000f0007221 */ /* 0x000fe40000010000 */
[----:B------:R-:W-:Y:S01]  /*9880*/  FADD.FTZ R2, R226, R2 ;  /* 0x00000002e2027221 */ /* 0x000fe20000010000 */
[C---:B-----5:R-:W-:Y:S03]  /*9890*/  HMMA.16816.F32 R108, R168.reuse, R20, R108 ;  /* 0x00000014a86c723c */ /* 0x060fe6000000186c */
[----:B------:R-:W-:Y:S02]  /*98a0*/  FADD.FTZ R0, R238, R0 ;  /* 0x00000000ee007221 */ /* 0x000fe40000010000 */
[----:B------:R-:W-:Y:S02]  /*98b0*/  FADD.FTZ R2, R190, R2 ;  /* 0x00000002be027221 */ /* 0x000fe40000010000 */
[----:B------:R-:W-:Y:S01]  /*98c0*/  FADD.FTZ R0, R237, R0 ;  /* 0x00000000ed007221 */ /* 0x000fe20000010000 */
[C---:B------:R-:W-:Y:S04]  /*98d0*/  HMMA.16816.F32 R112, R168.reuse, R22, R112 ;  /* 0x00000016a870723c */ /* 0x040fe80000001870 */
[----:B------:R-:W-:Y:S02]  /*98e0*/  FADD.FTZ R2, R189, R2 ;  /* 0x00000002bd027221 */ /* 0x000fe40000010000 */
[----:B------:R-:W-:Y:S02]  /*98f0*/  FADD.FTZ R0, R236, R0 ;  /* 0x00000000ec007221 */ /* 0x000fe40000010000 */
[----:B------:R-:W-:Y:S01]  /*9900*/  FADD.FTZ R2, R179, R2 ;  /* 0x00000002b3027221 */ /* 0x000fe20000010000 */
[C---:B-1----:R-:W-:Y:S03]  /*9910*/  HMMA.16816.F32 R116, R168.reuse, R4, R116 ;  /* 0x00000004a874723c */ /* 0x042fe60000001874 */
[----:B------:R-:W-:Y:S02]  /*9920*/  FADD.FTZ R0, R235, R0 ;  /* 0x00000000eb007221 */ /* 0x000fe40000010000 */
[----:B------:R-:W-:Y:S02]  /*9930*/  FADD.FTZ R2, R178, R2 ;  /* 0x00000002b2027221 */ /* 0x000fe40000010000 */
[----:B------:R-:W-:Y:S01]  /*9940*/  FADD.FTZ R0, R234, R0 ;  /* 0x00000000ea007221 */ /* 0x000fe20000010000 */
[C---:B------:R-:W-:Y:S04]  /*9950*/  HMMA.16816.F32 R120, R168.reuse, R6, R120 ;  /* 0x00000006a878723c */ /* 0x040fe80000001878 */
[----:B------:R-:W-:Y:S02]  /*9960*/  FADD.FTZ R2, R177, R2 ;  /* 0x00000002b1027221 */ /* 0x000fe40000010000 */
[----:B------:R-:W-:Y:S02]  /*9970*/  FADD.FTZ R0, R231, R0 ;  /* 0x00000000e7007221 */ /* 0x000fe40000010000 */
[----:B------:R-:W-:Y:S01]  /*9980*/  FADD.FTZ R2, R176, R2 ;  /* 0x00000002b0027221 */ /* 0x000fe20000010000 */
[C---:B---3--:R-:W-:Y:S03]  /*9990*/  HMMA.16816.F32 R124, R168.reuse, R8, R124 ;  /* 0x00000008a87c723c */ /* 0x048fe6000000187c */
[----:B------:R-:W-:Y:S02]  /*99a0*/  FADD.FTZ R0, R230, R0 ;  /* 0x00000000e6007221 */ /* 0x000fe40000010000 */
[----:B------:R-:W-:Y:S02]  /*99b0*/  FADD.FTZ R2, R175, R2 ;  /* 0x00000002af027221 */ /* 0x000fe40000010000 */
[----:B------:R-:W-:Y:S01]  /*99c0*/  FADD.FTZ R0, R186, R0 ;  /* 0x00000000ba007221 */ /* 0x000fe20000010000 */
[----:B------:R-:W-:Y:S04]  /*99d0*/  HMMA.16816.F32 R128, R168, R10, R128 ;  /* 0x0000000aa880723c */ /* 0x000fe80000001880 */
[----:B------:R-:W-:Y:S02]  /*99e0*/  FADD.FTZ R4, R174, R2 ;  /* 0x00000002ae047221 */ /* 0x000fe40000010000 */
[----:B------:R-:W-:Y:S02]  /*99f0*/  FADD.FTZ R2, R183, R0 ;  /* 0x00000000b7027221 */ /* 0x000fe40000010000 */
[----:B------:R-:W-:Y:S04]  /*9a00*/  FADD.FTZ R0, R173, R4 ;  /* 0x00000004ad007221 */ /* 0x000fe80000010000 */
[----:B------:R-:W-:Y:S02]  /*9a10*/  FADD.FTZ R2, R182, R2 ;  /* 0x00000002b6027221 */ /* 0x000fe40000010000 */
[----:B------:R-:W-:Y:S02]  /*9a20*/  FADD.FTZ R0, R172, R0 ;  /* 0x00000000ac007221 */ /* 0x000fe40000010000 */
[----:B------:R-:W-:Y:S02]  /*9a30*/  FADD.FTZ R2, R181, R2 ;  /* 0x00000002b5027221 */ /* 0x000fe40000010000 */
[----:B------:R-:W-:Y:S01]  /*9a40*/  FADD.FTZ R0, R158, R0 ;  /* 0x000000009e007221 */ /* 0x000fe20000010000 */
[----:B------:R-:W-:Y:S01]  /*9a50*/  MOV R158, R3 ;  /* 0x00000003009e7202 */ /* 0x000fe20000000f00 */
[----:B------:R-:W-:Y:S02]  /*9a60*/  FADD.FTZ R243, R180, R2 ;  /* 0x00000002b4f37221 */ /* 0x000fe40000010000 */
[----:B------:R-:W-:Y:S01]  /*9a70*/  FADD.FTZ R244, R157, R0 ;  /* 0x000000009df47221 */ /* 0x000fe20000010000 */
[----:B------:R-:W-:Y:S01]  /*9a80*/  MOV R157, R156 ;  /* 0x0000009c009d7202 */ /* 0x000fe20000000f00 */
[----:B------:R-:W-:-:S05]  /*9a90*/  @P0 BRA `(.L_x_895) ;  /* 0xffffc1a000000947 */ /* 0x000fca000383ffff */
.L_x_886:
[----:B------:R-:W-:Y:S02]  /*9aa0*/  IMAD.MOV.U32 R0, RZ, RZ, c[0x0][0x2c4] ;  /* 0x0000b100ff007624 */ /* 0x000fe400078e00ff */
[----:B------:R-:W-:-:S02]  /*9ab0*/  IMAD.MOV.U32 R5, RZ, RZ, 0x1 ;  /* 0x00000001ff057424 */ /* 0x000fc400078e00ff */
[----:B-1----:R-:W-:Y:S01]  /*9ac0*/  IMAD.MOV.U32 R4, RZ, RZ, 0x1 ;  /* 0x00000001ff047424 */ /* 0x002fe200078e00ff */
[----:B------:R-:W-:Y:S02]  /*9ad0*/  ISETP.NE.AND P1, PT, R0, 0x1, PT ;  /* 0x000000010000780c */ /* 0x000fe40003f25270 */
[----:B------:R-:W1:Y:S01]  /*9ae0*/  S2R R0, SR_CTAID.X ;  /* 0x0000000000007919 */ /* 0x000e620000002500 */
[----:B------:R-:W-:Y:S02]  /*9af0*/  ISETP.LE.AND P0, PT, R5, c[0x0][0x32c], PT ;  /* 0x0000cb0005007a0c */ /* 0x000fe40003f03270 */
[----:B------:R-:W-:Y:S02]  /*9b00*/  IADD3 R4, R4, -c[0x0][0x168], RZ ;  /* 0x80005a0004047a10 */ /* 0x000fe40007ffe0ff */
[----:B-1----:R-:W-:-:S06]  /*9b10*/  LEA R0, R0, 0x7f, 0x7 ;  /* 0x0000007f00007811 */ /* 0x002fcc00078e38ff */
[----:B------:R-:W-:-:S05]  /*9b20*/  @P1 IMAD.HI.U32 R2, R0, c[0x0][0x2c8], RZ ;  /* 0x0000b20000021a27 */ /* 0x000fca00078e00ff */
[----:B------:R-:W-:-:S04]  /*9b30*/  @P1 SHF.R.U32.HI R0, RZ, c[0x0][0x2cc], R2 ;  /* 0x0000b300ff001a19 */ /* 0x000fc80000011602 */
[----:B------:R-:W-:-:S04]  /*9b40*/  IADD3 R0, R0, c[0x0][0x1d0], R4 ;  /* 0x0000740000007a10 */ /* 0x000fc80007ffe004 */
[----:B------:R-:W-:Y:S01]  /*9b50*/  IADD3 R2, R0, -c[0x0][0x324], RZ ;  /* 0x8000c90000027a10 */ /* 0x000fe20007ffe0ff */
        /* <DEDUP_REMOVED lines=10> */
.L_x_897:
[----:B------:R-:W-:-:S04]  /*9c00*/  MOV R4, c[0x0][0x32c] ;  /* 0x0000cb0000047a02 */ /* 0x000fc80000000f00 */
[----:B------:R-:W-:-:S13]  /*9c10*/  ISETP.NE.AND P0, PT, R4, 0x1, PT ;  /* 0x000000010400780c */ /* 0x000fda0003f05270 */
[----:B------:R-:W-:-:S05]  /*9c20*/  @P0 IMAD.HI.U32 R4, R0, c[0x0][0x330], RZ ;  /* 0x0000cc0000040a27 */ /* 0x000fca00078e00ff */
[----:B------:R-:W-:-:S05]  /*9c30*/  @P0 SHF.R.U32.HI R0, RZ, c[0x0][0x334], R4 ;  /* 0x0000cd00ff000a19 */ /* 0x000fca0000011604 */
.L_x_898:
[----:B------:R-:W-:-:S05]  /*9c40*/  IMAD R0, R0, c[0x0][0x32c], RZ ;  /* 0x0000cb0000007a24 */ /* 0x000fca00078e02ff */
[----:B------:R-:W-:-:S04]  /*9c50*/  IMNMX R2, R2, R0, !PT ;  /* 0x0000000002027217 */ /* 0x000fc80007800200 */
.L_x_896:
[----:B------:R-:W-:-:S04]  /*9c60*/  IADD3 R2, R2, 0x3f, RZ ;  /* 0x0000003f02027810 */ /* 0x000fc80007ffe0ff */
        /* <DEDUP_REMOVED lines=9> */
[----:B------:R-:W4:Y:S04]  /*9d00*/  LDL.64 R6, [R1+0x28] ;  /* 0x0000280001067983 */ /* 0x000f280000100a00 */
[----:B-1----:R-:W5:Y:S01]  /*9d10*/  LDL.64 R4, [R1+0x20] ;  /* 0x0000200001047983 */ /* 0x002f620000100a00 */
[----:B------:R-:W-:Y:S01]  /*9d20*/  IMAD.MOV.U32 R158, RZ, RZ, R3 ;  /* 0x000000ffff9e7224 */ /* 0x000fe200078e0003 */
[----:B------:R-:W-:Y:S01]  /*9d30*/  MOV R157, R156 ;  /* 0x0000009c009d7202 */ /* 0x000fe20000000f00 */
[----:B------:R-:W-:Y:S01]  /*9d40*/  IMAD.MOV.U32 R220, RZ, RZ, R219 ;  /* 0x000000ffffdc7224 */ /* 0x000fe200078e00db */
[----:B--2---:R-:W-:-:S05]  /*9d50*/  IADD3 R0, P0, R10, 0x40, RZ ;  /* 0x000000400a007810 */ /* 0x004fca0007f1e0ff */
[--C-:B---3--:R-:W-:Y:S01]  /*9d60*/  IMAD.X R252, RZ, RZ, R9.reuse, P0 ;  /* 0x000000fffffc7224 */ /* 0x108fe200000e0609 */
[C---:B------:R-:W-:Y:S01]  /*9d70*/  IADD3 R251, P0, R10.reuse, 0x80, RZ ;  /* 0x000000800afb7810 */ /* 0x040fe20007f1e0ff */
[----:B------:R1:W-:Y:S04]  /*9d80*/  STL [R1], R0 ;  /* 0x0000000001007387 */ /* 0x0003e80000100800 */
[----:B------:R-:W-:Y:S01]  /*9d90*/  IMAD.X R250, RZ, RZ, R9, P0 ;  /* 0x000000fffffa7224 */ /* 0x000fe200000e0609 */
[----:B------:R-:W-:-:S05]  /*9da0*/  IADD3 R249, P0, R10, 0xc0, RZ ;  /* 0x000000c00af97810 */ /* 0x000fca0007f1e0ff */
[----:B------:R-:W-:Y:S01]  /*9db0*/  IMAD.X R248, RZ, RZ, R9, P0 ;  /* 0x000000fffff87224 */ /* 0x000fe200000e0609 */
[----:B----4-:R-:W-:-:S04]  /*9dc0*/  IADD3 R247, P0, R6, 0x40, RZ ;  /* 0x0000004006f77810 */ /* 0x010fc80007f1e0ff */
[----:B-----5:R-:W-:Y:S02]  /*9dd0*/  IADD3.X R246, RZ, R5, RZ, P0, !PT ;  /* 0x00000005fff67210 */ /* 0x020fe400007fe4ff */
[----:B------:R-:W-:-:S05]  /*9de0*/  IADD3 R245, P0, R6, 0x80, RZ ;  /* 0x0000008006f57810 */ /* 0x000fca0007f1e0ff */
[----:B------:R-:W-:Y:S01]  /*9df0*/  IMAD.X R242, RZ, RZ, R5, P0 ;  /* 0x000000fffff27224 */ /* 0x000fe200000e0605 */
[----:B------:R-:W-:-:S04]  /*9e00*/  IADD3 R241, P0, R6, 0xc0, RZ ;  /* 0x000000c006f17810 */ /* 0x000fc80007f1e0ff */
[----:B-1----:R-:W-:Y:S02]  /*9e10*/  IADD3.X R240, RZ, R5, RZ, P0, !PT ;  /* 0x00000005fff07210 */ /* 0x002fe400007fe4ff */
.L_x_900:
[----:B------:R-:W2:Y:S01]  /*9e20*/  LDL.64 R14, [R1+0x30] ;  /* 0x00003000010e7983 */ /* 0x000ea20000100a00 */
[----:B------:R-:W-:Y:S01]  /*9e30*/  ISETP.GT.AND P1, PT, R232, R220, PT ;  /* 0x000000dce800720c */ /* 0x000fe20003f24270 */
[----:B------:R-:W-:Y:S04]  /*9e40*/  DEPBAR.LE SB0, 0x0 ;  /* 0x000080000000791a */ /* 0x000fe80000000000 */
[----:B------:R-:W3:Y:S01]  /*9e50*/  LDL R10, [R1] ;  /* 0x00000000010a7983 */ /* 0x000ee20000100800 */
[C---:B------:R-:W-:Y:S02]  /*9e60*/  IADD3 R219, R220.reuse, -0x1, RZ ;  /* 0xffffffffdcdb7810 */ /* 0x040fe40007ffe0ff */
[----:B------:R-:W-:Y:S02]  /*9e70*/  MOV R11, c[0x0][0x208] ;  /* 0x00008200000b7a02 */ /* 0x000fe40000000f00 */
[----:B------:R-:W-:Y:S01]  /*9e80*/  MOV R16, c[0x0][0x20c] ;  /* 0x0000830000107a02 */ /* 0x000fe20000000f00 */
[----:B------:R-:W4:Y:S01]  /*9e90*/  LDL.64 R12, [R1+0x8] ;  /* 0x00000800010c7983 */ /* 0x000f220000100a00 */
[----:B------:R-:W-:Y:S01]  /*9ea0*/  MOV R221, 0x5 ;  /* 0x0000000500dd7802 */ /* 0x000fe20000000f00 */
[----:B------:R-:W-:Y:S01]  /*9eb0*/  @!P1 IMAD.WIDE.U32 R4, R220, c[0x0][0x208], RZ ;  /* 0x00008200dc049a25 */ /* 0x000fe200078e00ff */
[----:B------:R-:W-:Y:S02]  /*9ec0*/  @!P1 SHF.R.S32.HI R0, RZ, 0x1f, R220 ;  /* 0x0000001fff009819 */ /* 0x000fe400000114dc */
[----:B------:R-:W-:Y:S01]  /*9ed0*/  MOV R159, c[0x0][0x1e0] ;  /* 0x00007800009f7a02 */ /* 0x000fe20000000f00 */
[----:B------:R-:W5:Y:S01]  /*9ee0*/  LDL.64 R224, [R1+0x28] ;  /* 0x0000280001e07983 */ /* 0x000f620000100a00 */
[----:B------:R-:W-:Y:S01]  /*9ef0*/  @!P1 SHF.L.U32 R2, R4, 0x6, RZ ;  /* 0x0000000604029819 */ /* 0x000fe200000006ff */
[----:B------:R-:W-:Y:S01]  /*9f00*/  @!P1 IMAD R0, R0, c[0x0][0x208], RZ ;  /* 0x0000820000009a24 */ /* 0x000fe200078e02ff */
[----:B------:R-:W-:Y:S02]  /*9f10*/  SHF.L.U64.HI R159, R159, R221, c[0x0][0x1e4] ;  /* 0x000079009f9f7619 */ /* 0x000fe400000102dd */
[----:B------:R-:W-:Y:S01]  /*9f20*/  MOV R236, c[0x0][0x1e0] ;  /* 0x0000780000ec7a02 */ /* 0x000fe20000000f00 */
[----:B------:R-:W5:Y:S01]  /*9f30*/  LDL.64 R222, [R1+0x20] ;  /* 0x0000200001de7983 */ /* 0x000f620000100a00 */
[----:B------:R-:W-:Y:S02]  /*9f40*/  @!P1 IMAD R0, R220, c[0x0][0x20c], R0 ;  /* 0x00008300dc009a24 */ /* 0x000fe400078e0200 */
[----:B------:R-:W-:Y:S03]  /*9f50*/  SHF.L.U32 R236, R236, 0x5, RZ ;  /* 0x00000005ecec7819 */ /* 0x000fe600000006ff */
[----:B------:R-:W-:Y:S01]  /*9f60*/  @!P1 IADD3 R0, R5, R0, RZ ;  /* 0x0000000005009210 */ /* 0x000fe20007ffe0ff */
[----:B------:R-:W-:Y:S03]  /*9f70*/  BAR.SYNC.DEFER_BLOCKING 0x0 ;  /* 0x0000000000007b1d */ /* 0x000fe60000010000 */
[----:B------:R-:W-:Y:S03]  /*9f80*/  @!P1 SHF.L.U64.HI R0, R4, 0x6, R0 ;  /* 0x0000000604009819 */ /* 0x000fe60000010200 */
[----:B------:R-:W-:Y:S06]  /*9f90*/  LDSM.16.M88.4 R32, [R199+0x10100] ;  /* 0x01010000c720783b */ /* 0x000fec0000000200 */
[----:B------:R-:W-:Y:S06]  /*9fa0*/  LDSM.16.M88.4 R24, [R192+0x9100] ;  /* 0x00910000c018783b */ /* 0x000fec0000000200 */
[----:B------:R-:W-:Y:S06]  /*9fb0*/  LDSM.16.M88.4 R168, [R192+0x9900] ;  /* 0x00990000c0a8783b */ /* 0x000fec0000000200 */
[----:B------:R-:W-:Y:S06]  /*9fc0*/  LDSM.16.M88.4 R172, [R200+0x10100] ;  /* 0x01010000c8ac783b */ /* 0x000fec0000000200 */
[----:B------:R-:W-:Y:S06]  /*9fd0*/  LDSM.16.M88.4 R176, [R203] ;  /* 0x00000000cbb0783b */ /* 0x000fec0000000200 */
[----:B------:R-:W-:Y:S06]  /*9fe0*/  LDSM.16.M88.4 R180, [R218] ;  /* 0x00000000dab4783b */ /* 0x000fec0000000200 */
[----:B------:R-:W-:Y:S06]  /*9ff0*/  LDSM.16.M88.4 R184, [R217] ;  /* 0x00000000d9b8783b */ /* 0x000fec0000000200 */
[----:B------:R-:W-:Y:S01]  /*a000*/  LDSM.16.M88.4 R188, [R216] ;  /* 0x00000000d8bc783b */ /* 0x000fe20000000200 */
[----:B--2---:R-:W-:Y:S04]  /*a010*/  @!P1 IADD3 R3, P0, R2, R14, RZ ;  /* 0x0000000e02039210 */ /* 0x004fe80007f1e0ff */
[----:B----4-:R-:W-:Y:S02]  /*a020*/  @!P1 IADD3.X R7, R0, R13, RZ, P0, !PT ;  /* 0x0000000d00079210 */ /* 0x010fe400007fe4ff */
[----:B---3--:R-:W-:Y:S04]  /*a030*/  @!P1 IADD3 R4, P0, R2, R10, RZ ;  /* 0x0000000a02049210 */ /* 0x008fe80007f1e0ff */
[----:B------:R-:W-:Y:S02]  /*a040*/  @!P1 IADD3.X R8, R0, R252, RZ, P0, !PT ;  /* 0x000000fc00089210 */ /* 0x000fe400007fe4ff */
[----:B------:R-:W-:Y:S04]  /*a050*/  @!P1 IADD3 R5, P0, R2, R251, RZ ;  /* 0x000000fb02059210 */ /* 0x000fe80007f1e0ff */
[----:B------:R-:W-:Y:S02]  /*a060*/  @!P1 IADD3.X R9, R0, R250, RZ, P0, !PT ;  /* 0x000000fa00099210 */ /* 0x000fe400007fe4ff */
[C---:B------:R-:W-:Y:S04]  /*a070*/  @!P1 LEA R6, P0, R3.reuse, c[0x0][0x1f8], 0x1 ;  /* 0x00007e0003069a11 */ /* 0x040fe800078008ff */
[----:B------:R-:W-:Y:S02]  /*a080*/  @!P1 LEA.HI.X R7, R3, c[0x0][0x1fc], R7, 0x1, P0 ;  /* 0x00007f0003079a11 */ /* 0x000fe400000f0c07 */
[C---:B------:R-:W-:Y:S04]  /*a090*/  @!P1 LEA R28, P0, R4.reuse, c[0x0][0x1f8], 0x1 ;  /* 0x00007e00041c9a11 */ /* 0x040fe800078008ff */
[----:B------:R-:W-:Y:S02]  /*a0a0*/  @!P1 LEA.HI.X R29, R4, c[0x0][0x1fc], R8, 0x1, P0 ;  /* 0x00007f00041d9a11 */ /* 0x000fe400000f0c08 */
[C---:B------:R-:W-:Y:S04]  /*a0b0*/  @!P1 LEA R22, P0, R5.reuse, c[0x0][0x1f8], 0x1 ;  /* 0x00007e0005169a11 */ /* 0x040fe800078008ff */
[----:B------:R-:W-:Y:S02]  /*a0c0*/  @!P1 LEA.HI.X R23, R5, c[0x0][0x1fc], R9, 0x1, P0 ;  /* 0x00007f0005179a11 */ /* 0x000fe400000f0c09 */
[----:B------:R-:W-:Y:S04]  /*a0d0*/  @!P1 IADD3 R3, P0, R2, R249, RZ ;  /* 0x000000f902039210 */ /* 0x000fe80007f1e0ff */
[----:B------:R-:W-:Y:S02]  /*a0e0*/  @!P1 IADD3.X R4, R0, R248, RZ, P0, !PT ;  /* 0x000000f800049210 */ /* 0x000fe400007fe4ff */
[C---:B------:R-:W-:Y:S04]  /*a0f0*/  @!P1 LEA R20, P0, R3.reuse, c[0x0][0x1f8], 0x1 ;  /* 0x00007e0003149a11 */ /* 0x040fe800078008ff */
[----:B------:R-:W-:Y:S02]  /*a100*/  @!P1 LEA.HI.X R21, R3, c[0x0][0x1fc], R4, 0x1, P0 ;  /* 0x00007f0003159a11 */ /* 0x000fe400000f0c04 */
[----:B------:R-:W-:Y:S11]  /*a110*/  ISETP.GT.AND P0, PT, R220, R232, PT ;  /* 0x000000e8dc00720c */ /* 0x000ff60003f04270 */
[----:B------:R-:W-:Y:S02]  /*a120*/  @!UPT UIADD3 URZ, URZ, URZ, URZ ;  /* 0x0000003f3f3ff290 */ /* 0x000fe4000fffe03f */
[----:B------:R-:W-:Y:S01]  /*a130*/  @P0 SHF.R.S32.HI R3, RZ, 0x1f, R219 ;  /* 0x0000001fff030819 */ /* 0x000fe200000114db */
[----:B------:R-:W-:Y:S04]  /*a140*/  @P0 IMAD.WIDE.U32 R4, R219, c[0x0][0x1e0], RZ ;  /* 0x00007800db040a25 */ /* 0x000fe800078e00ff */
[----:B------:R-:W-:Y:S01]  /*a150*/  @P0 IMAD R3, R3, c[0x0][0x1e0], RZ ;  /* 0x0000780003030a24 */ /* 0x000fe200078e02ff */
[C---:B------:R-:W-:Y:S03]  /*a160*/  @P0 SHF.L.U32 R156, R4.reuse, 0x6, RZ ;  /* 0x00000006049c0819 */ /* 0x040fe600000006ff */
[----:B------:R-:W-:Y:S05]  /*a170*/  @P0 IMAD R3, R219, c[0x0][0x1e4], R3 ;  /* 0x00007900db030a24 */ /* 0x000fea00078e0203 */
[----:B------:R-:W-:Y:S04]  /*a180*/  @P0 IADD3 R3, R5, R3, RZ ;  /* 0x0000000305030210 */ /* 0x000fe80007ffe0ff */
[----:B------:R-:W-:Y:S02]  /*a190*/  @P0 SHF.L.U64.HI R3, R4, 0x6, R3 ;  /* 0x0000000604030819 */ /* 0x000fe40000010203 */
[----:B-----5:R-:W-:Y:S04]  /*a1a0*/  @P0 IADD3 R4, P2, R156, R224, RZ ;  /* 0x000000e09c040210 */ /* 0x020fe80007f5e0ff */
[----:B------:R-:W-:Y:S02]  /*a1b0*/  @P0 IADD3.X R5, R3, R223, RZ, P2, !PT ;  /* 0x000000df03050210 */ /* 0x000fe400017fe4ff */
[C---:B------:R-:W-:Y:S04]  /*a1c0*/  @P0 LEA R234, P2, R4.reuse, c[0x0][0x1c8], 0x1 ;  /* 0x0000720004ea0a11 */ /* 0x040fe800078408ff */
[----:B------:R-:W-:Y:S02]  /*a1d0*/  @P0 LEA.HI.X R235, R4, c[0x0][0x1cc], R5, 0x1, P2 ;  /* 0x0000730004eb0a11 */ /* 0x000fe400010f0c05 */
[C---:B------:R-:W-:Y:S04]  /*a1e0*/  @!P1 LEA R2, P2, R11.reuse, R2, 0x5 ;  /* 0x000000020b029211 */ /* 0x040fe800078428ff */
[----:B------:R-:W-:Y:S02]  /*a1f0*/  @!P1 LEA.HI.X R0, R11, R0, R16, 0x5, P2 ;  /* 0x000000000b009211 */ /* 0x000fe400010f2c10 */
[----:B------:R-:W-:Y:S01]  /*a200*/  @!P1 IADD3 R4, P2, R2, R14, RZ ;  /* 0x0000000e02049210 */ /* 0x000fe20007f5e0ff */
[----:B------:R-:W-:Y:S03]  /*a210*/  LDSM.16.M88.4 R16, [R192+0x8900] ;  /* 0x00890000c010783b */ /* 0x000fe60000000200 */
[----:B------:R-:W-:Y:S02]  /*a220*/  @!P1 IADD3.X R5, R0, R13, RZ, P2, !PT ;  /* 0x0000000d00059210 */ /* 0x000fe400017fe4ff */
[C---:B------:R-:W-:Y:S04]  /*a230*/  @!P1 LEA R14, P2, R4.reuse, c[0x0][0x1f8], 0x1 ;  /* 0x00007e00040e9a11 */ /* 0x040fe800078408ff */
[----:B------:R-:W-:Y:S02]  /*a240*/  @!P1 LEA.HI.X R15, R4, c[0x0][0x1fc], R5, 0x1, P2 ;  /* 0x00007f00040f9a11 */ /* 0x000fe400010f0c05 */
[----:B------:R-:W-:Y:S02]  /*a250*/  @!P1 IADD3 R4, P2, R2, R10, RZ ;  /* 0x0000000a02049210 */ /* 0x000fe40007f5e0ff */
[----:B------:R-:W1:Y:S02]  /*a260*/  LDSM.16.M88.4 R8, [R192+0x8100] ;  /* 0x00810000c008783b */ /* 0x000e640000000200 */
[----:B------:R-:W-:Y:S02]  /*a270*/  @!P1 IADD3.X R5, R0, R252, RZ, P2, !PT ;  /* 0x000000fc00059210 */ /* 0x000fe400017fe4ff */
[C---:B------:R-:W-:Y:S02]  /*a280*/  @!P1 LEA R12, P2, R4.reuse, c[0x0][0x1f8], 0x1 ;  /* 0x00007e00040c9a11 */ /* 0x040fe400078408ff */
[----:B------:R-:W-:Y:S01]  /*a290*/  @!PT LDS RZ, [RZ] ;  /* 0x00000000fffff984 */ /* 0x000fe20000000800 */
[----:B------:R-:W-:Y:S01]  /*a2a0*/  @!PT LDS RZ, [RZ] ;  /* 0x00000000fffff984 */ /* 0x000fe20000000800 */
[----:B------:R-:W-:Y:S01]  /*a2b0*/  @!PT LDS RZ, [RZ] ;  /* 0x00000000fffff984 */ /* 0x000fe20000000800 */
[----:B------:R2:W-:Y:S02]  /*a2c0*/  @!P1 LDGSTS.E.BYPASS.LTC128B.128 [R233+0x100], [R6.64], !P3 ;  /* 0x0010000006e99fae */ /* 0x0005e4000d901d48 */
[----:B------:R-:W-:Y:S02]  /*a2d0*/  @!P1 LEA.HI.X R13, R4, c[0x0][0x1fc], R5, 0x1, P2 ;  /* 0x00007f00040d9a11 */ /* 0x000fe400010f0c05 */
[----:B------:R-:W-:Y:S02]  /*a2e0*/  @!P1 IADD3 R4, P2, R2, R251, RZ ;  /* 0x000000fb02049210 */ /* 0x000fe40007f5e0ff */
[----:B------:R3:W-:Y:S02]  /*a2f0*/  @!P1 LDGSTS.E.BYPASS.LTC128B.128 [R233+0x2100], [R28.64], !P6 ;  /* 0x021000001ce99fae */ /* 0x0007e4000f101d48 */
[----:B------:R-:W-:Y:S04]  /*a300*/  @!P1 IADD3.X R5, R0, R250, RZ, P2, !PT ;  /* 0x000000fa00059210 */ /* 0x000fe800017fe4ff */
[----:B------:R4:W-:Y:S06]  /*a310*/  @!P1 LDGSTS.E.BYPASS.LTC128B.128 [R233+0x4100], [R22.64], !P5 ;  /* 0x0410000016e99fae */ /* 0x0009ec000e901d48 */
[----:B------:R4:W-:Y:S06]  /*a320*/  @!P1 LDGSTS.E.BYPASS.LTC128B.128 [R233+0x6100], [R20.64], !P4 ;  /* 0x0610000014e99fae */ /* 0x0009ec000e101d48 */
[----:B------:R5:W-:Y:S01]  /*a330*/  @!P1 LDGSTS.E.BYPASS.LTC128B.128 [R233+0x1100], [R14.64], !P3 ;  /* 0x011000000ee99fae */ /* 0x000be2000d901d48 */
[C---:B--2---:R-:W-:Y:S05]  /*a340*/  @!P1 LEA R6, P2, R4.reuse, c[0x0][0x1f8], 0x1 ;  /* 0x00007e0004069a11 */ /* 0x044fea00078408ff */
[----:B------:R5:W-:Y:S01]  /*a350*/  @!P1 LDGSTS.E.BYPASS.LTC128B.128 [R233+0x3100], [R12.64], !P6 ;  /* 0x031000000ce99fae */ /* 0x000be2000f101d48 */
[----:B------:R-:W-:Y:S02]  /*a360*/  @!P1 LEA.HI.X R7, R4, c[0x0][0x1fc], R5, 0x1, P2 ;  /* 0x00007f0004079a11 */ /* 0x000fe400010f0c05 */
[----:B------:R-:W-:Y:S03]  /*a370*/  @!P1 IADD3 R2, P2, R2, R249, RZ ;  /* 0x000000f902029210 */ /* 0x000fe60007f5e0ff */
[----:B------:R1:W-:Y:S01]  /*a380*/  @!P1 LDGSTS.E.BYPASS.LTC128B.128 [R233+0x5100], [R6.64], !P5 ;  /* 0x0510000006e99fae */ /* 0x0003e2000e901d48 */
[----:B------:R-:W-:Y:S02]  /*a390*/  @!P1 IADD3.X R0, R0, R248, RZ, P2, !PT ;  /* 0x000000f800009210 */ /* 0x000fe400017fe4ff */
[C---:B------:R-:W-:Y:S04]  /*a3a0*/  @!P1 LEA R4, P2, R2.reuse, c[0x0][0x1f8], 0x1 ;  /* 0x00007e0002049a11 */ /* 0x040fe800078408ff */
[----:B------:R-:W-:Y:S05]  /*a3b0*/  @!P1 LEA.HI.X R5, R2, c[0x0][0x1fc], R0, 0x1, P2 ;  /* 0x00007f0002059a11 */ /* 0x000fea00010f0c00 */
[----:B------:R1:W-:Y:S01]  /*a3c0*/  @!P1 LDGSTS.E.BYPASS.LTC128B.128 [R233+0x7100], [R4.64], !P4 ;  /* 0x0710000004e99fae */ /* 0x0003e2000e101d48 */
[----:B------:R-:W-:Y:S04]  /*a3d0*/  @P0 IADD3 R0, P1, R156, R247, RZ ;  /* 0x000000f79c000210 */ /* 0x000fe80007f3e0ff */
[C---:B------:R-:W-:Y:S01]  /*a3e0*/  @P0 IADD3.X R2, R3.reuse, R246, RZ, P1, !PT ;  /* 0x000000f603020210 */ /* 0x040fe20000ffe4ff */
[----:B------:R-:W0:Y:S01]  /*a3f0*/  LDGDEPBAR ;  /* 0x00000000000079af */ /* 0x000e220000000000 */
[C---:B------:R-:W-:Y:S04]  /*a400*/  @P0 LEA R230, P1, R0.reuse, c[0x0][0x1c8], 0x1 ;  /* 0x0000720000e60a11 */ /* 0x040fe800078208ff */
[----:B------:R-:W-:Y:S02]  /*a410*/  @P0 LEA.HI.X R231, R0, c[0x0][0x1cc], R2, 0x1, P1 ;  /* 0x0000730000e70a11 */ /* 0x000fe400008f0c02 */
[----:B------:R-:W-:Y:S04]  /*a420*/  @P0 IADD3 R0, P1, R156, R245, RZ ;  /* 0x000000f59c000210 */ /* 0x000fe80007f3e0ff */
[C---:B------:R-:W-:Y:S02]  /*a430*/  @P0 IADD3.X R2, R3.reuse, R242, RZ, P1, !PT ;  /* 0x000000f203020210 */ /* 0x040fe40000ffe4ff */
[C---:B------:R-:W-:Y:S04]  /*a440*/  @P0 LEA R228, P1, R0.reuse, c[0x0][0x1c8], 0x1 ;  /* 0x0000720000e40a11 */ /* 0x040fe800078208ff */
[----:B------:R-:W-:Y:S02]  /*a450*/  @P0 LEA.HI.X R229, R0, c[0x0][0x1cc], R2, 0x1, P1 ;  /* 0x0000730000e50a11 */ /* 0x000fe400008f0c02 */
[----:B------:R-:W-:Y:S01]  /*a460*/  @P0 IADD3 R0, P1, R156, R241, RZ ;  /* 0x000000f19c000210 */ /* 0x000fe20007f3e0ff */
[C---:B-1----:R-:W-:Y:S03]  /*a470*/  HMMA.16816.F32 R4, R32.reuse, R8, RZ ;  /* 0x000000082004723c */ /* 0x042fe600000018ff */
[----:B------:R-:W-:Y:S02]  /*a480*/  @P0 IADD3.X R2, R3, R240, RZ, P1, !PT ;  /* 0x000000f003020210 */ /* 0x000fe40000ffe4ff */
[C---:B------:R-:W-:Y:S03]  /*a490*/  @P0 LEA R226, P1, R0.reuse, c[0x0][0x1c8], 0x1 ;  /* 0x0000720000e20a11 */ /* 0x040fe600078208ff */
[C---:B------:R-:W-:Y:S01]  /*a4a0*/  HMMA.16816.F32 R8, R32.reuse, R10, RZ ;  /* 0x0000000a2008723c */ /* 0x040fe200000018ff */
[----:B------:R-:W-:Y:S03]  /*a4b0*/  @P0 LEA.HI.X R227, R0, c[0x0][0x1cc], R2, 0x1, P1 ;  /* 0x0000730000e30a11 */ /* 0x000fe600008f0c02 */
[----:B------:R-:W-:Y:S04]  /*a4c0*/  @P0 IADD3 R0, P1, R236, R156, RZ ;  /* 0x0000009cec000210 */ /* 0x000fe80007f3e0ff */
[C---:B-----5:R-:W-:Y:S01]  /*a4d0*/  HMMA.16816.F32 R12, R32.reuse, R16, RZ ;  /* 0x00000010200c723c */ /* 0x060fe200000018ff */
[----:B------:R-:W-:Y:S03]  /*a4e0*/  @P0 IADD3.X R3, R159, R3, RZ, P1, !PT ;  /* 0x000000039f030210 */ /* 0x000fe60000ffe4ff */
[----:B------:R-:W-:Y:S04]  /*a4f0*/  @P0 IADD3 R2, P1, R0, R224, RZ ;  /* 0x000000e000020210 */ /* 0x000fe80007f3e0ff */
[C---:B------:R-:W-:Y:S01]  /*a500*/  HMMA.16816.F32 R16, R32.reuse, R18, RZ ;  /* 0x000000122010723c */ /* 0x040fe200000018ff */
[C---:B------:R-:W-:Y:S03]  /*a510*/  @P0 IADD3.X R156, R3.reuse, R223, RZ, P1, !PT ;  /* 0x000000df039c0210 */ /* 0x040fe60000ffe4ff */
[C---:B------:R-:W-:Y:S04]  /*a520*/  @P0 LEA R224, P1, R2.reuse, c[0x0][0x1c8], 0x1 ;  /* 0x0000720002e00a11 */ /* 0x040fe800078208ff */
[C---:B----4-:R-:W-:Y:S01]  /*a530*/  HMMA.16816.F32 R20, R32.reuse, R24, RZ ;  /* 0x000000182014723c */ /* 0x050fe200000018ff */
[----:B------:R-:W-:Y:S03]  /*a540*/  @P0 LEA.HI.X R225, R2, c[0x0][0x1cc], R156, 0x1, P1 ;  /* 0x0000730002e10a11 */ /* 0x000fe600008f0c9c */
[----:B------:R-:W-:Y:S04]  /*a550*/  @P0 IADD3 R2, P1, R0, R247, RZ ;  /* 0x000000f700020210 */ /* 0x000fe80007f3e0ff */
[C---:B------:R-:W-:Y:S01]  /*a560*/  HMMA.16816.F32 R24, R32.reuse, R26, RZ ;  /* 0x0000001a2018723c */ /* 0x040fe200000018ff */
[C---:B------:R-:W-:Y:S03]  /*a570*/  @P0 IADD3.X R156, R3.reuse, R246, RZ, P1, !PT ;  /* 0x000000f6039c0210 */ /* 0x040fe60000ffe4ff */
[C---:B------:R-:W-:Y:S04]  /*a580*/  @P0 LEA R222, P1, R2.reuse, c[0x0][0x1c8], 0x1 ;  /* 0x0000720002de0a11 */ /* 0x040fe800078208ff */
[C---:B---3--:R-:W-:Y:S01]  /*a590*/  HMMA.16816.F32 R28, R32.reuse, R168, RZ ;  /* 0x000000a8201c723c */ /* 0x048fe200000018ff */
[----:B------:R-:W-:Y:S03]  /*a5a0*/  @P0 LEA.HI.X R223, R2, c[0x0][0x1cc], R156, 0x1, P1 ;  /* 0x0000730002df0a11 */ /* 0x000fe600008f0c9c */
[----:B------:R-:W-:Y:S04]  /*a5b0*/  @P0 IADD3 R2, P1, R0, R245, RZ ;  /* 0x000000f500020210 */ /* 0x000fe80007f3e0ff */
[----:B------:R-:W-:Y:S01]  /*a5c0*/  HMMA.16816.F32 R32, R32, R170, RZ ;  /* 0x000000aa2020723c */ /* 0x000fe200000018ff */
[----:B------:R-:W-:Y:S03]  /*a5d0*/  LDSM.16.M88.4 R168, [R202+0x10100] ;  /* 0x01010000caa8783b */ /* 0x000fe60000000200 */
[C---:B------:R-:W-:Y:S04]  /*a5e0*/  @P0 IADD3.X R156, R3.reuse, R242, RZ, P1, !PT ;  /* 0x000000f2039c0210 */ /* 0x040fe80000ffe4ff */
[C---:B------:R-:W-:Y:S08]  /*a5f0*/  HMMA.16816.F32 R4, R172.reuse, R176, R4 ;  /* 0x000000b0ac04723c */ /* 0x040ff00000001804 */
[C---:B------:R-:W-:Y:S01]  /*a600*/  HMMA.16816.F32 R8, R172.reuse, R178, R8 ;  /* 0x000000b2ac08723c */ /* 0x040fe20000001808 */
[----:B------:R-:W-:Y:S07]  /*a610*/  LDSM.16.M88.4 R176, [R198+0x8900] ;  /* 0x00890000c6b0783b */ /* 0x000fee0000000200 */
[C---:B------:R-:W-:Y:S08]  /*a620*/  HMMA.16816.F32 R12, R172.reuse, R180, R12 ;  /* 0x000000b4ac0c723c */ /* 0x040ff0000000180c */
[C---:B------:R-:W-:Y:S08]  /*a630*/  HMMA.16816.F32 R16, R172.reuse, R182, R16 ;  /* 0x000000b6ac10723c */ /* 0x040ff00000001810 */
[C---:B------:R-:W-:Y:S07]  /*a640*/  HMMA.16816.F32 R20, R172.reuse, R184, R20 ;  /* 0x000000b8ac14723c */ /* 0x040fee0000001814 */
[C---:B------:R-:W-:Y:S01]  /*a650*/  @P0 LEA R184, P1, R2.reuse, c[0x0][0x1c8], 0x1 ;  /* 0x0000720002b80a11 */ /* 0x040fe200078208ff */
[C---:B------:R-:W-:Y:S04]  /*a660*/  HMMA.16816.F32 R24, R172.reuse, R186, R24 ;  /* 0x000000baac18723c */ /* 0x040fe80000001818 */
[----:B------:R-:W-:Y:S02]  /*a670*/  @P0 LEA.HI.X R185, R2, c[0x0][0x1cc], R156, 0x1, P1 ;  /* 0x0000730002b90a11 */ /* 0x000fe400008f0c9c */
[----:B------:R-:W-:Y:S02]  /*a680*/  @P0 IADD3 R0, P1, R0, R241, RZ ;  /* 0x000000f100000210 */ /* 0x000fe40007f3e0ff */
[C---:B------:R-:W-:Y:S04]  /*a690*/  HMMA.16816.F32 R28, R172.reuse, R188, R28 ;  /* 0x000000bcac1c723c */ /* 0x040fe8000000181c */
[----:B------:R-:W-:Y:S02]  /*a6a0*/  @P0 IADD3.X R3, R3, R240, RZ, P1, !PT ;  /* 0x000000f003030210 */ /* 0x000fe40000ffe4ff */
[C---:B------:R-:W-:Y:S02]  /*a6b0*/  @P0 LEA R182, P1, R0.reuse, c[0x0][0x1c8], 0x1 ;  /* 0x0000720000b60a11 */ /* 0x040fe400078208ff */
[----:B------:R-:W-:Y:S01]  /*a6c0*/  HMMA.16816.F32 R32, R172, R190, R32 ;  /* 0x000000beac20723c */ /* 0x000fe20000001820 */
[----:B------:R-:W1:Y:S03]  /*a6d0*/  LDSM.16.M88.4 R172, [R198+0x8100] ;  /* 0x00810000c6ac783b */ /* 0x000e660000000200 */
[----:B------:R-:W-:Y:S04]  /*a6e0*/  @P0 LEA.HI.X R183, R0, c[0x0][0x1cc], R3, 0x1, P1 ;  /* 0x0000730000b70a11 */ /* 0x000fe800008f0c03 */
[C---:B-1----:R-:W-:Y:S08]  /*a6f0*/  HMMA.16816.F32 R4, R168.reuse, R172, R4 ;  /* 0x000000aca804723c */ /* 0x042ff00000001804 */
[C---:B------:R-:W-:Y:S01]  /*a700*/  HMMA.16816.F32 R8, R168.reuse, R174, R8 ;  /* 0x000000aea808723c */ /* 0x040fe20000001808 */
[----:B------:R-:W1:Y:S07]  /*a710*/  LDSM.16.M88.4 R172, [R198+0x9100] ;  /* 0x00910000c6ac783b */ /* 0x000e6e0000000200 */
[C---:B------:R-:W-:Y:S08]  /*a720*/  HMMA.16816.F32 R12, R168.reuse, R176, R12 ;  /* 0x000000b0a80c723c */ /* 0x040ff0000000180c */
[C---:B------:R-:W-:Y:S01]  /*a730*/  HMMA.16816.F32 R16, R168.reuse, R178, R16 ;  /* 0x000000b2a810723c */ /* 0x040fe20000001810 */
[----:B------:R-:W2:Y:S07]  /*a740*/  LDSM.16.M88.4 R176, [R198+0x9900] ;  /* 0x00990000c6b0783b */ /* 0x000eae0000000200 */
[C---:B-1----:R-:W-:Y:S08]  /*a750*/  HMMA.16816.F32 R20, R168.reuse, R172, R20 ;  /* 0x000000aca814723c */ /* 0x042ff00000001814 */
[C---:B------:R-:W-:Y:S01]  /*a760*/  HMMA.16816.F32 R24, R168.reuse, R174, R24 ;  /* 0x000000aea818723c */ /* 0x040fe20000001818 */
[----:B------:R-:W-:Y:S07]  /*a770*/  LDSM.16.M88.4 R172, [R197] ;  /* 0x00000000c5ac783b */ /* 0x000fee0000000200 */
[C---:B--2---:R-:W-:Y:S08]  /*a780*/  HMMA.16816.F32 R28, R168.reuse, R176, R28 ;  /* 0x000000b0a81c723c */ /* 0x044ff0000000181c */
[----:B------:R-:W-:Y:S01]  /*a790*/  HMMA.16816.F32 R32, R168, R178, R32 ;  /* 0x000000b2a820723c */ /* 0x000fe20000001820 */
[----:B------:R-:W1:Y:S06]  /*a7a0*/  LDSM.16.M88.4 R168, [R201+0x10100] ;  /* 0x01010000c9a8783b */ /* 0x000e6c0000000200 */
[----:B------:R-:W2:Y:S01]  /*a7b0*/  LDSM.16.M88.4 R176, [R197+0x800] ;  /* 0x00080000c5b0783b */ /* 0x000ea20000000200 */
[C---:B-1----:R-:W-:Y:S08]  /*a7c0*/  HMMA.16816.F32 R4, R168.reuse, R172, R4 ;  /* 0x000000aca804723c */ /* 0x042ff00000001804 */
[C---:B------:R-:W-:Y:S01]  /*a7d0*/  HMMA.16816.F32 R8, R168.reuse, R174, R8 ;  /* 0x000000aea808723c */ /* 0x040fe20000001808 */
[----:B------:R-:W1:Y:S07]  /*a7e0*/  LDSM.16.M88.4 R172, [R197+0x1000] ;  /* 0x00100000c5ac783b */ /* 0x000e6e0000000200 */
[C---:B--2---:R-:W-:Y:S08]  /*a7f0*/  HMMA.16816.F32 R12, R168.reuse, R176, R12 ;  /* 0x000000b0a80c723c */ /* 0x044ff0000000180c */
[C---:B------:R-:W-:Y:S01]  /*a800*/  HMMA.16816.F32 R16, R168.reuse, R178, R16 ;  /* 0x000000b2a810723c */ /* 0x040fe20000001810 */
[----:B------:R-:W2:Y:S07]  /*a810*/  LDSM.16.M88.4 R176, [R197+0x1800] ;  /* 0x00180000c5b0783b */ /* 0x000eae0000000200 */
[C---:B-1----:R-:W-:Y:S08]  /*a820*/  HMMA.16816.F32 R20, R168.reuse, R172, R20 ;  /* 0x000000aca814723c */ /* 0x042ff00000001814 */
[C---:B------:R-:W-:Y:S01]  /*a830*/  HMMA.16816.F32 R24, R168.reuse, R174, R24 ;  /* 0x000000aea818723c */ /* 0x040fe20000001818 */
[----:B------:R-:W-:Y:S07]  /*a840*/  LDSM.16.M88.4 R172, [R192+0xa100] ;  /* 0x00a10000c0ac783b */ /* 0x000fee0000000200 */
        /* <DEDUP_REMOVED lines=16> */
[----:B------:R-:W2:Y:S01]  /*a950*/  LDSM.16.M88.4 R176, [R214] ;  /* 0x00000000d6b0783b */ /* 0x000ea20000000200 */
[C---:B-1----:R-:W-:Y:S08]  /*a960*/  HMMA.16816.F32 R4, R168.reuse, R172, R4 ;  /* 0x000000aca804723c */ /* 0x042ff00000001804 */
[C---:B------:R-:W-:Y:S01]  /*a970*/  HMMA.16816.F32 R8, R168.reuse, R174, R8 ;  /* 0x000000aea808723c */ /* 0x040fe20000001808 */
[----:B------:R-:W1:Y:S07]  /*a980*/  LDSM.16.M88.4 R172, [R213] ;  /* 0x00000000d5ac783b */ /* 0x000e6e0000000200 */
[C---:B--2---:R-:W-:Y:S08]  /*a990*/  HMMA.16816.F32 R12, R168.reuse, R176, R12 ;  /* 0x000000b0a80c723c */ /* 0x044ff0000000180c */
[C---:B------:R-:W-:Y:S01]  /*a9a0*/  HMMA.16816.F32 R16, R168.reuse, R178, R16 ;  /* 0x000000b2a810723c */ /* 0x040fe20000001810 */
[----:B------:R-:W2:Y:S07]  /*a9b0*/  LDSM.16.M88.4 R176, [R212] ;  /* 0x00000000d4b0783b */ /* 0x000eae0000000200 */
        /* <DEDUP_REMOVED lines=129> */
[----:B------:R-:W2:Y:S01]  /*b1d0*/  LDSM.16.M88.4 R176, [R197+0x7800] ;  /* 0x00780000c5b0783b */ /* 0x000ea20000000200 */
[----:B------:R-:W-:Y:S04]  /*b1e0*/  DEPBAR.LE SB0, 0x0 ;  /* 0x000080000000791a */ /* 0x000fe80000000000 */
[----:B------:R-:W-:Y:S01]  /*b1f0*/  FMNMX.FTZ R0, R4, R157, !PT ;  /* 0x0000009d04007209 */ /* 0x000fe20007810000 */
[----:B------:R-:W-:Y:S01]  /*b200*/  BAR.SYNC.DEFER_BLOCKING 0x0 ;  /* 0x0000000000007b1d */ /* 0x000fe20000010000 */
[----:B------:R-:W-:Y:S04]  /*b210*/  FMNMX.FTZ R2, R6, R158, !PT ;  /* 0x0000009e06027209 */ /* 0x000fe80007810000 */
[----:B------:R-:W-:Y:S02]  /*b220*/  FMNMX.FTZ R0, R5, R0, !PT ;  /* 0x0000000005007209 */ /* 0x000fe40007810000 */
[----:B------:R-:W-:Y:S02]  /*b230*/  FMNMX.FTZ R2, R7, R2, !PT ;  /* 0x0000000207027209 */ /* 0x000fe40007810000 */
[----:B------:R-:W-:Y:S02]  /*b240*/  FMNMX.FTZ R0, R8, R0, !PT ;  /* 0x0000000008007209 */ /* 0x000fe40007810000 */
[----:B------:R-:W-:Y:S02]  /*b250*/  FMNMX.FTZ R2, R10, R2, !PT ;  /* 0x000000020a027209 */ /* 0x000fe40007810000 */
[----:B------:R-:W-:Y:S02]  /*b260*/  FMNMX.FTZ R0, R9, R0, !PT ;  /* 0x0000000009007209 */ /* 0x000fe40007810000 */
[----:B------:R-:W-:Y:S02]  /*b270*/  FMNMX.FTZ R2, R11, R2, !PT ;  /* 0x000000020b027209 */ /* 0x000fe40007810000 */
[----:B------:R-:W-:Y:S01]  /*b280*/  FMNMX.FTZ R0, R12, R0, !PT ;  /* 0x000000000c007209 */ /* 0x000fe20007810000 */
[C---:B-1----:R-:W-:Y:S05]  /*b290*/  HMMA.16816.F32 R20, R168.reuse, R172, R20 ;  /* 0x000000aca814723c */ /* 0x042fea0000001814 */
[----:B------:R-:W-:Y:S01]  /*b2a0*/  FMNMX.FTZ R0, R13, R0, !PT ;  /* 0x000000000d007209 */ /* 0x000fe20007810000 */
[----:B------:R-:W-:Y:S01]  /*b2b0*/  @!PT LDS RZ, [RZ] ;  /* 0x00000000fffff984 */ /* 0x000fe20000000800 */
[----:B------:R-:W-:Y:S01]  /*b2c0*/  @!PT LDS RZ, [RZ] ;  /* 0x00000000fffff984 */ /* 0x000fe20000000800 */
[----:B------:R-:W-:Y:S01]  /*b2d0*/  @!PT LDS RZ, [RZ] ;  /* 0x00000000fffff984 */ /* 0x000fe20000000800 */
[----:B------:R1:W-:Y:S01]  /*b2e0*/  @P0 LDGSTS.E.BYPASS.LTC128B.128 [R233+0x8100], [R234.64], !P3 ;  /* 0x08100000eae90fae */ /* 0x0003e2000d901d48 */
[----:B------:R-:W-:Y:S01]  /*b2f0*/  FMNMX.FTZ R2, R14, R2, !PT ;  /* 0x000000020e027209 */ /* 0x000fe20007810000 */
[C---:B------:R-:W-:Y:S04]  /*b300*/  HMMA.16816.F32 R24, R168.reuse, R174, R24 ;  /* 0x000000aea818723c */ /* 0x040fe80000001818 */
[----:B------:R3:W-:Y:S01]  /*b310*/  @P0 LDGSTS.E.BYPASS.LTC128B.128 [R233+0xa100], [R230.64], !P6 ;  /* 0x0a100000e6e90fae */ /* 0x0007e2000f101d48 */
[----:B------:R-:W-:Y:S02]  /*b320*/  FMNMX.FTZ R0, R16, R0, !PT ;  /* 0x0000000010007209 */ /* 0x000fe40007810000 */
[----:B------:R-:W-:Y:S01]  /*b330*/  FMNMX.FTZ R2, R15, R2, !PT ;  /* 0x000000020f027209 */ /* 0x000fe20007810000 */
[C---:B--2---:R-:W-:Y:S02]  /*b340*/  HMMA.16816.F32 R28, R168.reuse, R176, R28 ;  /* 0x000000b0a81c723c */ /* 0x044fe4000000181c */
[----:B------:R3:W-:Y:S02]  /*b350*/  @P0 LDGSTS.E.BYPASS.LTC128B.128 [R233+0xc100], [R228.64], !P5 ;  /* 0x0c100000e4e90fae */ /* 0x0007e4000e901d48 */
[----:B------:R-:W-:Y:S02]  /*b360*/  FMNMX.FTZ R0, R17, R0, !PT ;  /* 0x0000000011007209 */ /* 0x000fe40007810000 */
[----:B------:R-:W-:Y:S02]  /*b370*/  FMNMX.FTZ R2, R18, R2, !PT ;  /* 0x0000000212027209 */ /* 0x000fe40007810000 */
[----:B------:R-:W-:Y:S01]  /*b380*/  HMMA.16816.F32 R32, R168, R178, R32 ;  /* 0x000000b2a820723c */ /* 0x000fe20000001820 */
[----:B------:R3:W-:Y:S03]  /*b390*/  @P0 LDGSTS.E.BYPASS.LTC128B.128 [R233+0xe100], [R226.64], !P4 ;  /* 0x0e100000e2e90fae */ /* 0x0007e6000e101d48 */
[----:B------:R-:W-:Y:S02]  /*b3a0*/  FMNMX.FTZ R0, R20, R0, !PT ;  /* 0x0000000014007209 */ /* 0x000fe40007810000 */
[----:B------:R-:W-:Y:S01]  /*b3b0*/  FMNMX.FTZ R2, R19, R2, !PT ;  /* 0x0000000213027209 */ /* 0x000fe20007810000 */
[----:B------:R3:W-:Y:S01]  /*b3c0*/  @P0 LDGSTS.E.BYPASS.LTC128B.128 [R233+0x9100], [R224.64], !P3 ;  /* 0x09100000e0e90fae */ /* 0x0007e2000d901d48 */
[----:B------:R-:W-:Y:S04]  /*b3d0*/  FMNMX.FTZ R0, R21, R0, !PT ;  /* 0x0000000015007209 */ /* 0x000fe80007810000 */
[----:B------:R-:W-:Y:S01]  /*b3e0*/  FMNMX.FTZ R0, R24, R0, !PT ;  /* 0x0000000018007209 */ /* 0x000fe20007810000 */
[----:B------:R3:W-:Y:S01]  /*b3f0*/  @P0 LDGSTS.E.BYPASS.LTC128B.128 [R233+0xb100], [R222.64], !P6 ;  /* 0x0b100000dee90fae */ /* 0x0007e2000f101d48 */
[----:B------:R-:W-:Y:S02]  /*b400*/  FMNMX.FTZ R2, R22, R2, !PT ;  /* 0x0000000216027209 */ /* 0x000fe40007810000 */
[----:B------:R-:W-:Y:S02]  /*b410*/  FMNMX.FTZ R0, R25, R0, !PT ;  /* 0x0000000019007209 */ /* 0x000fe40007810000 */
        /* <DEDUP_REMOVED lines=9> */
[----:B------:R-:W-:Y:S01]  /*b4b0*/  LDSM.16.MT88.4 R168, [R193+0x100] ;  /* 0x00010000c1a8783b */ /* 0x000fe20000004200 */
[----:B------:R-:W-:Y:S02]  /*b4c0*/  FMNMX.FTZ R156, R33, R156, !PT ;  /* 0x0000009c219c7209 */ /* 0x000fe40007810000 */
[----:B------:R-:W-:Y:S03]  /*b4d0*/  FMNMX.FTZ R0, R31, R2, !PT ;  /* 0x000000021f007209 */ /* 0x000fe60007810000 */
[----:B------:R-:W5:Y:S01]  /*b4e0*/  SHFL.BFLY PT, R3, R156, 0x2, 0x1f ;  /* 0x0c401f009c037f89 */ /* 0x000f6200000e0000 */
[----:B------:R-:W-:Y:S04]  /*b4f0*/  FMNMX.FTZ R0, R34, R0, !PT ;  /* 0x0000000022007209 */ /* 0x000fe80007810000 */
[----:B------:R-:W-:Y:S01]  /*b500*/  FMNMX.FTZ R0, R35, R0, !PT ;  /* 0x0000000023007209 */ /* 0x000fe20007810000 */
[----:B------:R-:W-:Y:S06]  /*b510*/  LDSM.16.MT88.4 R172, [R194+0x100] ;  /* 0x00010000c2ac783b */ /* 0x000fec0000004200 */
[----:B------:R-:W2:Y:S06]  /*b520*/  SHFL.BFLY PT, R2, R0, 0x2, 0x1f ;  /* 0x0c401f0000027f89 */ /* 0x000eac00000e0000 */
[----:B------:R-:W-:Y:S01]  /*b530*/  LDSM.16.MT88.4 R176, [R196+0x100] ;  /* 0x00010000c4b0783b */ /* 0x000fe20000004200 */
[----:B-----5:R-:W-:Y:S05]  /*b540*/  FMNMX.FTZ R156, R156, R3, !PT ;  /* 0x000000039c9c7209 */ /* 0x020fea0007810000 */
[----:B-1----:R-:W5:Y:S06]  /*b550*/  LDL R235, [R1+0x10] ;  /* 0x0000100001eb7983 */ /* 0x002f6c0000100800 */
[----:B------:R-:W1:Y:S01]  /*b560*/  SHFL.BFLY PT, R159, R156, 0x1, 0x1f ;  /* 0x0c201f009c9f7f89 */ /* 0x000e6200000e0000 */
[----:B--2---:R-:W-:Y:S05]  /*b570*/  FMNMX.FTZ R0, R0, R2, !PT ;  /* 0x0000000200007209 */ /* 0x004fea0007810000 */
[----:B------:R-:W0:Y:S06]  /*b580*/  LDGDEPBAR ;  /* 0x00000000000079af */ /* 0x000e2c0000000000 */
[----:B------:R-:W2:Y:S01]  /*b590*/  SHFL.BFLY PT, R3, R0, 0x1, 0x1f ;  /* 0x0c201f0000037f89 */ /* 0x000ea200000e0000 */
[----:B-1----:R-:W-:Y:S05]  /*b5a0*/  FMNMX.FTZ R156, R156, R159, !PT ;  /* 0x0000009f9c9c7209 */ /* 0x002fea0007810000 */
[C---:B------:R-:W-:Y:S02]  /*b5b0*/  FADD.FTZ R2, -R156.reuse, R157 ;  /* 0x0000009d9c027221 */ /* 0x040fe40000010100 */
[----:B------:R-:W-:Y:S04]  /*b5c0*/  FMUL.FTZ R181, R156, c[0x0][0x2d0] ;  /* 0x0000b4009cb57a20 */ /* 0x000fe80000410000 */
[--C-:B------:R-:W-:Y:S01]  /*b5d0*/  FFMA.FTZ R8, R8, c[0x0][0x2d0], -R181.reuse ;  /* 0x0000b40008087a23 */ /* 0x100fe200000108b5 */
[----:B--2---:R-:W-:Y:S01]  /*b5e0*/  FMNMX.FTZ R3, R0, R3, !PT ;  /* 0x0000000300037209 */ /* 0x004fe20007810000 */
[----:B------:R-:W-:Y:S02]  /*b5f0*/  FMUL.FTZ R0, R2, c[0x0][0x2d0] ;  /* 0x0000b40002007a20 */ /* 0x000fe40000410000 */
[--C-:B------:R-:W-:Y:S01]  /*b600*/  FFMA.FTZ R9, R9, c[0x0][0x2d0], -R181.reuse ;  /* 0x0000b40009097a23 */ /* 0x100fe200000108b5 */
[----:B------:R-:W-:Y:S01]  /*b610*/  MUFU.EX2 R238, R8 ;  /* 0x0000000800ee7308 */ /* 0x000fe20000000800 */
[----:B------:R-:W-:Y:S02]  /*b620*/  FMUL.FTZ R157, R3, c[0x0][0x2d0] ;  /* 0x0000b400039d7a20 */ /* 0x000fe40000410000 */
[----:B------:R-:W-:Y:S02]  /*b630*/  FFMA.FTZ R4, R4, c[0x0][0x2d0], -R181 ;  /* 0x0000b40004047a23 */ /* 0x000fe400000108b5 */
[--C-:B------:R-:W-:Y:S02]  /*b640*/  FFMA.FTZ R10, R10, c[0x0][0x2d0], -R157.reuse ;  /* 0x0000b4000a0a7a23 */ /* 0x100fe4000001089d */
[----:B------:R-:W-:Y:S02]  /*b650*/  FFMA.FTZ R11, R11, c[0x0][0x2d0], -R157 ;  /* 0x0000b4000b0b7a23 */ /* 0x000fe4000001089d */
[----:B------:R-:W-:Y:S01]  /*b660*/  FFMA.FTZ R5, R5, c[0x0][0x2d0], -R181 ;  /* 0x0000b40005057a23 */ /* 0x000fe200000108b5 */
[----:B------:R1:W2:Y:S01]  /*b670*/  MUFU.EX2 R2, R0 ;  /* 0x0000000000027308 */ /* 0x0002a20000000800 */
[--C-:B------:R-:W-:Y:S02]  /*b680*/  FFMA.FTZ R6, R6, c[0x0][0x2d0], -R157.reuse ;  /* 0x0000b40006067a23 */ /* 0x100fe4000001089d */
[----:B------:R-:W-:Y:S02]  /*b690*/  FFMA.FTZ R7, R7, c[0x0][0x2d0], -R157 ;  /* 0x0000b40007077a23 */ /* 0x000fe4000001089d */
[--C-:B------:R-:W-:Y:S02]  /*b6a0*/  FFMA.FTZ R12, R12, c[0x0][0x2d0], -R181.reuse ;  /* 0x0000b4000c0c7a23 */ /* 0x100fe400000108b5 */
[----:B------:R-:W-:Y:S02]  /*b6b0*/  FFMA.FTZ R13, R13, c[0x0][0x2d0], -R181 ;  /* 0x0000b4000d0d7a23 */ /* 0x000fe400000108b5 */
[--C-:B------:R-:W-:Y:S01]  /*b6c0*/  FFMA.FTZ R14, R14, c[0x0][0x2d0], -R157.reuse ;  /* 0x0000b4000e0e7a23 */ /* 0x100fe2000001089d */
[----:B------:R3:W-:Y:S01]  /*b6d0*/  MUFU.EX2 R236, R4 ;  /* 0x0000000400ec7308 */ /* 0x0007e20000000800 */
[----:B------:R-:W-:Y:S02]  /*b6e0*/  FFMA.FTZ R15, R15, c[0x0][0x2d0], -R157 ;  /* 0x0000b4000f0f7a23 */ /* 0x000fe4000001089d */
[--C-:B------:R-:W-:Y:S02]  /*b6f0*/  FFMA.FTZ R16, R16, c[0x0][0x2d0], -R181.reuse ;  /* 0x0000b40010107a23 */ /* 0x100fe400000108b5 */
[----:B------:R-:W-:Y:S02]  /*b700*/  FFMA.FTZ R17, R17, c[0x0][0x2d0], -R181 ;  /* 0x0000b40011117a23 */ /* 0x000fe400000108b5 */
[----:B------:R-:W-:Y:S02]  /*b710*/  FFMA.FTZ R18, R18, c[0x0][0x2d0], -R157 ;  /* 0x0000b40012127a23 */ /* 0x000fe4000001089d */
[--C-:B------:R-:W-:Y:S01]  /*b720*/  FFMA.FTZ R20, R20, c[0x0][0x2d0], -R181.reuse ;  /* 0x0000b40014147a23 */ /* 0x100fe200000108b5 */
[----:B------:R-:W4:Y:S01]  /*b730*/  MUFU.EX2 R239, R5 ;  /* 0x0000000500ef7308 */ /* 0x000f220000000800 */
[----:B------:R-:W-:Y:S02]  /*b740*/  FFMA.FTZ R21, R21, c[0x0][0x2d0], -R181 ;  /* 0x0000b40015157a23 */ /* 0x000fe400000108b5 */
[--C-:B------:R-:W-:Y:S02]  /*b750*/  FFMA.FTZ R22, R22, c[0x0][0x2d0], -R157.reuse ;  /* 0x0000b40016167a23 */ /* 0x100fe4000001089d */
[----:B-1----:R-:W-:Y:S02]  /*b760*/  FADD.FTZ R0, -R3, R158 ;  /* 0x0000009e03007221 */ /* 0x002fe40000010100 */
[----:B--2---:R-:W-:Y:S02]  /*b770*/  FMUL.FTZ R8, R2, R164 ;  /* 0x000000a402087220 */ /* 0x004fe40000410000 */
[----:B------:R-:W-:Y:S01]  /*b780*/  FMUL.FTZ R0, R0, c[0x0][0x2d0] ;  /* 0x0000b40000007a20 */ /* 0x000fe20000410000 */
[----:B------:R1:W-:Y:S01]  /*b790*/  MUFU.EX2 R237, R9 ;  /* 0x0000000900ed7308 */ /* 0x0003e20000000800 */
[C---:B------:R-:W-:Y:S02]  /*b7a0*/  FMUL.FTZ R132, R2.reuse, R132 ;  /* 0x0000008402847220 */ /* 0x040fe40000410000 */
[C---:B------:R-:W-:Y:S02]  /*b7b0*/  FMUL.FTZ R133, R2.reuse, R133 ;  /* 0x0000008502857220 */ /* 0x040fe40000410000 */
[C---:B---3--:R-:W-:Y:S02]  /*b7c0*/  FMUL.FTZ R4, R2.reuse, R160 ;  /* 0x000000a002047220 */ /* 0x048fe40000410000 */
[C---:B------:R-:W-:Y:S02]  /*b7d0*/  FMUL.FTZ R136, R2.reuse, R136 ;  /* 0x0000008802887220 */ /* 0x040fe40000410000 */
[C---:B------:R-:W-:Y:S01]  /*b7e0*/  FMUL.FTZ R137, R2.reuse, R137 ;  /* 0x0000008902897220 */ /* 0x040fe20000410000 */
[----:B------:R-:W2:Y:S01]  /*b7f0*/  MUFU.EX2 R0, R0 ;  /* 0x0000000000007308 */ /* 0x000ea20000000800 */
[C---:B------:R-:W-:Y:S02]  /*b800*/  FMUL.FTZ R140, R2.reuse, R140 ;  /* 0x0000008c028c7220 */ /* 0x040fe40000410000 */
[C---:B------:R-:W-:Y:S01]  /*b810*/  FMUL.FTZ R141, R2.reuse, R141 ;  /* 0x0000008d028d7220 */ /* 0x040fe20000410000 */
[----:B----4-:R-:W-:Y:S01]  /*b820*/  F2FP.PACK_AB R160, R239, R236 ;  /* 0x000000ecefa0723e */ /* 0x010fe200000000ff */
[C---:B------:R-:W-:Y:S02]  /*b830*/  FMUL.FTZ R5, R2.reuse, R161 ;  /* 0x000000a102057220 */ /* 0x040fe40000410000 */
[C---:B------:R-:W-:Y:S02]  /*b840*/  FMUL.FTZ R144, R2.reuse, R144 ;  /* 0x0000009002907220 */ /* 0x040fe40000410000 */
[C---:B------:R-:W-:Y:S01]  /*b850*/  FMUL.FTZ R145, R2.reuse, R145 ;  /* 0x0000009102917220 */ /* 0x040fe20000410000 */
[----:B------:R3:W-:Y:S01]  /*b860*/  MUFU.EX2 R186, R6 ;  /* 0x0000000600ba7308 */ /* 0x0007e20000000800 */
[--C-:B------:R-:W-:Y:S02]  /*b870*/  FFMA.FTZ R158, R19, c[0x0][0x2d0], -R157.reuse ;  /* 0x0000b400139e7a23 */ /* 0x100fe4000001089d */
[----:B------:R-:W-:Y:S02]  /*b880*/  FFMA.FTZ R23, R23, c[0x0][0x2d0], -R157 ;  /* 0x0000b40017177a23 */ /* 0x000fe4000001089d */
[----:B-1----:R-:W-:Y:S02]  /*b890*/  FMUL.FTZ R9, R2, R165 ;  /* 0x000000a502097220 */ /* 0x002fe40000410000 */
[--C-:B------:R-:W-:Y:S02]  /*b8a0*/  FFMA.FTZ R24, R24, c[0x0][0x2d0], -R181.reuse ;  /* 0x0000b40018187a23 */ /* 0x100fe400000108b5 */
[----:B------:R-:W-:Y:S01]  /*b8b0*/  FFMA.FTZ R25, R25, c[0x0][0x2d0], -R181 ;  /* 0x0000b40019197a23 */ /* 0x000fe200000108b5 */
[----:B------:R-:W1:Y:S01]  /*b8c0*/  MUFU.EX2 R187, R7 ;  /* 0x0000000700bb7308 */ /* 0x000e620000000800 */
[--C-:B------:R-:W-:Y:S02]  /*b8d0*/  FFMA.FTZ R26, R26, c[0x0][0x2d0], -R157.reuse ;  /* 0x0000b4001a1a7a23 */ /* 0x100fe4000001089d */
[----:B------:R-:W-:Y:S02]  /*b8e0*/  FFMA.FTZ R27, R27, c[0x0][0x2d0], -R157 ;  /* 0x0000b4001b1b7a23 */ /* 0x000fe4000001089d */
[C---:B--2---:R-:W-:Y:S02]  /*b8f0*/  FMUL.FTZ R134, R0.reuse, R134 ;  /* 0x0000008600867220 */ /* 0x044fe40000410000 */
[C---:B------:R-:W-:Y:S02]  /*b900*/  FMUL.FTZ R135, R0.reuse, R135 ;  /* 0x0000008700877220 */ /* 0x040fe40000410000 */
[C---:B------:R-:W-:Y:S01]  /*b910*/  FMUL.FTZ R138, R0.reuse, R138 ;  /* 0x0000008a008a7220 */ /* 0x040fe20000410000 */
[----:B------:R2:W-:Y:S01]  /*b920*/  MUFU.EX2 R183, R10 ;  /* 0x0000000a00b77308 */ /* 0x0005e20000000800 */
[C---:B------:R-:W-:Y:S02]  /*b930*/  FMUL.FTZ R139, R0.reuse, R139 ;  /* 0x0000008b008b7220 */ /* 0x040fe40000410000 */
[C---:B------:R-:W-:Y:S02]  /*b940*/  FMUL.FTZ R142, R0.reuse, R142 ;  /* 0x0000008e008e7220 */ /* 0x040fe40000410000 */
[C---:B---3--:R-:W-:Y:S01]  /*b950*/  FMUL.FTZ R6, R0.reuse, R162 ;  /* 0x000000a200067220 */ /* 0x048fe20000410000 */
[----:B------:R-:W-:Y:S01]  /*b960*/  F2FP.PACK_AB R162, R237, R238 ;  /* 0x000000eeeda2723e */ /* 0x000fe200000000ff */
[C---:B------:R-:W-:Y:S02]  /*b970*/  FMUL.FTZ R143, R0.reuse, R143 ;  /* 0x0000008f008f7220 */ /* 0x040fe40000410000 */
[C---:B------:R-:W-:Y:S01]  /*b980*/  FMUL.FTZ R146, R0.reuse, R146 ;  /* 0x0000009200927220 */ /* 0x040fe20000410000 */
[----:B------:R-:W3:Y:S01]  /*b990*/  MUFU.EX2 R182, R11 ;  /* 0x0000000b00b67308 */ /* 0x000ee20000000800 */
[----:B------:R-:W-:Y:S02]  /*b9a0*/  FMUL.FTZ R147, R0, R147 ;  /* 0x0000009300937220 */ /* 0x000fe40000410000 */
[--C-:B------:R-:W-:Y:S01]  /*b9b0*/  FFMA.FTZ R28, R28, c[0x0][0x2d0], -R181.reuse ;  /* 0x0000b4001c1c7a23 */ /* 0x100fe200000108b5 */
[----:B-1----:R-:W-:Y:S01]  /*b9c0*/  F2FP.PACK_AB R161, R187, R186 ;  /* 0x000000babba1723e */ /* 0x002fe200000000ff */
[----:B------:R-:W-:Y:S02]  /*b9d0*/  FMUL.FTZ R7, R0, R163 ;  /* 0x000000a300077220 */ /* 0x000fe40000410000 */
[----:B------:R-:W-:Y:S02]  /*b9e0*/  FFMA.FTZ R29, R29, c[0x0][0x2d0], -R181 ;  /* 0x0000b4001d1d7a23 */ /* 0x000fe400000108b5 */
[--C-:B------:R-:W-:Y:S01]  /*b9f0*/  FFMA.FTZ R30, R30, c[0x0][0x2d0], -R157.reuse ;  /* 0x0000b4001e1e7a23 */ /* 0x100fe2000001089d */
[----:B------:R-:W-:Y:S01]  /*ba00*/  MUFU.EX2 R221, R12 ;  /* 0x0000000c00dd7308 */ /* 0x000fe20000000800 */
[----:B------:R-:W-:Y:S02]  /*ba10*/  FFMA.FTZ R31, R31, c[0x0][0x2d0], -R157 ;  /* 0x0000b4001f1f7a23 */ /* 0x000fe4000001089d */
[----:B------:R-:W-:Y:S02]  /*ba20*/  FMUL.FTZ R148, R2, R148 ;  /* 0x0000009402947220 */ /* 0x000fe40000410000 */
[----:B--2---:R-:W-:Y:S02]  /*ba30*/  FMUL.FTZ R10, R0, R166 ;  /* 0x000000a6000a7220 */ /* 0x004fe40000410000 */
[----:B------:R-:W-:Y:S02]  /*ba40*/  FMUL.FTZ R149, R2, R149 ;  /* 0x0000009502957220 */ /* 0x000fe40000410000 */
[C---:B------:R-:W-:Y:S01]  /*ba50*/  FMUL.FTZ R150, R0.reuse, R150 ;  /* 0x0000009600967220 */ /* 0x040fe20000410000 */
[----:B------:R-:W1:Y:S01]  /*ba60*/  MUFU.EX2 R191, R13 ;  /* 0x0000000d00bf7308 */ /* 0x000e620000000800 */
[----:B------:R-:W-:Y:S02]  /*ba70*/  FMUL.FTZ R151, R0, R151 ;  /* 0x0000009700977220 */ /* 0x000fe40000410000 */
[----:B------:R-:W-:Y:S01]  /*ba80*/  FMUL.FTZ R152, R2, R152 ;  /* 0x0000009802987220 */ /* 0x000fe20000410000 */
[----:B---3--:R-:W-:Y:S01]  /*ba90*/  F2FP.PACK_AB R163, R182, R183 ;  /* 0x000000b7b6a3723e */ /* 0x008fe200000000ff */
[----:B------:R-:W-:Y:S02]  /*baa0*/  FMUL.FTZ R11, R0, R167 ;  /* 0x000000a7000b7220 */ /* 0x000fe40000410000 */
[----:B------:R-:W2:Y:S01]  /*bab0*/  LDSM.16.MT88.4 R164, [R195+0x100] ;  /* 0x00010000c3a4783b */ /* 0x000ea20000004200 */
[----:B------:R-:W-:Y:S02]  /*bac0*/  FMUL.FTZ R153, R2, R153 ;  /* 0x0000009902997220 */ /* 0x000fe40000410000 */
[----:B------:R-:W-:Y:S01]  /*bad0*/  MUFU.EX2 R180, R14 ;  /* 0x0000000e00b47308 */ /* 0x000fe20000000800 */
[C---:B------:R-:W-:Y:S05]  /*bae0*/  HMMA.16816.F32 R4, R160.reuse, R168, R4 ;  /* 0x000000a8a004723c */ /* 0x040fea0000001804 */
[C---:B------:R-:W-:Y:S02]  /*baf0*/  FMUL.FTZ R154, R0.reuse, R154 ;  /* 0x0000009a009a7220 */ /* 0x040fe40000410000 */
[----:B------:R-:W-:Y:S01]  /*bb00*/  FMUL.FTZ R155, R0, R155 ;  /* 0x0000009b009b7220 */ /* 0x000fe20000410000 */
[C---:B------:R-:W-:Y:S01]  /*bb10*/  HMMA.16816.F32 R8, R160.reuse, R170, R8 ;  /* 0x000000aaa008723c */ /* 0x040fe20000001808 */
[----:B------:R-:W3:Y:S01]  /*bb20*/  LDSM.16.MT88.4 R168, [R193+0x2100] ;  /* 0x00210000c1a8783b */ /* 0x000ee20000004200 */
[----:B------:R-:W-:Y:S02]  /*bb30*/  MUFU.EX2 R190, R16 ;  /* 0x0000001000be7308 */ /* 0x000fe40000000800 */
[C---:B------:R-:W-:Y:S02]  /*bb40*/  FMUL.FTZ R36, R2.reuse, R36 ;  /* 0x0000002402247220 */ /* 0x040fe40000410000 */
[----:B------:R-:W-:Y:S02]  /*bb50*/  FMUL.FTZ R37, R2, R37 ;  /* 0x0000002502257220 */ /* 0x000fe40000410000 */
[C---:B------:R-:W-:Y:S04]  /*bb60*/  HMMA.16816.F32 R132, R160.reuse, R172, R132 ;  /* 0x000000aca084723c */ /* 0x040fe80000001884 */
[----:B------:R-:W-:Y:S01]  /*bb70*/  MUFU.EX2 R189, R17 ;  /* 0x0000001100bd7308 */ /* 0x000fe20000000800 */
[C---:B------:R-:W-:Y:S02]  /*bb80*/  FMUL.FTZ R38, R0.reuse, R38 ;  /* 0x0000002600267220 */ /* 0x040fe40000410000 */
[----:B------:R-:W-:Y:S01]  /*bb90*/  FMUL.FTZ R39, R0, R39 ;  /* 0x0000002700277220 */ /* 0x000fe20000410000 */
[C---:B------:R-:W-:Y:S01]  /*bba0*/  HMMA.16816.F32 R136, R160.reuse, R174, R136 ;  /* 0x000000aea088723c */ /* 0x040fe20000001888 */
[----:B------:R-:W4:Y:S03]  /*bbb0*/  LDSM.16.MT88.4 R172, [R194+0x2100] ;  /* 0x00210000c2ac783b */ /* 0x000f260000004200 */
[C---:B------:R-:W-:Y:S02]  /*bbc0*/  FMUL.FTZ R40, R2.reuse, R40 ;  /* 0x0000002802287220 */ /* 0x040fe40000410000 */
[----:B------:R-:W-:Y:S01]  /*bbd0*/  MUFU.EX2 R188, R20 ;  /* 0x0000001400bc7308 */ /* 0x000fe20000000800 */
[----:B------:R-:W-:Y:S01]  /*bbe0*/  FMUL.FTZ R41, R2, R41 ;  /* 0x0000002902297220 */ /* 0x000fe20000410000 */
[C---:B------:R-:W-:Y:S04]  /*bbf0*/  HMMA.16816.F32 R140, R160.reuse, R176, R140 ;  /* 0x000000b0a08c723c */ /* 0x040fe8000000188c */
[C---:B------:R-:W-:Y:S02]  /*bc00*/  FMUL.FTZ R42, R0.reuse, R42 ;  /* 0x0000002a002a7220 */ /* 0x040fe40000410000 */
[----:B------:R-:W-:Y:S02]  /*bc10*/  FMUL.FTZ R43, R0, R43 ;  /* 0x0000002b002b7220 */ /* 0x000fe40000410000 */
[C---:B------:R-:W-:Y:S01]  /*bc20*/  HMMA.16816.F32 R144, R160.reuse, R178, R144 ;  /* 0x000000b2a090723c */ /* 0x040fe20000001890 */
[----:B------:R1:W1:Y:S03]  /*bc30*/  MUFU.EX2 R179, R15 ;  /* 0x0000000f00b37308 */ /* 0x0002660000000800 */
[C---:B------:R-:W-:Y:S02]  /*bc40*/  FMUL.FTZ R44, R2.reuse, R44 ;  /* 0x0000002c022c7220 */ /* 0x040fe40000410000 */
[----:B------:R-:W-:Y:S02]  /*bc50*/  FMUL.FTZ R45, R2, R45 ;  /* 0x0000002d022d7220 */ /* 0x000fe40000410000 */
[C---:B--2---:R-:W-:Y:S03]  /*bc60*/  HMMA.16816.F32 R148, R160.reuse, R164, R148 ;  /* 0x000000a4a094723c */ /* 0x044fe60000001894 */
[----:B------:R2:W-:Y:S01]  /*bc70*/  MUFU.EX2 R178, R18 ;  /* 0x0000001200b27308 */ /* 0x0005e20000000800 */
[C---:B------:R-:W-:Y:S02]  /*bc80*/  FMUL.FTZ R46, R0.reuse, R46 ;  /* 0x0000002e002e7220 */ /* 0x040fe40000410000 */
[----:B------:R-:W-:Y:S02]  /*bc90*/  FMUL.FTZ R47, R0, R47 ;  /* 0x0000002f002f7220 */ /* 0x000fe40000410000 */
[C---:B------:R-:W-:Y:S01]  /*bca0*/  HMMA.16816.F32 R152, R160.reuse, R166, R152 ;  /* 0x000000a6a098723c */ /* 0x040fe20000001898 */
[----:B------:R-:W4:Y:S03]  /*bcb0*/  LDSM.16.MT88.4 R164, [R196+0x2100] ;  /* 0x00210000c4a4783b */ /* 0x000f260000004200 */
[C---:B------:R-:W-:Y:S01]  /*bcc0*/  FMUL.FTZ R48, R2.reuse, R48 ;  /* 0x0000003002307220 */ /* 0x040fe20000410000 */
[----:B------:R-:W-:Y:S01]  /*bcd0*/  MUFU.EX2 R185, R21 ;  /* 0x0000001500b97308 */ /* 0x000fe20000000800 */
[----:B------:R-:W-:Y:S02]  /*bce0*/  FMUL.FTZ R49, R2, R49 ;  /* 0x0000003102317220 */ /* 0x000fe40000410000 */
[C---:B---3--:R-:W-:Y:S01]  /*bcf0*/  HMMA.16816.F32 R36, R160.reuse, R168, R36 ;  /* 0x000000a8a024723c */ /* 0x048fe20000001824 */
[----:B-1----:R-:W-:Y:S03]  /*bd00*/  LDSM.16.MT88.4 R12, [R195+0x6100] ;  /* 0x00610000c30c783b */ /* 0x002fe60000004200 */
[C---:B------:R-:W-:Y:S02]  /*bd10*/  FMUL.FTZ R50, R0.reuse, R50 ;  /* 0x0000003200327220 */ /* 0x040fe40000410000 */
[----:B------:R-:W-:Y:S01]  /*bd20*/  FMUL.FTZ R51, R0, R51 ;  /* 0x0000003300337220 */ /* 0x000fe20000410000 */
[----:B------:R-:W-:Y:S01]  /*bd30*/  MUFU.EX2 R176, R22 ;  /* 0x0000001600b07308 */ /* 0x000fe20000000800 */
[C---:B------:R-:W-:Y:S01]  /*bd40*/  HMMA.16816.F32 R40, R160.reuse, R170, R40 ;  /* 0x000000aaa028723c */ /* 0x040fe20000001828 */
[----:B------:R-:W1:Y:S03]  /*bd50*/  LDSM.16.MT88.4 R168, [R195+0x2100] ;  /* 0x00210000c3a8783b */ /* 0x000e660000004200 */
[C---:B------:R-:W-:Y:S02]  /*bd60*/  FMUL.FTZ R52, R2.reuse, R52 ;  /* 0x0000003402347220 */ /* 0x040fe40000410000 */
[----:B------:R-:W-:Y:S01]  /*bd70*/  FMUL.FTZ R53, R2, R53 ;  /* 0x0000003502357220 */ /* 0x000fe20000410000 */
[----:B--2---:R-:W-:Y:S01]  /*bd80*/  LDSM.16.MT88.4 R16, [R194+0x900] ;  /* 0x00090000c210783b */ /* 0x004fe20000004200 */
[C---:B----4-:R-:W-:Y:S01]  /*bd90*/  HMMA.16816.F32 R44, R160.reuse, R172, R44 ;  /* 0x000000aca02c723c */ /* 0x050fe2000000182c */
[----:B------:R-:W-:Y:S03]  /*bda0*/  MUFU.EX2 R184, R24 ;  /* 0x0000001800b87308 */ /* 0x000fe60000000800 */
[C---:B------:R-:W-:Y:S02]  /*bdb0*/  FMUL.FTZ R54, R0.reuse, R54 ;  /* 0x0000003600367220 */ /* 0x040fe40000410000 */
[----:B------:R-:W-:Y:S02]  /*bdc0*/  FMUL.FTZ R55, R0, R55 ;  /* 0x0000003700377220 */ /* 0x000fe40000410000 */
[C---:B------:R-:W-:Y:S01]  /*bdd0*/  HMMA.16816.F32 R48, R160.reuse, R174, R48 ;  /* 0x000000aea030723c */ /* 0x040fe20000001830 */
[----:B------:R-:W2:Y:S02]  /*bde0*/  LDSM.16.MT88.4 R172, [R193+0x4100] ;  /* 0x00410000c1ac783b */ /* 0x000ea40000004200 */
[----:B------:R-:W-:Y:S01]  /*bdf0*/  MUFU.EX2 R159, R30 ;  /* 0x0000001e009f7308 */ /* 0x000fe20000000800 */
[C---:B------:R-:W-:Y:S02]  /*be00*/  FMUL.FTZ R56, R2.reuse, R56 ;  /* 0x0000003802387220 */ /* 0x040fe40000410000 */
[----:B------:R-:W-:Y:S02]  /*be10*/  FMUL.FTZ R57, R2, R57 ;  /* 0x0000003902397220 */ /* 0x000fe40000410000 */
[C---:B------:R-:W-:Y:S01]  /*be20*/  FMUL.FTZ R58, R0.reuse, R58 ;  /* 0x0000003a003a7220 */ /* 0x040fe20000410000 */
[C---:B------:R-:W-:Y:S03]  /*be30*/  HMMA.16816.F32 R52, R160.reuse, R164, R52 ;  /* 0x000000a4a034723c */ /* 0x040fe60000001834 */
[----:B------:R-:W-:Y:S01]  /*be40*/  FMUL.FTZ R59, R0, R59 ;  /* 0x0000003b003b7220 */ /* 0x000fe20000410000 */
[----:B------:R-:W3:Y:S01]  /*be50*/  MUFU.EX2 R177, R158 ;  /* 0x0000009e00b17308 */ /* 0x000ee20000000800 */
[C---:B------:R-:W-:Y:S02]  /*be60*/  FMUL.FTZ R60, R2.reuse, R60 ;  /* 0x0000003c023c7220 */ /* 0x040fe40000410000 */
[----:B------:R-:W-:Y:S02]  /*be70*/  FMUL.FTZ R61, R2, R61 ;  /* 0x0000003d023d7220 */ /* 0x000fe40000410000 */
[C---:B------:R-:W-:Y:S01]  /*be80*/  FMUL.FTZ R62, R0.reuse, R62 ;  /* 0x0000003e003e7220 */ /* 0x040fe20000410000 */
[C---:B------:R-:W-:Y:S01]  /*be90*/  HMMA.16816.F32 R56, R160.reuse, R166, R56 ;  /* 0x000000a6a038723c */ /* 0x040fe20000001838 */
[----:B------:R-:W4:Y:S02]  /*bea0*/  LDSM.16.MT88.4 R164, [R194+0x4100] ;  /* 0x00410000c2a4783b */ /* 0x000f240000004200 */
[----:B------:R-:W-:Y:S01]  /*beb0*/  FMUL.FTZ R63, R0, R63 ;  /* 0x0000003f003f7220 */ /* 0x000fe20000410000 */
[----:B------:R-:W-:Y:S01]  /*bec0*/  MUFU.EX2 R158, R31 ;  /* 0x0000001f009e7308 */ /* 0x000fe20000000800 */
[C---:B------:R-:W-:Y:S02]  /*bed0*/  FMUL.FTZ R64, R2.reuse, R64 ;  /* 0x0000004002407220 */ /* 0x040fe40000410000 */
[----:B------:R-:W-:Y:S02]  /*bee0*/  FMUL.FTZ R65, R2, R65 ;  /* 0x0000004102417220 */ /* 0x000fe40000410000 */
[C---:B------:R-:W-:Y:S01]  /*bef0*/  FMUL.FTZ R66, R0.reuse, R66 ;  /* 0x0000004200427220 */ /* 0x040fe20000410000 */
[C---:B-1----:R-:W-:Y:S03]  /*bf00*/  HMMA.16816.F32 R60, R160.reuse, R168, R60 ;  /* 0x000000a8a03c723c */ /* 0x042fe6000000183c */
[----:B------:R-:W-:Y:S02]  /*bf10*/  FMUL.FTZ R67, R0, R67 ;  /* 0x0000004300437220 */ /* 0x000fe40000410000 */
[C---:B------:R-:W-:Y:S02]  /*bf20*/  FMUL.FTZ R68, R2.reuse, R68 ;  /* 0x0000004402447220 */ /* 0x040fe40000410000 */
[----:B------:R-:W-:Y:S02]  /*bf30*/  FMUL.FTZ R69, R2, R69 ;  /* 0x0000004502457220 */ /* 0x000fe40000410000 */
[C---:B------:R-:W-:Y:S01]  /*bf40*/  FMUL.FTZ R70, R0.reuse, R70 ;  /* 0x0000004600467220 */ /* 0x040fe20000410000 */
[C---:B------:R-:W-:Y:S01]  /*bf50*/  HMMA.16816.F32 R64, R160.reuse, R170, R64 ;  /* 0x000000aaa040723c */ /* 0x040fe20000001840 */
[----:B------:R-:W1:Y:S02]  /*bf60*/  LDSM.16.MT88.4 R168, [R196+0x4100] ;  /* 0x00410000c4a8783b */ /* 0x000e640000004200 */
[----:B------:R-:W-:Y:S02]  /*bf70*/  FMUL.FTZ R71, R0, R71 ;  /* 0x0000004700477220 */ /* 0x000fe40000410000 */
[----:B------:R-:W-:Y:S01]  /*bf80*/  FMUL.FTZ R72, R2, R72 ;  /* 0x0000004802487220 */ /* 0x000fe20000410000 */
[----:B-----5:R-:W-:Y:S01]  /*bf90*/  ISETP.GT.AND P0, PT, R220, R235, PT ;  /* 0x000000ebdc00720c */ /* 0x020fe20003f04270 */
[----:B------:R-:W-:Y:S01]  /*bfa0*/  FMUL.FTZ R73, R2, R73 ;  /* 0x0000004902497220 */ /* 0x000fe20000410000 */
[----:B------:R-:W-:Y:S01]  /*bfb0*/  MOV R220, R219 ;  /* 0x000000db00dc7202 */ /* 0x000fe20000000f00 */
[C---:B------:R-:W-:Y:S01]  /*bfc0*/  FMUL.FTZ R74, R0.reuse, R74 ;  /* 0x0000004a004a7220 */ /* 0x040fe20000410000 */
[C---:B--2---:R-:W-:Y:S03]  /*bfd0*/  HMMA.16816.F32 R68, R160.reuse, R172, R68 ;  /* 0x000000aca044723c */ /* 0x044fe60000001844 */
[----:B------:R-:W-:Y:S02]  /*bfe0*/  FMUL.FTZ R75, R0, R75 ;  /* 0x0000004b004b7220 */ /* 0x000fe40000410000 */
[C---:B------:R-:W-:Y:S02]  /*bff0*/  FMUL.FTZ R76, R2.reuse, R76 ;  /* 0x0000004c024c7220 */ /* 0x040fe40000410000 */
[----:B------:R-:W-:Y:S02]  /*c000*/  FMUL.FTZ R77, R2, R77 ;  /* 0x0000004d024d7220 */ /* 0x000fe40000410000 */
[C---:B------:R-:W-:Y:S01]  /*c010*/  FMUL.FTZ R78, R0.reuse, R78 ;  /* 0x0000004e004e7220 */ /* 0x040fe20000410000 */
[C---:B------:R-:W-:Y:S01]  /*c020*/  HMMA.16816.F32 R72, R160.reuse, R174, R72 ;  /* 0x000000aea048723c */ /* 0x040fe20000001848 */
[----:B------:R-:W2:Y:S02]  /*c030*/  LDSM.16.MT88.4 R172, [R195+0x4100] ;  /* 0x00410000c3ac783b */ /* 0x000ea40000004200 */
[----:B------:R-:W-:Y:S02]  /*c040*/  FMUL.FTZ R79, R0, R79 ;  /* 0x0000004f004f7220 */ /* 0x000fe40000410000 */
[C---:B------:R-:W-:Y:S02]  /*c050*/  FMUL.FTZ R80, R2.reuse, R80 ;  /* 0x0000005002507220 */ /* 0x040fe40000410000 */
[----:B------:R-:W-:Y:S02]  /*c060*/  FMUL.FTZ R81, R2, R81 ;  /* 0x0000005102517220 */ /* 0x000fe40000410000 */
[C---:B------:R-:W-:Y:S01]  /*c070*/  FMUL.FTZ R82, R0.reuse, R82 ;  /* 0x0000005200527220 */ /* 0x040fe20000410000 */
[C---:B----4-:R-:W-:Y:S03]  /*c080*/  HMMA.16816.F32 R76, R160.reuse, R164, R76 ;  /* 0x000000a4a04c723c */ /* 0x050fe6000000184c */
[----:B------:R-:W-:Y:S02]  /*c090*/  FMUL.FTZ R83, R0, R83 ;  /* 0x0000005300537220 */ /* 0x000fe40000410000 */
[C---:B------:R-:W-:Y:S02]  /*c0a0*/  FMUL.FTZ R84, R2.reuse, R84 ;  /* 0x0000005402547220 */ /* 0x040fe40000410000 */
[----:B------:R-:W-:Y:S02]  /*c0b0*/  FMUL.FTZ R85, R2, R85 ;  /* 0x0000005502557220 */ /* 0x000fe40000410000 */
[C---:B------:R-:W-:Y:S01]  /*c0c0*/  FMUL.FTZ R86, R0.reuse, R86 ;  /* 0x0000005600567220 */ /* 0x040fe20000410000 */
[C---:B------:R-:W-:Y:S01]  /*c0d0*/  HMMA.16816.F32 R80, R160.reuse, R166, R80 ;  /* 0x000000a6a050723c */ /* 0x040fe20000001850 */
[----:B------:R-:W4:Y:S02]  /*c0e0*/  LDSM.16.MT88.4 R164, [R193+0x6100] ;  /* 0x00610000c1a4783b */ /* 0x000f240000004200 */
[----:B------:R-:W-:Y:S02]  /*c0f0*/  FMUL.FTZ R87, R0, R87 ;  /* 0x0000005700577220 */ /* 0x000fe40000410000 */
        /* <DEDUP_REMOVED lines=11> */
[C---:B------:R-:W-:Y:S02]  /*c1b0*/  FMUL.FTZ R96, R2.reuse, R96 ;  /* 0x0000006002607220 */ /* 0x040fe40000410000 */
[----:B------:R-:W-:Y:S02]  /*c1c0*/  FMUL.FTZ R97, R2, R97 ;  /* 0x0000006102617220 */ /* 0x000fe40000410000 */
        /* <DEDUP_REMOVED lines=40> */
[----:B------:R-:W-:Y:S02]  /*c450*/  LDSM.16.MT88.4 R172, [R194+0x2900] ;  /* 0x00290000c2ac783b */ /* 0x000fe40000004200 */
[----:B------:R-:W-:Y:S02]  /*c460*/  FMUL.FTZ R127, R0, R127 ;  /* 0x0000007f007f7220 */ /* 0x000fe40000410000 */
[C---:B------:R-:W-:Y:S02]  /*c470*/  FMUL.FTZ R128, R2.reuse, R128 ;  /* 0x0000008002807220 */ /* 0x040fe40000410000 */
[----:B------:R-:W-:Y:S02]  /*c480*/  FMUL.FTZ R129, R2, R129 ;  /* 0x0000008102817220 */ /* 0x000fe40000410000 */
[C---:B------:R-:W-:Y:S01]  /*c490*/  FMUL.FTZ R130, R0.reuse, R130 ;  /* 0x0000008200827220 */ /* 0x040fe20000410000 */
[C---:B------:R-:W-:Y:S03]  /*c4a0*/  HMMA.16816.F32 R124, R160.reuse, R12, R124 ;  /* 0x0000000ca07c723c */ /* 0x040fe6000000187c */
[----:B------:R-:W-:Y:S02]  /*c4b0*/  FMUL.FTZ R131, R0, R131 ;  /* 0x0000008300837220 */ /* 0x000fe40000410000 */
[--C-:B------:R-:W-:Y:S02]  /*c4c0*/  FFMA.FTZ R32, R32, c[0x0][0x2d0], -R181.reuse ;  /* 0x0000b40020207a23 */ /* 0x100fe400000108b5 */
[----:B------:R-:W-:Y:S01]  /*c4d0*/  F2FP.PACK_AB R12, R191, R221 ;  /* 0x000000ddbf0c723e */ /* 0x000fe200000000ff */
[----:B------:R-:W-:Y:S01]  /*c4e0*/  FFMA.FTZ R33, R33, c[0x0][0x2d0], -R181 ;  /* 0x0000b40021217a23 */ /* 0x000fe200000108b5 */
[----:B------:R-:W-:Y:S01]  /*c4f0*/  F2FP.PACK_AB R13, R179, R180 ;  /* 0x000000b4b30d723e */ /* 0x000fe200000000ff */
[----:B------:R-:W-:Y:S01]  /*c500*/  HMMA.16816.F32 R128, R160, R14, R128 ;  /* 0x0000000ea080723c */ /* 0x000fe20000001880 */
[----:B------:R-:W2:Y:S01]  /*c510*/  LDSM.16.MT88.4 R160, [R195+0x900] ;  /* 0x00090000c3a0783b */ /* 0x000ea20000004200 */
[----:B------:R-:W-:Y:S01]  /*c520*/  MUFU.EX2 R32, R32 ;  /* 0x0000002000207308 */ /* 0x000fe20000000800 */
[--C-:B------:R-:W-:Y:S02]  /*c530*/  FFMA.FTZ R34, R34, c[0x0][0x2d0], -R157.reuse ;  /* 0x0000b40022227a23 */ /* 0x100fe4000001089d */
[----:B------:R-:W-:Y:S02]  /*c540*/  FFMA.FTZ R157, R35, c[0x0][0x2d0], -R157 ;  /* 0x0000b400239d7a23 */ /* 0x000fe4000001089d */
[----:B------:R-:W-:Y:S01]  /*c550*/  F2FP.PACK_AB R14, R189, R190 ;  /* 0x000000bebd0e723e */ /* 0x000fe200000000ff */
[----:B------:R-:W-:Y:S01]  /*c560*/  FFMA.FTZ R2, R2, R243, R236 ;  /* 0x000000f302027223 */ /* 0x000fe200000100ec */
[----:B---3--:R-:W-:Y:S03]  /*c570*/  F2FP.PACK_AB R15, R177, R178 ;  /* 0x000000b2b10f723e */ /* 0x008fe600000000ff */
[----:B------:R-:W-:Y:S01]  /*c580*/  MUFU.EX2 R33, R33 ;  /* 0x0000002100217308 */ /* 0x000fe20000000800 */
[----:B------:R-:W-:Y:S02]  /*c590*/  FFMA.FTZ R0, R0, R244, R186 ;  /* 0x000000f400007223 */ /* 0x000fe400000100ba */
[----:B------:R-:W-:Y:S01]  /*c5a0*/  FADD.FTZ R2, R239, R2 ;  /* 0x00000002ef027221 */ /* 0x000fe20000010000 */
[C---:B----4-:R-:W-:Y:S05]  /*c5b0*/  HMMA.16816.F32 R4, R12.reuse, R164, R4 ;  /* 0x000000a40c04723c */ /* 0x050fea0000001804 */
[----:B------:R-:W-:Y:S01]  /*c5c0*/  FADD.FTZ R0, R187, R0 ;  /* 0x00000000bb007221 */ /* 0x000fe20000010000 */
[----:B------:R-:W-:Y:S01]  /*c5d0*/  MUFU.EX2 R34, R34 ;  /* 0x0000002200227308 */ /* 0x000fe20000000800 */
[----:B------:R-:W-:Y:S01]  /*c5e0*/  FADD.FTZ R2, R238, R2 ;  /* 0x00000002ee027221 */ /* 0x000fe20000010000 */
[C---:B------:R-:W-:Y:S01]  /*c5f0*/  HMMA.16816.F32 R8, R12.reuse, R166, R8 ;  /* 0x000000a60c08723c */ /* 0x040fe20000001808 */
[----:B------:R-:W3:Y:S03]  /*c600*/  LDSM.16.MT88.4 R164, [R193+0x2900] ;  /* 0x00290000c1a4783b */ /* 0x000ee60000004200 */
[----:B------:R-:W-:Y:S02]  /*c610*/  FADD.FTZ R0, R183, R0 ;  /* 0x00000000b7007221 */ /* 0x000fe40000010000 */
[----:B------:R-:W-:Y:S02]  /*c620*/  FADD.FTZ R2, R237, R2 ;  /* 0x00000002ed027221 */ /* 0x000fe40000010000 */
[C---:B------:R-:W-:Y:S01]  /*c630*/  HMMA.16816.F32 R132, R12.reuse, R16, R132 ;  /* 0x000000100c84723c */ /* 0x040fe20000001884 */
[----:B------:R-:W-:Y:S03]  /*c640*/  MUFU.EX2 R157, R157 ;  /* 0x0000009d009d7308 */ /* 0x000fe60000000800 */
[----:B------:R-:W-:Y:S02]  /*c650*/  FADD.FTZ R0, R182, R0 ;  /* 0x00000000b6007221 */ /* 0x000fe40000010000 */
[----:B------:R-:W-:Y:S02]  /*c660*/  FADD.FTZ R2, R221, R2 ;  /* 0x00000002dd027221 */ /* 0x000fe40000010000 */
[C---:B------:R-:W-:Y:S01]  /*c670*/  HMMA.16816.F32 R136, R12.reuse, R18, R136 ;  /* 0x000000120c88723c */ /* 0x040fe20000001888 */
[----:B------:R-:W4:Y:S03]  /*c680*/  LDSM.16.MT88.4 R16, [R196+0x2900] ;  /* 0x00290000c410783b */ /* 0x000f260000004200 */
        /* <DEDUP_REMOVED lines=16> */
[C---:B---3--:R-:W-:Y:S04]  /*c790*/  HMMA.16816.F32 R36, R12.reuse, R164, R36 ;  /* 0x000000a40c24723c */ /* 0x048fe80000001824 */
[----:B------:R-:W-:Y:S04]  /*c7a0*/  FADD.FTZ R2, R184, R2 ;  /* 0x00000002b8027221 */ /* 0x000fe80000010000 */
[C---:B------:R-:W-:Y:S01]  /*c7b0*/  HMMA.16816.F32 R40, R12.reuse, R166, R40 ;  /* 0x000000a60c28723c */ /* 0x040fe20000001828 */
[----:B------:R-:W3:Y:S07]  /*c7c0*/  LDSM.16.MT88.4 R164, [R194+0x4900] ;  /* 0x00490000c2a4783b */ /* 0x000eee0000004200 */
[C---:B------:R-:W-:Y:S08]  /*c7d0*/  HMMA.16816.F32 R44, R12.reuse, R172, R44 ;  /* 0x000000ac0c2c723c */ /* 0x040ff0000000182c */
[C---:B------:R-:W-:Y:S01]  /*c7e0*/  HMMA.16816.F32 R48, R12.reuse, R174, R48 ;  /* 0x000000ae0c30723c */ /* 0x040fe20000001830 */
[----:B------:R-:W5:Y:S07]  /*c7f0*/  LDSM.16.MT88.4 R172, [R196+0x4900] ;  /* 0x00490000c4ac783b */ /* 0x000f6e0000004200 */
[C---:B----4-:R-:W-:Y:S08]  /*c800*/  HMMA.16816.F32 R52, R12.reuse, R16, R52 ;  /* 0x000000100c34723c */ /* 0x050ff00000001834 */
[C---:B------:R-:W-:Y:S01]  /*c810*/  HMMA.16816.F32 R56, R12.reuse, R18, R56 ;  /* 0x000000120c38723c */ /* 0x040fe20000001838 */
[----:B------:R-:W4:Y:S07]  /*c820*/  LDSM.16.MT88.4 R16, [R195+0x4900] ;  /* 0x00490000c310783b */ /* 0x000f2e0000004200 */
[C---:B-1----:R-:W-:Y:S08]  /*c830*/  HMMA.16816.F32 R60, R12.reuse, R168, R60 ;  /* 0x000000a80c3c723c */ /* 0x042ff0000000183c */
[C---:B------:R-:W-:Y:S01]  /*c840*/  HMMA.16816.F32 R64, R12.reuse, R170, R64 ;  /* 0x000000aa0c40723c */ /* 0x040fe20000001840 */
[----:B------:R-:W-:Y:S07]  /*c850*/  LDSM.16.MT88.4 R168, [R194+0x1100] ;  /* 0x00110000c2a8783b */ /* 0x000fee0000004200 */
[C---:B--2---:R-:W-:Y:S08]  /*c860*/  HMMA.16816.F32 R68, R12.reuse, R160, R68 ;  /* 0x000000a00c44723c */ /* 0x044ff00000001844 */
[C---:B------:R-:W-:Y:S01]  /*c870*/  HMMA.16816.F32 R72, R12.reuse, R162, R72 ;  /* 0x000000a20c48723c */ /* 0x040fe20000001848 */
[----:B------:R-:W1:Y:S07]  /*c880*/  LDSM.16.MT88.4 R160, [R193+0x6900] ;  /* 0x00690000c1a0783b */ /* 0x000e6e0000004200 */
[C---:B---3--:R-:W-:Y:S08]  /*c890*/  HMMA.16816.F32 R76, R12.reuse, R164, R76 ;  /* 0x000000a40c4c723c */ /* 0x048ff0000000184c */
[C---:B------:R-:W-:Y:S01]  /*c8a0*/  HMMA.16816.F32 R80, R12.reuse, R166, R80 ;  /* 0x000000a60c50723c */ /* 0x040fe20000001850 */
[----:B------:R-:W2:Y:S07]  /*c8b0*/  LDSM.16.MT88.4 R164, [R194+0x6900] ;  /* 0x00690000c2a4783b */ /* 0x000eae0000004200 */
[C---:B-----5:R-:W-:Y:S01]  /*c8c0*/  HMMA.16816.F32 R84, R12.reuse, R172, R84 ;  /* 0x000000ac0c54723c */ /* 0x060fe20000001854 */
[----:B------:R-:W-:Y:S07]  /*c8d0*/  MUFU.EX2 R173, R26 ;  /* 0x0000001a00ad7308 */ /* 0x000fee0000000800 */
[C---:B------:R-:W-:Y:S03]  /*c8e0*/  HMMA.16816.F32 R88, R12.reuse, R174, R88 ;  /* 0x000000ae0c58723c */ /* 0x040fe60000001858 */
[----:B------:R3:W5:Y:S05]  /*c8f0*/  MUFU.EX2 R174, R23 ;  /* 0x0000001700ae7308 */ /* 0x00076a0000000800 */
[C---:B----4-:R-:W-:Y:S05]  /*c900*/  HMMA.16816.F32 R92, R12.reuse, R16, R92 ;  /* 0x000000100c5c723c */ /* 0x050fea000000185c */
[----:B------:R-:W4:Y:S03]  /*c910*/  MUFU.EX2 R175, R25 ;  /* 0x0000001900af7308 */ /* 0x000f260000000800 */
[C---:B------:R-:W-:Y:S01]  /*c920*/  HMMA.16816.F32 R96, R12.reuse, R18, R96 ;  /* 0x000000120c60723c */ /* 0x040fe20000001860 */
[----:B------:R-:W-:Y:S06]  /*c930*/  LDSM.16.MT88.4 R16, [R195+0x6900] ;  /* 0x00690000c310783b */ /* 0x000fec0000004200 */
[----:B------:R2:W2:Y:S01]  /*c940*/  MUFU.EX2 R172, R27 ;  /* 0x0000001b00ac7308 */ /* 0x0004a20000000800 */
[C---:B-1----:R-:W-:Y:S01]  /*c950*/  HMMA.16816.F32 R100, R12.reuse, R160, R100 ;  /* 0x000000a00c64723c */ /* 0x042fe20000001864 */
[----:B---3--:R-:W1:Y:S03]  /*c960*/  LDSM.16.MT88.4 R20, [R196+0x6900] ;  /* 0x00690000c414783b */ /* 0x008e660000004200 */
[----:B-----5:R-:W-:Y:S04]  /*c970*/  FADD.FTZ R0, R174, R0 ;  /* 0x00000000ae007221 */ /* 0x020fe80000010000 */
[C---:B------:R-:W-:Y:S01]  /*c980*/  HMMA.16816.F32 R104, R12.reuse, R162, R104 ;  /* 0x000000a20c68723c */ /* 0x040fe20000001868 */
[----:B------:R-:W3:Y:S03]  /*c990*/  LDSM.16.MT88.4 R160, [R193+0x1100] ;  /* 0x00110000c1a0783b */ /* 0x000ee60000004200 */
[----:B------:R-:W-:Y:S02]  /*c9a0*/  FADD.FTZ R0, R173, R0 ;  /* 0x00000000ad007221 */ /* 0x000fe40000010000 */
[----:B----4-:R-:W-:Y:S02]  /*c9b0*/  FADD.FTZ R2, R175, R2 ;  /* 0x00000002af027221 */ /* 0x010fe40000010000 */
[C---:B--2---:R-:W-:Y:S01]  /*c9c0*/  HMMA.16816.F32 R108, R12.reuse, R164, R108 ;  /* 0x000000a40c6c723c */ /* 0x044fe2000000186c */
[----:B------:R-:W2:Y:S07]  /*c9d0*/  LDSM.16.MT88.4 R24, [R196+0x1100] ;  /* 0x00110000c418783b */ /* 0x000eae0000004200 */
[C---:B------:R-:W-:Y:S04]  /*c9e0*/  HMMA.16816.F32 R112, R12.reuse, R166, R112 ;  /* 0x000000a60c70723c */ /* 0x040fe80000001870 */
[----:B------:R-:W-:Y:S01]  /*c9f0*/  FADD.FTZ R0, R172, R0 ;  /* 0x00000000ac007221 */ /* 0x000fe20000010000 */
[----:B------:R-:W-:Y:S03]  /*ca00*/  LDSM.16.MT88.4 R164, [R196+0x3100] ;  /* 0x00310000c4a4783b */ /* 0x000fe60000004200 */
[C---:B-1----:R-:W-:Y:S08]  /*ca10*/  HMMA.16816.F32 R116, R12.reuse, R20, R116 ;  /* 0x000000140c74723c */ /* 0x042ff00000001874 */
[C---:B------:R-:W-:Y:S01]  /*ca20*/  HMMA.16816.F32 R120, R12.reuse, R22, R120 ;  /* 0x000000160c78723c */ /* 0x040fe20000001878 */
[----:B------:R-:W-:Y:S07]  /*ca30*/  LDSM.16.MT88.4 R20, [R193+0x3100] ;  /* 0x00310000c114783b */ /* 0x000fee0000004200 */
[C---:B------:R-:W-:Y:S08]  /*ca40*/  HMMA.16816.F32 R124, R12.reuse, R16, R124 ;  /* 0x000000100c7c723c */ /* 0x040ff0000000187c */
[----:B------:R-:W-:Y:S01]  /*ca50*/  HMMA.16816.F32 R128, R12, R18, R128 ;  /* 0x000000120c80723c */ /* 0x000fe20000001880 */
[----:B------:R-:W1:Y:S06]  /*ca60*/  LDSM.16.MT88.4 R16, [R195+0x1100] ;  /* 0x00110000c310783b */ /* 0x000e6c0000004200 */
[----:B------:R-:W-:Y:S02]  /*ca70*/  F2FP.PACK_AB R12, R185, R188 ;  /* 0x000000bcb90c723e */ /* 0x000fe400000000ff */
[----:B------:R-:W-:Y:S03]  /*ca80*/  F2FP.PACK_AB R13, R174, R176 ;  /* 0x000000b0ae0d723e */ /* 0x000fe600000000ff */
[----:B------:R-:W-:Y:S02]  /*ca90*/  F2FP.PACK_AB R14, R175, R184 ;  /* 0x000000b8af0e723e */ /* 0x000fe400000000ff */
[----:B------:R-:W-:Y:S07]  /*caa0*/  F2FP.PACK_AB R15, R172, R173 ;  /* 0x000000adac0f723e */ /* 0x000fee00000000ff */
[C---:B---3--:R-:W-:Y:S08]  /*cab0*/  HMMA.16816.F32 R4, R12.reuse, R160, R4 ;  /* 0x000000a00c04723c */ /* 0x048ff00000001804 */
[C---:B------:R-:W-:Y:S01]  /*cac0*/  HMMA.16816.F32 R8, R12.reuse, R162, R8 ;  /* 0x000000a20c08723c */ /* 0x040fe20000001808 */
[----:B------:R-:W3:Y:S07]  /*cad0*/  LDSM.16.MT88.4 R160, [R194+0x3100] ;  /* 0x00310000c2a0783b */ /* 0x000eee0000004200 */
[C---:B------:R-:W-:Y:S01]  /*cae0*/  HMMA.16816.F32 R132, R12.reuse, R168, R132 ;  /* 0x000000a80c84723c */ /* 0x040fe20000001884 */
[----:B------:R-:W4:Y:S07]  /*caf0*/  MUFU.EX2 R169, R28 ;  /* 0x0000001c00a97308 */ /* 0x000f2e0000000800 */
[C---:B------:R-:W-:Y:S03]  /*cb00*/  HMMA.16816.F32 R136, R12.reuse, R170, R136 ;  /* 0x000000aa0c88723c */ /* 0x040fe60000001888 */
[----:B------:R5:W3:Y:S05]  /*cb10*/  MUFU.EX2 R168, R29 ;  /* 0x0000001d00a87308 */ /* 0x000aea0000000800 */
[C---:B--2---:R-:W-:Y:S08]  /*cb20*/  HMMA.16816.F32 R140, R12.reuse, R24, R140 ;  /* 0x000000180c8c723c */ /* 0x044ff0000000188c */
[C---:B------:R-:W-:Y:S01]  /*cb30*/  HMMA.16816.F32 R144, R12.reuse, R26, R144 ;  /* 0x0000001a0c90723c */ /* 0x040fe20000001890 */
[----:B------:R-:W2:Y:S03]  /*cb40*/  LDSM.16.MT88.4 R24, [R195+0x3100] ;  /* 0x00310000c318783b */ /* 0x000ea60000004200 */
[----:B----4-:R-:W-:Y:S04]  /*cb50*/  FADD.FTZ R2, R169, R2 ;  /* 0x00000002a9027221 */ /* 0x010fe80000010000 */
[C---:B-1----:R-:W-:Y:S01]  /*cb60*/  HMMA.16816.F32 R148, R12.reuse, R16, R148 ;  /* 0x000000100c94723c */ /* 0x042fe20000001894 */
[----:B-----5:R-:W-:Y:S07]  /*cb70*/  LDSM.16.MT88.4 R28, [R195+0x7100] ;  /* 0x00710000c31c783b */ /* 0x020fee0000004200 */
[C---:B------:R-:W-:Y:S01]  /*cb80*/  HMMA.16816.F32 R152, R12.reuse, R18, R152 ;  /* 0x000000120c98723c */ /* 0x040fe20000001898 */
[----:B------:R-:W1:Y:S07]  /*cb90*/  LDSM.16.MT88.4 R16, [R193+0x5100] ;  /* 0x00510000c110783b */ /* 0x000e6e0000004200 */
        /* <DEDUP_REMOVED lines=8> */
[----:B------:R-:W5:Y:S07]  /*cc20*/  LDSM.16.MT88.4 R164, [R195+0x5100] ;  /* 0x00510000c3a4783b */ /* 0x000f6e0000004200 */
[C---:B--2---:R-:W-:Y:S08]  /*cc30*/  HMMA.16816.F32 R60, R12.reuse, R24, R60 ;  /* 0x000000180c3c723c */ /* 0x044ff0000000183c */
[C---:B------:R-:W-:Y:S01]  /*cc40*/  HMMA.16816.F32 R64, R12.reuse, R26, R64 ;  /* 0x0000001a0c40723c */ /* 0x040fe20000001840 */
[----:B------:R-:W-:Y:S07]  /*cc50*/  LDSM.16.MT88.4 R24, [R196+0x7100] ;  /* 0x00710000c418783b */ /* 0x000fee0000004200 */
[C---:B-1----:R-:W-:Y:S08]  /*cc60*/  HMMA.16816.F32 R68, R12.reuse, R16, R68 ;  /* 0x000000100c44723c */ /* 0x042ff00000001844 */
[C---:B------:R-:W-:Y:S01]  /*cc70*/  HMMA.16816.F32 R72, R12.reuse, R18, R72 ;  /* 0x000000120c48723c */ /* 0x040fe20000001848 */
[----:B------:R-:W1:Y:S07]  /*cc80*/  LDSM.16.MT88.4 R16, [R193+0x7100] ;  /* 0x00710000c110783b */ /* 0x000e6e0000004200 */
[C---:B----4-:R-:W-:Y:S08]  /*cc90*/  HMMA.16816.F32 R76, R12.reuse, R20, R76 ;  /* 0x000000140c4c723c */ /* 0x050ff0000000184c */
[C---:B------:R-:W-:Y:S01]  /*cca0*/  HMMA.16816.F32 R80, R12.reuse, R22, R80 ;  /* 0x000000160c50723c */ /* 0x040fe20000001850 */
[----:B------:R-:W2:Y:S07]  /*ccb0*/  LDSM.16.MT88.4 R20, [R194+0x7100] ;  /* 0x00710000c214783b */ /* 0x000eae0000004200 */
[C---:B---3--:R-:W-:Y:S08]  /*ccc0*/  HMMA.16816.F32 R84, R12.reuse, R160, R84 ;  /* 0x000000a00c54723c */ /* 0x048ff00000001854 */
[C---:B------:R-:W-:Y:S08]  /*ccd0*/  HMMA.16816.F32 R88, R12.reuse, R162, R88 ;  /* 0x000000a20c58723c */ /* 0x040ff00000001858 */
[C---:B-----5:R-:W-:Y:S08]  /*cce0*/  HMMA.16816.F32 R92, R12.reuse, R164, R92 ;  /* 0x000000a40c5c723c */ /* 0x060ff0000000185c */
        /* <DEDUP_REMOVED lines=8> */
[C---:B------:R-:W-:Y:S08]  /*cd70*/  HMMA.16816.F32 R116, R12.reuse, R24, R116 ;  /* 0x000000180c74723c */ /* 0x040ff00000001874 */
[C---:B------:R-:W-:Y:S01]  /*cd80*/  HMMA.16816.F32 R120, R12.reuse, R26, R120 ;  /* 0x0000001a0c78723c */ /* 0x040fe20000001878 */
[----:B------:R-:W4:Y:S07]  /*cd90*/  LDSM.16.MT88.4 R24, [R195+0x1900] ;  /* 0x00190000c318783b */ /* 0x000f2e0000004200 */
[C---:B------:R-:W-:Y:S08]  /*cda0*/  HMMA.16816.F32 R124, R12.reuse, R28, R124 ;  /* 0x0000001c0c7c723c */ /* 0x040ff0000000187c */
[----:B------:R-:W-:Y:S07]  /*cdb0*/  HMMA.16816.F32 R128, R12, R30, R128 ;  /* 0x0000001e0c80723c */ /* 0x000fee0000001880 */
[----:B------:R-:W-:Y:S02]  /*cdc0*/  F2FP.PACK_AB R12, R168, R169 ;  /* 0x000000a9a80c723e */ /* 0x000fe400000000ff */
[----:B------:R-:W-:Y:S03]  /*cdd0*/  F2FP.PACK_AB R13, R158, R159 ;  /* 0x0000009f9e0d723e */ /* 0x000fe600000000ff */
[----:B------:R-:W-:Y:S02]  /*cde0*/  F2FP.PACK_AB R14, R33, R32 ;  /* 0x00000020210e723e */ /* 0x000fe400000000ff */
[----:B------:R-:W-:Y:S07]  /*cdf0*/  F2FP.PACK_AB R15, R157, R34 ;  /* 0x000000229d0f723e */ /* 0x000fee00000000ff */
[C---:B---3--:R-:W-:Y:S01]  /*ce00*/  HMMA.16816.F32 R160, R12.reuse, R164, R4 ;  /* 0x000000a40ca0723c */ /* 0x048fe20000001804 */
[----:B------:R-:W3:Y:S07]  /*ce10*/  LDSM.16.MT88.4 R4, [R193+0x3900] ;  /* 0x00390000c104783b */ /* 0x000eee0000004200 */
[C---:B------:R-:W-:Y:S01]  /*ce20*/  HMMA.16816.F32 R164, R12.reuse, R166, R8 ;  /* 0x000000a60ca4723c */ /* 0x040fe20000001808 */
[----:B------:R-:W5:Y:S07]  /*ce30*/  LDSM.16.MT88.4 R8, [R194+0x3900] ;  /* 0x00390000c208783b */ /* 0x000f6e0000004200 */
[C---:B-1----:R-:W-:Y:S08]  /*ce40*/  HMMA.16816.F32 R132, R12.reuse, R16, R132 ;  /* 0x000000100c84723c */ /* 0x042ff00000001884 */
        /* <DEDUP_REMOVED lines=10> */
[----:B------:R-:W3:Y:S07]  /*cef0*/  LDSM.16.MT88.4 R4, [R194+0x5900] ;  /* 0x00590000c204783b */ /* 0x000eee0000004200 */
[C---:B-----5:R-:W-:Y:S08]  /*cf00*/  HMMA.16816.F32 R44, R12.reuse, R8, R44 ;  /* 0x000000080c2c723c */ /* 0x060ff0000000182c */
        /* <DEDUP_REMOVED lines=18> */
[C---:B------:R-:W-:Y:S08]  /*d030*/  HMMA.16816.F32 R96, R12.reuse, R18, R96 ;  /* 0x000000120c60723c */ /* 0x040ff00000001860 */
[C---:B--2---:R-:W-:Y:S08]  /*d040*/  HMMA.16816.F32 R100, R12.reuse, R20, R100 ;  /* 0x000000140c64723c */ /* 0x044ff00000001864 */
[C---:B------:R-:W-:Y:S08]  /*d050*/  HMMA.16816.F32 R104, R12.reuse, R22, R104 ;  /* 0x000000160c68723c */ /* 0x040ff00000001868 */
[C---:B----4-:R-:W-:Y:S08]  /*d060*/  HMMA.16816.F32 R108, R12.reuse, R24, R108 ;  /* 0x000000180c6c723c */ /* 0x050ff0000000186c */
[C---:B------:R-:W-:Y:S08]  /*d070*/  HMMA.16816.F32 R112, R12.reuse, R26, R112 ;  /* 0x0000001a0c70723c */ /* 0x040ff00000001870 */
[C---:B---3--:R-:W-:Y:S07]  /*d080*/  HMMA.16816.F32 R116, R12.reuse, R4, R116 ;  /* 0x000000040c74723c */ /* 0x048fee0000001874 */
[----:B------:R-:W-:Y:S01]  /*d090*/  FADD.FTZ R4, R159, R0 ;  /* 0x000000009f047221 */ /* 0x000fe20000010000 */
[C---:B------:R-:W-:Y:S04]  /*d0a0*/  HMMA.16816.F32 R120, R12.reuse, R6, R120 ;  /* 0x000000060c78723c */ /* 0x040fe80000001878 */
[----:B------:R-:W-:Y:S02]  /*d0b0*/  FADD.FTZ R0, R168, R2 ;  /* 0x00000002a8007221 */ /* 0x000fe40000010000 */
[----:B------:R-:W-:Y:S01]  /*d0c0*/  FADD.FTZ R4, R158, R4 ;  /* 0x000000049e047221 */ /* 0x000fe20000010000 */
[----:B------:R-:W-:Y:S01]  /*d0d0*/  MOV R158, R3 ;  /* 0x00000003009e7202 */ /* 0x000fe20000000f00 */
[C---:B-----5:R-:W-:Y:S04]  /*d0e0*/  HMMA.16816.F32 R124, R12.reuse, R8, R124 ;  /* 0x000000080c7c723c */ /* 0x060fe8000000187c */
[----:B------:R-:W-:Y:S02]  /*d0f0*/  FADD.FTZ R2, R32, R0 ;  /* 0x0000000020027221 */ /* 0x000fe40000010000 */
[----:B------:R-:W-:Y:S02]  /*d100*/  FADD.FTZ R0, R34, R4 ;  /* 0x0000000422007221 */ /* 0x000fe40000010000 */
[----:B------:R-:W-:Y:S04]  /*d110*/  HMMA.16816.F32 R128, R12, R10, R128 ;  /* 0x0000000a0c80723c */ /* 0x000fe80000001880 */
[----:B------:R-:W-:Y:S02]  /*d120*/  FADD.FTZ R243, R33, R2 ;  /* 0x0000000221f37221 */ /* 0x000fe40000010000 */
[----:B------:R-:W-:Y:S01]  /*d130*/  FADD.FTZ R244, R157, R0 ;  /* 0x000000009df47221 */ /* 0x000fe20000010000 */
[----:B------:R-:W-:Y:S01]  /*d140*/  MOV R157, R156 ;  /* 0x0000009c009d7202 */ /* 0x000fe20000000f00 */
[----:B------:R-:W-:-:S05]  /*d150*/  @P0 BRA `(.L_x_900) ;  /* 0xffffccc000000947 */ /* 0x000fca000383ffff */
.L_x_899:
[----:B------:R-:W-:-:S13]  /*d160*/  ISETP.GE.AND P0, PT, R219, R232, PT ;  /* 0x000000e8db00720c */ /* 0x000fda0003f06270 */
[----:B------:R-:W-:Y:S05]  /*d170*/  @!P0 BRA `(.L_x_901) ;  /* 0x00003f9000008947 */ /* 0x000fea0003800000 */
[----:B------:R-:W2:Y:S01]  /*d180*/  LDL.64 R6, [R1+0x30] ;  /* 0x0000300001067983 */ /* 0x000ea20000100a00 */
[----:B------:R-:W-:-:S03]  /*d190*/  ULDC.64 UR4, c[0x0][0x208] ;  /* 0x0000820000047ab9 */ /* 0x000fc60000000a00 */
[----:B-1----:R-:W3:Y:S04]  /*d1a0*/  LDL.64 R4, [R1+0x8] ;  /* 0x0000080001047983 */ /* 0x002ee80000100a00 */
[----:B------:R-:W4:Y:S04]  /*d1b0*/  LDL.64 R10, [R1+0x28] ;  /* 0x00002800010a7983 */ /* 0x000f280000100a00 */
[----:B------:R-:W5:Y:S04]  /*d1c0*/  LDL.64 R8, [R1+0x20] ;  /* 0x0000200001087983 */ /* 0x000f680000100a00 */
[----:B------:R-:W4:Y:S01]  /*d1d0*/  LDL R0, [R1+0x3c] ;  /* 0x00003c0001007983 */ /* 0x000f220000100800 */
[----:B------:R-:W-:-:S05]  /*d1e0*/  IMAD.MOV.U32 R2, RZ, RZ, c[0x0][0x2c4] ;  /* 0x0000b100ff027624 */ /* 0x000fca00078e00ff */
[----:B------:R-:W-:Y:S01]  /*d1f0*/  ISETP.NE.AND P1, PT, R2, 0x1, PT ;  /* 0x000000010200780c */ /* 0x000fe20003f25270 */
[----:B------:R-:W-:Y:S01]  /*d200*/  IMAD.MOV.U32 R158, RZ, RZ, R3 ;  /* 0x000000ffff9e7224 */ /* 0x000fe200078e0003 */
[----:B------:R-:W-:Y:S01]  /*d210*/  MOV R157, R156 ;  /* 0x0000009c009d7202 */ /* 0x000fe20000000f00 */
[----:B------:R-:W-:Y:S02]  /*d220*/  USHF.L.U64.HI UR5, UR4, 0x5, UR5 ;  /* 0x0000000504057899 */ /* 0x000fe40008010205 */
[----:B------:R-:W-:Y:S01]  /*d230*/  USHF.L.U32 UR4, UR4, 0x5, URZ ;  /* 0x0000000504047899 */ /* 0x000fe2000800063f */
[----:B--2---:R-:W-:-:S05]  /*d240*/  IADD3 R238, P0, R6, 0x40, RZ ;  /* 0x0000004006ee7810 */ /* 0x004fca0007f1e0ff */
[----:B---3--:R-:W-:Y:S01]  /*d250*/  IMAD.X R239, RZ, RZ, R5, P0 ;  /* 0x000000ffffef7224 */ /* 0x008fe200000e0605 */
[----:B------:R-:W-:Y:S02]  /*d260*/  IADD3 R236, P0, R6, 0x80, RZ ;  /* 0x0000008006ec7810 */ /* 0x000fe40007f1e0ff */
[----:B------:R-:W-:-:S03]  /*d270*/  MOV R4, R6 ;  /* 0x0000000600047202 */ /* 0x000fc60000000f00 */
[--C-:B------:R-:W-:Y:S01]  /*d280*/  IMAD.X R237, RZ, RZ, R5.reuse, P0 ;  /* 0x000000ffffed7224 */ /* 0x100fe200000e0605 */
[----:B------:R-:W-:Y:S01]  /*d290*/  IADD3 R234, P0, R6, 0xc0, RZ ;  /* 0x000000c006ea7810 */ /* 0x000fe20007f1e0ff */
[----:B------:R1:W-:Y:S04]  /*d2a0*/  STL.64 [R1+0x8], R4 ;  /* 0x0000080401007387 */ /* 0x0003e80000100a00 */
[----:B------:R-:W-:Y:S01]  /*d2b0*/  IMAD.X R235, RZ, RZ, R5, P0 ;  /* 0x000000ffffeb7224 */ /* 0x000fe200000e0605 */
[----:B----4-:R-:W-:-:S04]  /*d2c0*/  IADD3 R248, P0, R10, 0x40, RZ ;  /* 0x000000400af87810 */ /* 0x010fc80007f1e0ff */
[----:B-----5:R-:W-:Y:S02]  /*d2d0*/  IADD3.X R247, RZ, R9, RZ, P0, !PT ;  /* 0x00000009fff77210 */ /* 0x020fe400007fe4ff */
[----:B------:R-:W-:-:S05]  /*d2e0*/  IADD3 R246, P0, R10, 0x80, RZ ;  /* 0x000000800af67810 */ /* 0x000fca0007f1e0ff */
[----:B------:R-:W-:Y:S01]  /*d2f0*/  IMAD.X R245, RZ, RZ, R9, P0 ;  /* 0x000000fffff57224 */ /* 0x000fe200000e0609 */
[----:B------:R-:W-:Y:S01]  /*d300*/  IADD3 R242, P0, R10, 0xc0, RZ ;  /* 0x000000c00af27810 */ /* 0x000fe20007f1e0ff */
[----:B------:R-:W-:-:S04]  /*d310*/  @P1 IMAD.HI.U32 R249, R0, c[0x0][0x2c8], RZ ;  /* 0x0000b20000f91a27 */ /* 0x000fc800078e00ff */
[----:B------:R-:W-:Y:S02]  /*d320*/  IMAD.X R241, RZ, RZ, R9, P0 ;  /* 0x000000fffff17224 */ /* 0x000fe400000e0609 */
.L_x_910:
[----:B------:R-:W2:Y:S01]  /*d330*/  LDL.64 R8, [R1+0x8] ;  /* 0x0000080001087983 */ /* 0x000ea20000100a00 */
[----:B------:R-:W-:Y:S01]  /*d340*/  IMAD.MOV.U32 R3, RZ, RZ, 0x6 ;  /* 0x00000006ff037424 */ /* 0x000fe200078e00ff */
[----:B------:R-:W-:Y:S01]  /*d350*/  SHF.R.S32.HI R2, RZ, 0x1f, R219 ;  /* 0x0000001fff027819 */ /* 0x000fe200000114db */
[----:B------:R-:W-:Y:S01]  /*d360*/  IMAD.MOV.U32 R0, RZ, RZ, c[0x0][0x208] ;  /* 0x00008200ff007624 */ /* 0x000fe200078e00ff */
[----:B------:R-:W3:Y:S01]  /*d370*/  LDL.64 R10, [R1+0x30] ;  /* 0x00003000010a7983 */ /* 0x000ee20000100a00 */
[----:B------:R-:W-:Y:S01]  /*d380*/  IMAD.MOV.U32 R16, RZ, RZ, c[0x0][0x208] ;  /* 0x00008200ff107624 */ /* 0x000fe200078e00ff */
[----:B------:R-:W-:Y:S04]  /*d390*/  DEPBAR.LE SB0, 0x0 ;  /* 0x000080000000791a */ /* 0x000fe80000000000 */
[----:B------:R-:W-:Y:S01]  /*d3a0*/  SHF.L.U64.HI R0, R0, R3, c[0x0][0x20c] ;  /* 0x0000830000007619 */ /* 0x000fe20000010203 */
[----:B------:R-:W-:Y:S01]  /*d3b0*/  IMAD.SHL.U32 R16, R16, 0x40, RZ ;  /* 0x0000004010107824 */ /* 0x000fe200078e00ff */
[----:B------:R-:W-:Y:S01]  /*d3c0*/  BAR.SYNC.DEFER_BLOCKING 0x0 ;  /* 0x0000000000007b1d */ /* 0x000fe20000010000 */
[----:B------:R-:W-:Y:S02]  /*d3d0*/  IMAD.MOV.U32 R252, RZ, RZ, c[0x0][0x1e0] ;  /* 0x00007800fffc7624 */ /* 0x000fe400078e00ff */
[----:B------:R-:W-:Y:S02]  /*d3e0*/  IMAD R0, R0, R219, RZ ;  /* 0x000000db00007224 */ /* 0x000fe400078e02ff */
[CC--:B------:R-:W-:Y:S04]  /*d3f0*/  IMAD.WIDE.U32 R6, R219.reuse, R16.reuse, R236 ;  /* 0x00000010db067225 */ /* 0x0c0fe800078e00ec */
[-C--:B------:R-:W-:Y:S02]  /*d400*/  IMAD R0, R2, R16.reuse, R0 ;  /* 0x0000001002007224 */ /* 0x080fe400078e0200 */
[----:B------:R-:W-:Y:S04]  /*d410*/  IMAD.WIDE.U32 R2, R219, R16, R238 ;  /* 0x00000010db027225 */ /* 0x000fe800078e00ee */
[----:B------:R-:W-:Y:S02]  /*d420*/  IMAD.IADD R3, R0, 0x1, R3 ;  /* 0x0000000100037824 */ /* 0x000fe400078e0203 */
[----:B------:R-:W-:Y:S02]  /*d430*/  IMAD.MOV.U32 R240, RZ, RZ, 0x5 ;  /* 0x00000005fff07424 */ /* 0x000fe400078e00ff */
[----:B------:R-:W-:Y:S02]  /*d440*/  IMAD.MOV.U32 R159, RZ, RZ, c[0x0][0x1e0] ;  /* 0x00007800ff9f7624 */ /* 0x000fe400078e00ff */
[----:B------:R-:W-:Y:S01]  /*d450*/  IMAD.SHL.U32 R252, R252, 0x20, RZ ;  /* 0x00000020fcfc7824 */ /* 0x000fe200078e00ff */
[----:B------:R-:W-:Y:S02]  /*d460*/  LDSM.16.M88.4 R32, [R199+0x10100] ;  /* 0x01010000c720783b */ /* 0x000fe40000000200 */
[----:B------:R-:W-:Y:S02]  /*d470*/  SHF.L.U64.HI R159, R159, R240, c[0x0][0x1e4] ;  /* 0x000079009f9f7619 */ /* 0x000fe400000102f0 */
[----:B------:R-:W-:Y:S04]  /*d480*/  LDSM.16.M88.4 R24, [R192+0x9100] ;  /* 0x00910000c018783b */ /* 0x000fe80000000200 */
[----:B------:R-:W-:Y:S04]  /*d490*/  LDSM.16.M88.4 R168, [R192+0x9900] ;  /* 0x00990000c0a8783b */ /* 0x000fe80000000200 */
[----:B------:R-:W-:Y:S04]  /*d4a0*/  LDSM.16.M88.4 R172, [R200+0x10100] ;  /* 0x01010000c8ac783b */ /* 0x000fe80000000200 */
[----:B------:R-:W-:Y:S04]  /*d4b0*/  LDSM.16.M88.4 R176, [R203] ;  /* 0x00000000cbb0783b */ /* 0x000fe80000000200 */
[----:B------:R-:W-:Y:S04]  /*d4c0*/  LDSM.16.M88.4 R180, [R218] ;  /* 0x00000000dab4783b */ /* 0x000fe80000000200 */
[----:B------:R-:W-:Y:S04]  /*d4d0*/  LDSM.16.M88.4 R184, [R217] ;  /* 0x00000000d9b8783b */ /* 0x000fe80000000200 */
[----:B------:R-:W-:Y:S04]  /*d4e0*/  LDSM.16.M88.4 R188, [R216] ;  /* 0x00000000d8bc783b */ /* 0x000fe80000000200 */
[----:B------:R-:W4:Y:S01]  /*d4f0*/  LDL.64 R250, [R1+0x20] ;  /* 0x0000200001fa7983 */ /* 0x000f220000100a00 */
[-C--:B-12---:R-:W-:Y:S04]  /*d500*/  IMAD.WIDE.U32 R4, R219, R16.reuse, R8 ;  /* 0x00000010db047225 */ /* 0x086fe800078e0008 */
[----:B------:R-:W-:Y:S01]  /*d510*/  IMAD.IADD R5, R5, 0x1, R0 ;  /* 0x0000000105057824 */ /* 0x000fe200078e0200 */
[C---:B------:R-:W-:Y:S04]  /*d520*/  LEA R14, P0, R4.reuse, c[0x0][0x1f8], 0x1 ;  /* 0x00007e00040e7a11 */ /* 0x040fe800078008ff */
[----:B------:R-:W-:Y:S01]  /*d530*/  LEA.HI.X R15, R4, c[0x0][0x1fc], R5, 0x1, P0 ;  /* 0x00007f00040f7a11 */ /* 0x000fe200000f0c05 */
[----:B------:R-:W-:Y:S01]  /*d540*/  IMAD.IADD R4, R0, 0x1, R7 ;  /* 0x0000000100047824 */ /* 0x000fe200078e0207 */
[C---:B------:R-:W-:Y:S04]  /*d550*/  LEA R12, P0, R2.reuse, c[0x0][0x1f8], 0x1 ;  /* 0x00007e00020c7a11 */ /* 0x040fe800078008ff */
[----:B------:R-:W-:Y:S01]  /*d560*/  LEA.HI.X R13, R2, c[0x0][0x1fc], R3, 0x1, P0 ;  /* 0x00007f00020d7a11 */ /* 0x000fe200000f0c03 */
[CC--:B------:R-:W-:Y:S01]  /*d570*/  IMAD.WIDE.U32 R2, R219.reuse, R16.reuse, R234 ;  /* 0x00000010db027225 */ /* 0x0c0fe200078e00ea */
[----:B------:R-:W-:Y:S03]  /*d580*/  LEA R230, P0, R6, c[0x0][0x1f8], 0x1 ;  /* 0x00007e0006e67a11 */ /* 0x000fe600078008ff */
[----:B------:R-:W-:Y:S01]  /*d590*/  IMAD.IADD R3, R0, 0x1, R3 ;  /* 0x0000000100037824 */ /* 0x000fe200078e0203 */
[----:B------:R-:W-:Y:S01]  /*d5a0*/  LEA.HI.X R231, R6, c[0x0][0x1fc], R4, 0x1, P0 ;  /* 0x00007f0006e77a11 */ /* 0x000fe200000f0c04 */
[C---:B------:R-:W-:Y:S01]  /*d5b0*/  IMAD.WIDE.U32 R4, R219.reuse, R16, UR4 ;  /* 0x00000004db047e25 */ /* 0x040fe2000f8e0010 */
[----:B------:R-:W-:Y:S01]  /*d5c0*/  LEA R228, P0, R2, c[0x0][0x1f8], 0x1 ;  /* 0x00007e0002e47a11 */ /* 0x000fe200078008ff */
[----:B------:R-:W-:Y:S02]  /*d5d0*/  LDSM.16.M88.4 R16, [R192+0x8900] ;  /* 0x00890000c010783b */ /* 0x000fe40000000200 */
[----:B------:R-:W-:Y:S01]  /*d5e0*/  IMAD.IADD R0, R0, 0x1, R5 ;  /* 0x0000000100007824 */ /* 0x000fe200078e0205 */
[----:B------:R-:W-:Y:S02]  /*d5f0*/  LEA.HI.X R229, R2, c[0x0][0x1fc], R3, 0x1, P0 ;  /* 0x00007f0002e57a11 */ /* 0x000fe400000f0c03 */
[-C--:B---3--:R-:W-:Y:S05]  /*d600*/  IADD3 R2, P0, R10, R4.reuse, RZ ;  /* 0x000000040a027210 */ /* 0x088fea0007f1e0ff */
[----:B------:R-:W-:Y:S01]  /*d610*/  IMAD.X R3, R0, 0x1, R9, P0 ;  /* 0x0000000100037824 */ /* 0x000fe200000e0609 */
[C---:B------:R-:W-:Y:S01]  /*d620*/  LEA R226, P0, R2.reuse, c[0x0][0x1f8], 0x1 ;  /* 0x00007e0002e27a11 */ /* 0x040fe200078008ff */
[----:B------:R-:W1:Y:S03]  /*d630*/  LDSM.16.M88.4 R8, [R192+0x8100] ;  /* 0x00810000c008783b */ /* 0x000e660000000200 */
[----:B------:R-:W-:Y:S01]  /*d640*/  LEA.HI.X R227, R2, c[0x0][0x1fc], R3, 0x1, P0 ;  /* 0x00007f0002e37a11 */ /* 0x000fe200000f0c03 */
[----:B------:R-:W-:Y:S01]  /*d650*/  @!PT LDS RZ, [RZ] ;  /* 0x00000000fffff984 */ /* 0x000fe20000000800 */
[----:B------:R-:W-:Y:S01]  /*d660*/  @!PT LDS RZ, [RZ] ;  /* 0x00000000fffff984 */ /* 0x000fe20000000800 */
[----:B------:R-:W-:Y:S01]  /*d670*/  @!PT LDS RZ, [RZ] ;  /* 0x00000000fffff984 */ /* 0x000fe20000000800 */
[----:B------:R2:W-:Y:S01]  /*d680*/  LDGSTS.E.BYPASS.LTC128B.128 [R233+0x100], [R14.64], !P3 ;  /* 0x001000000ee97fae */ /* 0x0005e2000d901d48 */
[-C--:B------:R-:W-:Y:S03]  /*d690*/  IADD3 R2, P0, R238, R4.reuse, RZ ;  /* 0x00000004ee027210 */ /* 0x080fe60007f1e0ff */
[----:B------:R2:W-:Y:S02]  /*d6a0*/  LDGSTS.E.BYPASS.LTC128B.128 [R233+0x2100], [R12.64], !P6 ;  /* 0x021000000ce97fae */ /* 0x0005e4000f101d48 */
[----:B------:R-:W-:Y:S01]  /*d6b0*/  IMAD.X R3, R0, 0x1, R239, P0 ;  /* 0x0000000100037824 */ /* 0x000fe200000e06ef */
[C---:B------:R-:W-:Y:S01]  /*d6c0*/  LEA R224, P0, R2.reuse, c[0x0][0x1f8], 0x1 ;  /* 0x00007e0002e07a11 */ /* 0x040fe200078008ff */
[----:B------:R3:W-:Y:S03]  /*d6d0*/  LDGSTS.E.BYPASS.LTC128B.128 [R233+0x4100], [R230.64], !P5 ;  /* 0x04100000e6e97fae */ /* 0x0007e6000e901d48 */
[----:B------:R-:W-:Y:S01]  /*d6e0*/  LEA.HI.X R225, R2, c[0x0][0x1fc], R3, 0x1, P0 ;  /* 0x00007f0002e17a11 */ /* 0x000fe200000f0c03 */
[----:B------:R3:W-:Y:S01]  /*d6f0*/  LDGSTS.E.BYPASS.LTC128B.128 [R233+0x6100], [R228.64], !P4 ;  /* 0x06100000e4e97fae */ /* 0x0007e2000e101d48 */
[-C--:B------:R-:W-:Y:S03]  /*d700*/  IADD3 R2, P0, R236, R4.reuse, RZ ;  /* 0x00000004ec027210 */ /* 0x080fe60007f1e0ff */
[----:B------:R3:W-:Y:S02]  /*d710*/  LDGSTS.E.BYPASS.LTC128B.128 [R233+0x1100], [R226.64], !P3 ;  /* 0x01100000e2e97fae */ /* 0x0007e4000d901d48 */
[----:B------:R-:W-:Y:S01]  /*d720*/  IMAD.X R3, R0, 0x1, R237, P0 ;  /* 0x0000000100037824 */ /* 0x000fe200000e06ed */
[C---:B------:R-:W-:Y:S01]  /*d730*/  LEA R222, P0, R2.reuse, c[0x0][0x1f8], 0x1 ;  /* 0x00007e0002de7a11 */ /* 0x040fe200078008ff */
[----:B------:R5:W-:Y:S03]  /*d740*/  LDGSTS.E.BYPASS.LTC128B.128 [R233+0x3100], [R224.64], !P6 ;  /* 0x03100000e0e97fae */ /* 0x000be6000f101d48 */
[----:B------:R-:W-:Y:S02]  /*d750*/  LEA.HI.X R223, R2, c[0x0][0x1fc], R3, 0x1, P0 ;  /* 0x00007f0002df7a11 */ /* 0x000fe400000f0c03 */
[----:B------:R-:W-:Y:S03]  /*d760*/  IADD3 R4, P0, R234, R4, RZ ;  /* 0x00000004ea047210 */ /* 0x000fe60007f1e0ff */
[----:B------:R3:W-:Y:S02]  /*d770*/  LDGSTS.E.BYPASS.LTC128B.128 [R233+0x5100], [R222.64], !P5 ;  /* 0x05100000dee97fae */ /* 0x0007e4000e901d48 */
[----:B------:R-:W-:Y:S01]  /*d780*/  IMAD.X R0, R0, 0x1, R235, P0 ;  /* 0x0000000100007824 */ /* 0x000fe200000e06eb */
[C---:B------:R-:W-:Y:S04]  /*d790*/  LEA R220, P0, R4.reuse, c[0x0][0x1f8], 0x1 ;  /* 0x00007e0004dc7a11 */ /* 0x040fe800078008ff */
[----:B------:R-:W-:Y:S02]  /*d7a0*/  LEA.HI.X R221, R4, c[0x0][0x1fc], R0, 0x1, P0 ;  /* 0x00007f0004dd7a11 */ /* 0x000fe400000f0c00 */
[C---:B-1----:R-:W-:Y:S03]  /*d7b0*/  HMMA.16816.F32 R4, R32.reuse, R8, RZ ;  /* 0x000000082004723c */ /* 0x042fe600000018ff */
[----:B------:R3:W-:Y:S01]  /*d7c0*/  LDGSTS.E.BYPASS.LTC128B.128 [R233+0x7100], [R220.64], !P4 ;  /* 0x07100000dce97fae */ /* 0x0007e2000e101d48 */
[C---:B------:R-:W-:Y:S03]  /*d7d0*/  ISETP.GT.AND P0, PT, R219.reuse, R232, PT ;  /* 0x000000e8db00720c */ /* 0x040fe60003f04270 */
[----:B------:R-:W0:Y:S01]  /*d7e0*/  LDGDEPBAR ;  /* 0x00000000000079af */ /* 0x000e220000000000 */
[C---:B------:R-:W-:Y:S03]  /*d7f0*/  HMMA.16816.F32 R8, R32.reuse, R10, RZ ;  /* 0x0000000a2008723c */ /* 0x040fe600000018ff */
[----:B-----5:R-:W5:Y:S01]  /*d800*/  LDL R224, [R1+0x4] ;  /* 0x0000040001e07983 */ /* 0x020f620000100800 */
[----:B------:R-:W-:Y:S04]  /*d810*/  IMAD.MOV.U32 R225, RZ, RZ, 0x1 ;  /* 0x00000001ffe17424 */ /* 0x000fe800078e00ff */
[C---:B--2---:R-:W-:Y:S08]  /*d820*/  HMMA.16816.F32 R12, R32.reuse, R16, RZ ;  /* 0x00000010200c723c */ /* 0x044ff000000018ff */
[C---:B------:R-:W-:Y:S08]  /*d830*/  HMMA.16816.F32 R16, R32.reuse, R18, RZ ;  /* 0x000000122010723c */ /* 0x040ff000000018ff */
[C---:B------:R-:W-:Y:S08]  /*d840*/  HMMA.16816.F32 R20, R32.reuse, R24, RZ ;  /* 0x000000182014723c */ /* 0x040ff000000018ff */
[C---:B------:R-:W-:Y:S08]  /*d850*/  HMMA.16816.F32 R24, R32.reuse, R26, RZ ;  /* 0x0000001a2018723c */ /* 0x040ff000000018ff */
[C---:B------:R-:W-:Y:S07]  /*d860*/  HMMA.16816.F32 R28, R32.reuse, R168, RZ ;  /* 0x000000a8201c723c */ /* 0x040fee00000018ff */
[----:B------:R-:W-:Y:S01]  /*d870*/  @P0 IADD3 R168, R219, -0x1, RZ ;  /* 0xffffffffdba80810 */ /* 0x000fe20007ffe0ff */
[----:B------:R-:W-:Y:S01]  /*d880*/  HMMA.16816.F32 R32, R32, R170, RZ ;  /* 0x000000aa2020723c */ /* 0x000fe200000018ff */
[----:B------:R-:W2:Y:S03]  /*d890*/  LDL.64 R170, [R1+0x28] ;  /* 0x0000280001aa7983 */ /* 0x000ea60000100a00 */
[----:B------:R-:W-:Y:S04]  /*d8a0*/  @P0 SHF.R.S32.HI R0, RZ, 0x1f, R168 ;  /* 0x0000001fff000819 */ /* 0x000fe800000114a8 */
[C---:B------:R-:W-:Y:S05]  /*d8b0*/  HMMA.16816.F32 R4, R172.reuse, R176, R4 ;  /* 0x000000b0ac04723c */ /* 0x040fea0000001804 */
[----:B------:R-:W-:Y:S03]  /*d8c0*/  @P0 IMAD R0, R0, c[0x0][0x1e0], RZ ;  /* 0x0000780000000a24 */ /* 0x000fe600078e02ff */
[C---:B------:R-:W-:Y:S04]  /*d8d0*/  HMMA.16816.F32 R8, R172.reuse, R178, R8 ;  /* 0x000000b2ac08723c */ /* 0x040fe80000001808 */
[C---:B------:R-:W-:Y:S02]  /*d8e0*/  @P0 IMAD R0, R168.reuse, c[0x0][0x1e4], R0 ;  /* 0x00007900a8000a24 */ /* 0x040fe400078e0200 */
[----:B------:R-:W-:Y:S02]  /*d8f0*/  @P0 IMAD.WIDE.U32 R168, R168, c[0x0][0x1e0], RZ ;  /* 0x00007800a8a80a25 */ /* 0x000fe400078e00ff */
[C---:B------:R-:W-:Y:S04]  /*d900*/  HMMA.16816.F32 R12, R172.reuse, R180, R12 ;  /* 0x000000b4ac0c723c */ /* 0x040fe8000000180c */
[----:B------:R-:W-:Y:S02]  /*d910*/  @P0 IMAD.IADD R0, R169, 0x1, R0 ;  /* 0x00000001a9000824 */ /* 0x000fe400078e0200 */
[C---:B------:R-:W-:Y:S02]  /*d920*/  @P0 IMAD.SHL.U32 R2, R168.reuse, 0x40, RZ ;  /* 0x00000040a8020824 */ /* 0x040fe400078e00ff */
[C---:B------:R-:W-:Y:S04]  /*d930*/  HMMA.16816.F32 R16, R172.reuse, R182, R16 ;  /* 0x000000b6ac10723c */ /* 0x040fe80000001810 */
[----:B------:R-:W-:Y:S04]  /*d940*/  @P0 SHF.L.U64.HI R0, R168, 0x6, R0 ;  /* 0x00000006a8000819 */ /* 0x000fe80000010200 */
[C---:B------:R-:W-:Y:S08]  /*d950*/  HMMA.16816.F32 R20, R172.reuse, R184, R20 ;  /* 0x000000b8ac14723c */ /* 0x040ff00000001814 */
[C---:B------:R-:W-:Y:S08]  /*d960*/  HMMA.16816.F32 R24, R172.reuse, R186, R24 ;  /* 0x000000baac18723c */ /* 0x040ff00000001818 */
[C---:B------:R-:W-:Y:S08]  /*d970*/  HMMA.16816.F32 R28, R172.reuse, R188, R28 ;  /* 0x000000bcac1c723c */ /* 0x040ff0000000181c */
[----:B------:R-:W-:Y:S01]  /*d980*/  HMMA.16816.F32 R32, R172, R190, R32 ;  /* 0x000000beac20723c */ /* 0x000fe20000001820 */
[----:B------:R-:W-:Y:S03]  /*d990*/  LDSM.16.M88.4 R172, [R198+0x8100] ;  /* 0x00810000c6ac783b */ /* 0x000fe60000000200 */
[----:B--2---:R-:W-:Y:S05]  /*d9a0*/  @P0 IADD3 R3, P1, R2, R170, RZ ;  /* 0x000000aa02030210 */ /* 0x004fea0007f3e0ff */
[----:B----4-:R-:W-:Y:S03]  /*d9b0*/  @P0 IMAD.X R156, R0, 0x1, R251, P1 ;  /* 0x00000001009c0824 */ /* 0x010fe600008e06fb */
[C---:B------:R-:W-:Y:S04]  /*d9c0*/  @P0 LEA R176, P1, R3.reuse, c[0x0][0x1c8], 0x1 ;  /* 0x0000720003b00a11 */ /* 0x040fe800078208ff */
[----:B------:R-:W-:Y:S02]  /*d9d0*/  @P0 LEA.HI.X R177, R3, c[0x0][0x1cc], R156, 0x1, P1 ;  /* 0x0000730003b10a11 */ /* 0x000fe400008f0c9c */
[----:B------:R-:W-:Y:S05]  /*d9e0*/  @P0 IADD3 R3, P1, R2, R248, RZ ;  /* 0x000000f802030210 */ /* 0x000fea0007f3e0ff */
[----:B------:R-:W-:Y:S01]  /*d9f0*/  @P0 IMAD.X R156, R0, 0x1, R247, P1 ;  /* 0x00000001009c0824 */ /* 0x000fe200008e06f7 */
        /* <DEDUP_REMOVED lines=12> */
[----:B------:R-:W-:Y:S01]  /*dac0*/  @P0 IADD3 R0, P1, R156, R170, RZ ;  /* 0x000000aa9c000210 */ /* 0x000fe20007f3e0ff */
[----:B------:R-:W-:Y:S01]  /*dad0*/  IMAD.MOV.U32 R159, RZ, RZ, c[0x0][0x2c4] ;  /* 0x0000b100ff9f7624 */ /* 0x000fe200078e00ff */
[----:B------:R-:W1:Y:S03]  /*dae0*/  LDSM.16.M88.4 R168, [R202+0x10100] ;  /* 0x01010000caa8783b */ /* 0x000e660000000200 */
[----:B------:R-:W-:Y:S01]  /*daf0*/  @P0 IMAD.X R2, R3, 0x1, R251, P1 ;  /* 0x0000000103020824 */ /* 0x000fe200008e06fb */
[----:B------:R-:W-:Y:S02]  /*db00*/  ISETP.NE.AND P2, PT, R159, 0x1, PT ;  /* 0x000000019f00780c */ /* 0x000fe40003f45270 */
[----:B------:R3:W2:Y:S01]  /*db10*/  LDL R159, [R1+0x3c] ;  /* 0x00003c00019f7983 */ /* 0x0006a20000100800 */
[C---:B------:R-:W-:Y:S04]  /*db20*/  @P0 LEA R180, P1, R0.reuse, c[0x0][0x1c8], 0x1 ;  /* 0x0000720000b40a11 */ /* 0x040fe800078208ff */
[----:B------:R-:W-:Y:S02]  /*db30*/  @P0 LEA.HI.X R181, R0, c[0x0][0x1cc], R2, 0x1, P1 ;  /* 0x0000730000b50a11 */ /* 0x000fe400008f0c02 */
[----:B------:R-:W-:Y:S05]  /*db40*/  @P0 IADD3 R0, P1, R156, R248, RZ ;  /* 0x000000f89c000210 */ /* 0x000fea0007f3e0ff */
[C---:B------:R-:W-:Y:S01]  /*db50*/  @P0 IMAD.X R2, R3.reuse, 0x1, R247, P1 ;  /* 0x0000000103020824 */ /* 0x040fe200008e06f7 */
[C---:B------:R-:W-:Y:S04]  /*db60*/  @P0 LEA R182, P1, R0.reuse, c[0x0][0x1c8], 0x1 ;  /* 0x0000720000b60a11 */ /* 0x040fe800078208ff */
[----:B------:R-:W-:Y:S02]  /*db70*/  @P0 LEA.HI.X R183, R0, c[0x0][0x1cc], R2, 0x1, P1 ;  /* 0x0000730000b70a11 */ /* 0x000fe400008f0c02 */
[----:B------:R-:W-:Y:S05]  /*db80*/  @P0 IADD3 R0, P1, R156, R246, RZ ;  /* 0x000000f69c000210 */ /* 0x000fea0007f3e0ff */
[----:B------:R-:W-:Y:S01]  /*db90*/  @P0 IMAD.X R2, R3, 0x1, R245, P1 ;  /* 0x0000000103020824 */ /* 0x000fe200008e06f5 */
[C---:B------:R-:W-:Y:S04]  /*dba0*/  @P0 LEA R178, P1, R0.reuse, c[0x0][0x1c8], 0x1 ;  /* 0x0000720000b20a11 */ /* 0x040fe800078208ff */
[----:B------:R-:W-:Y:S02]  /*dbb0*/  @P0 LEA.HI.X R179, R0, c[0x0][0x1cc], R2, 0x1, P1 ;  /* 0x0000730000b30a11 */ /* 0x000fe400008f0c02 */
[----:B------:R-:W-:Y:S01]  /*dbc0*/  @P0 IADD3 R0, P1, R156, R242, RZ ;  /* 0x000000f29c000210 */ /* 0x000fe20007f3e0ff */
[----:B------:R-:W-:Y:S01]  /*dbd0*/  IMAD.SHL.U32 R156, R219, 0x40, RZ ;  /* 0x00000040db9c7824 */ /* 0x000fe200078e00ff */
[C---:B-1----:R-:W-:Y:S05]  /*dbe0*/  HMMA.16816.F32 R4, R168.reuse, R172, R4 ;  /* 0x000000aca804723c */ /* 0x042fea0000001804 */
[----:B------:R-:W-:Y:S03]  /*dbf0*/  @P0 IMAD.X R2, R3, 0x1, R241, P1 ;  /* 0x0000000103020824 */ /* 0x000fe600008e06f1 */
        /* <DEDUP_REMOVED lines=10> */
[----:B------:R-:W-:Y:S04]  /*dca0*/  LDSM.16.M88.4 R168, [R201+0x10100] ;  /* 0x01010000c9a8783b */ /* 0x000fe80000000200 */
[----:B------:R-:W1:Y:S03]  /*dcb0*/  LDSM.16.M88.4 R172, [R197] ;  /* 0x00000000c5ac783b */ /* 0x000e660000000200 */
[C---:B-1----:R-:W-:Y:S08]  /*dcc0*/  HMMA.16816.F32 R4, R168.reuse, R172, R4 ;  /* 0x000000aca804723c */ /* 0x042ff00000001804 */
[C---:B------:R-:W-:Y:S01]  /*dcd0*/  HMMA.16816.F32 R8, R168.reuse, R174, R8 ;  /* 0x000000aea808723c */ /* 0x040fe20000001808 */
[----:B------:R-:W1:Y:S07]  /*dce0*/  LDSM.16.M88.4 R172, [R197+0x800] ;  /* 0x00080000c5ac783b */ /* 0x000e6e0000000200 */
[C---:B-1----:R-:W-:Y:S08]  /*dcf0*/  HMMA.16816.F32 R12, R168.reuse, R172, R12 ;  /* 0x000000aca80c723c */ /* 0x042ff0000000180c */
[C---:B------:R-:W-:Y:S01]  /*dd00*/  HMMA.16816.F32 R16, R168.reuse, R174, R16 ;  /* 0x000000aea810723c */ /* 0x040fe20000001810 */
[----:B------:R-:W1:Y:S03]  /*dd10*/  LDSM.16.M88.4 R172, [R197+0x1000] ;  /* 0x00100000c5ac783b */ /* 0x000e660000000200 */
[----:B--2---:R-:W-:Y:S02]  /*dd20*/  @P2 SHF.R.U32.HI R159, RZ, c[0x0][0x2cc], R249 ;  /* 0x0000b300ff9f2a19 */ /* 0x004fe400000116f9 */
[----:B------:R-:W-:Y:S03]  /*dd30*/  ISETP.LE.AND P2, PT, R225, c[0x0][0x32c], PT ;  /* 0x0000cb00e1007a0c */ /* 0x000fe60003f43270 */
[----:B------:R-:W-:Y:S01]  /*dd40*/  SHFL.IDX PT, R3, R159, RZ, 0x1c1f ;  /* 0x001c1fff9f037589 */ /* 0x000fe200000e0000 */
[C---:B-1----:R-:W-:Y:S08]  /*dd50*/  HMMA.16816.F32 R20, R168.reuse, R172, R20 ;  /* 0x000000aca814723c */ /* 0x042ff00000001814 */
[C---:B------:R-:W-:Y:S01]  /*dd60*/  HMMA.16816.F32 R24, R168.reuse, R174, R24 ;  /* 0x000000aea818723c */ /* 0x040fe20000001818 */
[----:B------:R-:W1:Y:S07]  /*dd70*/  LDSM.16.M88.4 R172, [R197+0x1800] ;  /* 0x00180000c5ac783b */ /* 0x000e6e0000000200 */
[C---:B-1----:R-:W-:Y:S08]  /*dd80*/  HMMA.16816.F32 R28, R168.reuse, R172, R28 ;  /* 0x000000aca81c723c */ /* 0x042ff0000000181c */
[----:B------:R-:W-:Y:S01]  /*dd90*/  HMMA.16816.F32 R32, R168, R174, R32 ;  /* 0x000000aea820723c */ /* 0x000fe20000001820 */
[----:B------:R-:W-:Y:S04]  /*dda0*/  LDSM.16.M88.4 R168, [R199+0x14100] ;  /* 0x01410000c7a8783b */ /* 0x000fe80000000200 */
[----:B------:R-:W1:Y:S03]  /*ddb0*/  LDSM.16.M88.4 R172, [R192+0xa100] ;  /* 0x00a10000c0ac783b */ /* 0x000e660000000200 */
        /* <DEDUP_REMOVED lines=15> */
[----:B------:R-:W1:Y:S07]  /*deb0*/  LDSM.16.M88.4 R172, [R214] ;  /* 0x00000000d6ac783b */ /* 0x000e6e0000000200 */
[C---:B-1----:R-:W-:Y:S08]  /*dec0*/  HMMA.16816.F32 R12, R168.reuse, R172, R12 ;  /* 0x000000aca80c723c */ /* 0x042ff0000000180c */
[C---:B------:R-:W-:Y:S01]  /*ded0*/  HMMA.16816.F32 R16, R168.reuse, R174, R16 ;  /* 0x000000aea810723c */ /* 0x040fe20000001810 */
[----:B------:R-:W1:Y:S07]  /*dee0*/  LDSM.16.M88.4 R172, [R213] ;  /* 0x00000000d5ac783b */ /* 0x000e6e0000000200 */
[C---:B-1----:R-:W-:Y:S08]  /*def0*/  HMMA.16816.F32 R20, R168.reuse, R172, R20 ;  /* 0x000000aca814723c */ /* 0x042ff00000001814 */
[C---:B------:R-:W-:Y:S01]  /*df00*/  HMMA.16816.F32 R24, R168.reuse, R174, R24 ;  /* 0x000000aea818723c */ /* 0x040fe20000001818 */
[----:B------:R-:W1:Y:S07]  /*df10*/  LDSM.16.M88.4 R172, [R212] ;  /* 0x00000000d4ac783b */ /* 0x000e6e0000000200 */
        /* <DEDUP_REMOVED lines=130> */
[----:B------:R-:W-:Y:S04]  /*e740*/  DEPBAR.LE SB0, 0x0 ;  /* 0x000080000000791a */ /* 0x000fe80000000000 */
[----:B------:R-:W-:Y:S06]  /*e750*/  BAR.SYNC.DEFER_BLOCKING 0x0 ;  /* 0x0000000000007b1d */ /* 0x000fec0000010000 */
[----:B------:R-:W-:Y:S01]  /*e760*/  @!PT LDS RZ, [RZ] ;  /* 0x00000000fffff984 */ /* 0x000fe20000000800 */
[----:B------:R-:W-:Y:S01]  /*e770*/  @!PT LDS RZ, [RZ] ;  /* 0x00000000fffff984 */ /* 0x000fe20000000800 */
[----:B------:R-:W-:Y:S01]  /*e780*/  @!PT LDS RZ, [RZ] ;  /* 0x00000000fffff984 */ /* 0x000fe20000000800 */
[----:B------:R2:W-:Y:S04]  /*e790*/  @P0 LDGSTS.E.BYPASS.LTC128B.128 [R233+0x8100], [R176.64], !P3 ;  /* 0x08100000b0e90fae */ /* 0x0005e8000d901d48 */
[----:B------:R3:W-:Y:S04]  /*e7a0*/  @P0 LDGSTS.E.BYPASS.LTC128B.128 [R233+0xa100], [R188.64], !P6 ;  /* 0x0a100000bce90fae */ /* 0x0007e8000f101d48 */
[----:B------:R3:W-:Y:S01]  /*e7b0*/  @P0 LDGSTS.E.BYPASS.LTC128B.128 [R233+0xc100], [R186.64], !P5 ;  /* 0x0c100000bae90fae */ /* 0x0007e2000e901d48 */
[C---:B-1----:R-:W-:Y:S03]  /*e7c0*/  HMMA.16816.F32 R28, R168.reuse, R172, R28 ;  /* 0x000000aca81c723c */ /* 0x042fe6000000181c */
[----:B------:R3:W-:Y:S04]  /*e7d0*/  @P0 LDGSTS.E.BYPASS.LTC128B.128 [R233+0xe100], [R184.64], !P4 ;  /* 0x0e100000b8e90fae */ /* 0x0007e8000e101d48 */
[----:B------:R3:W-:Y:S01]  /*e7e0*/  @P0 LDGSTS.E.BYPASS.LTC128B.128 [R233+0x9100], [R180.64], !P3 ;  /* 0x09100000b4e90fae */ /* 0x0007e2000d901d48 */
[----:B------:R-:W-:Y:S03]  /*e7f0*/  HMMA.16816.F32 R32, R168, R174, R32 ;  /* 0x000000aea820723c */ /* 0x000fe60000001820 */
[----:B------:R3:W-:Y:S04]  /*e800*/  @P0 LDGSTS.E.BYPASS.LTC128B.128 [R233+0xb100], [R182.64], !P6 ;  /* 0x0b100000b6e90fae */ /* 0x0007e8000f101d48 */
[----:B------:R3:W-:Y:S01]  /*e810*/  @P0 LDGSTS.E.BYPASS.LTC128B.128 [R233+0xd100], [R178.64], !P5 ;  /* 0x0d100000b2e90fae */ /* 0x0007e2000e901d48 */
[C---:B--2---:R-:W-:Y:S04]  /*e820*/  @P0 LEA R176, P1, R0.reuse, c[0x0][0x1c8], 0x1 ;  /* 0x0000720000b00a11 */ /* 0x044fe800078208ff */
[----:B------:R-:W-:Y:S02]  /*e830*/  @P0 LEA.HI.X R177, R0, c[0x0][0x1cc], R2, 0x1, P1 ;  /* 0x0000730000b10a11 */ /* 0x000fe400008f0c02 */
[----:B-----5:R-:W-:Y:S03]  /*e840*/  IADD3 R0, -R224, 0x1, -R156 ;  /* 0x00000001e0007810 */ /* 0x020fe60007ffe99c */
[----:B------:R3:W-:Y:S01]  /*e850*/  @P0 LDGSTS.E.BYPASS.LTC128B.128 [R233+0xf100], [R176.64], !P4 ;  /* 0x0f100000b0e90fae */ /* 0x0007e2000e101d48 */
[----:B------:R-:W-:Y:S03]  /*e860*/  IADD3 R0, R0, c[0x0][0x1d0], RZ ;  /* 0x0000740000007a10 */ /* 0x000fe60007ffe0ff */
[----:B------:R-:W0:Y:S01]  /*e870*/  LDGDEPBAR ;  /* 0x00000000000079af */ /* 0x000e220000000000 */
[----:B------:R-:W-:Y:S04]  /*e880*/  IADD3 R0, R0, -c[0x0][0x168], RZ ;  /* 0x80005a0000007a10 */ /* 0x000fe80007ffe0ff */
[C---:B------:R-:W-:Y:S02]  /*e890*/  IADD3 R169, R0.reuse, c[0x0][0x328], RZ ;  /* 0x0000ca0000a97a10 */ /* 0x040fe40007ffe0ff */
[----:B------:R-:W-:Y:S03]  /*e8a0*/  IADD3 R168, R0, UR6, RZ ;  /* 0x0000000600a87c10 */ /* 0x000fe6000fffe0ff */
[--C-:B------:R-:W-:Y:S02]  /*e8b0*/  IMAD.IADD R2, R169, 0x1, R3.reuse ;  /* 0x00000001a9027824 */ /* 0x100fe400078e0203 */
        /* <DEDUP_REMOVED lines=16> */
.L_x_904:
[----:B------:R-:W-:Y:S04]  /*e9c0*/  MOV R170, c[0x0][0x32c] ;  /* 0x0000cb0000aa7a02 */ /* 0x000fe80000000f00 */
[----:B------:R-:W-:Y:S11]  /*e9d0*/  ISETP.NE.AND P0, PT, R170, 0x1, PT ;  /* 0x00000001aa00780c */ /* 0x000ff60003f05270 */
[----:B------:R-:W-:Y:S02]  /*e9e0*/  @!UPT UIADD3 URZ, URZ, URZ, URZ ;  /* 0x0000003f3f3ff290 */ /* 0x000fe4000fffe03f */
[----:B------:R-:W-:Y:S05]  /*e9f0*/  @P0 IMAD.HI.U32 R170, R3, c[0x0][0x330], RZ ;  /* 0x0000cc0003aa0a27 */ /* 0x000fea00078e00ff */
[----:B------:R-:W-:Y:S02]  /*ea00*/  @P0 SHF.R.U32.HI R3, RZ, c[0x0][0x334], R170 ;  /* 0x0000cd00ff030a19 */ /* 0x000fe400000116aa */
.L_x_905:
[----:B------:R-:W-:Y:S05]  /*ea10*/  BSYNC B0 ;  /* 0x0000000000007941 */ /* 0x000fea0003800000 */
.L_x_903:
[----:B------:R-:W-:Y:S04]  /*ea20*/  IMAD R3, R3, c[0x0][0x32c], -R156 ;  /* 0x0000cb0003037a24 */ /* 0x000fe800078e0a9c */
[----:B------:R-:W-:Y:S05]  /*ea30*/  IMAD.IADD R3, R3, 0x1, -R224 ;  /* 0x0000000103037824 */ /* 0x000fea00078e0ae0 */
[----:B------:R-:W-:Y:S02]  /*ea40*/  IADD3 R170, R3, c[0x0][0x32c], RZ ;  /* 0x0000cb0003aa7a10 */ /* 0x000fe40007ffe0ff */
[----:B------:R-:W-:Y:S02]  /*ea50*/  IMNMX R0, R0, R3, !PT ;  /* 0x0000000300007217 */ /* 0x000fe40007800200 */
[----:B------:R-:W-:Y:S02]  /*ea60*/  IMNMX R2, R2, R170, PT ;  /* 0x000000aa02027217 */ /* 0x000fe40003800200 */
.L_x_902:
[----:B------:R-:W-:Y:S01]  /*ea70*/  ISETP.GT.AND P1, PT, R219, -0x1, PT ;  /* 0xffffffffdb00780c */ /* 0x000fe20003f24270 */
[----:B------:R-:W1:Y:S03]  /*ea80*/  SHFL.IDX PT, R3, R159, 0x1, 0x1c1f ;  /* 0x003c1f009f037f89 */ /* 0x000e6600000e0000 */
        /* <DEDUP_REMOVED lines=29> */
[----:B---3--:R-:W-:Y:S02]  /*ec60*/  FSEL R177, R21, -INF , !P0 ;  /* 0xff80000015b17808 */ /* 0x008fe40004000000 */
        /* <DEDUP_REMOVED lines=16> */
[--C-:B-1----:R-:W-:Y:S03]  /*ed70*/  IMAD.IADD R0, R168, 0x1, R3.reuse ;  /* 0x00000001a8007824 */ /* 0x102fe600078e0203 */
        /* <DEDUP_REMOVED lines=18> */
.L_x_908:
[----:B------:R-:W-:Y:S04]  /*eea0*/  MOV R12, c[0x0][0x32c] ;  /* 0x0000cb00000c7a02 */ /* 0x000fe80000000f00 */
[----:B------:R-:W-:Y:S11]  /*eeb0*/  ISETP.NE.AND P0, PT, R12, 0x1, PT ;  /* 0x000000010c00780c */ /* 0x000ff60003f05270 */
[----:B------:R-:W-:Y:S02]  /*eec0*/  @!UPT UIADD3 URZ, URZ, URZ, URZ ;  /* 0x0000003f3f3ff290 */ /* 0x000fe4000fffe03f */
[----:B------:R-:W-:Y:S05]  /*eed0*/  @P0 IMAD.HI.U32 R12, R3, c[0x0][0x330], RZ ;  /* 0x0000cc00030c0a27 */ /* 0x000fea00078e00ff */
[----:B------:R-:W-:Y:S02]  /*eee0*/  @P0 SHF.R.U32.HI R3, RZ, c[0x0][0x334], R12 ;  /* 0x0000cd00ff030a19 */ /* 0x000fe4000001160c */
.L_x_909:
[----:B------:R-:W-:Y:S05]  /*eef0*/  BSYNC B0 ;  /* 0x0000000000007941 */ /* 0x000fea0003800000 */
.L_x_907:
[----:B------:R-:W-:Y:S04]  /*ef00*/  IMAD R156, R3, c[0x0][0x32c], -R156 ;  /* 0x0000cb00039c7a24 */ /* 0x000fe800078e0a9c */
[----:B------:R-:W-:Y:S05]  /*ef10*/  IMAD.IADD R156, R156, 0x1, -R224 ;  /* 0x000000019c9c7824 */ /* 0x000fea00078e0ae0 */
[----:B------:R-:W-:Y:S02]  /*ef20*/  IADD3 R3, R156, c[0x0][0x32c], RZ ;  /* 0x0000cb009c037a10 */ /* 0x000fe40007ffe0ff */
[----:B------:R-:W-:Y:S02]  /*ef30*/  IMNMX R0, R0, R156, !PT ;  /* 0x0000009c00007217 */ /* 0x000fe40007800200 */
[----:B------:R-:W-:Y:S02]  /*ef40*/  IMNMX R2, R2, R3, PT ;  /* 0x0000000302027217 */ /* 0x000fe40003800200 */
.L_x_906:
        /* <DEDUP_REMOVED lines=66> */
[----:B------:R-:W-:Y:S01]  /*f370*/  FSEL R183, R30, -INF , !P0 ;  /* 0xff8000001eb77808 */ /* 0x000fe20004000000 */
[----:B------:R-:W-:Y:S01]  /*f380*/  SHFL.BFLY PT, R13, R3, 0x2, 0x1f ;  /* 0x0c401f00030d7f89 */ /* 0x000fe200000e0000 */
        /* <DEDUP_REMOVED lines=18> */
[----:B------:R-:W-:Y:S05]  /*f4b0*/  FMNMX.FTZ R3, R3, R13, !PT ;  /* 0x0000000d03037209 */ /* 0x000fea0007810000 */
        /* <DEDUP_REMOVED lines=13> */
[--C-:B------:R-:W-:Y:S02]  /*f590*/  FFMA.FTZ R5, R5, c[0x0][0x2d0], -R13.reuse ;  /* 0x0000b40005057a23 */ /* 0x100fe4000001080d */
[--C-:B------:R-:W-:Y:S01]  /*f5a0*/  FFMA.FTZ R15, R170, c[0x0][0x2d0], -R13.reuse ;  /* 0x0000b400aa0f7a23 */ /* 0x100fe2000001080d */
[----:B-1----:R-:W-:Y:S04]  /*f5b0*/  FMNMX.FTZ R3, R2, R3, !PT ;  /* 0x0000000302037209 */ /* 0x002fe80007810000 */
        /* <DEDUP_REMOVED lines=8> */
[----:B------:R-:W-:Y:S02]  /*f640*/  FFMA.FTZ R7, R7, c[0x0][0x2d0], -R14 ;  /* 0x0000b40007077a23 */ /* 0x000fe4000001080e */
[----:B------:R-:W-:Y:S01]  /*f650*/  MUFU.EX2 R191, R10 ;  /* 0x0000000a00bf7308 */ /* 0x000fe20000000800 */
[----:B-1----:R-:W-:Y:S01]  /*f660*/  FSEL R0, R3, RZ, P0 ;  /* 0x000000ff03007208 */ /* 0x002fe20000000000 */
[C---:B--2---:R-:W-:Y:S01]  /*f670*/  FMUL.FTZ R8, R2.reuse, R164 ;  /* 0x000000a402087220 */ /* 0x044fe20000410000 */
[----:B------:R-:W-:Y:S01]  /*f680*/  ISETP.GT.AND P0, PT, R219, R232, PT ;  /* 0x000000e8db00720c */ /* 0x000fe20003f04270 */
        /* <DEDUP_REMOVED lines=36> */
[C---:B------:R-:W-:Y:S02]  /*f8d0*/  FMUL.FTZ R143, R0.reuse, R143 ;  /* 0x0000008f008f7220 */ /* 0x040fe40000410000 */
[----:B------:R-:W-:Y:S01]  /*f8e0*/  FMUL.FTZ R146, R0, R146 ;  /* 0x0000009200927220 */ /* 0x000fe20000410000 */
[----:B-1----:R-:W-:Y:S01]  /*f8f0*/  F2FP.PACK_AB R16, R240, R229 ;  /* 0x000000e5f010723e */ /* 0x002fe200000000ff */
[----:B------:R-:W-:Y:S02]  /*f900*/  FMUL.FTZ R5, R2, R161 ;  /* 0x000000a102057220 */ /* 0x000fe40000410000 */
[C---:B------:R-:W-:Y:S02]  /*f910*/  FMUL.FTZ R147, R0.reuse, R147 ;  /* 0x0000009300937220 */ /* 0x040fe40000410000 */
[C---:B------:R-:W-:Y:S01]  /*f920*/  FMUL.FTZ R150, R0.reuse, R150 ;  /* 0x0000009600967220 */ /* 0x040fe20000410000 */
[----:B------:R1:W-:Y:S01]  /*f930*/  MUFU.EX2 R228, R15 ;  /* 0x0000000f00e47308 */ /* 0x0003e20000000800 */
        /* <DEDUP_REMOVED lines=8> */
[C---:B------:R-:W-:Y:S02]  /*f9c0*/  FMUL.FTZ R7, R0.reuse, R163 ;  /* 0x000000a300077220 */ /* 0x040fe40000410000 */
[----:B------:R-:W-:Y:S02]  /*f9d0*/  FMUL.FTZ R43, R0, R43 ;  /* 0x0000002b002b7220 */ /* 0x000fe40000410000 */
[C---:B------:R-:W-:Y:S02]  /*f9e0*/  FMUL.FTZ R44, R2.reuse, R44 ;  /* 0x0000002c022c7220 */ /* 0x040fe40000410000 */
[----:B------:R-:W-:Y:S01]  /*f9f0*/  FMUL.FTZ R45, R2, R45 ;  /* 0x0000002d022d7220 */ /* 0x000fe20000410000 */
[C---:B------:R-:W-:Y:S05]  /*fa00*/  HMMA.16816.F32 R4, R16.reuse, R20, R4 ;  /* 0x000000141004723c */ /* 0x040fea0000001804 */
[C---:B------:R-:W-:Y:S02]  /*fa10*/  FMUL.FTZ R46, R0.reuse, R46 ;  /* 0x0000002e002e7220 */ /* 0x040fe40000410000 */
[----:B------:R-:W-:Y:S01]  /*fa20*/  FMUL.FTZ R47, R0, R47 ;  /* 0x0000002f002f7220 */ /* 0x000fe20000410000 */
[C---:B------:R-:W-:Y:S01]  /*fa30*/  HMMA.16816.F32 R8, R16.reuse, R22, R8 ;  /* 0x000000161008723c */ /* 0x040fe20000001808 */
[----:B------:R-:W2:Y:S03]  /*fa40*/  LDSM.16.MT88.4 R20, [R195+0x100] ;  /* 0x00010000c314783b */ /* 0x000ea60000004200 */
[C---:B------:R-:W-:Y:S02]  /*fa50*/  FMUL.FTZ R48, R2.reuse, R48 ;  /* 0x0000003002307220 */ /* 0x040fe40000410000 */
[----:B------:R-:W-:Y:S02]  /*fa60*/  FMUL.FTZ R49, R2, R49 ;  /* 0x0000003102317220 */ /* 0x000fe40000410000 */
[C---:B------:R-:W-:Y:S04]  /*fa70*/  HMMA.16816.F32 R132, R16.reuse, R24, R132 ;  /* 0x000000181084723c */ /* 0x040fe80000001884 */
[C---:B------:R-:W-:Y:S02]  /*fa80*/  FMUL.FTZ R50, R0.reuse, R50 ;  /* 0x0000003200327220 */ /* 0x040fe40000410000 */
[----:B------:R-:W-:Y:S02]  /*fa90*/  FMUL.FTZ R51, R0, R51 ;  /* 0x0000003300337220 */ /* 0x000fe40000410000 */
[C---:B------:R-:W-:Y:S01]  /*faa0*/  HMMA.16816.F32 R136, R16.reuse, R26, R136 ;  /* 0x0000001a1088723c */ /* 0x040fe20000001888 */
[----:B------:R-:W3:Y:S03]  /*fab0*/  LDSM.16.MT88.4 R24, [R193+0x2100] ;  /* 0x00210000c118783b */ /* 0x000ee60000004200 */
[C---:B------:R-:W-:Y:S02]  /*fac0*/  FMUL.FTZ R52, R2.reuse, R52 ;  /* 0x0000003402347220 */ /* 0x040fe40000410000 */
[----:B------:R-:W-:Y:S02]  /*fad0*/  FMUL.FTZ R53, R2, R53 ;  /* 0x0000003502357220 */ /* 0x000fe40000410000 */
[C---:B------:R-:W-:Y:S04]  /*fae0*/  HMMA.16816.F32 R140, R16.reuse, R28, R140 ;  /* 0x0000001c108c723c */ /* 0x040fe8000000188c */
[C---:B------:R-:W-:Y:S02]  /*faf0*/  FMUL.FTZ R54, R0.reuse, R54 ;  /* 0x0000003600367220 */ /* 0x040fe40000410000 */
[----:B------:R-:W-:Y:S02]  /*fb00*/  FMUL.FTZ R55, R0, R55 ;  /* 0x0000003700377220 */ /* 0x000fe40000410000 */
[C---:B------:R-:W-:Y:S01]  /*fb10*/  HMMA.16816.F32 R144, R16.reuse, R30, R144 ;  /* 0x0000001e1090723c */ /* 0x040fe20000001890 */
[----:B------:R-:W4:Y:S03]  /*fb20*/  LDSM.16.MT88.4 R28, [R194+0x2100] ;  /* 0x00210000c21c783b */ /* 0x000f260000004200 */
[C---:B------:R-:W-:Y:S02]  /*fb30*/  FMUL.FTZ R56, R2.reuse, R56 ;  /* 0x0000003802387220 */ /* 0x040fe40000410000 */
[----:B------:R-:W-:Y:S02]  /*fb40*/  FMUL.FTZ R57, R2, R57 ;  /* 0x0000003902397220 */ /* 0x000fe40000410000 */
[C---:B------:R-:W-:Y:S01]  /*fb50*/  FMUL.FTZ R58, R0.reuse, R58 ;  /* 0x0000003a003a7220 */ /* 0x040fe20000410000 */
[C---:B--2---:R-:W-:Y:S03]  /*fb60*/  HMMA.16816.F32 R148, R16.reuse, R20, R148 ;  /* 0x000000141094723c */ /* 0x044fe60000001894 */
[----:B------:R-:W-:Y:S02]  /*fb70*/  FMUL.FTZ R59, R0, R59 ;  /* 0x0000003b003b7220 */ /* 0x000fe40000410000 */
[C---:B------:R-:W-:Y:S02]  /*fb80*/  FMUL.FTZ R60, R2.reuse, R60 ;  /* 0x0000003c023c7220 */ /* 0x040fe40000410000 */
[----:B------:R-:W-:Y:S01]  /*fb90*/  FMUL.FTZ R61, R2, R61 ;  /* 0x0000003d023d7220 */ /* 0x000fe20000410000 */
[C---:B------:R-:W-:Y:S01]  /*fba0*/  HMMA.16816.F32 R152, R16.reuse, R22, R152 ;  /* 0x000000161098723c */ /* 0x040fe20000001898 */
[----:B------:R-:W2:Y:S03]  /*fbb0*/  LDSM.16.MT88.4 R20, [R196+0x2100] ;  /* 0x00210000c414783b */ /* 0x000ea60000004200 */
[--C-:B-1----:R-:W-:Y:S02]  /*fbc0*/  FFMA.FTZ R15, R171, c[0x0][0x2d0], -R13.reuse ;  /* 0x0000b400ab0f7a23 */ /* 0x102fe4000001080d */
[C---:B------:R-:W-:Y:S02]  /*fbd0*/  FMUL.FTZ R62, R0.reuse, R62 ;  /* 0x0000003e003e7220 */ /* 0x040fe40000410000 */
[C---:B---3--:R-:W-:Y:S01]  /*fbe0*/  HMMA.16816.F32 R36, R16.reuse, R24, R36 ;  /* 0x000000181024723c */ /* 0x048fe20000001824 */
[----:B------:R1:W3:Y:S03]  /*fbf0*/  MUFU.EX2 R227, R15 ;  /* 0x0000000f00e37308 */ /* 0x0002e60000000800 */
[----:B------:R-:W-:Y:S02]  /*fc00*/  FMUL.FTZ R63, R0, R63 ;  /* 0x0000003f003f7220 */ /* 0x000fe40000410000 */
[C---:B------:R-:W-:Y:S02]  /*fc10*/  FMUL.FTZ R64, R2.reuse, R64 ;  /* 0x0000004002407220 */ /* 0x040fe40000410000 */
[C---:B------:R-:W-:Y:S01]  /*fc20*/  HMMA.16816.F32 R40, R16.reuse, R26, R40 ;  /* 0x0000001a1028723c */ /* 0x040fe20000001828 */
[----:B------:R-:W5:Y:S03]  /*fc30*/  LDSM.16.MT88.4 R24, [R195+0x2100] ;  /* 0x00210000c318783b */ /* 0x000f660000004200 */
[----:B------:R-:W-:Y:S02]  /*fc40*/  FMUL.FTZ R65, R2, R65 ;  /* 0x0000004102417220 */ /* 0x000fe40000410000 */
[C---:B------:R-:W-:Y:S02]  /*fc50*/  FMUL.FTZ R66, R0.reuse, R66 ;  /* 0x0000004200427220 */ /* 0x040fe40000410000 */
[C---:B----4-:R-:W-:Y:S04]  /*fc60*/  HMMA.16816.F32 R44, R16.reuse, R28, R44 ;  /* 0x0000001c102c723c */ /* 0x050fe8000000182c */
[----:B------:R-:W-:Y:S02]  /*fc70*/  FMUL.FTZ R67, R0, R67 ;  /* 0x0000004300437220 */ /* 0x000fe40000410000 */
[----:B------:R-:W-:Y:S02]  /*fc80*/  FMUL.FTZ R68, R2, R68 ;  /* 0x0000004402447220 */ /* 0x000fe40000410000 */
[C---:B------:R-:W-:Y:S01]  /*fc90*/  HMMA.16816.F32 R48, R16.reuse, R30, R48 ;  /* 0x0000001e1030723c */ /* 0x040fe20000001830 */
[----:B------:R-:W4:Y:S03]  /*fca0*/  LDSM.16.MT88.4 R28, [R193+0x4100] ;  /* 0x00410000c11c783b */ /* 0x000f260000004200 */
[--C-:B-1----:R-:W-:Y:S02]  /*fcb0*/  FFMA.FTZ R15, R172, c[0x0][0x2d0], -R13.reuse ;  /* 0x0000b400ac0f7a23 */ /* 0x102fe4000001080d */
[----:B------:R-:W-:Y:S02]  /*fcc0*/  FMUL.FTZ R69, R2, R69 ;  /* 0x0000004502457220 */ /* 0x000fe40000410000 */
[----:B------:R1:W-:Y:S01]  /*fcd0*/  MUFU.EX2 R226, R15 ;  /* 0x0000000f00e27308 */ /* 0x0003e20000000800 */
[C---:B--2---:R-:W-:Y:S03]  /*fce0*/  HMMA.16816.F32 R52, R16.reuse, R20, R52 ;  /* 0x000000141034723c */ /* 0x044fe60000001834 */
[C---:B------:R-:W-:Y:S02]  /*fcf0*/  FMUL.FTZ R70, R0.reuse, R70 ;  /* 0x0000004600467220 */ /* 0x040fe40000410000 */
[----:B------:R-:W-:Y:S02]  /*fd00*/  FMUL.FTZ R71, R0, R71 ;  /* 0x0000004700477220 */ /* 0x000fe40000410000 */
[C---:B------:R-:W-:Y:S01]  /*fd10*/  FMUL.FTZ R72, R2.reuse, R72 ;  /* 0x0000004802487220 */ /* 0x040fe20000410000 */
[C---:B------:R-:W-:Y:S01]  /*fd20*/  HMMA.16816.F32 R56, R16.reuse, R22, R56 ;  /* 0x000000161038723c */ /* 0x040fe20000001838 */
[----:B------:R-:W2:Y:S03]  /*fd30*/  LDSM.16.MT88.4 R20, [R194+0x4100] ;  /* 0x00410000c214783b */ /* 0x000ea60000004200 */
[----:B------:R-:W-:Y:S02]  /*fd40*/  FMUL.FTZ R73, R2, R73 ;  /* 0x0000004902497220 */ /* 0x000fe40000410000 */
[C---:B------:R-:W-:Y:S02]  /*fd50*/  FMUL.FTZ R74, R0.reuse, R74 ;  /* 0x0000004a004a7220 */ /* 0x040fe40000410000 */
[C---:B-----5:R-:W-:Y:S04]  /*fd60*/  HMMA.16816.F32 R60, R16.reuse, R24, R60 ;  /* 0x00000018103c723c */ /* 0x060fe8000000183c */
[----:B------:R-:W-:Y:S02]  /*fd70*/  FMUL.FTZ R75, R0, R75 ;  /* 0x0000004b004b7220 */ /* 0x000fe40000410000 */
[C---:B------:R-:W-:Y:S02]  /*fd80*/  FMUL.FTZ R76, R2.reuse, R76 ;  /* 0x0000004c024c7220 */ /* 0x040fe40000410000 */
[C---:B------:R-:W-:Y:S01]  /*fd90*/  HMMA.16816.F32 R64, R16.reuse, R26, R64 ;  /* 0x0000001a1040723c */ /* 0x040fe20000001840 */
[----:B------:R-:W5:Y:S03]  /*fda0*/  LDSM.16.MT88.4 R24, [R196+0x4100] ;  /* 0x00410000c418783b */ /* 0x000f660000004200 */
[--C-:B-1----:R-:W-:Y:S02]  /*fdb0*/  FFMA.FTZ R15, R173, c[0x0][0x2d0], -R13.reuse ;  /* 0x0000b400ad0f7a23 */ /* 0x102fe4000001080d */
[----:B------:R-:W-:Y:S02]  /*fdc0*/  FMUL.FTZ R77, R2, R77 ;  /* 0x0000004d024d7220 */ /* 0x000fe40000410000 */
[C---:B----4-:R-:W-:Y:S01]  /*fdd0*/  HMMA.16816.F32 R68, R16.reuse, R28, R68 ;  /* 0x0000001c1044723c */ /* 0x050fe20000001844 */
[----:B------:R1:W4:Y:S03]  /*fde0*/  MUFU.EX2 R225, R15 ;  /* 0x0000000f00e17308 */ /* 0x0003260000000800 */
[C---:B------:R-:W-:Y:S02]  /*fdf0*/  FMUL.FTZ R78, R0.reuse, R78 ;  /* 0x0000004e004e7220 */ /* 0x040fe40000410000 */
[----:B------:R-:W-:Y:S02]  /*fe00*/  FMUL.FTZ R79, R0, R79 ;  /* 0x0000004f004f7220 */ /* 0x000fe40000410000 */
[C---:B------:R-:W-:Y:S01]  /*fe10*/  HMMA.16816.F32 R72, R16.reuse, R30, R72 ;  /* 0x0000001e1048723c */ /* 0x040fe20000001848 */
[----:B------:R-:W3:Y:S03]  /*fe20*/  LDSM.16.MT88.4 R28, [R195+0x4100] ;  /* 0x00410000c31c783b */ /* 0x000ee60000004200 */
[C---:B------:R-:W-:Y:S02]  /*fe30*/  FMUL.FTZ R80, R2.reuse, R80 ;  /* 0x0000005002507220 */ /* 0x040fe40000410000 */
[----:B------:R-:W-:Y:S02]  /*fe40*/  FMUL.FTZ R81, R2, R81 ;  /* 0x0000005102517220 */ /* 0x000fe40000410000 */
[C---:B------:R-:W-:Y:S01]  /*fe50*/  FMUL.FTZ R82, R0.reuse, R82 ;  /* 0x0000005200527220 */ /* 0x040fe20000410000 */
[C---:B--2---:R-:W-:Y:S03]  /*fe60*/  HMMA.16816.F32 R76, R16.reuse, R20, R76 ;  /* 0x00000014104c723c */ /* 0x044fe6000000184c */
[----:B------:R-:W-:Y:S02]  /*fe70*/  FMUL.FTZ R83, R0, R83 ;  /* 0x0000005300537220 */ /* 0x000fe40000410000 */
[C---:B------:R-:W-:Y:S02]  /*fe80*/  FMUL.FTZ R84, R2.reuse, R84 ;  /* 0x0000005402547220 */ /* 0x040fe40000410000 */
[----:B------:R-:W-:Y:S02]  /*fe90*/  FMUL.FTZ R85, R2, R85 ;  /* 0x0000005502557220 */ /* 0x000fe40000410000 */
[--C-:B-1----:R-:W-:Y:S01]  /*fea0*/  FFMA.FTZ R15, R32, c[0x0][0x2d0], -R14.reuse ;  /* 0x0000b400200f7a23 */ /* 0x102fe2000001080e */
[C---:B------:R-:W-:Y:S01]  /*feb0*/  HMMA.16816.F32 R80, R16.reuse, R22, R80 ;  /* 0x000000161050723c */ /* 0x040fe20000001850 */
[----:B------:R-:W1:Y:S02]  /*fec0*/  LDSM.16.MT88.4 R20, [R193+0x6100] ;  /* 0x00610000c114783b */ /* 0x000e640000004200 */
[----:B------:R2:W-:Y:S01]  /*fed0*/  MUFU.EX2 R182, R15 ;  /* 0x0000000f00b67308 */ /* 0x0005e20000000800 */
[C---:B------:R-:W-:Y:S02]  /*fee0*/  FMUL.FTZ R86, R0.reuse, R86 ;  /* 0x0000005600567220 */ /* 0x040fe40000410000 */
[----:B------:R-:W-:Y:S02]  /*fef0*/  FMUL.FTZ R87, R0, R87 ;  /* 0x0000005700577220 */ /* 0x000fe40000410000 */
[C---:B------:R-:W-:Y:S04]  /*ff00*/  FMUL.FTZ R88, R2.reuse, R88 ;  /* 0x0000005802587220 */ /* 0x040fe80000410000 */
[----:B------:R-:W-:Y:S01]  /*ff10*/  FMUL.FTZ R89, R2, R89 ;  /* 0x0000005902597220 */ /* 0x000fe20000410000 */
[C---:B-----5:R-:W-:Y:S03]  /*ff20*/  HMMA.16816.F32 R84, R16.reuse, R24, R84 ;  /* 0x000000181054723c */ /* 0x060fe60000001854 */
[C---:B------:R-:W-:Y:S02]  /*ff30*/  FMUL.FTZ R90, R0.reuse, R90 ;  /* 0x0000005a005a7220 */ /* 0x040fe40000410000 */
[----:B------:R-:W-:Y:S02]  /*ff40*/  FMUL.FTZ R91, R0, R91 ;  /* 0x0000005b005b7220 */ /* 0x000fe40000410000 */
[C---:B------:R-:W-:Y:S02]  /*ff50*/  FMUL.FTZ R92, R2.reuse, R92 ;  /* 0x0000005c025c7220 */ /* 0x040fe40000410000 */
[----:B------:R-:W-:Y:S03]  /*ff60*/  FMUL.FTZ R93, R2, R93 ;  /* 0x0000005d025d7220 */ /* 0x000fe60000410000 */
[C---:B------:R-:W-:Y:S01]  /*ff70*/  HMMA.16816.F32 R88, R16.reuse, R26, R88 ;  /* 0x0000001a1058723c */ /* 0x040fe20000001858 */
[----:B------:R-:W5:Y:S02]  /*ff80*/  LDSM.16.MT88.4 R24, [R194+0x6100] ;  /* 0x00610000c218783b */ /* 0x000f640000004200 */
[C---:B------:R-:W-:Y:S02]  /*ff90*/  FMUL.FTZ R94, R0.reuse, R94 ;  /* 0x0000005e005e7220 */ /* 0x040fe40000410000 */
[----:B------:R-:W-:Y:S02]  /*ffa0*/  FMUL.FTZ R95, R0, R95 ;  /* 0x0000005f005f7220 */ /* 0x000fe40000410000 */
[--C-:B--2---:R-:W-:Y:S02]  /*ffb0*/  FFMA.FTZ R15, R33, c[0x0][0x2d0], -R14.reuse ;  /* 0x0000b400210f7a23 */ /* 0x104fe4000001080e */
[----:B------:R-:W-:Y:S02]  /*ffc0*/  LDSM.16.MT88.4 R32, [R196+0x900] ;  /* 0x00090000c420783b */ /* 0x000fe40000004200 */
[----:B------:R2:W1:Y:S01]  /*ffd0*/  MUFU.EX2 R181, R15 ;  /* 0x0000000f00b57308 */ /* 0x0004620000000800 */
[C---:B---3--:R-:W-:Y:S03]  /*ffe0*/  HMMA.16816.F32 R92, R16.reuse, R28, R92 ;  /* 0x0000001c105c723c */ /* 0x048fe6000000185c */
[C---:B------:R-:W-:Y:S02]  /*fff0*/  FMUL.FTZ R96, R2.reuse, R96 ;  /* 0x0000006002607220 */ /* 0x040fe40000410000 */
[----:B------:R-:W-:Y:S02]  /*10000*/  FMUL.FTZ R97, R2, R97 ;  /* 0x0000006102617220 */ /* 0x000fe40000410000 */
[C---:B------:R-:W-:Y:S02]  /*10010*/  FMUL.FTZ R98, R0.reuse, R98 ;  /* 0x0000006200627220 */ /* 0x040fe40000410000 */
[----:B------:R-:W-:Y:S03]  /*10020*/  FMUL.FTZ R99, R0, R99 ;  /* 0x0000006300637220 */ /* 0x000fe60000410000 */
[C---:B------:R-:W-:Y:S02]  /*10030*/  FMUL.FTZ R100, R2.reuse, R100 ;  /* 0x0000006402647220 */ /* 0x040fe40000410000 */
[----:B------:R-:W-:Y:S02]  /*10040*/  FMUL.FTZ R101, R2, R101 ;  /* 0x0000006502657220 */ /* 0x000fe40000410000 */
[C---:B------:R-:W-:Y:S01]  /*10050*/  HMMA.16816.F32 R96, R16.reuse, R30, R96 ;  /* 0x0000001e1060723c */ /* 0x040fe20000001860 */
[----:B------:R-:W3:Y:S02]  /*10060*/  LDSM.16.MT88.4 R28, [R196+0x6100] ;  /* 0x00610000c41c783b */ /* 0x000ee40000004200 */
[C---:B------:R-:W-:Y:S02]  /*10070*/  FMUL.FTZ R102, R0.reuse, R102 ;  /* 0x0000006600667220 */ /* 0x040fe40000410000 */
[----:B------:R-:W-:Y:S02]  /*10080*/  FMUL.FTZ R103, R0, R103 ;  /* 0x0000006700677220 */ /* 0x000fe40000410000 */
[C---:B------:R-:W-:Y:S02]  /*10090*/  FMUL.FTZ R104, R2.reuse, R104 ;  /* 0x0000006802687220 */ /* 0x040fe40000410000 */
[----:B------:R-:W-:Y:S03]  /*100a0*/  FMUL.FTZ R105, R2, R105 ;  /* 0x0000006902697220 */ /* 0x000fe60000410000 */
[C---:B-1----:R-:W-:Y:S03]  /*100b0*/  HMMA.16816.F32 R100, R16.reuse, R20, R100 ;  /* 0x000000141064723c */ /* 0x042fe60000001864 */
[C---:B------:R-:W-:Y:S02]  /*100c0*/  FMUL.FTZ R106, R0.reuse, R106 ;  /* 0x0000006a006a7220 */ /* 0x040fe40000410000 */
[----:B------:R-:W-:Y:S02]  /*100d0*/  FMUL.FTZ R107, R0, R107 ;  /* 0x0000006b006b7220 */ /* 0x000fe40000410000 */
[--C-:B--2---:R-:W-:Y:S02]  /*100e0*/  FFMA.FTZ R15, R159, c[0x0][0x2d0], -R14.reuse ;  /* 0x0000b4009f0f7a23 */ /* 0x104fe4000001080e */
[C---:B------:R-:W-:Y:S02]  /*100f0*/  FMUL.FTZ R108, R2.reuse, R108 ;  /* 0x0000006c026c7220 */ /* 0x040fe40000410000 */
[----:B------:R1:W-:Y:S01]  /*10100*/  MUFU.EX2 R173, R15 ;  /* 0x0000000f00ad7308 */ /* 0x0003e20000000800 */
[C---:B------:R-:W-:Y:S01]  /*10110*/  HMMA.16816.F32 R104, R16.reuse, R22, R104 ;  /* 0x000000161068723c */ /* 0x040fe20000001868 */
[----:B------:R-:W2:Y:S02]  /*10120*/  LDSM.16.MT88.4 R20, [R195+0x6100] ;  /* 0x00610000c314783b */ /* 0x000ea40000004200 */
[----:B------:R-:W-:Y:S02]  /*10130*/  FMUL.FTZ R109, R2, R109 ;  /* 0x0000006d026d7220 */ /* 0x000fe40000410000 */
[C---:B------:R-:W-:Y:S02]  /*10140*/  FMUL.FTZ R110, R0.reuse, R110 ;  /* 0x0000006e006e7220 */ /* 0x040fe40000410000 */
[----:B------:R-:W-:Y:S02]  /*10150*/  FMUL.FTZ R111, R0, R111 ;  /* 0x0000006f006f7220 */ /* 0x000fe40000410000 */
[C---:B------:R-:W-:Y:S03]  /*10160*/  FMUL.FTZ R112, R2.reuse, R112 ;  /* 0x0000007002707220 */ /* 0x040fe60000410000 */
[----:B------:R-:W-:Y:S02]  /*10170*/  FMUL.FTZ R113, R2, R113 ;  /* 0x0000007102717220 */ /* 0x000fe40000410000 */
        /* <DEDUP_REMOVED lines=9> */
[C---:B------:R-:W-:Y:S02]  /*10210*/  FMUL.FTZ R120, R2.reuse, R120 ;  /* 0x0000007802787220 */ /* 0x040fe40000410000 */
[----:B------:R-:W-:Y:S03]  /*10220*/  FMUL.FTZ R121, R2, R121 ;  /* 0x0000007902797220 */ /* 0x000fe60000410000 */
[C---:B---3--:R-:W-:Y:S03]  /*10230*/  HMMA.16816.F32 R116, R16.reuse, R28, R116 ;  /* 0x0000001c1074723c */ /* 0x048fe60000001874 */
[C---:B------:R-:W-:Y:S02]  /*10240*/  FMUL.FTZ R122, R0.reuse, R122 ;  /* 0x0000007a007a7220 */ /* 0x040fe40000410000 */
[----:B------:R-:W-:Y:S02]  /*10250*/  FMUL.FTZ R123, R0, R123 ;  /* 0x0000007b007b7220 */ /* 0x000fe40000410000 */
[--C-:B-1----:R-:W-:Y:S02]  /*10260*/  FFMA.FTZ R15, R168, c[0x0][0x2d0], -R14.reuse ;  /* 0x0000b400a80f7a23 */ /* 0x102fe4000001080e */
[C---:B------:R-:W-:Y:S02]  /*10270*/  FMUL.FTZ R124, R2.reuse, R124 ;  /* 0x0000007c027c7220 */ /* 0x040fe40000410000 */
[----:B------:R1:W3:Y:S01]  /*10280*/  MUFU.EX2 R172, R15 ;  /* 0x0000000f00ac7308 */ /* 0x0002e20000000800 */
[C---:B------:R-:W-:Y:S01]  /*10290*/  HMMA.16816.F32 R120, R16.reuse, R30, R120 ;  /* 0x0000001e1078723c */ /* 0x040fe20000001878 */
[----:B------:R-:W5:Y:S02]  /*102a0*/  LDSM.16.MT88.4 R28, [R194+0x900] ;  /* 0x00090000c21c783b */ /* 0x000f640000004200 */
[----:B------:R-:W-:Y:S02]  /*102b0*/  FMUL.FTZ R125, R2, R125 ;  /* 0x0000007d027d7220 */ /* 0x000fe40000410000 */
[C---:B------:R-:W-:Y:S02]  /*102c0*/  FMUL.FTZ R126, R0.reuse, R126 ;  /* 0x0000007e007e7220 */ /* 0x040fe40000410000 */
[----:B------:R-:W-:Y:S02]  /*102d0*/  FMUL.FTZ R127, R0, R127 ;  /* 0x0000007f007f7220 */ /* 0x000fe40000410000 */
[C---:B------:R-:W-:Y:S03]  /*102e0*/  FMUL.FTZ R128, R2.reuse, R128 ;  /* 0x0000008002807220 */ /* 0x040fe60000410000 */
[----:B------:R-:W-:Y:S02]  /*102f0*/  FMUL.FTZ R129, R2, R129 ;  /* 0x0000008102817220 */ /* 0x000fe40000410000 */
[C---:B--2---:R-:W-:Y:S03]  /*10300*/  HMMA.16816.F32 R124, R16.reuse, R20, R124 ;  /* 0x00000014107c723c */ /* 0x044fe6000000187c */
[C---:B------:R-:W-:Y:S02]  /*10310*/  FMUL.FTZ R130, R0.reuse, R130 ;  /* 0x0000008200827220 */ /* 0x040fe40000410000 */
[----:B------:R-:W-:Y:S02]  /*10320*/  FMUL.FTZ R131, R0, R131 ;  /* 0x0000008300837220 */ /* 0x000fe40000410000 */
[--C-:B-1----:R-:W-:Y:S05]  /*10330*/  FFMA.FTZ R15, R174, c[0x0][0x2d0], -R13.reuse ;  /* 0x0000b400ae0f7a23 */ /* 0x102fea000001080d */
[----:B------:R-:W-:Y:S01]  /*10340*/  HMMA.16816.F32 R128, R16, R22, R128 ;  /* 0x000000161080723c */ /* 0x000fe20000001880 */
[----:B------:R-:W1:Y:S01]  /*10350*/  LDSM.16.MT88.4 R20, [R195+0x900] ;  /* 0x00090000c314783b */ /* 0x000e620000004200 */
[----:B------:R2:W-:Y:S05]  /*10360*/  MUFU.EX2 R224, R15 ;  /* 0x0000000f00e07308 */ /* 0x0005ea0000000800 */
[----:B------:R-:W-:Y:S02]  /*10370*/  F2FP.PACK_AB R16, R227, R228 ;  /* 0x000000e4e310723e */ /* 0x000fe400000000ff */
[----:B----4-:R-:W-:Y:S03]  /*10380*/  F2FP.PACK_AB R18, R225, R226 ;  /* 0x000000e2e112723e */ /* 0x010fe600000000ff */
[----:B------:R-:W-:Y:S02]  /*10390*/  F2FP.PACK_AB R17, R181, R182 ;  /* 0x000000b6b511723e */ /* 0x000fe400000000ff */
[----:B---3--:R-:W-:Y:S07]  /*103a0*/  F2FP.PACK_AB R19, R172, R173 ;  /* 0x000000adac13723e */ /* 0x008fee00000000ff */
[C---:B-----5:R-:W-:Y:S03]  /*103b0*/  HMMA.16816.F32 R4, R16.reuse, R24, R4 ;  /* 0x000000181004723c */ /* 0x060fe60000001804 */
[--C-:B--2---:R-:W-:Y:S05]  /*103c0*/  FFMA.FTZ R15, R177, c[0x0][0x2d0], -R13.reuse ;  /* 0x0000b400b10f7a23 */ /* 0x104fea000001080d */
[C---:B------:R-:W-:Y:S01]  /*103d0*/  HMMA.16816.F32 R8, R16.reuse, R26, R8 ;  /* 0x0000001a1008723c */ /* 0x040fe20000001808 */
[----:B------:R-:W2:Y:S01]  /*103e0*/  LDSM.16.MT88.4 R24, [R193+0x2900] ;  /* 0x00290000c118783b */ /* 0x000ea20000004200 */
[----:B------:R3:W4:Y:S06]  /*103f0*/  MUFU.EX2 R223, R15 ;  /* 0x0000000f00df7308 */ /* 0x00072c0000000800 */
[C---:B------:R-:W-:Y:S08]  /*10400*/  HMMA.16816.F32 R132, R16.reuse, R28, R132 ;  /* 0x0000001c1084723c */ /* 0x040ff00000001884 */
[C---:B------:R-:W-:Y:S01]  /*10410*/  HMMA.16816.F32 R136, R16.reuse, R30, R136 ;  /* 0x0000001e1088723c */ /* 0x040fe20000001888 */
[----:B------:R-:W5:Y:S07]  /*10420*/  LDSM.16.MT88.4 R28, [R194+0x2900] ;  /* 0x00290000c21c783b */ /* 0x000f6e0000004200 */
[C---:B------:R-:W-:Y:S04]  /*10430*/  HMMA.16816.F32 R140, R16.reuse, R32, R140 ;  /* 0x00000020108c723c */ /* 0x040fe8000000188c */
[--C-:B---3--:R-:W-:Y:S04]  /*10440*/  FFMA.FTZ R15, R178, c[0x0][0x2d0], -R13.reuse ;  /* 0x0000b400b20f7a23 */ /* 0x108fe8000001080d */
[C---:B------:R-:W-:Y:S01]  /*10450*/  HMMA.16816.F32 R144, R16.reuse, R34, R144 ;  /* 0x000000221090723c */ /* 0x040fe20000001890 */
[----:B------:R-:W3:Y:S01]  /*10460*/  LDSM.16.MT88.4 R32, [R196+0x2900] ;  /* 0x00290000c420783b */ /* 0x000ee20000004200 */
[----:B------:R4:W-:Y:S06]  /*10470*/  MUFU.EX2 R222, R15 ;  /* 0x0000000f00de7308 */ /* 0x0009ec0000000800 */
[C---:B-1----:R-:W-:Y:S08]  /*10480*/  HMMA.16816.F32 R148, R16.reuse, R20, R148 ;  /* 0x000000141094723c */ /* 0x042ff00000001894 */
[C---:B------:R-:W-:Y:S01]  /*10490*/  HMMA.16816.F32 R152, R16.reuse, R22, R152 ;  /* 0x000000161098723c */ /* 0x040fe20000001898 */
[----:B------:R-:W1:Y:S07]  /*104a0*/  LDSM.16.MT88.4 R20, [R195+0x2900] ;  /* 0x00290000c314783b */ /* 0x000e6e0000004200 */
[C---:B--2---:R-:W-:Y:S04]  /*104b0*/  HMMA.16816.F32 R36, R16.reuse, R24, R36 ;  /* 0x000000181024723c */ /* 0x044fe80000001824 */
[--C-:B----4-:R-:W-:Y:S04]  /*104c0*/  FFMA.FTZ R15, R179, c[0x0][0x2d0], -R13.reuse ;  /* 0x0000b400b30f7a23 */ /* 0x110fe8000001080d */
[C---:B------:R-:W-:Y:S01]  /*104d0*/  HMMA.16816.F32 R40, R16.reuse, R26, R40 ;  /* 0x0000001a1028723c */ /* 0x040fe20000001828 */
[----:B------:R-:W2:Y:S01]  /*104e0*/  LDSM.16.MT88.4 R24, [R193+0x4900] ;  /* 0x00490000c118783b */ /* 0x000ea20000004200 */
[----:B------:R4:W1:Y:S06]  /*104f0*/  MUFU.EX2 R178, R15 ;  /* 0x0000000f00b27308 */ /* 0x00086c0000000800 */
[C---:B-----5:R-:W-:Y:S08]  /*10500*/  HMMA.16816.F32 R44, R16.reuse, R28, R44 ;  /* 0x0000001c102c723c */ /* 0x060ff0000000182c */
[C---:B------:R-:W-:Y:S01]  /*10510*/  HMMA.16816.F32 R48, R16.reuse, R30, R48 ;  /* 0x0000001e1030723c */ /* 0x040fe20000001830 */
[----:B------:R-:W5:Y:S07]  /*10520*/  LDSM.16.MT88.4 R28, [R194+0x4900] ;  /* 0x00490000c21c783b */ /* 0x000f6e0000004200 */
[C---:B---3--:R-:W-:Y:S04]  /*10530*/  HMMA.16816.F32 R52, R16.reuse, R32, R52 ;  /* 0x000000201034723c */ /* 0x048fe80000001834 */
[--C-:B----4-:R-:W-:Y:S04]  /*10540*/  FFMA.FTZ R15, R169, c[0x0][0x2d0], -R14.reuse ;  /* 0x0000b400a90f7a23 */ /* 0x110fe8000001080e */
        /* <DEDUP_REMOVED lines=36> */
[----:B------:R-:W-:Y:S01]  /*10790*/  HMMA.16816.F32 R128, R16, R22, R128 ;  /* 0x000000161080723c */ /* 0x000fe20000001880 */
[----:B------:R-:W1:Y:S06]  /*107a0*/  LDSM.16.MT88.4 R20, [R195+0x1100] ;  /* 0x00110000c314783b */ /* 0x000e6c0000004200 */
[----:B------:R-:W-:Y:S02]  /*107b0*/  F2FP.PACK_AB R16, R223, R224 ;  /* 0x000000e0df10723e */ /* 0x000fe400000000ff */
[----:B------:R-:W-:Y:S03]  /*107c0*/  F2FP.PACK_AB R18, R178, R222 ;  /* 0x000000deb212723e */ /* 0x000fe600000000ff */
[----:B------:R-:W-:Y:S01]  /*107d0*/  F2FP.PACK_AB R17, R170, R171 ;  /* 0x000000abaa11723e */ /* 0x000fe200000000ff */
[--C-:B----4-:R-:W-:Y:S01]  /*107e0*/  FFMA.FTZ R15, R185, c[0x0][0x2d0], -R13.reuse ;  /* 0x0000b400b90f7a23 */ /* 0x110fe2000001080d */
[----:B------:R-:W-:Y:S03]  /*107f0*/  F2FP.PACK_AB R19, R168, R169 ;  /* 0x000000a9a813723e */ /* 0x000fe600000000ff */
[----:B------:R4:W1:Y:S04]  /*10800*/  MUFU.EX2 R176, R15 ;  /* 0x0000000f00b07308 */ /* 0x0008680000000800 */
[C---:B--2---:R-:W-:Y:S08]  /*10810*/  HMMA.16816.F32 R4, R16.reuse, R24, R4 ;  /* 0x000000181004723c */ /* 0x044ff00000001804 */
[C---:B------:R-:W-:Y:S01]  /*10820*/  HMMA.16816.F32 R8, R16.reuse, R26, R8 ;  /* 0x0000001a1008723c */ /* 0x040fe20000001808 */
[----:B------:R-:W2:Y:S07]  /*10830*/  LDSM.16.MT88.4 R24, [R193+0x3100] ;  /* 0x00310000c118783b */ /* 0x000eae0000004200 */
[C---:B-----5:R-:W-:Y:S04]  /*10840*/  HMMA.16816.F32 R132, R16.reuse, R28, R132 ;  /* 0x0000001c1084723c */ /* 0x060fe80000001884 */
[--C-:B----4-:R-:W-:Y:S02]  /*10850*/  FFMA.FTZ R15, R188, c[0x0][0x2d0], -R13.reuse ;  /* 0x0000b400bc0f7a23 */ /* 0x110fe4000001080d */
[----:B------:R-:W-:Y:S02]  /*10860*/  FFMA.FTZ R13, R189, c[0x0][0x2d0], -R13 ;  /* 0x0000b400bd0d7a23 */ /* 0x000fe4000001080d */
[C---:B------:R-:W-:Y:S01]  /*10870*/  HMMA.16816.F32 R136, R16.reuse, R30, R136 ;  /* 0x0000001e1088723c */ /* 0x040fe20000001888 */
[----:B------:R-:W4:Y:S01]  /*10880*/  LDSM.16.MT88.4 R28, [R194+0x3100] ;  /* 0x00310000c21c783b */ /* 0x000f220000004200 */
[----:B------:R5:W-:Y:S06]  /*10890*/  MUFU.EX2 R174, R13 ;  /* 0x0000000d00ae7308 */ /* 0x000bec0000000800 */
[C---:B---3--:R-:W-:Y:S04]  /*108a0*/  HMMA.16816.F32 R140, R16.reuse, R32, R140 ;  /* 0x00000020108c723c */ /* 0x048fe8000000188c */
[----:B------:R-:W-:Y:S04]  /*108b0*/  MUFU.EX2 R175, R15 ;  /* 0x0000000f00af7308 */ /* 0x000fe80000000800 */
[C---:B------:R-:W-:Y:S01]  /*108c0*/  HMMA.16816.F32 R144, R16.reuse, R34, R144 ;  /* 0x000000221090723c */ /* 0x040fe20000001890 */
[----:B------:R-:W3:Y:S07]  /*108d0*/  LDSM.16.MT88.4 R32, [R196+0x3100] ;  /* 0x00310000c420783b */ /* 0x000eee0000004200 */
[C---:B-1----:R-:W-:Y:S04]  /*108e0*/  HMMA.16816.F32 R148, R16.reuse, R20, R148 ;  /* 0x000000141094723c */ /* 0x042fe80000001894 */
[--C-:B-----5:R-:W-:Y:S04]  /*108f0*/  FFMA.FTZ R13, R183, c[0x0][0x2d0], -R14.reuse ;  /* 0x0000b400b70d7a23 */ /* 0x120fe8000001080e */
[C---:B------:R-:W-:Y:S01]  /*10900*/  HMMA.16816.F32 R152, R16.reuse, R22, R152 ;  /* 0x000000161098723c */ /* 0x040fe20000001898 */
[----:B------:R-:W1:Y:S01]  /*10910*/  LDSM.16.MT88.4 R20, [R195+0x3100] ;  /* 0x00310000c314783b */ /* 0x000e620000004200 */
[----:B------:R5:W-:Y:S06]  /*10920*/  MUFU.EX2 R159, R13 ;  /* 0x0000000d009f7308 */ /* 0x000bec0000000800 */
[C---:B--2---:R-:W-:Y:S08]  /*10930*/  HMMA.16816.F32 R36, R16.reuse, R24, R36 ;  /* 0x000000181024723c */ /* 0x044ff00000001824 */
[C---:B------:R-:W-:Y:S01]  /*10940*/  HMMA.16816.F32 R40, R16.reuse, R26, R40 ;  /* 0x0000001a1028723c */ /* 0x040fe20000001828 */
[----:B------:R-:W2:Y:S07]  /*10950*/  LDSM.16.MT88.4 R24, [R193+0x5100] ;  /* 0x00510000c118783b */ /* 0x000eae0000004200 */
[C---:B----4-:R-:W-:Y:S04]  /*10960*/  HMMA.16816.F32 R44, R16.reuse, R28, R44 ;  /* 0x0000001c102c723c */ /* 0x050fe8000000182c */
[--C-:B-----5:R-:W-:Y:S04]  /*10970*/  FFMA.FTZ R13, R186, c[0x0][0x2d0], -R14.reuse ;  /* 0x0000b400ba0d7a23 */ /* 0x120fe8000001080e */
[C---:B------:R-:W-:Y:S01]  /*10980*/  HMMA.16816.F32 R48, R16.reuse, R30, R48 ;  /* 0x0000001e1030723c */ /* 0x040fe20000001830 */
[----:B------:R-:W4:Y:S01]  /*10990*/  LDSM.16.MT88.4 R28, [R194+0x5100] ;  /* 0x00510000c21c783b */ /* 0x000f220000004200 */
[----:B------:R5:W2:Y:S06]  /*109a0*/  MUFU.EX2 R158, R13 ;  /* 0x0000000d009e7308 */ /* 0x000aac0000000800 */
[C---:B---3--:R-:W-:Y:S08]  /*109b0*/  HMMA.16816.F32 R52, R16.reuse, R32, R52 ;  /* 0x000000201034723c */ /* 0x048ff00000001834 */
[C---:B------:R-:W-:Y:S01]  /*109c0*/  HMMA.16816.F32 R56, R16.reuse, R34, R56 ;  /* 0x000000221038723c */ /* 0x040fe20000001838 */
[----:B------:R-:W3:Y:S07]  /*109d0*/  LDSM.16.MT88.4 R32, [R196+0x5100] ;  /* 0x00510000c420783b */ /* 0x000eee0000004200 */
[C---:B-1----:R-:W-:Y:S04]  /*109e0*/  HMMA.16816.F32 R60, R16.reuse, R20, R60 ;  /* 0x00000014103c723c */ /* 0x042fe8000000183c */
[--C-:B-----5:R-:W-:Y:S02]  /*109f0*/  FFMA.FTZ R13, R187, c[0x0][0x2d0], -R14.reuse ;  /* 0x0000b400bb0d7a23 */ /* 0x120fe4000001080e */
[----:B------:R-:W-:Y:S01]  /*10a00*/  FFMA.FTZ R14, R12, c[0x0][0x2d0], -R14 ;  /* 0x0000b4000c0e7a23 */ /* 0x000fe2000001080e */
[----:B------:R-:W-:Y:S01]  /*10a10*/  F2FP.PACK_AB R12, R176, R177 ;  /* 0x000000b1b00c723e */ /* 0x000fe200000000ff */
[C---:B------:R-:W-:Y:S01]  /*10a20*/  HMMA.16816.F32 R64, R16.reuse, R22, R64 ;  /* 0x000000161040723c */ /* 0x040fe20000001840 */
[----:B------:R-:W1:Y:S01]  /*10a30*/  LDSM.16.MT88.4 R20, [R195+0x5100] ;  /* 0x00510000c314783b */ /* 0x000e620000004200 */
[----:B------:R5:W-:Y:S06]  /*10a40*/  MUFU.EX2 R157, R13 ;  /* 0x0000000d009d7308 */ /* 0x000bec0000000800 */
[C---:B--2---:R-:W-:Y:S08]  /*10a50*/  HMMA.16816.F32 R68, R16.reuse, R24, R68 ;  /* 0x000000181044723c */ /* 0x044ff00000001844 */
[C---:B------:R-:W-:Y:S01]  /*10a60*/  HMMA.16816.F32 R72, R16.reuse, R26, R72 ;  /* 0x0000001a1048723c */ /* 0x040fe20000001848 */
[----:B------:R-:W2:Y:S07]  /*10a70*/  LDSM.16.MT88.4 R24, [R193+0x7100] ;  /* 0x00710000c118783b */ /* 0x000eae0000004200 */
[C---:B----4-:R-:W-:Y:S04]  /*10a80*/  HMMA.16816.F32 R76, R16.reuse, R28, R76 ;  /* 0x0000001c104c723c */ /* 0x050fe8000000184c */
[----:B-----5:R-:W-:Y:S04]  /*10a90*/  F2FP.PACK_AB R13, R158, R159 ;  /* 0x0000009f9e0d723e */ /* 0x020fe800000000ff */
        /* <DEDUP_REMOVED lines=8> */
[C---:B--2---:R-:W-:Y:S08]  /*10b20*/  HMMA.16816.F32 R100, R16.reuse, R24, R100 ;  /* 0x000000181064723c */ /* 0x044ff00000001864 */
[C---:B------:R-:W-:Y:S01]  /*10b30*/  HMMA.16816.F32 R104, R16.reuse, R26, R104 ;  /* 0x0000001a1068723c */ /* 0x040fe20000001868 */
[----:B------:R-:W2:Y:S07]  /*10b40*/  LDSM.16.MT88.4 R24, [R194+0x1900] ;  /* 0x00190000c218783b */ /* 0x000eae0000004200 */
[C---:B----4-:R-:W-:Y:S01]  /*10b50*/  HMMA.16816.F32 R108, R16.reuse, R28, R108 ;  /* 0x0000001c106c723c */ /* 0x050fe2000000186c */
[----:B------:R3:W4:Y:S07]  /*10b60*/  MUFU.EX2 R28, R14 ;  /* 0x0000000e001c7308 */ /* 0x00072e0000000800 */
[C---:B------:R-:W-:Y:S08]  /*10b70*/  HMMA.16816.F32 R112, R16.reuse, R30, R112 ;  /* 0x0000001e1070723c */ /* 0x040ff00000001870 */
[C---:B-1----:R-:W-:Y:S08]  /*10b80*/  HMMA.16816.F32 R116, R16.reuse, R20, R116 ;  /* 0x000000141074723c */ /* 0x042ff00000001874 */
[C---:B------:R-:W-:Y:S01]  /*10b90*/  HMMA.16816.F32 R120, R16.reuse, R22, R120 ;  /* 0x000000161078723c */ /* 0x040fe20000001878 */
[----:B------:R-:W-:Y:S03]  /*10ba0*/  LDSM.16.MT88.4 R20, [R194+0x3900] ;  /* 0x00390000c214783b */ /* 0x000fe60000004200 */
[----:B---3--:R-:W-:Y:S02]  /*10bb0*/  F2FP.PACK_AB R14, R174, R175 ;  /* 0x000000afae0e723e */ /* 0x008fe400000000ff */
[----:B----4-:R-:W-:Y:S02]  /*10bc0*/  F2FP.PACK_AB R15, R28, R157 ;  /* 0x0000009d1c0f723e */ /* 0x010fe400000000ff */
[C---:B------:R-:W-:Y:S08]  /*10bd0*/  HMMA.16816.F32 R124, R16.reuse, R32, R124 ;  /* 0x00000020107c723c */ /* 0x040ff0000000187c */
[----:B------:R-:W-:Y:S01]  /*10be0*/  HMMA.16816.F32 R128, R16, R34, R128 ;  /* 0x000000221080723c */ /* 0x000fe20000001880 */
[----:B------:R-:W1:Y:S07]  /*10bf0*/  LDSM.16.MT88.4 R16, [R196+0x1900] ;  /* 0x00190000c410783b */ /* 0x000e6e0000004200 */
[C---:B------:R-:W-:Y:S01]  /*10c00*/  HMMA.16816.F32 R160, R12.reuse, R164, R4 ;  /* 0x000000a40ca0723c */ /* 0x040fe20000001804 */
[----:B------:R-:W3:Y:S07]  /*10c10*/  LDSM.16.MT88.4 R4, [R195+0x1900] ;  /* 0x00190000c304783b */ /* 0x000eee0000004200 */
[C---:B------:R-:W-:Y:S01]  /*10c20*/  HMMA.16816.F32 R164, R12.reuse, R166, R8 ;  /* 0x000000a60ca4723c */ /* 0x040fe20000001808 */
[----:B------:R-:W4:Y:S07]  /*10c30*/  LDSM.16.MT88.4 R8, [R193+0x3900] ;  /* 0x00390000c108783b */ /* 0x000f2e0000004200 */
[C---:B--2---:R-:W-:Y:S08]  /*10c40*/  HMMA.16816.F32 R132, R12.reuse, R24, R132 ;  /* 0x000000180c84723c */ /* 0x044ff00000001884 */
[C---:B------:R-:W-:Y:S08]  /*10c50*/  HMMA.16816.F32 R136, R12.reuse, R26, R136 ;  /* 0x0000001a0c88723c */ /* 0x040ff00000001888 */
[C---:B-1----:R-:W-:Y:S08]  /*10c60*/  HMMA.16816.F32 R140, R12.reuse, R16, R140 ;  /* 0x000000100c8c723c */ /* 0x042ff0000000188c */
[C---:B------:R-:W-:Y:S01]  /*10c70*/  HMMA.16816.F32 R144, R12.reuse, R18, R144 ;  /* 0x000000120c90723c */ /* 0x040fe20000001890 */
[----:B------:R-:W1:Y:S07]  /*10c80*/  LDSM.16.MT88.4 R16, [R196+0x3900] ;  /* 0x00390000c410783b */ /* 0x000e6e0000004200 */
[C---:B---3--:R-:W-:Y:S08]  /*10c90*/  HMMA.16816.F32 R148, R12.reuse, R4, R148 ;  /* 0x000000040c94723c */ /* 0x048ff00000001894 */
[C---:B------:R-:W-:Y:S01]  /*10ca0*/  HMMA.16816.F32 R152, R12.reuse, R6, R152 ;  /* 0x000000060c98723c */ /* 0x040fe20000001898 */
[----:B------:R-:W2:Y:S07]  /*10cb0*/  LDSM.16.MT88.4 R4, [R195+0x3900] ;  /* 0x00390000c304783b */ /* 0x000eae0000004200 */
[C---:B----4-:R-:W-:Y:S08]  /*10cc0*/  HMMA.16816.F32 R36, R12.reuse, R8, R36 ;  /* 0x000000080c24723c */ /* 0x050ff00000001824 */
[C---:B------:R-:W-:Y:S01]  /*10cd0*/  HMMA.16816.F32 R40, R12.reuse, R10, R40 ;  /* 0x0000000a0c28723c */ /* 0x040fe20000001828 */
[----:B------:R-:W3:Y:S07]  /*10ce0*/  LDSM.16.MT88.4 R8, [R193+0x5900] ;  /* 0x00590000c108783b */ /* 0x000eee0000004200 */
[C---:B------:R-:W-:Y:S08]  /*10cf0*/  HMMA.16816.F32 R44, R12.reuse, R20, R44 ;  /* 0x000000140c2c723c */ /* 0x040ff0000000182c */
[C---:B------:R-:W-:Y:S01]  /*10d00*/  HMMA.16816.F32 R48, R12.reuse, R22, R48 ;  /* 0x000000160c30723c */ /* 0x040fe20000001830 */
[----:B------:R-:W4:Y:S07]  /*10d10*/  LDSM.16.MT88.4 R20, [R194+0x5900] ;  /* 0x00590000c214783b */ /* 0x000f2e0000004200 */
        /* <DEDUP_REMOVED lines=18> */
[C---:B---3--:R-:W-:Y:S07]  /*10e40*/  HMMA.16816.F32 R100, R12.reuse, R8, R100 ;  /* 0x000000080c64723c */ /* 0x048fee0000001864 */
[----:B------:R-:W-:Y:S01]  /*10e50*/  FFMA.FTZ R8, R2, R243, R229 ;  /* 0x000000f302087223 */ /* 0x000fe200000100e5 */
[C---:B------:R-:W-:Y:S04]  /*10e60*/  HMMA.16816.F32 R104, R12.reuse, R10, R104 ;  /* 0x0000000a0c68723c */ /* 0x040fe80000001868 */
[----:B------:R-:W-:Y:S02]  /*10e70*/  FFMA.FTZ R2, R0, R244, R221 ;  /* 0x000000f400027223 */ /* 0x000fe400000100dd */
[----:B------:R-:W-:Y:S02]  /*10e80*/  FADD.FTZ R0, R240, R8 ;  /* 0x00000008f0007221 */ /* 0x000fe40000010000 */
[----:B------:R-:W-:Y:S01]  /*10e90*/  FADD.FTZ R2, R220, R2 ;  /* 0x00000002dc027221 */ /* 0x000fe20000010000 */
[C---:B----4-:R-:W-:Y:S03]  /*10ea0*/  HMMA.16816.F32 R108, R12.reuse, R20, R108 ;  /* 0x000000140c6c723c */ /* 0x050fe6000000186c */
        /* <DEDUP_REMOVED lines=15> */
[C---:B--2---:R-:W-:Y:S03]  /*10fa0*/  HMMA.16816.F32 R124, R12.reuse, R4, R124 ;  /* 0x000000040c7c723c */ /* 0x044fe6000000187c */
        /* <DEDUP_REMOVED lines=15> */
[----:B------:R-:W-:Y:S01]  /*110a0*/  FADD.FTZ R2, R157, R0 ;  /* 0x000000009d027221 */ /* 0x000fe20000010000 */
[----:B------:R-:W-:Y:S01]  /*110b0*/  IADD3 R0, R219, -0x1, RZ ;  /* 0xffffffffdb007810 */ /* 0x000fe20007ffe0ff */
[----:B------:R-:W-:Y:S01]  /*110c0*/  FADD.FTZ R243, R174, R4 ;  /* 0x00000004aef37221 */ /* 0x000fe20000010000 */
[----:B------:R-:W-:Y:S01]  /*110d0*/  MOV R157, R156 ;  /* 0x0000009c009d7202 */ /* 0x000fe20000000f00 */
[----:B------:R-:W-:Y:S01]  /*110e0*/  FADD.FTZ R244, R28, R2 ;  /* 0x000000021cf47221 */ /* 0x000fe20000010000 */
[----:B------:R-:W-:Y:S01]  /*110f0*/  MOV R219, R0 ;  /* 0x0000000000db7202 */ /* 0x000fe20000000f00 */
[----:B------:R-:W-:-:S05]  /*11100*/  @P0 BRA `(.L_x_910) ;  /* 0xffffc22000000947 */ /* 0x000fca000383ffff */
.L_x_901:
[----:B------:R-:W2:Y:S01]  /*11110*/  SHFL.BFLY PT, R6, R243, 0x2, 0x1f ;  /* 0x0c401f00f3067f89 */ /* 0x000ea200000e0000 */
[----:B------:R-:W-:-:S03]  /*11120*/  PLOP3.LUT P2, PT, PT, PT, PT, 0x8, 0x0 ;  /* 0x000000000000781c */ /* 0x000fc60003f4e170 */
[----:B------:R-:W3:Y:S01]  /*11130*/  SHFL.BFLY PT, R0, R244, 0x2, 0x1f ;  /* 0x0c401f00f4007f89 */ /* 0x000ee200000e0000 */
[----:B--2---:R-:W-:Y:S02]  /*11140*/  FADD.FTZ R6, R6, R243 ;  /* 0x000000f306067221 */ /* 0x004fe40000010000 */
[----:B---3--:R-:W-:-:S03]  /*11150*/  FADD.FTZ R0, R0, R244 ;  /* 0x000000f400007221 */ /* 0x008fc60000010000 */
[----:B------:R-:W2:Y:S04]  /*11160*/  SHFL.BFLY PT, R2, R6, 0x1, 0x1f ;  /* 0x0c201f0006027f89 */ /* 0x000ea800000e0000 */
[----:B------:R-:W3:Y:S01]  /*11170*/  SHFL.BFLY PT, R7, R0, 0x1, 0x1f ;  /* 0x0c201f0000077f89 */ /* 0x000ee200000e0000 */
[----:B--2---:R-:W-:Y:S01]  /*11180*/  FADD.FTZ R6, R6, R2 ;  /* 0x0000000206067221 */ /* 0x004fe20000010000 */
[----:B------:R-:W-:Y:S01]  /*11190*/  MOV R2, RZ ;  /* 0x000000ff00027202 */ /* 0x000fe20000000f00 */
[----:B---3--:R-:W-:-:S03]  /*111a0*/  FADD.FTZ R7, R0, R7 ;  /* 0x0000000700077221 */ /* 0x008fc60000010000 */
[----:B------:R-:W-:Y:S02]  /*111b0*/  FSETP.NE.FTZ.AND P1, PT, R6, RZ, PT ;  /* 0x000000ff0600720b */ /* 0x000fe40003f35000 */
[----:B------:R-:W-:Y:S02]  /*111c0*/  MOV R0, RZ ;  /* 0x000000ff00007202 */ /* 0x000fe40000000f00 */
[----:B------:R-:W-:-:S09]  /*111d0*/  FSETP.NE.FTZ.AND P0, PT, R7, RZ, PT ;  /* 0x000000ff0700720b */ /* 0x000fd20003f15000 */
[----:B------:R-:W2:Y:S01]  /*111e0*/  @P1 MUFU.RCP R2, R6 ;  /* 0x0000000600021308 */ /* 0x000ea20000001000 */
[----:B-1----:R-:W-:-:S05]  /*111f0*/  @P1 MOV R4, 0x3f317218 ;  /* 0x3f31721800041802 */ /* 0x002fca0000000f00 */
[----:B------:R-:W-:Y:S02]  /*11200*/  @P1 FMUL.FTZ R5, R4, c[0x0][0x2d0] ;  /* 0x0000b40004051a20 */ /* 0x000fe40000410000 */
[----:B------:R-:W-:Y:S08]  /*11210*/  @P0 MUFU.RCP R0, R7 ;  /* 0x0000000700000308 */ /* 0x000ff00000001000 */
[----:B------:R-:W1:Y:S01]  /*11220*/  @P1 MUFU.LG2 R6, R6 ;  /* 0x0000000600061308 */ /* 0x000e620000000c00 */
[----:B--2---:R-:W-:-:S02]  /*11230*/  FMUL.FTZ R10, R2, R40 ;  /* 0x00000028020a7220 */ /* 0x004fc40000410000 */
[C---:B------:R-:W-:Y:S02]  /*11240*/  FMUL.FTZ R8, R2.reuse, R44 ;  /* 0x0000002c02087220 */ /* 0x040fe40000410000 */
[C---:B------:R-:W-:Y:S02]  /*11250*/  FMUL.FTZ R160, R2.reuse, R160 ;  /* 0x000000a002a07220 */ /* 0x040fe40000410000 */
[C---:B------:R-:W-:Y:S01]  /*11260*/  FMUL.FTZ R161, R2.reuse, R161 ;  /* 0x000000a102a17220 */ /* 0x040fe20000410000 */
[----:B------:R-:W2:Y:S01]  /*11270*/  @P0 MUFU.LG2 R7, R7 ;  /* 0x0000000700070308 */ /* 0x000ea20000000c00 */
        /* <DEDUP_REMOVED lines=61> */
[----:B------:R-:W-:Y:S01]  /*11650*/  FMUL.FTZ R22, R2, R129 ;  /* 0x0000008102167220 */ /* 0x000fe20000410000 */
[----:B------:R-:W-:Y:S01]  /*11660*/  @P0 MOV R2, 0x3f317218 ;  /* 0x3f31721800020802 */ /* 0x000fe20000000f00 */
[----:B-1----:R-:W-:Y:S02]  /*11670*/  @P1 FMUL.FTZ R6, R6, 0.69314718246459960938 ;  /* 0x3f31721806061820 */ /* 0x002fe40000410000 */
[----:B--2---:R-:W-:Y:S02]  /*11680*/  @P0 FMUL.FTZ R4, R7, 0.69314718246459960938 ;  /* 0x3f31721807040820 */ /* 0x004fe40000410000 */
[----:B------:R-:W-:Y:S02]  /*11690*/  @P0 FMUL.FTZ R2, R2, c[0x0][0x2d0] ;  /* 0x0000b40002020a20 */ /* 0x000fe40000410000 */
        /* <DEDUP_REMOVED lines=63> */
[----:B------:R-:W-:Y:S02]  /*11a90*/  FMUL.FTZ R131, R0, R131 ;  /* 0x0000008300837220 */ /* 0x000fe40000410000 */
[----:B------:R-:W-:Y:S02]  /*11aa0*/  @P1 FFMA.FTZ R36, R5, R156, R6 ;  /* 0x0000009c05241223 */ /* 0x000fe40000010006 */
[----:B------:R-:W-:Y:S02]  /*11ab0*/  @P0 FFMA.FTZ R37, R2, R3, R4 ;  /* 0x0000000302250223 */ /* 0x000fe40000010004 */
.L_x_874:
        /* <DEDUP_REMOVED lines=9> */
[----:B------:R-:W-:Y:S01]  /*11b50*/  F2FP.PACK_AB R34, R34, R80 ;  /* 0x000000502222723e */ /* 0x000fe200000000ff */
[----:B------:R-:W-:Y:S01]  /*11b60*/  IMAD.MOV.U32 R80, RZ, RZ, c[0x0][0x4e8] ;  /* 0x00013a00ff507624 */ /* 0x000fe200078e00ff */
[----:B------:R-:W-:Y:S01]  /*11b70*/  F2FP.PACK_AB R41, R161, R160 ;  /* 0x000000a0a129723e */ /* 0x000fe200000000ff */
[----:B------:R-:W4:Y:S01]  /*11b80*/  S2R R83, SR_CTAID.X ;  /* 0x0000000000537919 */ /* 0x000f220000002500 */
[----:B------:R-:W-:Y:S02]  /*11b90*/  F2FP.PACK_AB R162, R163, R162 ;  /* 0x000000a2a3a2723e */ /* 0x000fe400000000ff */
[C---:B------:R-:W-:Y:S01]  /*11ba0*/  ISETP.NE.AND P3, PT, R80.reuse, 0x1, PT ;  /* 0x000000015000780c */ /* 0x040fe20003f65270 */
[----:B------:R-:W-:Y:S01]  /*11bb0*/  IMAD R80, R80, c[0x0][0x388], RZ ;  /* 0x0000e20050507a24 */ /* 0x000fe200078e02ff */
[----:B------:R-:W-:Y:S01]  /*11bc0*/  BAR.SYNC.DEFER_BLOCKING 0x1, 0x100 ;  /* 0x0044000000007b1d */ /* 0x000fe20000010000 */
[----:B------:R-:W-:-:S02]  /*11bd0*/  F2FP.PACK_AB R53, R165, R164 ;  /* 0x000000a4a535723e */ /* 0x000fc400000000ff */
[----:B------:R-:W-:Y:S02]  /*11be0*/  F2FP.PACK_AB R166, R167, R166 ;  /* 0x000000a6a7a6723e */ /* 0x000fe400000000ff */
        /* <DEDUP_REMOVED lines=59> */
[C---:B------:R-:W-:Y:S01]  /*11fa0*/  LOP3.LUT R4, R8.reuse, 0x1, RZ, 0xc0, !PT ;  /* 0x0000000108047812 */ /* 0x040fe200078ec0ff */
[----:B------:R-:W-:Y:S01]  /*11fb0*/  IMAD.SHL.U32 R5, R8, 0x40, RZ ;  /* 0x0000004008057824 */ /* 0x000fe200078e00ff */
[----:B------:R-:W-:Y:S01]  /*11fc0*/  LOP3.LUT R10, R2, R3, RZ, 0x3c, !PT ;  /* 0x00000003020a7212 */ /* 0x000fe200078e3cff */
[----:B------:R-:W-:Y:S01]  /*11fd0*/  @P3 IMAD.HI.U32 R3, R7, c[0x0][0x4ec], RZ ;  /* 0x00013b0007033a27 */ /* 0x000fe200078e00ff */
[----:B------:R-:W-:-:S02]  /*11fe0*/  ISETP.NE.U32.AND P4, PT, R4, 0x1, PT ;  /* 0x000000010400780c */ /* 0x000fc40003f85070 */
[----:B------:R-:W-:Y:S01]  /*11ff0*/  SHF.R.S32.HI R4, RZ, 0x2, R15 ;  /* 0x00000002ff047819 */ /* 0x000fe2000001140f */
[----:B------:R-:W-:Y:S01]  /*12000*/  IMAD.MOV.U32 R2, RZ, RZ, R7 ;  /* 0x000000ffff027224 */ /* 0x000fe200078e0007 */
[----:B------:R-:W-:Y:S02]  /*12010*/  @P3 SHF.R.U32.HI R2, RZ, c[0x0][0x4f0], R3 ;  /* 0x00013c00ff023a19 */ /* 0x000fe40000011603 */
[----:B------:R-:W-:Y:S01]  /*12020*/  LOP3.LUT R8, R5, 0x1c0, RZ, 0xc0, !PT ;  /* 0x000001c005087812 */ /* 0x000fe200078ec0ff */
[----:B------:R-:W-:Y:S01]  /*12030*/  IMAD R3, R6, 0x10, R4 ;  /* 0x0000001006037824 */ /* 0x000fe200078e0204 */
[----:B------:R-:W-:Y:S01]  /*12040*/  F2FP.PACK_AB R141, R141, R140 ;  /* 0x0000008c8d8d723e */ /* 0x000fe200000000ff */
[----:B------:R-:W-:Y:S01]  /*12050*/  IMAD.SHL.U32 R6, R20, 0x8, RZ ;  /* 0x0000000814067824 */ /* 0x000fe200078e00ff */
[----:B------:R-:W-:Y:S01]  /*12060*/  LEA.HI R9, R8, R8, RZ, 0x1d ;  /* 0x0000000808097211 */ /* 0x000fe200078fe8ff */
[----:B------:R-:W-:Y:S01]  /*12070*/  IMAD.IADD R5, R13, 0x1, R18 ;  /* 0x000000010d057824 */ /* 0x000fe200078e0212 */
[----:B------:R-:W-:Y:S01]  /*12080*/  F2FP.PACK_AB R142, R143, R142 ;  /* 0x0000008e8f8e723e */ /* 0x000fe200000000ff */
[----:B------:R-:W-:Y:S01]  /*12090*/  IMAD.MOV R8, RZ, RZ, -R2 ;  /* 0x000000ffff087224 */ /* 0x000fe200078e0a02 */
[----:B------:R-:W-:Y:S01]  /*120a0*/  LOP3.LUT R18, R10, 0x7ffffe00, R6, 0xf8, !PT ;  /* 0x7ffffe000a127812 */ /* 0x000fe200078ef806 */
[----:B------:R-:W-:Y:S01]  /*120b0*/  IMAD.MOV.U32 R4, RZ, RZ, R12 ;  /* 0x000000ffff047224 */ /* 0x000fe200078e000c */
[----:B------:R-:W-:Y:S01]  /*120c0*/  SHF.R.S32.HI R6, RZ, 0x1f, R2 ;  /* 0x0000001fff067819 */ /* 0x000fe20000011402 */
[----:B------:R-:W-:Y:S01]  /*120d0*/  IMAD R12, R8, c[0x0][0x4e8], R7 ;  /* 0x00013a00080c7a24 */ /* 0x000fe200078e0207 */
[----:B------:R-:W-:Y:S01]  /*120e0*/  F2FP.PACK_AB R144, R145, R144 ;  /* 0x000000909190723e */ /* 0x000fe200000000ff */
[----:B------:R-:W-:Y:S01]  /*120f0*/  IMAD R8, R11, 0x8, R3 ;  /* 0x000000080b087824 */ /* 0x000fe200078e0203 */
[----:B------:R-:W-:Y:S01]  /*12100*/  F2FP.PACK_AB R146, R147, R146 ;  /* 0x000000929392723e */ /* 0x000fe200000000ff */
[----:B------:R-:W-:Y:S01]  /*12110*/  IMAD.U32 R10, R14, 0x2, R9 ;  /* 0x000000020e0a7824 */ /* 0x000fe200078e0009 */
[----:B------:R-:W-:Y:S01]  /*12120*/  F2FP.PACK_AB R148, R149, R148 ;  /* 0x000000949594723e */ /* 0x000fe200000000ff */
[----:B------:R-:W-:Y:S01]  /*12130*/  IMAD R9, R6, c[0x0][0x3e0], RZ ;  /* 0x0000f80006097a24 */ /* 0x000fe200078e02ff */
[----:B------:R-:W-:Y:S01]  /*12140*/  F2FP.PACK_AB R150, R151, R150 ;  /* 0x000000969796723e */ /* 0x000fe200000000ff */
[----:B------:R-:W-:Y:S01]  /*12150*/  IMAD.WIDE.U32 R6, R2, c[0x0][0x3e0], R4 ;  /* 0x0000f80002067a25 */ /* 0x000fe200078e0004 */
[----:B------:R-:W-:-:S02]  /*12160*/  F2FP.PACK_AB R152, R153, R152 ;  /* 0x000000989998723e */ /* 0x000fc400000000ff */
[----:B------:R-:W-:Y:S01]  /*12170*/  F2FP.PACK_AB R154, R155, R154 ;  /* 0x0000009a9b9a723e */ /* 0x000fe200000000ff */
[----:B------:R-:W-:Y:S01]  /*12180*/  IMAD R5, R83, 0x80, R8 ;  /* 0x0000008053057824 */ /* 0x000fe200078e0208 */
[----:B------:R-:W-:Y:S01]  /*12190*/  F2FP.PACK_AB R81, R39, R38 ;  /* 0x000000262751723e */ /* 0x000fe200000000ff */
[----:B------:R-:W-:Y:S01]  /*121a0*/  IMAD R3, R83, 0x80, R3 ;  /* 0x0000008053037824 */ /* 0x000fe200078e0203 */
[----:B------:R-:W-:Y:S01]  /*121b0*/  F2FP.PACK_AB R65, R43, R42 ;  /* 0x0000002a2b41723e */ /* 0x000fe200000000ff */
[----:B------:R-:W-:Y:S01]  /*121c0*/  @P3 IMAD.HI.U32 R8, R5, c[0x0][0x4ec], RZ ;  /* 0x00013b0005083a27 */ /* 0x000fe200078e00ff */
[----:B------:R-:W-:Y:S02]  /*121d0*/  F2FP.PACK_AB R46, R47, R46 ;  /* 0x0000002e2f2e723e */ /* 0x000fe400000000ff */
[CC--:B------:R-:W-:Y:S01]  /*121e0*/  ISETP.GE.OR P6, PT, R3.reuse, R80.reuse, P0 ;  /* 0x000000500300720c */ /* 0x0c0fe200007c6670 */
[----:B------:R-:W-:Y:S01]  /*121f0*/  IMAD.MOV.U32 R4, RZ, RZ, R5 ;  /* 0x000000ffff047224 */ /* 0x000fe200078e0005 */
[----:B------:R-:W-:Y:S01]  /*12200*/  IADD3 R3, R3, 0x8, RZ ;  /* 0x0000000803037810 */ /* 0x000fe20007ffe0ff */
[----:B------:R-:W-:Y:S01]  /*12210*/  IMAD R9, R2, c[0x0][0x3e4], R9 ;  /* 0x0000f90002097a24 */ /* 0x000fe200078e0209 */
[----:B------:R-:W-:Y:S01]  /*12220*/  @P3 SHF.R.U32.HI R4, RZ, c[0x0][0x4f0], R8 ;  /* 0x00013c00ff043a19 */ /* 0x000fe20000011608 */
[----:B------:R-:W-:Y:S01]  /*12230*/  IMAD.SHL.U32 R2, R10, 0x2, RZ ;  /* 0x000000020a027824 */ /* 0x000fe200078e00ff */
[----:B------:R-:W-:Y:S01]  /*12240*/  ISETP.GE.OR P5, PT, R3, R80, P0 ;  /* 0x000000500300720c */ /* 0x000fe200007a6670 */
[----:B------:R-:W-:Y:S01]  /*12250*/  IMAD.IADD R7, R7, 0x1, R9 ;  /* 0x0000000107077824 */ /* 0x000fe200078e0209 */
[--C-:B------:R-:W-:Y:S01]  /*12260*/  SHF.R.S32.HI R8, RZ, 0x1f, R4.reuse ;  /* 0x0000001fff087819 */ /* 0x100fe20000011404 */
[----:B------:R-:W-:Y:S01]  /*12270*/  IMAD.MOV.U32 R14, RZ, RZ, 0x40 ;  /* 0x00000040ff0e7424 */ /* 0x000fe200078e00ff */
[----:B------:R-:W-:Y:S01]  /*12280*/  IADD3 R10, P0, R4, R16, RZ ;  /* 0x00000010040a7210 */ /* 0x000fe20007f1e0ff */
[----:B------:R-:W-:Y:S01]  /*12290*/  IMAD.MOV R4, RZ, RZ, -R4 ;  /* 0x000000ffff047224 */ /* 0x000fe200078e0a04 */
[----:B------:R-:W-:Y:S01]  /*122a0*/  IADD3 R9, R2, 0x80, RZ ;  /* 0x0000008002097810 */ /* 0x000fe20007ffe0ff */
[----:B------:R-:W-:Y:S01]  /*122b0*/  STS [R2+0x80], R41 ;  /* 0x0000802902007388 */ /* 0x000fe20000000800 */
[----:B------:R-:W-:Y:S01]  /*122c0*/  IADD3.X R11, R8, R17, R21, P0, !PT ;  /* 0x00000011080b7210 */ /* 0x000fe200007fe415 */
[----:B------:R-:W-:Y:S01]  /*122d0*/  IMAD.MOV.U32 R8, RZ, RZ, 0x20 ;  /* 0x00000020ff087424 */ /* 0x000fe200078e00ff */
[----:B------:R-:W-:Y:S01]  /*122e0*/  IADD3 R3, R2, 0x70, RZ ;  /* 0x0000007002037810 */ /* 0x000fe20007ffe0ff */
[----:B------:R-:W-:Y:S01]  /*122f0*/  IMAD R5, R4, c[0x0][0x4e8], R5 ;  /* 0x00013a0004057a24 */ /* 0x000fe200078e0205 */
[----:B------:R-:W-:Y:S01]  /*12300*/  @P4 IADD3 R3, R9, 0x10, RZ ;  /* 0x0000001009034810 */ /* 0x000fe20007ffe0ff */
[----:B------:R-:W-:Y:S01]  /*12310*/  STS [R2+0x480], R162 ;  /* 0x000480a202007388 */ /* 0x000fe20000000800 */
[----:B------:R-:W-:-:S02]  /*12320*/  SHF.R.S32.HI R9, RZ, 0x1f, R12 ;  /* 0x0000001fff097819 */ /* 0x000fc4000001140c */
[----:B------:R-:W-:Y:S01]  /*12330*/  SEL R8, R8, 0xffffffe0, !P1 ;  /* 0xffffffe008087807 */ /* 0x000fe20004800000 */
[----:B------:R-:W-:Y:S01]  /*12340*/  STS [R3], R53 ;  /* 0x0000003503007388 */ /* 0x000fe20000000800 */
[----:B------:R-:W-:Y:S01]  /*12350*/  F2FP.PACK_AB R49, R49, R48 ;  /* 0x000000303131723e */ /* 0x000fe200000000ff */
[----:B------:R-:W-:Y:S01]  /*12360*/  IMAD R9, R9, c[0x0][0x3d8], RZ ;  /* 0x0000f60009097a24 */ /* 0x000fe200078e02ff */
[----:B------:R-:W-:Y:S01]  /*12370*/  F2FP.PACK_AB R50, R51, R50 ;  /* 0x000000323332723e */ /* 0x000fe200000000ff */
[----:B------:R-:W-:Y:S01]  /*12380*/  IMAD.IADD R4, R2, 0x1, R8 ;  /* 0x0000000102047824 */ /* 0x000fe200078e0208 */
[----:B------:R-:W-:Y:S01]  /*12390*/  STS [R3+0x400], R166 ;  /* 0x000400a603007388 */ /* 0x000fe20000000800 */
[----:B------:R-:W-:Y:S01]  /*123a0*/  IMAD.IADD R15, R8, 0x1, R3 ;  /* 0x00000001080f7824 */ /* 0x000fe200078e0203 */
[----:B------:R-:W-:Y:S01]  /*123b0*/  SHF.R.S32.HI R8, RZ, 0x1f, R5 ;  /* 0x0000001fff087819 */ /* 0x000fe20000011405 */
[C---:B------:R-:W-:Y:S01]  /*123c0*/  IMAD R17, R12.reuse, c[0x0][0x3dc], R9 ;  /* 0x0000f7000c117a24 */ /* 0x040fe200078e0209 */
[----:B------:R-:W-:Y:S01]  /*123d0*/  STS [R4+0x80], R132 ;  /* 0x0000808404007388 */ /* 0x000fe20000000800 */
[----:B------:R-:W-:Y:S01]  /*123e0*/  IMAD.WIDE.U32 R12, R12, c[0x0][0x3d8], R6 ;  /* 0x0000f6000c0c7a25 */ /* 0x000fe200078e0006 */
[----:B------:R-:W-:-:S02]  /*123f0*/  SEL R7, R14, 0xffffffc0, !P2 ;  /* 0xffffffc00e077807 */ /* 0x000fc40005000000 */
[----:B------:R-:W-:Y:S01]  /*12400*/  STS [R4+0x480], R134 ;  /* 0x0004808604007388 */ /* 0x000fe20000000800 */
[----:B------:R-:W-:Y:S01]  /*12410*/  IMAD R14, R8, c[0x0][0x488], RZ ;  /* 0x00012200080e7a24 */ /* 0x000fe200078e02ff */
[----:B------:R-:W-:Y:S01]  /*12420*/  F2FP.PACK_AB R44, R44, R52 ;  /* 0x000000342c2c723e */ /* 0x000fe200000000ff */
[----:B------:R-:W-:Y:S01]  /*12430*/  IMAD.WIDE.U32 R8, R5, c[0x0][0x488], R10 ;  /* 0x0001220005087a25 */ /* 0x000fe200078e000a */
[----:B------:R-:W-:Y:S01]  /*12440*/  STS [R15], R136 ;  /* 0x000000880f007388 */ /* 0x000fe20000000800 */
[----:B------:R-:W-:Y:S02]  /*12450*/  F2FP.PACK_AB R54, R55, R54 ;  /* 0x000000363736723e */ /* 0x000fe400000000ff */
[----:B------:R-:W-:Y:S01]  /*12460*/  IMAD.IADD R6, R2, 0x1, R7 ;  /* 0x0000000102067824 */ /* 0x000fe200078e0207 */
[----:B------:R-:W-:Y:S01]  /*12470*/  STS [R15+0x400], R138 ;  /* 0x0004008a0f007388 */ /* 0x000fe20000000800 */
[----:B------:R-:W-:Y:S01]  /*12480*/  IMAD R10, R5, c[0x0][0x48c], R14 ;  /* 0x00012300050a7a24 */ /* 0x000fe200078e020e */
[----:B------:R-:W-:Y:S01]  /*12490*/  F2FP.PACK_AB R43, R57, R56 ;  /* 0x00000038392b723e */ /* 0x000fe200000000ff */
[C---:B------:R-:W-:Y:S01]  /*124a0*/  IMAD.IADD R14, R7.reuse, 0x1, R3 ;  /* 0x00000001070e7824 */ /* 0x040fe200078e0203 */
[----:B------:R-:W-:Y:S01]  /*124b0*/  STS [R6+0x80], R141 ;  /* 0x0000808d06007388 */ /* 0x000fe20000000800 */
[----:B------:R-:W-:Y:S01]  /*124c0*/  IMAD.IADD R5, R7, 0x1, R4 ;  /* 0x0000000107057824 */ /* 0x000fe200078e0204 */
[----:B------:R-:W-:Y:S01]  /*124d0*/  F2FP.PACK_AB R58, R59, R58 ;  /* 0x0000003a3b3a723e */ /* 0x000fe200000000ff */
[----:B------:R-:W-:Y:S01]  /*124e0*/  IMAD.IADD R7, R15, 0x1, R7 ;  /* 0x000000010f077824 */ /* 0x000fe200078e0207 */
[----:B------:R-:W-:Y:S01]  /*124f0*/  STS [R6+0x480], R142 ;  /* 0x0004808e06007388 */ /* 0x000fe20000000800 */
[----:B------:R-:W-:Y:S01]  /*12500*/  F2FP.PACK_AB R42, R61, R60 ;  /* 0x0000003c3d2a723e */ /* 0x000fe200000000ff */
[----:B------:R-:W-:Y:S01]  /*12510*/  IMAD.IADD R9, R9, 0x1, R10 ;  /* 0x0000000109097824 */ /* 0x000fe200078e020a */
        /* <DEDUP_REMOVED lines=41> */
[----:B------:R-:W-:Y:S02]  /*127b0*/  LEA R16, P0, R8, c[0x0][0x450], 0x2 ;  /* 0x0001140008107a11 */ /* 0x000fe400078010ff */
        /* <DEDUP_REMOVED lines=9> */
[----:B------:R-:W-:Y:S01]  /*12850*/  LEA.HI.X R9, R8, c[0x0][0x454], R9, 0x2, P0 ;  /* 0x0001150008097a11 */ /* 0x000fe200000f1409 */
        /* <DEDUP_REMOVED lines=22> */
[----:B------:R2:W-:Y:S04]  /*129c0*/  STS [R2+0xc480], R102 ;  /* 0x00c4806602007388 */ /* 0x0005e80000000800 */
[----:B------:R3:W-:Y:S04]  /*129d0*/  STS [R3+0xc000], R28 ;  /* 0x00c0001c03007388 */ /* 0x0007e80000000800 */
[----:B------:R4:W-:Y:S04]  /*129e0*/  STS [R3+0xc400], R106 ;  /* 0x00c4006a03007388 */ /* 0x0009e80000000800 */
[----:B------:R-:W-:Y:S01]  /*129f0*/  STS [R4+0xc080], R27 ;  /* 0x00c0801b04007388 */ /* 0x000fe20000000800 */
[----:B-1----:R-:W-:-:S03]  /*12a00*/  LEA R30, P0, R12, c[0x0][0x380], 0x1 ;  /* 0x0000e0000c1e7a11 */ /* 0x002fc600078008ff */
[----:B------:R-:W-:Y:S04]  /*12a10*/  STS [R4+0xc480], R110 ;  /* 0x00c4806e04007388 */ /* 0x000fe80000000800 */
[----:B------:R-:W-:Y:S04]  /*12a20*/  STS [R15+0xc000], R26 ;  /* 0x00c0001a0f007388 */ /* 0x000fe80000000800 */
[----:B------:R-:W-:Y:S01]  /*12a30*/  STS [R15+0xc400], R114 ;  /* 0x00c400720f007388 */ /* 0x000fe20000000800 */
[----:B--2---:R-:W-:-:S03]  /*12a40*/  IMAD.SHL.U32 R2, R18, 0x2, RZ ;  /* 0x0000000212027824 */ /* 0x004fc600078e00ff */
[----:B------:R-:W-:Y:S01]  /*12a50*/  STS [R6+0xc080], R25 ;  /* 0x00c0801906007388 */ /* 0x000fe20000000800 */
[----:B---3--:R-:W-:-:S03]  /*12a60*/  IMAD R28, R83, 0x80, R19 ;  /* 0x00000080531c7824 */ /* 0x008fc600078e0213 */
[----:B------:R-:W-:Y:S01]  /*12a70*/  STS [R6+0xc480], R118 ;  /* 0x00c4807606007388 */ /* 0x000fe20000000800 */
[----:B----4-:R-:W-:-:S03]  /*12a80*/  IMAD.IADD R3, R13, 0x1, R17 ;  /* 0x000000010d037824 */ /* 0x010fc600078e0211 */
[----:B------:R-:W-:Y:S02]  /*12a90*/  STS [R14+0xc000], R24 ;  /* 0x00c000180e007388 */ /* 0x000fe40000000800 */
[----:B------:R-:W-:Y:S02]  /*12aa0*/  LEA.HI.X R29, R12, c[0x0][0x384], R3, 0x1, P0 ;  /* 0x0000e1000c1d7a11 */ /* 0x000fe400000f0c03 */
[----:B------:R-:W-:Y:S01]  /*12ab0*/  STS [R14+0xc400], R122 ;  /* 0x00c4007a0e007388 */ /* 0x000fe20000000800 */
[----:B------:R-:W-:-:S03]  /*12ac0*/  ISETP.GE.AND P0, PT, R28, R80, PT ;  /* 0x000000501c00720c */ /* 0x000fc60003f06270 */
        /* <DEDUP_REMOVED lines=9> */
[----:B------:R3:W4:Y:S04]  /*12b60*/  SHFL.IDX PT, R4, R30, RZ, 0x181f ;  /* 0x00181fff1e047589 */ /* 0x00072800000e0000 */
[----:B------:R3:W3:Y:S04]  /*12b70*/  SHFL.IDX PT, R5, R29, RZ, 0x181f ;  /* 0x00181fff1d057589 */ /* 0x0006e800000e0000 */
[----:B-1----:R1:W-:Y:S04]  /*12b80*/  @!P6 ST.E [R10.64], R36 ;  /* 0x000000240a00e985 */ /* 0x0023e8000c101908 */
[----:B--2---:R1:W-:Y:S04]  /*12b90*/  @!P5 ST.E [R8.64], R37 ;  /* 0x000000250800d985 */ /* 0x0043e8000c101908 */
[----:B------:R1:W2:Y:S04]  /*12ba0*/  LDS.128 R44, [R2+0x1080] ;  /* 0x00108000022c7984 */ /* 0x0002a80000000c00 */
        /* <DEDUP_REMOVED lines=40> */
.L_x_913:
[----:B--234-:R-:W-:Y:S05]  /*12e30*/  BSYNC B0 ;  /* 0x0000000000007941 */ /* 0x01cfea0003800000 */
.L_x_912:
[----:B------:R-:W-:Y:S01]  /*12e40*/  IADD3 R4, R28, 0x20, RZ ;  /* 0x000000201c047810 */ /* 0x000fe20007ffe0ff */
[----:B------:R2:W3:Y:S01]  /*12e50*/  SHFL.IDX PT, R3, R29, 0x1, 0x181f ;  /* 0x00381f001d037f89 */ /* 0x0004e200000e0000 */
[----:B------:R-:W-:Y:S02]  /*12e60*/  BSSY B0, `(.L_x_914) ;  /* 0x000001c000007945 */ /* 0x000fe40003800000 */
[----:B------:R-:W-:Y:S01]  /*12e70*/  ISETP.GE.AND P0, PT, R4, R80, PT ;  /* 0x000000500400720c */ /* 0x000fe20003f06270 */
[----:B-1----:R2:W1:-:S12]  /*12e80*/  SHFL.IDX PT, R2, R30, 0x1, 0x181f ;  /* 0x00381f001e027f89 */ /* 0x00245800000e0000 */
        /* <DEDUP_REMOVED lines=14> */
[----:B-1-3--:R-:W-:Y:S01]  /*12f70*/  @!P3 IMAD.WIDE R8, R0, 0x2, R2 ;  /* 0x000000020008b825 */ /* 0x00afe200078e0202 */
        /* <DEDUP_REMOVED lines=10> */
.L_x_915:
[----:B------:R-:W-:Y:S05]  /*13020*/  BSYNC B0 ;  /* 0x0000000000007941 */ /* 0x000fea0003800000 */
.L_x_914:
[----:B-1----:R-:W-:Y:S01]  /*13030*/  IADD3 R4, R28, 0x40, RZ ;  /* 0x000000401c047810 */ /* 0x002fe20007ffe0ff */
[----:B---3--:R1:W3:Y:S01]  /*13040*/  SHFL.IDX PT, R3, R29, 0x2, 0x181f ;  /* 0x00581f001d037f89 */ /* 0x0082e200000e0000 */
        /* <DEDUP_REMOVED lines=28> */
.L_x_917:
[----:B------:R-:W-:Y:S05]  /*13210*/  BSYNC B0 ;  /* 0x0000000000007941 */ /* 0x000fea0003800000 */
.L_x_916:
[----:B---3--:R-:W-:Y:S01]  /*13220*/  IADD3 R4, R28, 0x60, RZ ;  /* 0x000000601c047810 */ /* 0x008fe20007ffe0ff */
[----:B------:R3:W1:Y:S03]  /*13230*/  SHFL.IDX PT, R3, R29, 0x3, 0x181f ;  /* 0x00781f001d037f89 */ /* 0x00066600000e0000 */
[----:B------:R-:W-:Y:S01]  /*13240*/  ISETP.GE.AND P0, PT, R4, R80, PT ;  /* 0x000000500400720c */ /* 0x000fe20003f06270 */
[----:B----4-:R3:W4:-:S12]  /*13250*/  SHFL.IDX PT, R2, R30, 0x3, 0x181f ;  /* 0x00781f001e027f89 */ /* 0x01071800000e0000 */
        /* <DEDUP_REMOVED lines=27> */
.L_x_911:
        /* <DEDUP_REMOVED lines=40> */
.L_x_919:
[----:B------:R-:W-:Y:S05]  /*13690*/  BSYNC B0 ;  /* 0x0000000000007941 */ /* 0x000fea0003800000 */
.L_x_918:
        /* <DEDUP_REMOVED lines=70> */
.L_x_921:
[----:B------:R-:W-:Y:S05]  /*13b00*/  BSYNC B0 ;  /* 0x0000000000007941 */ /* 0x000fea0003800000 */
.L_x_920:
        /* <DEDUP_REMOVED lines=27> */
.L_x_923:
[----:B------:R-:W-:Y:S05]  /*13cc0*/  BSYNC B0 ;  /* 0x0000000000007941 */ /* 0x000fea0003800000 */
.L_x_922:
        /* <DEDUP_REMOVED lines=27> */
.L_x_925:
[----:B------:R-:W-:Y:S05]  /*13e80*/  BSYNC B0 ;  /* 0x0000000000007941 */ /* 0x000fea0003800000 */
.L_x_924:
        /* <DEDUP_REMOVED lines=28> */
.L_x_926:
        /* <DEDUP_REMOVED lines=11> */
.L_x_1475:


//--------------------- .text._ZN7cutlass13device_kernelIN5flash19enable_sm80_to_sm89INS1_16FlashAttnFwdSm80INS1_25CollectiveMainloopFwdSm80ILi8ELi1ELb0EN4cute5tupleIJNS5_1CILi128EEENS7_ILi64EEENS7_ILi256EEEEEELi256ENS_6half_tEfNS_4arch4Sm80ELb0ELb1ELb0ELb1ELb0ELb0ELb1ELb0EEENS1_21CollectiveEpilogueFwdINS6_IJS8_SA_S9_EEENS6_IJNS7_ILi1EEESI_SI_EEESC_SE_Li256ELb1ELb1ELb0ELb0EEENS1_19SingleTileSchedulerILb1ELb0ELb1ELi128EEEEEEEEEvNT_6ParamsE --------------------------
	.section	.text._ZN7cutlass13device_kernelIN5flash19enable_sm80_to_sm89INS1_16FlashAttnFwdSm80INS1_25CollectiveMainloopFwdSm80ILi8ELi1ELb0EN4cute5tupleIJNS5_1CILi128EEENS7_ILi64EEENS7_ILi256EEEEEELi256ENS_6half_tEfNS_4arch4Sm80ELb0ELb1ELb0ELb1ELb0ELb0ELb1ELb0EEENS1_21CollectiveEpilogueFwdINS6_IJS8_SA_S9_EEENS6_IJNS7_ILi1EEESI_SI_EEESC_SE_Li256ELb1ELb1ELb0ELb0EEENS1_19SingleTileSchedulerILb1ELb0ELb1ELi128EEEEEEEEEvNT_6ParamsE,"ax",@progbits
	.sectioninfo	@"SHI_REGISTERS=255"
	.align	128
.text._ZN7cutlass13device_kernelIN5flash19enable_sm80_to_sm89INS1_16FlashAttnFwdSm80INS1_25CollectiveMainloopFwdSm80ILi8ELi1ELb0EN4cute5tupleIJNS5_1CILi128EEENS7_ILi64EEENS7_ILi256EEEEEELi256ENS_6half_tEfNS_4arch4Sm80ELb0ELb1ELb0ELb1ELb0ELb0ELb1ELb0EEENS1_21CollectiveEpilogueFwdINS6_IJS8_SA_S9_EEENS6_IJNS7_ILi1EEESI_SI_EEESC_SE_Li256ELb1ELb1ELb0ELb0EEENS1_19SingleTileSchedulerILb1ELb0ELb1ELi128EEEEEEEEEvNT_6ParamsE:
        .type           _ZN7cutlass13device_kernelIN5flash19enable_sm80_to_sm89INS1_16FlashAttnFwdSm80INS1_25CollectiveMainloopFwdSm80ILi8ELi1ELb0EN4cute5tupleIJNS5_1CILi128EEENS7_ILi64EEENS7_ILi256EEEEEELi256ENS_6half_tEfNS_4arch4Sm80ELb0ELb1ELb0ELb1ELb0ELb0ELb1ELb0EEENS1_21CollectiveEpilogueFwdINS6_IJS8_SA_S9_EEENS6_IJNS7_ILi1EEESI_SI_EEESC_SE_Li256ELb1ELb1ELb0ELb0EEENS1_19SingleTileSchedulerILb1ELb0ELb1ELi128EEEEEEEEEvNT_6ParamsE,@function
        .size           _ZN7cutlass13device_kernelIN5flash19enable_sm80_to_sm89INS1_16FlashAttnFwdSm80INS1_25CollectiveMainloopFwdSm80ILi8ELi1ELb0EN4cute5tupleIJNS5_1CILi128EEENS7_ILi64EEENS7_ILi256EEEEEELi256ENS_6half_tEfNS_4arch4Sm80ELb0ELb1ELb0ELb1ELb0ELb0ELb1ELb0EEENS1_21CollectiveEpilogueFwdINS6_IJS8_SA_S9_EEENS6_IJNS7_ILi1EEESI_SI_EEESC_SE_Li256ELb1ELb1ELb0ELb0EEENS1_19SingleTileSchedulerILb1ELb0ELb1ELi128EEEEEEEEEvNT_6ParamsE,(.L_x_1476 - _ZN7cutlass13device_kernelIN5flash19enable_sm80_to_sm89INS1_16FlashAttnFwdSm80INS1_25CollectiveMainloopFwdSm80ILi8ELi1ELb0EN4cute5tupleIJNS5_1CILi128EEENS7_ILi64EEENS7_ILi256EEEEEELi256ENS_6half_tEfNS_4arch4Sm80ELb0ELb1ELb0ELb1ELb0ELb0ELb1ELb0EEENS1_21CollectiveEpilogueFwdINS6_IJS8_SA_S9_EEENS6_IJNS7_ILi1EEESI_SI_EEESC_SE_Li256ELb1ELb1ELb0ELb0EEENS1_19SingleTileSchedulerILb1ELb0ELb1ELi128EEEEEEEEEvNT_6ParamsE)
        .other          _ZN7cutlass13device_kernelIN5flash19enable_sm80_to_sm89INS1_16FlashAttnFwdSm80INS1_25CollectiveMainloopFwdSm80ILi8ELi1ELb0EN4cute5tupleIJNS5_1CILi128EEENS7_ILi64EEENS7_ILi256EEEEEELi256ENS_6half_tEfNS_4arch4Sm80ELb0ELb1ELb0ELb1ELb0ELb0ELb1ELb0EEENS1_21CollectiveEpilogueFwdINS6_IJS8_SA_S9_EEENS6_IJNS7_ILi1EEESI_SI_EEESC_SE_Li256ELb1ELb1ELb0ELb0EEENS1_19SingleTileSchedulerILb1ELb0ELb1ELi128EEEEEEEEEvNT_6ParamsE,@"STO_CUDA_ENTRY STV_DEFAULT"
_ZN7cutlass13device_kernelIN5flash19enable_sm80_to_sm89INS1_16FlashAttnFwdSm80INS1_25CollectiveMainloopFwdSm80ILi8ELi1ELb0EN4cute5tupleIJNS5_1CILi128EEENS7_ILi64EEENS7_ILi256EEEEEELi256ENS_6half_tEfNS_4arch4Sm80ELb0ELb1ELb0ELb1ELb0ELb0ELb1ELb0EEENS1_21CollectiveEpilogueFwdINS6_IJS8_SA_S9_EEENS6_IJNS7_ILi1EEESI_SI_EEESC_SE_Li256ELb1ELb1ELb0ELb0EEENS1_19SingleTileSchedulerILb1ELb0ELb1ELi128EEEEEEEEEvNT_6ParamsE:
        /* <DEDUP_REMOVED lines=17> */
.L_x_928:
        /* <DEDUP_REMOVED lines=8> */
.L_x_930:
[----:B------:R-:W-:-:S04]  /*0190*/  MOV R0, c[0x0][0x54c] ;  /* 0x0001530000007a02 */ /* 0x000fc80000000f00 */
.L_x_929:
[----:B------:R-:W-:Y:S01]  /*01a0*/  USHF.L.U32 UR7, UR7, 0x7, URZ ;  /* 0x0000000707077899 */ /* 0x000fe2000800063f */
[----:B-----5:R-:W-:-:S05]  /*01b0*/  IMAD R0, R0, c[0x0][0x548], RZ ;  /* 0x0001520000007a24 */ /* 0x020fca00078e02ff */
[----:B------:R-:W-:-:S04]  /*01c0*/  ISETP.LE.AND P0, PT, R0, UR7, PT ;  /* 0x0000000700007c0c */ /* 0x000fc8000bf03270 */
[----:B------:R-:W-:Y:S01]  /*01d0*/  SEL R232, R232, 0xffffffff, !P0 ;  /* 0xffffffffe8e87807 */ /* 0x000fe20004000000 */
[----:B------:R-:W-:Y:S05]  /*01e0*/  BRA `(.L_x_931) ;  /* 0x0000012000007947 */ /* 0x000fea0003800000 */
.L_x_927:
[----:B------:R-:W-:-:S04]  /*01f0*/  ISETP.NE.U32.AND P0, PT, RZ, c[0x0][0x568], PT ;  /* 0x00015a00ff007a0c */ /* 0x000fc80003f05070 */
[----:B------:R-:W-:-:S13]  /*0200*/  ISETP.NE.AND.EX P0, PT, RZ, c[0x0][0x56c], PT, P0 ;  /* 0x00015b00ff007a0c */ /* 0x000fda0003f05300 */
[----:B------:R-:W-:Y:S05]  /*0210*/  @!P0 BRA `(.L_x_932) ;  /* 0x0000002000008947 */ /* 0x000fea0003800000 */
[----:B------:R1:W5:Y:S01]  /*0220*/  LDG.E R0, [R2.64] ;  /* 0x0000001202007981 */ /* 0x000362000c1e1900 */
[----:B------:R-:W-:Y:S05]  /*0230*/  BRA `(.L_x_933) ;  /* 0x0000009000007947 */ /* 0x000fea0003800000 */
.L_x_932:
        /* <DEDUP_REMOVED lines=8> */
.L_x_934:
[----:B------:R-:W-:-:S04]  /*02c0*/  MOV R0, c[0x0][0x54c] ;  /* 0x0001530000007a02 */ /* 0x000fc80000000f00 */
.L_x_933:
[----:B------:R-:W-:Y:S01]  /*02d0*/  USHF.L.U32 UR7, UR7, 0x7, URZ ;  /* 0x0000000707077899 */ /* 0x000fe2000800063f */
[----:B-----5:R-:W-:-:S05]  /*02e0*/  IMAD R0, R0, c[0x0][0x548], RZ ;  /* 0x0001520000007a24 */ /* 0x020fca00078e02ff */
[----:B------:R-:W-:-:S04]  /*02f0*/  ISETP.LE.AND P0, PT, R0, UR7, PT ;  /* 0x0000000700007c0c */ /* 0x000fc8000bf03270 */
[----:B------:R-:W-:-:S04]  /*0300*/  SEL R232, R232, 0xffffffff, !P0 ;  /* 0xffffffffe8e87807 */ /* 0x000fc80004000000 */
.L_x_931:
[----:B------:R-:W-:-:S13]  /*0310*/  ISETP.GE.AND P0, PT, R232, RZ, PT ;  /* 0x000000ffe800720c */ /* 0x000fda0003f06270 */
        /* <DEDUP_REMOVED lines=10> */
[----:B------:R-:W-:Y:S01]  /*03c0*/  @P0 IMAD.WIDE R12, R232, R5, c[0x0][0x360] ;  /* 0x0000d800e80c0625 */ /* 0x000fe200078e0205 */
[----:B------:R-:W2:Y:S01]  /*03d0*/  @P1 LDG.E R4, [R14.64] ;  /* 0x000000120e041981 */ /* 0x000ea2000c1e1900 */
[----:B-1----:R-:W-:-:S03]  /*03e0*/  CS2R R2, SRZ ;  /* 0x0000000000027805 */ /* 0x002fc6000001ff00 */
[----:B------:R-:W3:Y:S01]  /*03f0*/  @P0 LDG.E R0, [R12.64] ;  /* 0x000000120c000981 */ /* 0x000ee2000c1e1900 */
[----:B------:R-:W-:-:S04]  /*0400*/  IMAD.WIDE R10, R232, R5, c[0x0][0x348] ;  /* 0x0000d200e80a7625 */ /* 0x000fc800078e0205 */
[----:B------:R-:W-:Y:S01]  /*0410*/  IMAD.WIDE R8, R232, R5, c[0x0][0x350] ;  /* 0x0000d400e8087625 */ /* 0x000fe200078e0205 */
[----:B------:R1:W5:Y:S04]  /*0420*/  @P2 LDG.E R2, [R10.64] ;  /* 0x000000120a022981 */ /* 0x000368000c1e1900 */
[----:B------:R1:W5:Y:S01]  /*0430*/  @P4 LDG.E R3, [R8.64] ;  /* 0x0000001208034981 */ /* 0x000362000c1e1900 */
[----:B------:R-:W-:Y:S02]  /*0440*/  UMOV UR6, URZ ;  /* 0x0000003f00067c82 */ /* 0x000fe40008000000 */
[----:B------:R-:W-:Y:S02]  /*0450*/  ULDC UR16, c[0x0][0x168] ;  /* 0x00005a0000107ab9 */ /* 0x000fe40000000800 */
[----:B------:R-:W-:Y:S01]  /*0460*/  ULDC UR9, c[0x0][0x1d0] ;  /* 0x0000740000097ab9 */ /* 0x000fe20000000800 */
[----:B--2---:R1:W2:Y:S08]  /*0470*/  @P1 R2UR UR6, R4 ;  /* 0x00000000040613c2 */ /* 0x0042b000000e0000 */
[----:B---3--:R1:W3:Y:S02]  /*0480*/  @P0 R2UR UR16, R0 ;  /* 0x00000000001003c2 */ /* 0x0082e400000e0000 */
[----:B-12---:R-:W-:Y:S05]  /*0490*/  @P0 BRA `(.L_x_935) ;  /* 0x0000006000000947 */ /* 0x006fea0003800000 */
[----:B------:R-:W-:Y:S05]  /*04a0*/  @!P2 BRA `(.L_x_935) ;  /* 0x000000500000a947 */ /* 0x000fea0003800000 */
[----:B------:R-:W2:Y:S04]  /*04b0*/  LDG.E R0, [R10.64] ;  /* 0x000000120a007981 */ /* 0x000ea8000c1e1900 */
[----:B------:R-:W4:Y:S01]  /*04c0*/  LDG.E R4, [R10.64+0x4] ;  /* 0x000004120a047981 */ /* 0x000f22000c1e1900 */
[----:B--23--:R-:W1:Y:S08]  /*04d0*/  R2UR UR16, R0 ;  /* 0x00000000001073c2 */ /* 0x00ce7000000e0000 */
[----:B----4-:R-:W1:Y:S02]  /*04e0*/  R2UR UR4, R4 ;  /* 0x00000000040473c2 */ /* 0x010e6400000e0000 */
[----:B-1----:R-:W-:-:S06]  /*04f0*/  UIADD3 UR16, -UR16, UR4, URZ ;  /* 0x0000000410107290 */ /* 0x002fcc000fffe13f */
.L_x_935:
[----:B------:R-:W-:-:S04]  /*0500*/  ISETP.NE.U32.AND P0, PT, RZ, c[0x0][0x368], PT ;  /* 0x0000da00ff007a0c */ /* 0x000fc80003f05070 */
[----:B------:R-:W-:-:S13]  /*0510*/  ISETP.NE.AND.EX P0, PT, RZ, c[0x0][0x36c], PT, P0 ;  /* 0x0000db00ff007a0c */ /* 0x000fda0003f05300 */
[----:B------:R-:W-:Y:S05]  /*0520*/  @!P0 BRA `(.L_x_936) ;  /* 0x0000004000008947 */ /* 0x000fea0003800000 */
[----:B------:R-:W-:-:S05]  /*0530*/  IMAD.WIDE R8, R232, R5, c[0x0][0x368] ;  /* 0x0000da00e8087625 */ /* 0x000fca00078e0205 */
[----:B------:R-:W2:Y:S02]  /*0540*/  LDG.E R0, [R8.64] ;  /* 0x0000001208007981 */ /* 0x000ea4000c1e1900 */
[----:B--2---:R1:W2:Y:S02]  /*0550*/  R2UR UR9, R0 ;  /* 0x00000000000973c2 */ /* 0x0042a400000e0000 */
[----:B-12---:R-:W-:Y:S05]  /*0560*/  BRA `(.L_x_937) ;  /* 0x0000006000007947 */ /* 0x006fea0003800000 */
.L_x_936:
[----:B------:R-:W-:Y:S05]  /*0570*/  @!P4 BRA `(.L_x_937) ;  /* 0x000000500000c947 */ /* 0x000fea0003800000 */
[----:B------:R-:W2:Y:S04]  /*0580*/  LDG.E R0, [R8.64] ;  /* 0x0000001208007981 */ /* 0x000ea8000c1e1900 */
[----:B------:R-:W4:Y:S01]  /*0590*/  LDG.E R4, [R8.64+0x4] ;  /* 0x0000041208047981 */ /* 0x000f22000c1e1900 */
[----:B--2---:R-:W1:Y:S08]  /*05a0*/  R2UR UR9, R0 ;  /* 0x00000000000973c2 */ /* 0x004e7000000e0000 */
[----:B----4-:R-:W1:Y:S02]  /*05b0*/  R2UR UR4, R4 ;  /* 0x00000000040473c2 */ /* 0x010e6400000e0000 */
[----:B-1----:R-:W-:-:S06]  /*05c0*/  UIADD3 UR9, -UR9, UR4, URZ ;  /* 0x0000000409097290 */ /* 0x002fcc000fffe13f */
.L_x_937:
[----:B------:R-:W-:Y:S01]  /*05d0*/  ULDC UR4, c[0x0][0x2c4] ;  /* 0x0000b10000047ab9 */ /* 0x000fe20000000800 */
[----:B-----5:R-:W-:Y:S01]  /*05e0*/  IADD3 R0, R3, UR6, RZ ;  /* 0x0000000603007c10 */ /* 0x020fe2000fffe0ff */
[----:B------:R-:W-:-:S02]  /*05f0*/  UISETP.NE.AND UP2, UPT, UR4, 0x1, UPT ;  /* 0x000000010400788c */ /* 0x000fc4000bf45270 */
[----:B------:R-:W-:Y:S02]  /*0600*/  ULDC.64 UR10, c[0x0][0x2c8] ;  /* 0x0000b200000a7ab9 */ /* 0x000fe40000000a00 */
[----:B------:R-:W-:Y:S02]  /*0610*/  ULDC.64 UR4, c[0x0][0x328] ;  /* 0x0000ca0000047ab9 */ /* 0x000fe40000000a00 */
[----:B------:R-:W-:Y:S02]  /*0620*/  UISETP.GE.AND UP1, UPT, UR5, 0x1, UPT ;  /* 0x000000010500788c */ /* 0x000fe4000bf26270 */
[----:B------:R-:W-:-:S03]  /*0630*/  UIADD3 UR9, -UR6, UR9, URZ ;  /* 0x0000000906097290 */ /* 0x000fc6000fffe13f */
[----:B------:R-:W-:Y:S01]  /*0640*/  @UP2 UIADD3 UR12, UR7, 0x7f, URZ ;  /* 0x0000007f070c2890 */ /* 0x000fe2000fffe03f */
[----:B------:R-:W-:Y:S01]  /*0650*/  PLOP3.LUT P0, PT, PT, PT, UP1, 0x40, 0x0 ;  /* 0x000000000000781c */ /* 0x000fe20003f0e818 */
[----:B---3--:R-:W-:Y:S02]  /*0660*/  UIADD3 UR8, UR9, 0x1, -UR16 ;  /* 0x0000000109087890 */ /* 0x008fe4000fffe810 */
[----:B------:R-:W-:Y:S02]  /*0670*/  UIMAD.WIDE.U32 UR12, UR12, UR10, URZ ;  /* 0x0000000a0c0c72a5 */ /* 0x000fe4000f8e003f */
[----:B------:R-:W-:Y:S02]  /*0680*/  UIADD3 UR10, UR7, 0x7f, URZ ;  /* 0x0000007f070a7890 */ /* 0x000fe4000fffe03f */
[----:B------:R-:W-:-:S04]  /*0690*/  @UP2 USHF.R.U32.HI UR10, URZ, UR11, UR13 ;  /* 0x0000000b3f0a2299 */ /* 0x000fc8000801160d */
[----:B------:R-:W-:-:S04]  /*06a0*/  UIADD3 UR8, UR8, UR10, URZ ;  /* 0x0000000a08087290 */ /* 0x000fc8000fffe03f */
[----:B------:R-:W-:Y:S01]  /*06b0*/  UIADD3 UR4, UR8, UR4, URZ ;  /* 0x0000000408047290 */ /* 0x000fe2000fffe03f */
[----:B------:R-:W-:Y:S05]  /*06c0*/  @P0 BRA `(.L_x_938) ;  /* 0x0000012000000947 */ /* 0x000fea0003800000 */
[----:B------:R-:W-:Y:S01]  /*06d0*/  ISETP.LT.AND P0, PT, RZ, UR8, PT ;  /* 0x00000008ff007c0c */ /* 0x000fe2000bf01270 */
[----:B------:R-:W-:-:S12]  /*06e0*/  UIADD3 UR6, UR8, -0x1, URZ ;  /* 0xffffffff08067890 */ /* 0x000fd8000fffe03f */
        /* <DEDUP_REMOVED lines=8> */
.L_x_939:
[----:B------:R-:W-:Y:S02]  /*0770*/  UISETP.NE.AND UP0, UPT, UR5, 0x1, UPT ;  /* 0x000000010500788c */ /* 0x000fe4000bf05270 */
[----:B------:R-:W-:Y:S02]  /*0780*/  ULDC.64 UR10, c[0x0][0x330] ;  /* 0x0000cc00000a7ab9 */ /* 0x000fe40000000a00 */
[----:B------:R-:W-:-:S07]  /*0790*/  UIMAD.WIDE.U32 UR12, UR6, UR10, URZ ;  /* 0x0000000a060c72a5 */ /* 0x000fce000f8e003f */
[----:B------:R-:W-:Y:S02]  /*07a0*/  @UP0 USHF.R.U32.HI UR6, URZ, UR11, UR13 ;  /* 0x0000000b3f060299 */ /* 0x000fe4000801160d */
.L_x_940:
[----:B------:R-:W-:Y:S02]  /*07b0*/  ULDC UR8, c[0x0][0x32c] ;  /* 0x0000cb0000087ab9 */ /* 0x000fe40000000800 */
[----:B------:R-:W-:-:S04]  /*07c0*/  UIMAD UR8, UR6, UR5, UR8 ;  /* 0x00000005060872a4 */ /* 0x000fc8000f8e0208 */
[----:B------:R-:W-:-:S04]  /*07d0*/  UISETP.LT.AND UP0, UPT, UR4, UR8, UPT ;  /* 0x000000080400728c */ /* 0x000fc8000bf01270 */
[----:B------:R-:W-:Y:S02]  /*07e0*/  USEL UR4, UR4, UR8, UP0 ;  /* 0x0000000804047287 */ /* 0x000fe40008000000 */
.L_x_938:
[----:B------:R-:W-:Y:S01]  /*07f0*/  UIADD3 UR12, UR9, 0x3f, URZ ;  /* 0x0000003f090c7890 */ /* 0x000fe2000fffe03f */
[----:B------:R-:W-:Y:S01]  /*0800*/  PLOP3.LUT P0, PT, PT, PT, UP1, 0x40, 0x0 ;  /* 0x000000000000781c */ /* 0x000fe20003f0e818 */
[----:B------:R-:W-:Y:S02]  /*0810*/  UIADD3 UR6, UR4, 0x3f, URZ ;  /* 0x0000003f04067890 */ /* 0x000fe4000fffe03f */
[----:B------:R-:W-:Y:S02]  /*0820*/  ULDC.64 UR10, c[0x0][0x2c8] ;  /* 0x0000b200000a7ab9 */ /* 0x000fe40000000a00 */
[----:B------:R-:W-:Y:S02]  /*0830*/  UIMAD.WIDE.U32 UR14, UR7, UR10, URZ ;  /* 0x0000000a070e72a5 */ /* 0x000fe4000f8e003f */
[----:B------:R-:W-:Y:S02]  /*0840*/  USHF.R.S32.HI UR8, URZ, 0x1f, UR12 ;  /* 0x0000001f3f087899 */ /* 0x000fe4000801140c */
[----:B------:R-:W-:-:S02]  /*0850*/  USHF.R.S32.HI UR10, URZ, 0x1f, UR6 ;  /* 0x0000001f3f0a7899 */ /* 0x000fc40008011406 */
[----:B------:R-:W-:Y:S02]  /*0860*/  ULEA.HI UR8, UR8, UR12, URZ, 0x6 ;  /* 0x0000000c08087291 */ /* 0x000fe4000f8f303f */
[----:B------:R-:W-:Y:S02]  /*0870*/  ULEA.HI UR10, UR10, UR6, URZ, 0x6 ;  /* 0x000000060a0a7291 */ /* 0x000fe4000f8f303f */
[----:B------:R-:W-:Y:S02]  /*0880*/  UMOV UR4, UR7 ;  /* 0x0000000700047c82 */ /* 0x000fe40008000000 */
[----:B------:R-:W-:Y:S02]  /*0890*/  @UP2 USHF.R.U32.HI UR4, URZ, UR11, UR15 ;  /* 0x0000000b3f042299 */ /* 0x000fe4000801160f */
[----:B------:R-:W-:Y:S02]  /*08a0*/  USHF.R.S32.HI UR14, URZ, 0x6, UR8 ;  /* 0x000000063f0e7899 */ /* 0x000fe40008011408 */
[----:B------:R-:W-:-:S02]  /*08b0*/  USHF.R.S32.HI UR11, URZ, 0x6, UR10 ;  /* 0x000000063f0b7899 */ /* 0x000fc4000801140a */
[----:B------:R-:W-:Y:S02]  /*08c0*/  UIADD3 UR6, UR9, -UR16, URZ ;  /* 0x8000001009067290 */ /* 0x000fe4000fffe03f */
[----:B------:R-:W-:Y:S02]  /*08d0*/  UISETP.LT.AND UP0, UPT, UR14, UR11, UPT ;  /* 0x0000000b0e00728c */ /* 0x000fe4000bf01270 */
[----:B------:R-:W-:Y:S02]  /*08e0*/  UIADD3 UR10, UR6, UR4, URZ ;  /* 0x00000004060a7290 */ /* 0x000fe4000fffe03f */
[----:B------:R-:W-:Y:S02]  /*08f0*/  ULDC UR8, c[0x0][0x324] ;  /* 0x0000c90000087ab9 */ /* 0x000fe40000000800 */
[----:B------:R-:W-:Y:S02]  /*0900*/  USEL UR14, UR14, UR11, UP0 ;  /* 0x0000000b0e0e7287 */ /* 0x000fe40008000000 */
        /* <DEDUP_REMOVED lines=13> */
.L_x_942:
[----:B------:R-:W-:-:S03]  /*09e0*/  UISETP.NE.AND UP0, UPT, UR5, 0x1, UPT ;  /* 0x000000010500788c */ /* 0x000fc6000bf05270 */
[----:B------:R-:W-:Y:S02]  /*09f0*/  ULDC.64 UR4, c[0x0][0x330] ;  /* 0x0000cc0000047ab9 */ /* 0x000fe40000000a00 */
[----:B------:R-:W-:-:S07]  /*0a00*/  UIMAD.WIDE.U32 UR12, UR10, UR4, URZ ;  /* 0x000000040a0c72a5 */ /* 0x000fce000f8e003f */
[----:B------:R-:W-:Y:S02]  /*0a10*/  @UP0 UMOV UR11, UR13 ;  /* 0x0000000d000b0c82 */ /* 0x000fe40008000000 */
[----:B------:R-:W-:Y:S02]  /*0a20*/  @UP0 USHF.R.U32.HI UR10, URZ, UR5, UR11 ;  /* 0x000000053f0a0299 */ /* 0x000fe4000801160b */
.L_x_943:
[----:B------:R-:W-:Y:S02]  /*0a30*/  ULDC UR4, c[0x0][0x32c] ;  /* 0x0000cb0000047ab9 */ /* 0x000fe40000000800 */
[----:B------:R-:W-:-:S04]  /*0a40*/  UIMAD UR4, UR10, UR4, URZ ;  /* 0x000000040a0472a4 */ /* 0x000fc8000f8e023f */
[----:B------:R-:W-:-:S04]  /*0a50*/  UISETP.LT.AND UP0, UPT, UR8, UR4, UPT ;  /* 0x000000040800728c */ /* 0x000fc8000bf01270 */
[----:B------:R-:W-:-:S04]  /*0a60*/  USEL UR8, UR8, UR4, !UP0 ;  /* 0x0000000408087287 */ /* 0x000fc8000c000000 */
.L_x_941:
        /* <DEDUP_REMOVED lines=76> */
[----:B------:R-:W-:-:S04]  /*0f30*/  ISETP.NE.U32.AND P3, PT, RZ, c[0x0][0x340], PT ;  /* 0x0000d000ff007a0c */ /* 0x000fc80003f65070 */
[----:B------:R-:W-:-:S13]  /*0f40*/  ISETP.NE.AND.EX P3, PT, RZ, c[0x0][0x344], PT, P3 ;  /* 0x0000d100ff007a0c */ /* 0x000fda0003f65330 */
[----:B------:R-:W-:-:S06]  /*0f50*/  @P3 IMAD.WIDE R4, R232, R5, c[0x0][0x340] ;  /* 0x0000d000e8043625 */ /* 0x000fcc00078e0205 */
[----:B------:R1:W2:Y:S01]  /*0f60*/  @P3 LDG.E R4, [R4.64] ;  /* 0x0000001204043981 */ /* 0x0002a2000c1e1900 */
[----:B------:R-:W-:Y:S01]  /*0f70*/  SHF.R.S32.HI R3, RZ, 0x1f, R2 ;  /* 0x0000001fff037819 */ /* 0x000fe20000011402 */
[----:B------:R-:W-:Y:S01]  /*0f80*/  ULDC UR4, c[0x0][0x2c4] ;  /* 0x0000b10000047ab9 */ /* 0x000fe20000000800 */
[----:B------:R-:W-:Y:S01]  /*0f90*/  SHF.R.S32.HI R85, RZ, 0x1f, R6 ;  /* 0x0000001fff557819 */ /* 0x000fe20000011406 */
[----:B------:R-:W3:Y:S01]  /*0fa0*/  S2R R22, SR_CTAID.Y ;  /* 0x0000000000167919 */ /* 0x000ee20000002600 */
[----:B------:R-:W-:Y:S01]  /*0fb0*/  PLOP3.LUT P1, PT, PT, PT, UP2, 0x80, 0x0 ;  /* 0x000000000000781c */ /* 0x000fe20003f2f028 */
[----:B------:R-:W-:Y:S01]  /*0fc0*/  IMAD R3, R3, c[0x0][0x178], RZ ;  /* 0x00005e0003037a24 */ /* 0x000fe200078e02ff */
[-C--:B------:R-:W-:Y:S01]  /*0fd0*/  LEA.HI R12, R85, R6.reuse, RZ, 0x3 ;  /* 0x00000006550c7211 */ /* 0x080fe200078f18ff */
[----:B------:R-:W-:Y:S01]  /*0fe0*/  UIMAD UR4, UR16, UR4, URZ ;  /* 0x00000004100472a4 */ /* 0x000fe2000f8e023f */
[----:B------:R-:W-:Y:S01]  /*0ff0*/  PLOP3.LUT P0, PT, PT, PT, UP2, 0x80, 0x0 ;  /* 0x000000000000781c */ /* 0x000fe20003f0f028 */
[----:B------:R-:W-:Y:S01]  /*1000*/  IMAD R14, R2, c[0x0][0x17c], R3 ;  /* 0x00005f00020e7a24 */ /* 0x000fe200078e0203 */
[----:B------:R-:W-:Y:S01]  /*1010*/  LOP3.LUT R9, R12, 0xfffffff8, RZ, 0xc0, !PT ;  /* 0xfffffff80c097812 */ /* 0x000fe200078ec0ff */
[----:B------:R-:W-:Y:S01]  /*1020*/  IMAD.WIDE.U32 R2, R2, c[0x0][0x178], RZ ;  /* 0x00005e0002027a25 */ /* 0x000fe200078e00ff */
[----:B------:R-:W-:Y:S01]  /*1030*/  SHF.R.S32.HI R12, RZ, 0x3, R12 ;  /* 0x00000003ff0c7819 */ /* 0x000fe2000001140c */
[----:B------:R-:W-:Y:S01]  /*1040*/  BSSY B0, `(.L_x_945) ;  /* 0x00000b0000007945 */ /* 0x000fe20003800000 */
[----:B------:R-:W-:Y:S01]  /*1050*/  SHF.R.S32.HI R11, RZ, 0x1f, R232 ;  /* 0x0000001fff0b7819 */ /* 0x000fe200000114e8 */
[----:B------:R-:W-:Y:S01]  /*1060*/  IMAD.IADD R15, R3, 0x1, R14 ;  /* 0x00000001030f7824 */ /* 0x000fe200078e020e */
[----:B------:R-:W-:Y:S01]  /*1070*/  SEL R24, R232, RZ, !P2 ;  /* 0x000000ffe8187207 */ /* 0x000fe20005000000 */
[----:B------:R-:W-:Y:S01]  /*1080*/  IMAD.IADD R9, R6, 0x1, -R9 ;  /* 0x0000000106097824 */ /* 0x000fe200078e0a09 */
[----:B------:R-:W-:Y:S01]  /*1090*/  SEL R17, R11, RZ, !P2 ;  /* 0x000000ff0b117207 */ /* 0x000fe20005000000 */
[----:B------:R-:W-:Y:S01]  /*10a0*/  IMAD.MOV.U32 R14, RZ, RZ, R2 ;  /* 0x000000ffff0e7224 */ /* 0x000fe200078e0002 */
[----:B------:R-:W-:Y:S01]  /*10b0*/  LEA.HI R7, R85, R6, RZ, 0x4 ;  /* 0x0000000655077211 */ /* 0x000fe200078f20ff */
[----:B------:R-:W-:-:S02]  /*10c0*/  IMAD R2, R9, 0x20, R12 ;  /* 0x0000002009027824 */ /* 0x000fc400078e020c */
[----:B------:R-:W-:Y:S01]  /*10d0*/  IMAD R17, R17, c[0x0][0x1c0], RZ ;  /* 0x0000700011117a24 */ /* 0x000fe200078e02ff */
[----:B------:R-:W-:Y:S01]  /*10e0*/  SHF.R.S32.HI R8, RZ, 0x4, R7 ;  /* 0x00000004ff087819 */ /* 0x000fe20000011407 */
[----:B------:R-:W-:Y:S01]  /*10f0*/  IMAD.SHL.U32 R231, R12, 0x40, RZ ;  /* 0x000000400ce77824 */ /* 0x000fe200078e00ff */
[----:B------:R-:W-:Y:S01]  /*1100*/  IADD3 R2, R2, UR7, RZ ;  /* 0x0000000702027c10 */ /* 0x000fe2000fffe0ff */
[----:B---3--:R-:W-:Y:S01]  /*1110*/  IMAD.WIDE.U32 R14, R22, c[0x0][0x1b8], R14 ;  /* 0x00006e00160e7a25 */ /* 0x008fe200078e000e */
[----:B------:R-:W-:Y:S02]  /*1120*/  SHF.R.S32.HI R3, RZ, 0x1f, R22 ;  /* 0x0000001fff037819 */ /* 0x000fe40000011416 */
[----:B------:R-:W-:Y:S01]  /*1130*/  LEA.HI R229, R7, R8, RZ, 0x1 ;  /* 0x0000000807e57211 */ /* 0x000fe200078f08ff */
[----:B------:R-:W-:Y:S01]  /*1140*/  IMAD.MOV.U32 R18, RZ, RZ, R2 ;  /* 0x000000ffff127224 */ /* 0x000fe200078e0002 */
[----:B------:R-:W-:Y:S01]  /*1150*/  LOP3.LUT R231, R231, 0x1c0, RZ, 0xc0, !PT ;  /* 0x000001c0e7e77812 */ /* 0x000fe200078ec0ff */
[----:B-1----:R-:W-:Y:S01]  /*1160*/  IMAD R5, R3, c[0x0][0x1b8], RZ ;  /* 0x00006e0003057a24 */ /* 0x002fe200078e02ff */
[----:B------:R-:W-:Y:S01]  /*1170*/  LOP3.LUT R7, R7, 0xfffffff0, RZ, 0xc0, !PT ;  /* 0xfffffff007077812 */ /* 0x000fe200078ec0ff */
[----:B------:R-:W-:Y:S01]  /*1180*/  IMAD R17, R24, c[0x0][0x1c4], R17 ;  /* 0x0000710018117a24 */ /* 0x000fe200078e0211 */
[----:B------:R-:W-:Y:S01]  /*1190*/  LOP3.LUT R229, R229, 0xfffffffe, RZ, 0xc0, !PT ;  /* 0xfffffffee5e57812 */ /* 0x000fe200078ec0ff */
[----:B------:R-:W-:-:S02]  /*11a0*/  IMAD R5, R22, c[0x0][0x1bc], R5 ;  /* 0x00006f0016057a24 */ /* 0x000fc400078e0205 */
[----:B------:R-:W-:Y:S02]  /*11b0*/  IMAD.SHL.U32 R20, R9, 0x8, RZ ;  /* 0x0000000809147824 */ /* 0x000fe400078e00ff */
[----:B------:R-:W-:Y:S02]  /*11c0*/  IMAD.IADD R15, R15, 0x1, R5 ;  /* 0x000000010f0f7824 */ /* 0x000fe400078e0205 */
[----:B------:R-:W-:Y:S01]  /*11d0*/  @P1 IMAD.HI.U32 R5, R2, c[0x0][0x2c8], RZ ;  /* 0x0000b20002051a27 */ /* 0x000fe200078e00ff */
[----:B------:R-:W-:Y:S02]  /*11e0*/  IADD3 R31, P1, R0, R12, RZ ;  /* 0x0000000c001f7210 */ /* 0x000fe40007f3e0ff */
[----:B------:R-:W-:Y:S01]  /*11f0*/  LOP3.LUT R10, R231, 0x38, R20, 0xf8, !PT ;  /* 0x00000038e70a7812 */ /* 0x000fe200078ef814 */
[----:B------:R-:W-:Y:S01]  /*1200*/  IMAD.WIDE.U32 R24, R24, c[0x0][0x1c0], R14 ;  /* 0x0000700018187a25 */ /* 0x000fe200078e000e */
[----:B------:R-:W-:Y:S02]  /*1210*/  @P0 SHF.R.U32.HI R18, RZ, c[0x0][0x2cc], R5 ;  /* 0x0000b300ff120a19 */ /* 0x000fe40000011605 */
[----:B------:R-:W-:Y:S01]  /*1220*/  IADD3 R5, R12, UR7, RZ ;  /* 0x000000070c057c10 */ /* 0x000fe2000fffe0ff */
[----:B------:R-:W-:Y:S01]  /*1230*/  IMAD.IADD R25, R25, 0x1, R17 ;  /* 0x0000000119197824 */ /* 0x000fe200078e0211 */
[--C-:B------:R-:W-:Y:S01]  /*1240*/  SHF.R.S32.HI R15, RZ, 0x1f, R18.reuse ;  /* 0x0000001fff0f7819 */ /* 0x100fe20000011412 */
[----:B------:R-:W-:Y:S01]  /*1250*/  IMAD.MOV R13, RZ, RZ, -R18 ;  /* 0x000000ffff0d7224 */ /* 0x000fe200078e0a12 */
[----:B------:R-:W-:Y:S01]  /*1260*/  SHF.R.U32.HI R231, RZ, 0x3, R231 ;  /* 0x00000003ffe77819 */ /* 0x000fe200000116e7 */
[----:B------:R-:W-:Y:S01]  /*1270*/  IMAD.IADD R229, R8, 0x1, -R229 ;  /* 0x0000000108e57824 */ /* 0x000fe200078e0ae5 */
[----:B------:R-:W-:Y:S01]  /*1280*/  IADD3 R8, R5, 0x20, RZ ;  /* 0x0000002005087810 */ /* 0x000fe20007ffe0ff */
[----:B------:R-:W-:Y:S01]  /*1290*/  IMAD R16, R13, c[0x0][0x2c4], R2 ;  /* 0x0000b1000d107a24 */ /* 0x000fe200078e0202 */
[----:B------:R-:W-:Y:S01]  /*12a0*/  SHF.R.S32.HI R13, RZ, 0x1f, R0 ;  /* 0x0000001fff0d7819 */ /* 0x000fe20000011400 */
[----:B------:R-:W-:Y:S01]  /*12b0*/  IMAD R15, R15, c[0x0][0x1b0], RZ ;  /* 0x00006c000f0f7a24 */ /* 0x000fe200078e02ff */
[----:B------:R-:W-:-:S02]  /*12c0*/  LOP3.LUT R231, R10, R231, RZ, 0x3c, !PT ;  /* 0x000000e70ae77212 */ /* 0x000fc400078e3cff */
[----:B------:R-:W-:Y:S01]  /*12d0*/  SHF.R.S32.HI R2, RZ, 0x1f, R16 ;  /* 0x0000001fff027819 */ /* 0x000fe20000011410 */
[----:B------:R-:W-:Y:S01]  /*12e0*/  IMAD R15, R18, c[0x0][0x1b4], R15 ;  /* 0x00006d00120f7a24 */ /* 0x000fe200078e020f */
[----:B------:R-:W-:Y:S01]  /*12f0*/  LEA.HI.X.SX32 R0, R12, R13, 0x1, P1 ;  /* 0x0000000d0c007211 */ /* 0x000fe200008f0eff */
[----:B------:R-:W-:Y:S01]  /*1300*/  IMAD.WIDE.U32 R18, R18, c[0x0][0x1b0], R24 ;  /* 0x00006c0012127a25 */ /* 0x000fe200078e0018 */
[----:B------:R-:W-:Y:S02]  /*1310*/  ISETP.GE.AND P1, PT, R5, UR4, PT ;  /* 0x0000000405007c0c */ /* 0x000fe4000bf26270 */
[----:B------:R-:W-:Y:S01]  /*1320*/  ISETP.GE.AND P0, PT, R8, UR4, PT ;  /* 0x0000000408007c0c */ /* 0x000fe2000bf06270 */
[----:B------:R-:W-:Y:S01]  /*1330*/  IMAD.IADD R19, R19, 0x1, R15 ;  /* 0x0000000113137824 */ /* 0x000fe200078e020f */
[----:B------:R-:W-:Y:S01]  /*1340*/  IADD3 R8, R20, 0x80, RZ ;  /* 0x0000008014087810 */ /* 0x000fe20007ffe0ff */
[----:B------:R-:W-:Y:S01]  /*1350*/  IMAD R15, R2, c[0x0][0x1a8], RZ ;  /* 0x00006a00020f7a24 */ /* 0x000fe200078e02ff */
[----:B------:R-:W-:Y:S01]  /*1360*/  SHF.R.S32.HI R21, RZ, 0x1f, R20 ;  /* 0x0000001fff157819 */ /* 0x000fe20000011414 */
[----:B------:R-:W-:Y:S01]  /*1370*/  IMAD R24, R0, c[0x0][0x1e0], RZ ;  /* 0x0000780000187a24 */ /* 0x000fe200078e02ff */
[----:B------:R-:W-:Y:S01]  /*1380*/  ISETP.GE.AND P2, PT, R8, c[0x0][0x1d4], PT ;  /* 0x0000750008007a0c */ /* 0x000fe20003f46270 */
[----:B------:R-:W-:-:S02]  /*1390*/  IMAD R15, R16, c[0x0][0x1ac], R15 ;  /* 0x00006b00100f7a24 */ /* 0x000fc400078e020f */
[----:B------:R-:W-:-:S04]  /*13a0*/  IMAD.WIDE.U32 R16, R16, c[0x0][0x1a8], R18 ;  /* 0x00006a0010107a25 */ /* 0x000fc800078e0012 */
[----:B------:R-:W-:Y:S01]  /*13b0*/  IMAD.IADD R14, R17, 0x1, R15 ;  /* 0x00000001110e7824 */ /* 0x000fe200078e020f */
[----:B------:R-:W-:Y:S01]  /*13c0*/  LEA R15, P5, R16, c[0x0][0x160], 0x1 ;  /* 0x00005800100f7a11 */ /* 0x000fe200078a08ff */
[----:B------:R-:W-:Y:S01]  /*13d0*/  IMAD R18, R0, c[0x0][0x208], RZ ;  /* 0x0000820000127a24 */ /* 0x000fe200078e02ff */
[----:B------:R-:W-:Y:S01]  /*13e0*/  LEA.HI R0, R85, R6, RZ, 0x6 ;  /* 0x0000000655007211 */ /* 0x000fe200078f30ff */
[----:B------:R-:W-:Y:S01]  /*13f0*/  IMAD.IADD R2, R6, 0x1, -R7 ;  /* 0x0000000106027824 */ /* 0x000fe200078e0a07 */
[----:B------:R-:W-:Y:S01]  /*1400*/  LEA.HI.X R14, R16, c[0x0][0x164], R14, 0x1, P5 ;  /* 0x00005900100e7a11 */ /* 0x000fe200028f0c0e */
[----:B------:R-:W-:Y:S01]  /*1410*/  SHFL.IDX PT, R26, R15, RZ, 0x181f ;  /* 0x00181fff0f1a7589 */ /* 0x000fe200000e0000 */
[----:B------:R-:W-:Y:S01]  /*1420*/  IMAD.SHL.U32 R13, R9, 0x8, RZ ;  /* 0x00000008090d7824 */ /* 0x000fe200078e00ff */
[----:B------:R-:W-:Y:S01]  /*1430*/  IADD3 R16, R20, 0x40, RZ ;  /* 0x0000004014107810 */ /* 0x000fe20007ffe0ff */
[----:B------:R-:W-:Y:S01]  /*1440*/  IMAD.SHL.U32 R0, R0, 0x8, RZ ;  /* 0x0000000800007824 */ /* 0x000fe200078e00ff */
[----:B------:R-:W1:Y:S01]  /*1450*/  SHFL.IDX PT, R27, R14, RZ, 0x181f ;  /* 0x00181fff0e1b7589 */ /* 0x000e6200000e0000 */
[----:B------:R-:W-:Y:S01]  /*1460*/  SHF.R.S32.HI R7, RZ, 0x1f, R2 ;  /* 0x0000001fff077819 */ /* 0x000fe20000011402 */
[----:B------:R-:W-:Y:S01]  /*1470*/  IMAD R24, R31, c[0x0][0x1e4], R24 ;  /* 0x000079001f187a24 */ /* 0x000fe200078e0218 */
[----:B------:R-:W-:Y:S01]  /*1480*/  IADD3 R10, R13, 0x80, RZ ;  /* 0x000000800d0a7810 */ /* 0x000fe20007ffe0ff */
[----:B------:R-:W-:Y:S01]  /*1490*/  IMAD R18, R31, c[0x0][0x20c], R18 ;  /* 0x000083001f127a24 */ /* 0x000fe200078e0212 */
[----:B------:R-:W-:Y:S01]  /*14a0*/  LOP3.LUT R231, R231, 0xfffffe00, R0, 0xf8, !PT ;  /* 0xfffffe00e7e77812 */ /* 0x000fe200078ef800 */
[----:B------:R-:W-:Y:S01]  /*14b0*/  IMAD.WIDE.U32 R32, R31, c[0x0][0x1e0], R20 ;  /* 0x000078001f207a25 */ /* 0x000fe200078e0014 */
[----:B------:R-:W-:-:S02]  /*14c0*/  LEA.HI R0, R7, R2, RZ, 0x3 ;  /* 0x0000000207007211 */ /* 0x000fc400078f18ff */
[----:B------:R-:W-:Y:S01]  /*14d0*/  @!P1 SHF.R.S32.HI R17, RZ, 0x1f, R10 ;  /* 0x0000001fff119819 */ /* 0x000fe2000001140a */
[----:B------:R-:W-:Y:S01]  /*14e0*/  IMAD.WIDE.U32 R30, R31, c[0x0][0x208], R20 ;  /* 0x000082001f1e7a25 */ /* 0x000fe200078e0014 */
[----:B------:R-:W-:Y:S02]  /*14f0*/  LOP3.LUT R7, R0, 0xfffffff8, RZ, 0xc0, !PT ;  /* 0xfffffff800077812 */ /* 0x000fe400078ec0ff */
[----:B------:R-:W-:Y:S01]  /*1500*/  IADD3 R8, R13, 0xc0, RZ ;  /* 0x000000c00d087810 */ /* 0x000fe20007ffe0ff */
[----:B------:R-:W-:Y:S01]  /*1510*/  IMAD.IADD R25, R33, 0x1, R24 ;  /* 0x0000000121197824 */ /* 0x000fe200078e0218 */
[----:B------:R-:W-:Y:S01]  /*1520*/  ISETP.GE.AND P6, PT, R10, c[0x0][0x198], PT ;  /* 0x000066000a007a0c */ /* 0x000fe20003fc6270 */
[----:B------:R-:W-:Y:S01]  /*1530*/  IMAD.IADD R7, R2, 0x1, -R7 ;  /* 0x0000000102077824 */ /* 0x000fe200078e0a07 */
[----:B------:R-:W-:Y:S01]  /*1540*/  @!P1 LEA.HI R10, R17, R10, RZ, 0x3 ;  /* 0x0000000a110a9211 */ /* 0x000fe200078f18ff */
[----:B------:R-:W-:Y:S01]  /*1550*/  IMAD.IADD R19, R31, 0x1, R18 ;  /* 0x000000011f137824 */ /* 0x000fe200078e0212 */
[----:B------:R-:W-:Y:S01]  /*1560*/  @!P1 SHF.R.S32.HI R17, RZ, 0x1f, R8 ;  /* 0x0000001fff119819 */ /* 0x000fe20000011408 */
[----:B------:R-:W-:Y:S01]  /*1570*/  IMAD.MOV.U32 R24, RZ, RZ, R32 ;  /* 0x000000ffff187224 */ /* 0x000fe200078e0020 */
[----:B------:R-:W-:Y:S01]  /*1580*/  ISETP.GE.AND P5, PT, R8, c[0x0][0x198], PT ;  /* 0x0000660008007a0c */ /* 0x000fe20003fa6270 */
[----:B------:R-:W-:Y:S01]  /*1590*/  IMAD.MOV.U32 R18, RZ, RZ, R30 ;  /* 0x000000ffff127224 */ /* 0x000fe200078e001e */
[----:B------:R-:W-:Y:S01]  /*15a0*/  @!P1 LEA.HI R8, R17, R8, RZ, 0x3 ;  /* 0x0000000811089211 */ /* 0x000fe200078f18ff */
[----:B------:R-:W-:Y:S01]  /*15b0*/  IMAD.WIDE.U32 R24, R22, c[0x0][0x1e8], R24 ;  /* 0x00007a0016187a25 */ /* 0x000fe200078e0018 */
[----:B------:R-:W-:-:S02]  /*15c0*/  @!P1 LOP3.LUT R10, R10, 0xfffffff8, RZ, 0xc0, !PT ;  /* 0xfffffff80a0a9812 */ /* 0x000fc400078ec0ff */
[----:B------:R-:W-:-:S03]  /*15d0*/  @!P1 LOP3.LUT R8, R8, 0xfffffff8, RZ, 0xc0, !PT ;  /* 0xfffffff808089812 */ /* 0x000fc600078ec0ff */
[----:B-1----:R-:W-:-:S04]  /*15e0*/  @!P1 IMAD.WIDE R32, R10, 0x2, R26 ;  /* 0x000000020a209825 */ /* 0x002fc800078e021a */
[----:B------:R-:W-:Y:S01]  /*15f0*/  IMAD.MOV.U32 R10, RZ, RZ, 0x10 ;  /* 0x00000010ff0a7424 */ /* 0x000fe200078e00ff */
[--C-:B--2---:R-:W-:Y:S01]  /*1600*/  @P3 SHF.R.S32.HI R29, RZ, 0x1f, R4.reuse ;  /* 0x0000001fff1d3819 */ /* 0x104fe20000011404 */
[----:B------:R-:W-:Y:S02]  /*1610*/  @P3 IMAD.MOV.U32 R28, RZ, RZ, R4 ;  /* 0x000000ffff1c3224 */ /* 0x000fe400078e0004 */
[----:B------:R-:W-:Y:S02]  /*1620*/  @!P3 IMAD.MOV.U32 R29, RZ, RZ, R11 ;  /* 0x000000ffff1db224 */ /* 0x000fe400078e000b */
[----:B------:R-:W-:Y:S02]  /*1630*/  @!P3 IMAD.MOV.U32 R28, RZ, RZ, R232 ;  /* 0x000000ffff1cb224 */ /* 0x000fe400078e00e8 */
[----:B------:R-:W-:Y:S01]  /*1640*/  IMAD R11, R3, c[0x0][0x1e8], RZ ;  /* 0x00007a00030b7a24 */ /* 0x000fe200078e02ff */
[----:B------:R-:W-:Y:S01]  /*1650*/  SEL R4, R29, RZ, !P4 ;  /* 0x000000ff1d047207 */ /* 0x000fe20006000000 */
[----:B------:R-:W-:Y:S01]  /*1660*/  IMAD R3, R3, c[0x0][0x210], RZ ;  /* 0x0000840003037a24 */ /* 0x000fe200078e02ff */
[----:B------:R-:W-:Y:S01]  /*1670*/  SEL R234, R28, RZ, !P4 ;  /* 0x000000ff1cea7207 */ /* 0x000fe20006000000 */
[C---:B------:R-:W-:Y:S01]  /*1680*/  IMAD R2, R22.reuse, c[0x0][0x1ec], R11 ;  /* 0x00007b0016027a24 */ /* 0x040fe200078e020b */
[----:B------:R-:W-:Y:S01]  /*1690*/  @!P1 SHF.R.S32.HI R11, RZ, 0x1f, R16 ;  /* 0x0000001fff0b9819 */ /* 0x000fe20000011410 */
[C---:B------:R-:W-:Y:S01]  /*16a0*/  IMAD R3, R22.reuse, c[0x0][0x214], R3 ;  /* 0x0000850016037a24 */ /* 0x040fe200078e0203 */
[----:B------:R-:W-:Y:S01]  /*16b0*/  @!P1 LEA R28, P3, R13, R26, 0x1 ;  /* 0x0000001a0d1c9211 */ /* 0x000fe200078608ff */
[----:B------:R-:W-:Y:S01]  /*16c0*/  IMAD.WIDE.U32 R22, R22, c[0x0][0x210], R18 ;  /* 0x0000840016167a25 */ /* 0x000fe200078e0012 */
[----:B------:R-:W-:-:S02]  /*16d0*/  @!P1 LEA.HI R11, R11, R16, RZ, 0x3 ;  /* 0x000000100b0b9211 */ /* 0x000fc400078f18ff */
[----:B------:R-:W-:Y:S01]  /*16e0*/  @!P1 LEA.HI.X R29, R13, R27, R21, 0x1, P3 ;  /* 0x0000001b0d1d9211 */ /* 0x000fe200018f0c15 */
[----:B------:R-:W-:Y:S01]  /*16f0*/  @!P1 IMAD.SHL.U32 R18, R231, 0x2, RZ ;  /* 0x00000002e7129824 */ /* 0x000fe200078e00ff */
[----:B------:R-:W-:Y:S01]  /*1700*/  ISETP.GE.AND P4, PT, R13, c[0x0][0x198], PT ;  /* 0x000066000d007a0c */ /* 0x000fe20003f86270 */
[----:B------:R-:W-:Y:S01]  /*1710*/  IMAD.IADD R25, R25, 0x1, R2 ;  /* 0x0000000119197824 */ /* 0x000fe200078e0202 */
[----:B------:R-:W-:Y:S01]  /*1720*/  ISETP.GE.AND P3, PT, R13, c[0x0][0x198], PT ;  /* 0x000066000d007a0c */ /* 0x000fe20003f66270 */
[----:B------:R-:W-:Y:S01]  /*1730*/  IMAD R243, R4, c[0x0][0x1f0], RZ ;  /* 0x00007c0004f37a24 */ /* 0x000fe200078e02ff */
[----:B------:R-:W-:Y:S01]  /*1740*/  ISETP.GE.AND P4, PT, R16, c[0x0][0x198], PT ;  /* 0x0000660010007a0c */ /* 0x000fe20003f86270 */
[----:B------:R-:W-:Y:S01]  /*1750*/  IMAD R239, R4, c[0x0][0x218], RZ ;  /* 0x0000860004ef7a24 */ /* 0x000fe200078e02ff */
[----:B------:R-:W-:Y:S01]  /*1760*/  @!P1 LOP3.LUT R11, R11, 0xfffffff8, RZ, 0xc0, !PT ;  /* 0xfffffff80b0b9812 */ /* 0x000fe200078ec0ff */
[C---:B------:R-:W-:Y:S01]  /*1770*/  IMAD R243, R234.reuse, c[0x0][0x1f4], R243 ;  /* 0x00007d00eaf37a24 */ /* 0x040fe200078e02f3 */
[----:B------:R-:W-:Y:S01]  /*1780*/  P2R R17, PR, RZ, 0x10 ;  /* 0x00000010ff117803 */ /* 0x000fe20000000000 */
[----:B------:R-:W-:-:S02]  /*1790*/  IMAD R239, R234, c[0x0][0x21c], R239 ;  /* 0x00008700eaef7a24 */ /* 0x000fc400078e02ef */
[----:B------:R-:W-:-:S04]  /*17a0*/  @!P1 IMAD.WIDE R30, R11, 0x2, R26 ;  /* 0x000000020b1e9825 */ /* 0x000fc800078e021a */
[----:B------:R-:W-:Y:S01]  /*17b0*/  @!P1 IMAD.WIDE R26, R8, 0x2, R26 ;  /* 0x00000002081a9825 */ /* 0x000fe200078e021a */
[----:B------:R-:W-:Y:S01]  /*17c0*/  @!PT LDS RZ, [RZ] ;  /* 0x00000000fffff984 */ /* 0x000fe20000000800 */
[----:B------:R1:W-:Y:S01]  /*17d0*/  @!P1 LDGSTS.E.BYPASS.LTC128B.128 [R18+0x10100], [R28.64], !P3 ;  /* 0x101000001c129fae */ /* 0x0003e2000d901d52 */
[----:B------:R-:W-:Y:S02]  /*17e0*/  ISETP.GE.AND P3, PT, R16, c[0x0][0x1d4], PT ;  /* 0x0000750010007a0c */ /* 0x000fe40003f66270 */
[----:B------:R-:W-:Y:S01]  /*17f0*/  IMAD.SHL.U32 R8, R7, 0x40, RZ ;  /* 0x0000004007087824 */ /* 0x000fe200078e00ff */
[----:B------:R2:W-:Y:S01]  /*1800*/  @!P1 LDGSTS.E.BYPASS.LTC128B.128 [R18+0x14100], [R30.64], !P4 ;  /* 0x141000001e129fae */ /* 0x0005e2000e101d52 */
[----:B------:R-:W-:Y:S01]  /*1810*/  IMAD.SHL.U32 R11, R229, 0x8, RZ ;  /* 0x00000008e50b7824 */ /* 0x000fe200078e00ff */
[----:B------:R-:W-:Y:S01]  /*1820*/  ISETP.GE.AND P4, PT, R20, c[0x0][0x1d4], PT ;  /* 0x0000750014007a0c */ /* 0x000fe20003f86270 */
[----:B------:R-:W-:Y:S01]  /*1830*/  IMAD.WIDE.U32 R236, R234, c[0x0][0x1f0], R24 ;  /* 0x00007c00eaec7a25 */ /* 0x000fe200078e0018 */
[----:B------:R-:W-:Y:S01]  /*1840*/  LOP3.LUT R8, R8, 0x1c0, RZ, 0xc0, !PT ;  /* 0x000001c008087812 */ /* 0x000fe200078ec0ff */
[----:B------:R2:W-:Y:S02]  /*1850*/  @!P1 LDGSTS.E.BYPASS.LTC128B.128 [R18+0x18100], [R32.64], !P6 ;  /* 0x1810000020129fae */ /* 0x0005e4000f101d52 */
[----:B------:R-:W-:Y:S01]  /*1860*/  IMAD.SHL.U32 R4, R0, 0x40, RZ ;  /* 0x0000004000047824 */ /* 0x000fe200078e00ff */
[----:B------:R-:W-:Y:S01]  /*1870*/  LOP3.LUT R11, R8, 0x8, R11, 0xf8, !PT ;  /* 0x00000008080b7812 */ /* 0x000fe200078ef80b */
[----:B------:R2:W-:Y:S01]  /*1880*/  @!P1 LDGSTS.E.BYPASS.LTC128B.128 [R18+0x1c100], [R26.64], !P5 ;  /* 0x1c1000001a129fae */ /* 0x0005e2000e901d52 */
[----:B------:R-:W-:Y:S01]  /*1890*/  LOP3.LUT P1, RZ, R7, 0x2, RZ, 0xc0, !PT ;  /* 0x0000000207ff7812 */ /* 0x000fe2000782c0ff */
[----:B------:R-:W-:Y:S01]  /*18a0*/  IMAD.IADD R243, R237, 0x1, R243 ;  /* 0x00000001edf37824 */ /* 0x000fe200078e02f3 */
[----:B------:R-:W-:-:S02]  /*18b0*/  SHF.R.U32.HI R8, RZ, 0x3, R8 ;  /* 0x00000003ff087819 */ /* 0x000fc40000011608 */
[----:B------:R-:W-:Y:S02]  /*18c0*/  SEL R2, R10, 0xfffffff0, !P1 ;  /* 0xfffffff00a027807 */ /* 0x000fe40004800000 */
[----:B------:R-:W-:Y:S02]  /*18d0*/  LOP3.LUT P1, RZ, R7, 0x4, RZ, 0xc0, !PT ;  /* 0x0000000407ff7812 */ /* 0x000fe4000782c0ff */
[----:B------:R-:W-:Y:S02]  /*18e0*/  LOP3.LUT R7, R11, R8, RZ, 0x3c, !PT ;  /* 0x000000080b077212 */ /* 0x000fe400078e3cff */
[----:B------:R-:W-:Y:S02]  /*18f0*/  IADD3 R0, R20, 0xc0, RZ ;  /* 0x000000c014007810 */ /* 0x000fe40007ffe0ff */
[----:B------:R-:W-:Y:S01]  /*1900*/  LOP3.LUT R4, R7, 0xfffffe00, R4, 0xf8, !PT ;  /* 0xfffffe0007047812 */ /* 0x000fe200078ef804 */
[----:B-1----:R-:W-:Y:S02]  /*1910*/  IMAD.IADD R29, R23, 0x1, R3 ;  /* 0x00000001171d7824 */ /* 0x002fe400078e0203 */
[----:B------:R-:W-:Y:S01]  /*1920*/  IMAD.MOV.U32 R28, RZ, RZ, R22 ;  /* 0x000000ffff1c7224 */ /* 0x000fe200078e0016 */
[----:B------:R2:W1:Y:S01]  /*1930*/  SHFL.IDX PT, R23, R14, 0x1, 0x181f ;  /* 0x00381f000e177f89 */ /* 0x00046200000e0000 */
[----:B------:R-:W-:-:S02]  /*1940*/  IMAD.MOV.U32 R3, RZ, RZ, 0x20 ;  /* 0x00000020ff037424 */ /* 0x000fc400078e00ff */
[----:B------:R-:W-:Y:S01]  /*1950*/  IMAD.WIDE.U32 R234, R234, c[0x0][0x218], R28 ;  /* 0x00008600eaea7a25 */ /* 0x000fe200078e001c */
[----:B------:R2:W3:Y:S02]  /*1960*/  SHFL.IDX PT, R22, R15, 0x1, 0x181f ;  /* 0x00381f000f167f89 */ /* 0x0004e400000e0000 */
[----:B------:R-:W-:Y:S01]  /*1970*/  SEL R3, R3, 0xffffffe0, !P1 ;  /* 0xffffffe003037807 */ /* 0x000fe20004800000 */
[----:B------:R-:W-:Y:S01]  /*1980*/  IMAD.IADD R239, R235, 0x1, R239 ;  /* 0x00000001ebef7824 */ /* 0x000fe200078e02ef */
[----:B------:R-:W-:Y:S01]  /*1990*/  ISETP.GE.AND P1, PT, R0, c[0x0][0x1d4], PT ;  /* 0x0000750000007a0c */ /* 0x000fe20003f26270 */
[----:B------:R-:W-:Y:S07]  /*19a0*/  @P0 BRA `(.L_x_946) ;  /* 0x0000019000000947 */ /* 0x000fee0003800000 */
[C---:B------:R-:W-:Y:S02]  /*19b0*/  IADD3 R11, R13.reuse, 0x80, RZ ;  /* 0x000000800d0b7810 */ /* 0x040fe40007ffe0ff */
[C---:B------:R-:W-:Y:S02]  /*19c0*/  IADD3 R7, R13.reuse, 0xc0, RZ ;  /* 0x000000c00d077810 */ /* 0x040fe40007ffe0ff */
[----:B---3--:R-:W-:-:S02]  /*19d0*/  LEA R24, P0, R13, R22, 0x1 ;  /* 0x000000160d187211 */ /* 0x008fc400078008ff */
[----:B------:R-:W-:Y:S02]  /*19e0*/  SHF.R.S32.HI R19, RZ, 0x1f, R16 ;  /* 0x0000001fff137819 */ /* 0x000fe40000011410 */
[----:B------:R-:W-:Y:S02]  /*19f0*/  SHF.R.S32.HI R8, RZ, 0x1f, R11 ;  /* 0x0000001fff087819 */ /* 0x000fe4000001140b */
[----:B------:R-:W-:Y:S02]  /*1a00*/  SHF.R.S32.HI R0, RZ, 0x1f, R7 ;  /* 0x0000001fff007819 */ /* 0x000fe40000011407 */
[----:B--2---:R-:W-:Y:S02]  /*1a10*/  P2R R18, PR, RZ, 0x2 ;  /* 0x00000002ff127803 */ /* 0x004fe40000000000 */
[----:B-1----:R-:W-:Y:S02]  /*1a20*/  LEA.HI.X R25, R13, R23, R21, 0x1, P0 ;  /* 0x000000170d197211 */ /* 0x002fe400000f0c15 */
[----:B------:R-:W-:Y:S01]  /*1a30*/  LEA.HI R10, R19, R16, RZ, 0x3 ;  /* 0x00000010130a7211 */ /* 0x000fe200078f18ff */
[----:B------:R-:W-:Y:S01]  /*1a40*/  IMAD.SHL.U32 R19, R231, 0x2, RZ ;  /* 0x00000002e7137824 */ /* 0x000fe200078e00ff */
[----:B------:R-:W-:-:S02]  /*1a50*/  ISETP.GE.AND P1, PT, R13, c[0x0][0x198], PT ;  /* 0x000066000d007a0c */ /* 0x000fc40003f26270 */
[----:B------:R-:W-:Y:S02]  /*1a60*/  ISETP.NE.AND P0, PT, R17, RZ, PT ;  /* 0x000000ff1100720c */ /* 0x000fe40003f05270 */
[----:B------:R-:W-:Y:S02]  /*1a70*/  LEA.HI R8, R8, R11, RZ, 0x3 ;  /* 0x0000000b08087211 */ /* 0x000fe400078f18ff */
[----:B------:R-:W-:Y:S02]  /*1a80*/  LEA.HI R0, R0, R7, RZ, 0x3 ;  /* 0x0000000700007211 */ /* 0x000fe400078f18ff */
[----:B------:R-:W-:Y:S02]  /*1a90*/  LOP3.LUT R10, R10, 0xfffffff8, RZ, 0xc0, !PT ;  /* 0xfffffff80a0a7812 */ /* 0x000fe400078ec0ff */
[----:B------:R-:W-:Y:S02]  /*1aa0*/  LOP3.LUT R7, R8, 0xfffffff8, RZ, 0xc0, !PT ;  /* 0xfffffff808077812 */ /* 0x000fe400078ec0ff */
[----:B------:R-:W-:Y:S01]  /*1ab0*/  LOP3.LUT R11, R0, 0xfffffff8, RZ, 0xc0, !PT ;  /* 0xfffffff8000b7812 */ /* 0x000fe200078ec0ff */
[----:B------:R-:W-:Y:S01]  /*1ac0*/  IMAD.WIDE R26, R10, 0x2, R22 ;  /* 0x000000020a1a7825 */ /* 0x000fe200078e0216 */
[----:B------:R1:W-:Y:S01]  /*1ad0*/  LDGSTS.E.BYPASS.LTC128B.128 [R19+0x11100], [R24.64], !P1 ;  /* 0x1110000018137fae */ /* 0x0003e2000c901d52 */
[----:B------:R-:W-:-:S02]  /*1ae0*/  ISETP.NE.AND P1, PT, R18, RZ, PT ;  /* 0x000000ff1200720c */ /* 0x000fc40003f25270 */
[--C-:B------:R-:W-:Y:S01]  /*1af0*/  IMAD.WIDE R28, R7, 0x2, R22.reuse ;  /* 0x00000002071c7825 */ /* 0x100fe200078e0216 */
[----:B------:R1:W-:Y:S03]  /*1b00*/  LDGSTS.E.BYPASS.LTC128B.128 [R19+0x15100], [R26.64], !P0 ;  /* 0x151000001a137fae */ /* 0x0003e6000c101d52 */
[----:B------:R-:W-:Y:S01]  /*1b10*/  IMAD.WIDE R22, R11, 0x2, R22 ;  /* 0x000000020b167825 */ /* 0x000fe200078e0216 */
[----:B------:R1:W-:Y:S04]  /*1b20*/  LDGSTS.E.BYPASS.LTC128B.128 [R19+0x19100], [R28.64], !P6 ;  /* 0x191000001c137fae */ /* 0x0003e8000f101d52 */
[----:B------:R1:W-:Y:S02]  /*1b30*/  LDGSTS.E.BYPASS.LTC128B.128 [R19+0x1d100], [R22.64], !P5 ;  /* 0x1d10000016137fae */ /* 0x0003e4000e901d52 */
.L_x_946:
[----:B------:R-:W-:Y:S05]  /*1b40*/  BSYNC B0 ;  /* 0x0000000000007941 */ /* 0x000fea0003800000 */
.L_x_945:
[----:B------:R-:W-:Y:S01]  /*1b50*/  IADD3 R0, R5, 0x40, RZ ;  /* 0x0000004005007810 */ /* 0x000fe20007ffe0ff */
[----:B-1----:R1:W4:Y:S01]  /*1b60*/  SHFL.IDX PT, R23, R14, 0x2, 0x181f ;  /* 0x00581f000e177f89 */ /* 0x00232200000e0000 */
[----:B------:R-:W-:Y:S02]  /*1b70*/  BSSY B0, `(.L_x_947) ;  /* 0x000001e000007945 */ /* 0x000fe40003800000 */
[----:B------:R-:W-:Y:S01]  /*1b80*/  ISETP.GE.AND P0, PT, R0, UR4, PT ;  /* 0x0000000400007c0c */ /* 0x000fe2000bf06270 */
[----:B---3--:R1:W3:-:S12]  /*1b90*/  SHFL.IDX PT, R22, R15, 0x2, 0x181f ;  /* 0x00581f000f167f89 */ /* 0x0082d800000e0000 */
[----:B------:R-:W-:Y:S05]  /*1ba0*/  @P0 BRA `(.L_x_948) ;  /* 0x000001a000000947 */ /* 0x000fea0003800000 */
[C---:B------:R-:W-:Y:S02]  /*1bb0*/  IADD3 R11, R13.reuse, 0x80, RZ ;  /* 0x000000800d0b7810 */ /* 0x040fe40007ffe0ff */
[C---:B------:R-:W-:Y:S02]  /*1bc0*/  IADD3 R7, R13.reuse, 0xc0, RZ ;  /* 0x000000c00d077810 */ /* 0x040fe40007ffe0ff */
[----:B---3--:R-:W-:Y:S02]  /*1bd0*/  LEA R24, P0, R13, R22, 0x1 ;  /* 0x000000160d187211 */ /* 0x008fe400078008ff */
[----:B------:R-:W-:Y:S02]  /*1be0*/  SHF.R.S32.HI R19, RZ, 0x1f, R16 ;  /* 0x0000001fff137819 */ /* 0x000fe40000011410 */
[----:B------:R-:W-:Y:S02]  /*1bf0*/  SHF.R.S32.HI R8, RZ, 0x1f, R11 ;  /* 0x0000001fff087819 */ /* 0x000fe4000001140b */
[----:B------:R-:W-:-:S02]  /*1c00*/  SHF.R.S32.HI R0, RZ, 0x1f, R7 ;  /* 0x0000001fff007819 */ /* 0x000fc40000011407 */
[----:B--2---:R-:W-:Y:S02]  /*1c10*/  P2R R18, PR, RZ, 0x2 ;  /* 0x00000002ff127803 */ /* 0x004fe40000000000 */
[----:B----4-:R-:W-:Y:S02]  /*1c20*/  LEA.HI.X R25, R13, R23, R21, 0x1, P0 ;  /* 0x000000170d197211 */ /* 0x010fe400000f0c15 */
[----:B------:R-:W-:Y:S01]  /*1c30*/  LEA.HI R10, R19, R16, RZ, 0x3 ;  /* 0x00000010130a7211 */ /* 0x000fe200078f18ff */
[----:B------:R-:W-:Y:S01]  /*1c40*/  IMAD.SHL.U32 R19, R231, 0x2, RZ ;  /* 0x00000002e7137824 */ /* 0x000fe200078e00ff */
[----:B------:R-:W-:Y:S02]  /*1c50*/  ISETP.GE.AND P1, PT, R13, c[0x0][0x198], PT ;  /* 0x000066000d007a0c */ /* 0x000fe40003f26270 */
[----:B------:R-:W-:Y:S02]  /*1c60*/  ISETP.NE.AND P0, PT, R17, RZ, PT ;  /* 0x000000ff1100720c */ /* 0x000fe40003f05270 */
[----:B------:R-:W-:-:S02]  /*1c70*/  LEA.HI R8, R8, R11, RZ, 0x3 ;  /* 0x0000000b08087211 */ /* 0x000fc400078f18ff */
[----:B------:R-:W-:Y:S02]  /*1c80*/  LEA.HI R0, R0, R7, RZ, 0x3 ;  /* 0x0000000700007211 */ /* 0x000fe400078f18ff */
[----:B------:R-:W-:Y:S02]  /*1c90*/  LOP3.LUT R10, R10, 0xfffffff8, RZ, 0xc0, !PT ;  /* 0xfffffff80a0a7812 */ /* 0x000fe400078ec0ff */
[----:B------:R-:W-:Y:S02]  /*1ca0*/  LOP3.LUT R7, R8, 0xfffffff8, RZ, 0xc0, !PT ;  /* 0xfffffff808077812 */ /* 0x000fe400078ec0ff */
[----:B------:R-:W-:Y:S01]  /*1cb0*/  LOP3.LUT R11, R0, 0xfffffff8, RZ, 0xc0, !PT ;  /* 0xfffffff8000b7812 */ /* 0x000fe200078ec0ff */
[--C-:B------:R-:W-:Y:S01]  /*1cc0*/  IMAD.WIDE R26, R10, 0x2, R22.reuse ;  /* 0x000000020a1a7825 */ /* 0x100fe200078e0216 */
[----:B------:R-:W-:Y:S01]  /*1cd0*/  @!PT LDS RZ, [RZ] ;  /* 0x00000000fffff984 */ /* 0x000fe20000000800 */
[----:B------:R2:W-:Y:S01]  /*1ce0*/  LDGSTS.E.BYPASS.LTC128B.128 [R19+0x12100], [R24.64], !P1 ;  /* 0x1210000018137fae */ /* 0x0005e2000c901d52 */
[----:B------:R-:W-:Y:S02]  /*1cf0*/  ISETP.NE.AND P1, PT, R18, RZ, PT ;  /* 0x000000ff1200720c */ /* 0x000fe40003f25270 */
[--C-:B------:R-:W-:Y:S01]  /*1d00*/  IMAD.WIDE R28, R7, 0x2, R22.reuse ;  /* 0x00000002071c7825 */ /* 0x100fe200078e0216 */
[----:B------:R2:W-:Y:S03]  /*1d10*/  LDGSTS.E.BYPASS.LTC128B.128 [R19+0x16100], [R26.64], !P0 ;  /* 0x161000001a137fae */ /* 0x0005e6000c101d52 */
[----:B------:R-:W-:Y:S01]  /*1d20*/  IMAD.WIDE R22, R11, 0x2, R22 ;  /* 0x000000020b167825 */ /* 0x000fe200078e0216 */
[----:B------:R2:W-:Y:S04]  /*1d30*/  LDGSTS.E.BYPASS.LTC128B.128 [R19+0x1a100], [R28.64], !P6 ;  /* 0x1a1000001c137fae */ /* 0x0005e8000f101d52 */
[----:B------:R2:W-:Y:S02]  /*1d40*/  LDGSTS.E.BYPASS.LTC128B.128 [R19+0x1e100], [R22.64], !P5 ;  /* 0x1e10000016137fae */ /* 0x0005e4000e901d52 */
.L_x_948:
[----:B------:R-:W-:Y:S05]  /*1d50*/  BSYNC B0 ;  /* 0x0000000000007941 */ /* 0x000fea0003800000 */
.L_x_947:
[----:B------:R-:W-:Y:S01]  /*1d60*/  IADD3 R5, R5, 0x60, RZ ;  /* 0x0000006005057810 */ /* 0x000fe20007ffe0ff */
[----:B------:R-:W-:Y:S01]  /*1d70*/  UMOV UR10, 0x6 ;  /* 0x00000006000a7882 */ /* 0x000fe20000000000 */
[----:B--2---:R2:W1:Y:S01]  /*1d80*/  SHFL.IDX PT, R19, R14, 0x3, 0x181f ;  /* 0x00781f000e137f89 */ /* 0x00446200000e0000 */
[----:B------:R-:W-:Y:S01]  /*1d90*/  ULDC.64 UR12, c[0x0][0x1e0] ;  /* 0x00007800000c7ab9 */ /* 0x000fe20000000a00 */
[----:B------:R-:W-:Y:S01]  /*1da0*/  ISETP.GE.AND P0, PT, R5, UR4, PT ;  /* 0x0000000405007c0c */ /* 0x000fe2000bf06270 */
[----:B------:R-:W-:Y:S01]  /*1db0*/  UIADD3 UR15, UR14, -0x1, URZ ;  /* 0xffffffff0e0f7890 */ /* 0x000fe2000fffe03f */
[----:B------:R2:W4:Y:S01]  /*1dc0*/  SHFL.IDX PT, R18, R15, 0x3, 0x181f ;  /* 0x00781f000f127f89 */ /* 0x00052200000e0000 */
[----:B------:R-:W-:Y:S01]  /*1dd0*/  USHF.L.U64.HI UR20, UR12, UR10, UR13 ;  /* 0x0000000a0c147299 */ /* 0x000fe2000801020d */
[----:B------:R-:W-:Y:S01]  /*1de0*/  BSSY B0, `(.L_x_949) ;  /* 0x000001d000007945 */ /* 0x000fe20003800000 */
[----:B------:R-:W-:-:S08]  /*1df0*/  USHF.L.U32 UR21, UR12, 0x6, URZ ;  /* 0x000000060c157899 */ /* 0x000fd0000800063f */
[----:B------:R-:W-:Y:S05]  /*1e00*/  @P0 BRA `(.L_x_950) ;  /* 0x000001a000000947 */ /* 0x000fea0003800000 */
[----:B------:R-:W-:Y:S01]  /*1e10*/  P2R R0, PR, RZ, 0x2 ;  /* 0x00000002ff007803 */ /* 0x000fe20000000000 */
[----:B------:R-:W-:Y:S01]  /*1e20*/  IMAD.SHL.U32 R5, R231, 0x2, RZ ;  /* 0x00000002e7057824 */ /* 0x000fe200078e00ff */
[C---:B------:R-:W-:Y:S02]  /*1e30*/  ISETP.GE.AND P1, PT, R13.reuse, c[0x0][0x198], PT ;  /* 0x000066000d007a0c */ /* 0x040fe40003f26270 */
[C---:B-12-4-:R-:W-:Y:S02]  /*1e40*/  LEA R14, P0, R13.reuse, R18, 0x1 ;  /* 0x000000120d0e7211 */ /* 0x056fe400078008ff */
[C---:B------:R-:W-:Y:S02]  /*1e50*/  IADD3 R8, R13.reuse, 0xc0, RZ ;  /* 0x000000c00d087810 */ /* 0x040fe40007ffe0ff */
[----:B------:R-:W-:Y:S02]  /*1e60*/  LEA.HI.X R15, R13, R19, R21, 0x1, P0 ;  /* 0x000000130d0f7211 */ /* 0x000fe400000f0c15 */
[----:B------:R-:W-:-:S02]  /*1e70*/  SHF.R.S32.HI R7, RZ, 0x1f, R8 ;  /* 0x0000001fff077819 */ /* 0x000fc40000011408 */
[----:B------:R-:W-:Y:S02]  /*1e80*/  ISETP.NE.AND P0, PT, R17, RZ, PT ;  /* 0x000000ff1100720c */ /* 0x000fe40003f05270 */
[----:B------:R-:W-:Y:S01]  /*1e90*/  LEA.HI R7, R7, R8, RZ, 0x3 ;  /* 0x0000000807077211 */ /* 0x000fe200078f18ff */
[----:B------:R-:W-:Y:S01]  /*1ea0*/  @!PT LDS RZ, [RZ] ;  /* 0x00000000fffff984 */ /* 0x000fe20000000800 */
[----:B------:R1:W-:Y:S01]  /*1eb0*/  LDGSTS.E.BYPASS.LTC128B.128 [R5+0x13100], [R14.64], !P1 ;  /* 0x131000000e057fae */ /* 0x0003e2000c901d52 */
[----:B------:R-:W-:Y:S02]  /*1ec0*/  ISETP.NE.AND P1, PT, R0, RZ, PT ;  /* 0x000000ff0000720c */ /* 0x000fe40003f25270 */
[----:B------:R-:W-:Y:S02]  /*1ed0*/  IADD3 R0, R13, 0x80, RZ ;  /* 0x000000800d007810 */ /* 0x000fe40007ffe0ff */
[----:B------:R-:W-:Y:S02]  /*1ee0*/  SHF.R.S32.HI R13, RZ, 0x1f, R16 ;  /* 0x0000001fff0d7819 */ /* 0x000fe40000011410 */
[----:B------:R-:W-:-:S02]  /*1ef0*/  SHF.R.S32.HI R11, RZ, 0x1f, R0 ;  /* 0x0000001fff0b7819 */ /* 0x000fc40000011400 */
[----:B------:R-:W-:Y:S02]  /*1f00*/  LEA.HI R13, R13, R16, RZ, 0x3 ;  /* 0x000000100d0d7211 */ /* 0x000fe400078f18ff */
[----:B------:R-:W-:Y:S02]  /*1f10*/  LEA.HI R11, R11, R0, RZ, 0x3 ;  /* 0x000000000b0b7211 */ /* 0x000fe400078f18ff */
[----:B------:R-:W-:Y:S02]  /*1f20*/  LOP3.LUT R13, R13, 0xfffffff8, RZ, 0xc0, !PT ;  /* 0xfffffff80d0d7812 */ /* 0x000fe400078ec0ff */
[----:B------:R-:W-:Y:S02]  /*1f30*/  LOP3.LUT R11, R11, 0xfffffff8, RZ, 0xc0, !PT ;  /* 0xfffffff80b0b7812 */ /* 0x000fe400078ec0ff */
[----:B------:R-:W-:-:S03]  /*1f40*/  LOP3.LUT R7, R7, 0xfffffff8, RZ, 0xc0, !PT ;  /* 0xfffffff807077812 */ /* 0x000fc600078ec0ff */
[----:B------:R-:W-:-:S04]  /*1f50*/  IMAD.WIDE R10, R11, 0x2, R18 ;  /* 0x000000020b0a7825 */ /* 0x000fc800078e0212 */
[----:B-1----:R-:W-:-:S04]  /*1f60*/  IMAD.WIDE R14, R13, 0x2, R18 ;  /* 0x000000020d0e7825 */ /* 0x002fc800078e0212 */
[----:B------:R-:W-:Y:S01]  /*1f70*/  IMAD.WIDE R18, R7, 0x2, R18 ;  /* 0x0000000207127825 */ /* 0x000fe200078e0212 */
[----:B------:R1:W-:Y:S04]  /*1f80*/  LDGSTS.E.BYPASS.LTC128B.128 [R5+0x17100], [R14.64], !P0 ;  /* 0x171000000e057fae */ /* 0x0003e8000c101d52 */
[----:B------:R1:W-:Y:S04]  /*1f90*/  LDGSTS.E.BYPASS.LTC128B.128 [R5+0x1b100], [R10.64], !P6 ;  /* 0x1b1000000a057fae */ /* 0x0003e8000f101d52 */
[----:B------:R1:W-:Y:S02]  /*1fa0*/  LDGSTS.E.BYPASS.LTC128B.128 [R5+0x1f100], [R18.64], !P5 ;  /* 0x1f10000012057fae */ /* 0x0003e4000e901d52 */
.L_x_950:
[----:B------:R-:W-:Y:S05]  /*1fb0*/  BSYNC B0 ;  /* 0x0000000000007941 */ /* 0x000fea0003800000 */
.L_x_949:
[----:B------:R-:W-:Y:S01]  /*1fc0*/  USHF.L.U32 UR17, UR15, 0x6, URZ ;  /* 0x000000060f117899 */ /* 0x000fe2000800063f */
[----:B------:R-:W0:Y:S01]  /*1fd0*/  LDGDEPBAR ;  /* 0x00000000000079af */ /* 0x000e220000000000 */
[----:B------:R-:W-:Y:S01]  /*1fe0*/  USHF.R.S32.HI UR11, URZ, 0x1f, UR15 ;  /* 0x0000001f3f0b7899 */ /* 0x000fe2000801140f */
[----:B------:R-:W-:Y:S01]  /*1ff0*/  IMAD.U32 R7, RZ, RZ, UR21 ;  /* 0x00000015ff077e24 */ /* 0x000fe2000f8e00ff */
[----:B------:R-:W-:Y:S01]  /*2000*/  UIMAD UR4, UR20, UR15, URZ ;  /* 0x0000000f140472a4 */ /* 0x000fe2000f8e023f */
[----:B------:R-:W-:Y:S01]  /*2010*/  IMAD.MOV.U32 R242, RZ, RZ, R236 ;  /* 0x000000fffff27224 */ /* 0x000fe200078e00ec */
[----:B------:R-:W-:Y:S01]  /*2020*/  USHF.L.U32 UR13, UR12, 0x5, URZ ;  /* 0x000000050c0d7899 */ /* 0x000fe2000800063f */
[----:B-1----:R-:W-:Y:S01]  /*2030*/  IMAD.U32 R5, RZ, RZ, UR17 ;  /* 0x00000011ff057e24 */ /* 0x002fe2000f8e00ff */
[----:B------:R-:W-:Y:S01]  /*2040*/  UIMAD UR4, UR11, UR21, UR4 ;  /* 0x000000150b0472a4 */ /* 0x000fe2000f8e0204 */
[----:B--2---:R-:W-:Y:S01]  /*2050*/  IMAD.SHL.U32 R14, R9, 0x40, RZ ;  /* 0x00000040090e7824 */ /* 0x004fe200078e00ff */
[----:B------:R-:W-:Y:S01]  /*2060*/  SEL R13, RZ, 0x1, P4 ;  /* 0x00000001ff0d7807 */ /* 0x000fe20002000000 */
[----:B----4-:R-:W-:Y:S01]  /*2070*/  IMAD.WIDE.U32 R18, R7, UR15, R242 ;  /* 0x0000000f07127c25 */ /* 0x010fe2000f8e00f2 */
[----:B------:R-:W-:Y:S01]  /*2080*/  IADD3 R0, -R5, UR9, -R12 ;  /* 0x0000000905007c10 */ /* 0x000fe2000fffe90c */
[----:B------:R-:W-:Y:S01]  /*2090*/  UMOV UR22, 0x5 ;  /* 0x0000000500167882 */ /* 0x000fe20000000000 */
[----:B------:R-:W-:Y:S01]  /*20a0*/  LOP3.LUT R14, R14, 0x1c0, RZ, 0xc0, !PT ;  /* 0x000001c00e0e7812 */ /* 0x000fe200078ec0ff */
[----:B------:R-:W-:Y:S01]  /*20b0*/  IMAD.SHL.U32 R11, R12, 0x8, RZ ;  /* 0x000000080c0b7824 */ /* 0x000fe200078e00ff */
[C---:B------:R-:W-:Y:S01]  /*20c0*/  ISETP.GE.AND P6, PT, R0.reuse, 0x1, PT ;  /* 0x000000010000780c */ /* 0x040fe20003fc6270 */
[----:B------:R-:W-:Y:S01]  /*20d0*/  ULDC UR5, c[0x0][0x1e4] ;  /* 0x0000790000057ab9 */ /* 0x000fe20000000800 */
[----:B------:R-:W-:Y:S01]  /*20e0*/  ISETP.GE.AND P5, PT, R0, 0x21, PT ;  /* 0x000000210000780c */ /* 0x000fe20003fa6270 */
[----:B------:R-:W-:Y:S01]  /*20f0*/  USHF.L.U64.HI UR12, UR12, UR22, UR5 ;  /* 0x000000160c0c7299 */ /* 0x000fe20008010205 */
[----:B------:R-:W-:Y:S01]  /*2100*/  SEL R8, RZ, 0x2, P3 ;  /* 0x00000002ff087807 */ /* 0x000fe20001800000 */
[----:B------:R-:W-:Y:S01]  /*2110*/  IMAD.SHL.U32 R231, R231, 0x2, RZ ;  /* 0x00000002e7e77824 */ /* 0x000fe200078e00ff */
[----:B------:R-:W-:Y:S01]  /*2120*/  SEL R0, RZ, 0x4, P2 ;  /* 0x00000004ff007807 */ /* 0x000fe20001000000 */
[----:B------:R-:W-:Y:S01]  /*2130*/  UISETP.GT.AND UP0, UPT, UR15, UR8, UPT ;  /* 0x000000080f00728c */ /* 0x000fe2000bf04270 */
[----:B------:R-:W-:Y:S01]  /*2140*/  IADD3 R10, R19, UR4, RZ ;  /* 0x00000004130a7c10 */ /* 0x000fe2000fffe0ff */
[----:B------:R-:W-:Y:S01]  /*2150*/  ULDC.64 UR4, c[0x0][0x208] ;  /* 0x0000820000047ab9 */ /* 0x000fe20000000a00 */
[----:B------:R-:W-:Y:S01]  /*2160*/  LOP3.LUT R11, R14, 0x8, R11, 0xf8, !PT ;  /* 0x000000080e0b7812 */ /* 0x000fe200078ef80b */
[----:B------:R-:W-:Y:S01]  /*2170*/  UIMAD UR11, UR11, UR4, URZ ;  /* 0x000000040b0b72a4 */ /* 0x000fe2000f8e023f */
[----:B------:R-:W-:Y:S01]  /*2180*/  IADD3 R13, R0, R8, R13 ;  /* 0x00000008000d7210 */ /* 0x000fe20007ffe00d */
[----:B------:R-:W-:Y:S01]  /*2190*/  UIMAD.WIDE.U32 UR22, UR15, UR4, URZ ;  /* 0x000000040f1672a5 */ /* 0x000fe2000f8e003f */
[C---:B------:R-:W-:Y:S01]  /*21a0*/  @P6 LEA R16, P0, R18.reuse, c[0x0][0x1c8], 0x1 ;  /* 0x0000720012106a11 */ /* 0x040fe200078008ff */
[----:B------:R-:W-:Y:S01]  /*21b0*/  UIMAD UR11, UR15, UR5, UR11 ;  /* 0x000000050f0b72a4 */ /* 0x000fe2000f8e020b */
[----:B------:R-:W-:Y:S01]  /*21c0*/  SHF.R.U32.HI R14, RZ, 0x3, R14 ;  /* 0x00000003ff0e7819 */ /* 0x000fe2000001160e */
[----:B------:R-:W-:Y:S01]  /*21d0*/  USHF.L.U64.HI UR10, UR4, UR10, UR5 ;  /* 0x0000000a040a7299 */ /* 0x000fe20008010205 */
[C---:B------:R-:W-:Y:S01]  /*21e0*/  @P6 LEA.HI.X R17, R18.reuse, c[0x0][0x1cc], R10, 0x1, P0 ;  /* 0x0000730012116a11 */ /* 0x040fe200000f0c0a */
[----:B------:R-:W-:Y:S01]  /*21f0*/  BAR.SYNC.DEFER_BLOCKING 0x0 ;  /* 0x0000000000007b1d */ /* 0x000fe20000010000 */
[----:B------:R-:W-:Y:S01]  /*2200*/  @P5 IADD3 R0, P0, R18, UR13, RZ ;  /* 0x0000000d12005c10 */ /* 0x000fe2000ff1e0ff */
[----:B------:R-:W-:Y:S01]  /*2210*/  UIADD3 UR11, UR23, UR11, URZ ;  /* 0x0000000b170b7290 */ /* 0x000fe2000fffe03f */
[----:B------:R-:W-:Y:S01]  /*2220*/  LOP3.LUT R14, R11, R14, RZ, 0x3c, !PT ;  /* 0x0000000e0b0e7212 */ /* 0x000fe200078e3cff */
[----:B------:R-:W-:Y:S01]  /*2230*/  IMAD.U32 R15, RZ, RZ, UR23 ;  /* 0x00000017ff0f7e24 */ /* 0x000fe2000f8e00ff */
[----:B------:R-:W-:Y:S01]  /*2240*/  @P5 IADD3.X R11, R10, UR12, RZ, P0, !PT ;  /* 0x0000000c0a0b5c10 */ /* 0x000fe200087fe4ff */
[----:B------:R-:W-:Y:S01]  /*2250*/  @UP0 UIADD3 UR5, UR14, -0x2, URZ ;  /* 0xfffffffe0e050890 */ /* 0x000fe2000fffe03f */
[C---:B------:R-:W-:Y:S01]  /*2260*/  @P5 LEA R18, P0, R0.reuse, c[0x0][0x1c8], 0x1 ;  /* 0x0000720000125a11 */ /* 0x040fe200078008ff */
[----:B------:R-:W-:Y:S01]  /*2270*/  IMAD R229, R229, 0x200, R14 ;  /* 0x00000200e5e57824 */ /* 0x000fe200078e020e */
[----:B------:R-:W-:Y:S01]  /*2280*/  SEL R8, RZ, 0x8, P1 ;  /* 0x00000008ff087807 */ /* 0x000fe20000800000 */
[----:B------:R-:W-:Y:S01]  /*2290*/  IMAD.U32 R14, RZ, RZ, UR22 ;  /* 0x00000016ff0e7e24 */ /* 0x000fe2000f8e00ff */
[----:B------:R-:W-:Y:S01]  /*22a0*/  @P5 LEA.HI.X R19, R0, c[0x0][0x1cc], R11, 0x1, P0 ;  /* 0x0000730000135a11 */ /* 0x000fe200000f0c0b */
[----:B------:R-:W-:Y:S01]  /*22b0*/  IMAD.U32 R11, RZ, RZ, UR11 ;  /* 0x0000000bff0b7e24 */ /* 0x000fe2000f8e00ff */
[----:B------:R-:W-:Y:S01]  /*22c0*/  LEA.HI R84, R85, R6, RZ, 0x5 ;  /* 0x0000000655547211 */ /* 0x000fe200078f28ff */
[----:B------:R-:W-:Y:S01]  /*22d0*/  IMAD.SHL.U32 R229, R229, 0x2, RZ ;  /* 0x00000002e5e57824 */ /* 0x000fe200078e00ff */
[C---:B------:R-:W-:Y:S01]  /*22e0*/  LEA R0, P0, R14.reuse, R234, 0x6 ;  /* 0x000000ea0e007211 */ /* 0x040fe200078030ff */
[----:B------:R-:W-:Y:S01]  /*22f0*/  USHF.L.U32 UR11, UR4, 0x6, URZ ;  /* 0x00000006040b7899 */ /* 0x000fe2000800063f */
[----:B------:R-:W-:Y:S01]  /*2300*/  IMAD.IADD R8, R13, 0x1, R8 ;  /* 0x000000010d087824 */ /* 0x000fe200078e0208 */
[----:B------:R-:W-:Y:S01]  /*2310*/  SHF.R.S32.HI R87, RZ, 0x5, R84 ;  /* 0x00000005ff577819 */ /* 0x000fe20000011454 */
[----:B------:R-:W-:Y:S01]  /*2320*/  @UP0 USHF.R.S32.HI UR4, URZ, 0x1f, UR5 ;  /* 0x0000001f3f040899 */ /* 0x000fe20008011405 */
[----:B------:R-:W-:Y:S01]  /*2330*/  LEA.HI.X R11, R14, R239, R11, 0x6, P0 ;  /* 0x000000ef0e0b7211 */ /* 0x000fe200000f340b */
[----:B------:R-:W-:Y:S01]  /*2340*/  @UP0 UIMAD UR20, UR20, UR5, URZ ;  /* 0x00000005141402a4 */ /* 0x000fe2000f8e023f */
[----:B------:R-:W-:Y:S01]  /*2350*/  IADD3 R13, R229, 0x8100, RZ ;  /* 0x00008100e50d7810 */ /* 0x000fe20007ffe0ff */
[----:B------:R-:W-:Y:S01]  /*2360*/  IMAD R230, R87, 0x400, R4 ;  /* 0x0000040057e67824 */ /* 0x000fe200078e0204 */
[----:B------:R-:W-:Y:S01]  /*2370*/  @!PT LDS RZ, [RZ] ;  /* 0x00000000fffff984 */ /* 0x000fe20000000800 */
[----:B------:R-:W-:Y:S01]  /*2380*/  @!PT LDS RZ, [RZ] ;  /* 0x00000000fffff984 */ /* 0x000fe20000000800 */
[----:B------:R-:W-:Y:S01]  /*2390*/  @!PT LDS RZ, [RZ] ;  /* 0x00000000fffff984 */ /* 0x000fe20000000800 */
[----:B------:R1:W-:Y:S01]  /*23a0*/  @P6 LDGSTS.E.BYPASS.LTC128B.128 [R231+0x8100], [R16.64], !P4 ;  /* 0x0810000010e76fae */ /* 0x0003e2000e101d52 */
[----:B------:R-:W-:Y:S01]  /*23b0*/  IADD3 R228, R229, 0x8120, RZ ;  /* 0x00008120e5e47810 */ /* 0x000fe20007ffe0ff */
[----:B------:R-:W-:Y:S01]  /*23c0*/  @UP0 UIMAD UR4, UR4, UR21, UR20 ;  /* 0x00000015040402a4 */ /* 0x000fe2000f8e0214 */
[----:B------:R-:W-:Y:S01]  /*23d0*/  IMAD.SHL.U32 R230, R230, 0x2, RZ ;  /* 0x00000002e6e67824 */ /* 0x000fe200078e00ff */
[----:B------:R1:W-:Y:S01]  /*23e0*/  @P6 LDGSTS.E.BYPASS.LTC128B.128 [R231+0xa100], [R16.64+0x80], !P3 ;  /* 0x0a10008010e76fae */ /* 0x0003e2000d901d52 */
[----:B------:R-:W-:Y:S01]  /*23f0*/  P2R R10, PR, RZ, 0x8 ;  /* 0x00000008ff0a7803 */ /* 0x000fe20000000000 */
[----:B------:R-:W-:Y:S01]  /*2400*/  UIADD3 UR17, UR9, 0x1, -UR17 ;  /* 0x0000000109117890 */ /* 0x000fe2000fffe811 */
[--C-:B------:R-:W-:Y:S01]  /*2410*/  IMAD R226, R2, 0x2, R230.reuse ;  /* 0x0000000202e27824 */ /* 0x100fe200078e02e6 */
[----:B------:R1:W-:Y:S01]  /*2420*/  @P6 LDGSTS.E.BYPASS.LTC128B.128 [R231+0xc100], [R16.64+0x100], !P2 ;  /* 0x0c10010010e76fae */ /* 0x0003e2000d101d52 */
[----:B------:R-:W-:Y:S01]  /*2430*/  IMAD R225, R3, 0x2, R230 ;  /* 0x0000000203e17824 */ /* 0x000fe200078e02e6 */
[----:B------:R-:W-:Y:S01]  /*2440*/  LEA.HI R85, R85, R6, RZ, 0x2 ;  /* 0x0000000655557211 */ /* 0x000fe200078f10ff */
[----:B------:R-:W-:Y:S01]  /*2450*/  IMAD R223, R3, 0x2, R226 ;  /* 0x0000000203df7824 */ /* 0x000fe200078e02e2 */
[----:B------:R1:W-:Y:S01]  /*2460*/  @P6 LDGSTS.E.BYPASS.LTC128B.128 [R231+0xe100], [R16.64+0x180], !P1 ;  /* 0x0e10018010e76fae */ /* 0x0003e2000c901d52 */
[----:B------:R-:W-:Y:S01]  /*2470*/  LOP3.LUT P6, RZ, R9, 0x2, RZ, 0xc0, !PT ;  /* 0x0000000209ff7812 */ /* 0x000fe200078cc0ff */
[----:B------:R-:W-:Y:S01]  /*2480*/  ULDC UR15, c[0x0][0x324] ;  /* 0x0000c900000f7ab9 */ /* 0x000fe20000000800 */
[----:B------:R-:W-:Y:S01]  /*2490*/  LOP3.LUT R85, R85, 0xfffffffc, RZ, 0xc0, !PT ;  /* 0xfffffffc55557812 */ /* 0x000fe200078ec0ff */
[----:B------:R2:W-:Y:S01]  /*24a0*/  @P5 LDGSTS.E.BYPASS.LTC128B.128 [R231+0x9100], [R18.64], !P4 ;  /* 0x0910000012e75fae */ /* 0x0005e2000e101d52 */
[----:B------:R-:W-:-:S03]  /*24b0*/  ULOP3.LUT UR15, URZ, UR15, URZ, 0x33, !UPT ;  /* 0x0000000f3f0f7292 */ /* 0x000fc6000f8e333f */
[----:B------:R2:W-:Y:S04]  /*24c0*/  @P5 LDGSTS.E.BYPASS.LTC128B.128 [R231+0xb100], [R18.64+0x80], !P3 ;  /* 0x0b10008012e75fae */ /* 0x0005e8000d901d52 */
[----:B------:R2:W-:Y:S02]  /*24d0*/  @P5 LDGSTS.E.BYPASS.LTC128B.128 [R231+0xd100], [R18.64+0x100], !P2 ;  /* 0x0d10010012e75fae */ /* 0x0005e4000d101d52 */
[----:B------:R-:W-:Y:S02]  /*24e0*/  @P6 IADD3 R228, R13, -0x20, RZ ;  /* 0xffffffe00de46810 */ /* 0x000fe40007ffe0ff */
[----:B------:R2:W-:Y:S01]  /*24f0*/  @P5 LDGSTS.E.BYPASS.LTC128B.128 [R231+0xf100], [R18.64+0x180], !P1 ;  /* 0x0f10018012e75fae */ /* 0x0005e2000c901d52 */
[----:B------:R-:W-:Y:S02]  /*2500*/  LOP3.LUT P6, RZ, R8, 0x2, RZ, 0xc0, !PT ;  /* 0x0000000208ff7812 */ /* 0x000fe400078cc0ff */
[C---:B------:R-:W-:Y:S01]  /*2510*/  IADD3 R219, R228.reuse, 0x800, RZ ;  /* 0x00000800e4db7810 */ /* 0x040fe20007ffe0ff */
[----:B------:R-:W0:Y:S01]  /*2520*/  LDGDEPBAR ;  /* 0x00000000000079af */ /* 0x000e220000000000 */
[----:B------:R-:W-:-:S02]  /*2530*/  IADD3 R218, R228, 0x1000, RZ ;  /* 0x00001000e4da7810 */ /* 0x000fc40007ffe0ff */
[C---:B------:R-:W-:Y:S02]  /*2540*/  IADD3 R217, R228.reuse, 0x1800, RZ ;  /* 0x00001800e4d97810 */ /* 0x040fe40007ffe0ff */
[----:B------:R-:W-:Y:S02]  /*2550*/  IADD3 R215, R228, 0x2000, RZ ;  /* 0x00002000e4d77810 */ /* 0x000fe40007ffe0ff */
[----:B-1----:R-:W-:Y:S02]  /*2560*/  LEA R16, P0, R0, c[0x0][0x1f8], 0x1 ;  /* 0x00007e0000107a11 */ /* 0x002fe400078008ff */
[----:B------:R-:W-:Y:S02]  /*2570*/  IADD3 R214, R228, 0x2800, RZ ;  /* 0x00002800e4d67810 */ /* 0x000fe40007ffe0ff */
[----:B------:R-:W-:Y:S01]  /*2580*/  LEA.HI.X R17, R0, c[0x0][0x1fc], R11, 0x1, P0 ;  /* 0x00007f0000117a11 */ /* 0x000fe200000f0c0b */
[----:B------:R-:W-:Y:S01]  /*2590*/  IMAD.MOV.U32 R0, RZ, RZ, 0x40 ;  /* 0x00000040ff007424 */ /* 0x000fe200078e00ff */
[----:B------:R-:W-:-:S02]  /*25a0*/  IADD3 R11, -R12, UR9, -R5 ;  /* 0x000000090c0b7c10 */ /* 0x000fc4000fffe905 */
[----:B------:R-:W-:Y:S02]  /*25b0*/  IADD3 R68, P0, R16, UR11, RZ ;  /* 0x0000000b10447c10 */ /* 0x000fe4000ff1e0ff */
[----:B------:R-:W-:Y:S02]  /*25c0*/  ISETP.LT.OR P5, PT, R11, 0x1, P4 ;  /* 0x000000010b00780c */ /* 0x000fe400027a1670 */
[----:B------:R-:W-:Y:S02]  /*25d0*/  IADD3.X R69, R17, UR10, RZ, P0, !PT ;  /* 0x0000000a11457c10 */ /* 0x000fe400087fe4ff */
[C---:B------:R-:W-:Y:S02]  /*25e0*/  ISETP.LT.OR P0, PT, R11.reuse, 0x1, !P6 ;  /* 0x000000010b00780c */ /* 0x040fe40007701670 */
[----:B------:R-:W-:Y:S01]  /*25f0*/  ISETP.LT.OR P6, PT, R11, 0x21, !P6 ;  /* 0x000000210b00780c */ /* 0x000fe200077c1670 */
[----:B------:R-:W-:-:S04]  /*2600*/  DEPBAR.LE SB0, 0x1 ;  /* 0x000080400000791a */ /* 0x000fc80000000000 */
[----:B------:R-:W-:-:S04]  /*2610*/  DEPBAR.LE SB0, 0x0 ;  /* 0x000080000000791a */ /* 0x000fc80000000000 */
[----:B------:R-:W-:Y:S01]  /*2620*/  BAR.SYNC.DEFER_BLOCKING 0x0 ;  /* 0x0000000000007b1d */ /* 0x000fe20000010000 */
[C---:B------:R-:W-:Y:S02]  /*2630*/  IADD3 R213, R228.reuse, 0x3000, RZ ;  /* 0x00003000e4d57810 */ /* 0x040fe40007ffe0ff */
[C---:B------:R-:W-:Y:S02]  /*2640*/  IADD3 R212, R228.reuse, 0x3800, RZ ;  /* 0x00003800e4d47810 */ /* 0x040fe40007ffe0ff */
[C---:B------:R-:W-:Y:S02]  /*2650*/  IADD3 R211, R228.reuse, 0x4000, RZ ;  /* 0x00004000e4d37810 */ /* 0x040fe40007ffe0ff */
[C---:B------:R-:W-:Y:S02]  /*2660*/  IADD3 R210, R228.reuse, 0x4800, RZ ;  /* 0x00004800e4d27810 */ /* 0x040fe40007ffe0ff */
[C---:B------:R-:W-:Y:S02]  /*2670*/  IADD3 R209, R228.reuse, 0x5000, RZ ;  /* 0x00005000e4d17810 */ /* 0x040fe40007ffe0ff */
[----:B------:R-:W-:-:S02]  /*2680*/  IADD3 R208, R228, 0x5800, RZ ;  /* 0x00005800e4d07810 */ /* 0x000fc40007ffe0ff */
[C---:B------:R-:W-:Y:S02]  /*2690*/  IADD3 R207, R228.reuse, 0x6000, RZ ;  /* 0x00006000e4cf7810 */ /* 0x040fe40007ffe0ff */
[C---:B------:R-:W-:Y:S02]  /*26a0*/  IADD3 R206, R228.reuse, 0x6800, RZ ;  /* 0x00006800e4ce7810 */ /* 0x040fe40007ffe0ff */
[C---:B------:R-:W-:Y:S02]  /*26b0*/  IADD3 R205, R228.reuse, 0x7000, RZ ;  /* 0x00007000e4cd7810 */ /* 0x040fe40007ffe0ff */
[----:B------:R-:W-:Y:S01]  /*26c0*/  IADD3 R204, R228, 0x7800, RZ ;  /* 0x00007800e4cc7810 */ /* 0x000fe20007ffe0ff */
[----:B------:R-:W-:Y:S04]  /*26d0*/  LDSM.16.M88.4 R72, [R229+0x8100] ;  /* 0x00810000e548783b */ /* 0x000fe80000000200 */
[----:B------:R-:W-:Y:S04]  /*26e0*/  LDSM.16.M88.4 R40, [R229+0x8900] ;  /* 0x00890000e528783b */ /* 0x000fe80000000200 */
[----:B------:R-:W-:Y:S04]  /*26f0*/  LDSM.16.M88.4 R32, [R229+0x9100] ;  /* 0x00910000e520783b */ /* 0x000fe80000000200 */
[----:B------:R-:W-:Y:S04]  /*2700*/  LDSM.16.M88.4 R12, [R229+0x9900] ;  /* 0x00990000e50c783b */ /* 0x000fe80000000200 */
[----:B------:R-:W-:Y:S04]  /*2710*/  LDSM.16.M88.4 R64, [R228] ;  /* 0x00000000e440783b */ /* 0x000fe80000000200 */
[----:B------:R-:W-:Y:S04]  /*2720*/  LDSM.16.M88.4 R56, [R228+0x800] ;  /* 0x00080000e438783b */ /* 0x000fe80000000200 */
[----:B------:R-:W-:Y:S04]  /*2730*/  LDSM.16.M88.4 R52, [R228+0x1000] ;  /* 0x00100000e434783b */ /* 0x000fe80000000200 */
[----:B------:R-:W-:Y:S04]  /*2740*/  LDSM.16.M88.4 R48, [R228+0x1800] ;  /* 0x00180000e430783b */ /* 0x000fe80000000200 */
[----:B------:R-:W1:Y:S04]  /*2750*/  LDSM.16.M88.4 R24, [R230+0x10100] ;  /* 0x01010000e618783b */ /* 0x000e680000000200 */
[----:B------:R-:W4:Y:S04]  /*2760*/  LDSM.16.M88.4 R60, [R226+0x10100] ;  /* 0x01010000e23c783b */ /* 0x000f280000000200 */
[----:B------:R-:W-:Y:S01]  /*2770*/  @!PT LDS RZ, [RZ] ;  /* 0x00000000fffff984 */ /* 0x000fe20000000800 */
[----:B------:R-:W-:Y:S01]  /*2780*/  @!PT LDS RZ, [RZ] ;  /* 0x00000000fffff984 */ /* 0x000fe20000000800 */
[----:B------:R-:W-:Y:S01]  /*2790*/  @!PT LDS RZ, [RZ] ;  /* 0x00000000fffff984 */ /* 0x000fe20000000800 */
[----:B------:R2:W-:Y:S01]  /*27a0*/  LDGSTS.E.BYPASS.LTC128B.128 [R231+0x100], [R16.64], !P5 ;  /* 0x0010000010e77fae */ /* 0x0005e2000e901d52 */
[----:B------:R-:W-:-:S03]  /*27b0*/  LOP3.LUT P5, RZ, R8, 0x4, RZ, 0xc0, !PT ;  /* 0x0000000408ff7812 */ /* 0x000fc600078ac0ff */
[----:B------:R2:W-:Y:S01]  /*27c0*/  LDGSTS.E.BYPASS.LTC128B.128 [R231+0x2100], [R16.64+0x80], !P0 ;  /* 0x0210008010e77fae */ /* 0x0005e2000c101d52 */
[C---:B------:R-:W-:Y:S02]  /*27d0*/  ISETP.LT.OR P0, PT, R11.reuse, 0x1, !P5 ;  /* 0x000000010b00780c */ /* 0x040fe40006f01670 */
[----:B------:R-:W-:-:S11]  /*27e0*/  ISETP.LT.OR P5, PT, R11, 0x21, !P5 ;  /* 0x000000210b00780c */ /* 0x000fd60006fa1670 */
[----:B------:R2:W-:Y:S01]  /*27f0*/  LDGSTS.E.BYPASS.LTC128B.128 [R231+0x4100], [R16.64+0x100], !P0 ;  /* 0x0410010010e77fae */ /* 0x0005e2000c101d52 */
[----:B------:R-:W-:-:S04]  /*2800*/  LOP3.LUT P0, RZ, R9, 0x4, RZ, 0xc0, !PT ;  /* 0x0000000409ff7812 */ /* 0x000fc8000780c0ff */
[----:B------:R-:W-:Y:S02]  /*2810*/  SEL R0, R0, 0xffffffc0, !P0 ;  /* 0xffffffc000007807 */ /* 0x000fe40004000000 */
[----:B------:R-:W-:-:S03]  /*2820*/  LOP3.LUT P0, RZ, R8, 0x8, RZ, 0xc0, !PT ;  /* 0x0000000808ff7812 */ /* 0x000fc6000780c0ff */
[----:B------:R-:W-:Y:S01]  /*2830*/  IMAD.IADD R224, R229, 0x1, R0 ;  /* 0x00000001e5e07824 */ /* 0x000fe200078e0200 */
[C---:B------:R-:W-:Y:S01]  /*2840*/  ISETP.LT.OR P3, PT, R11.reuse, 0x1, !P0 ;  /* 0x000000010b00780c */ /* 0x040fe20004761670 */
[----:B------:R-:W-:Y:S01]  /*2850*/  IMAD.IADD R216, R0, 0x1, R228 ;  /* 0x0000000100d87824 */ /* 0x000fe200078e02e4 */
[C---:B------:R-:W-:Y:S01]  /*2860*/  ISETP.LT.OR P0, PT, R11.reuse, 0x21, !P0 ;  /* 0x000000210b00780c */ /* 0x040fe20004701670 */
[C---:B-1----:R-:W-:Y:S08]  /*2870*/  HMMA.16816.F32 R44, R24.reuse, R40, RZ ;  /* 0x00000028182c723c */ /* 0x042ff000000018ff */
[----:B------:R-:W-:Y:S02]  /*2880*/  HMMA.16816.F32 R36, R24, R32, RZ ;  /* 0x000000201824723c */ /* 0x000fe400000018ff */
[----:B------:R2:W-:Y:S01]  /*2890*/  LDGSTS.E.BYPASS.LTC128B.128 [R231+0x6100], [R16.64+0x180], !P3 ;  /* 0x0610018010e77fae */ /* 0x0005e2000d901d52 */
[----:B------:R-:W-:-:S05]  /*28a0*/  ISETP.LT.OR P3, PT, R11, 0x21, P4 ;  /* 0x000000210b00780c */ /* 0x000fca0002761670 */
[C---:B------:R-:W-:Y:S08]  /*28b0*/  HMMA.16816.F32 R40, R24.reuse, R42, RZ ;  /* 0x0000002a1828723c */ /* 0x040ff000000018ff */
[----:B------:R1:W-:Y:S01]  /*28c0*/  LDGSTS.E.BYPASS.LTC128B.128 [R231+0x1100], [R68.64], !P3 ;  /* 0x0110000044e77fae */ /* 0x0003e2000d901d52 */
[----:B------:R-:W-:Y:S01]  /*28d0*/  ISETP.NE.AND P3, PT, R10, RZ, PT ;  /* 0x000000ff0a00720c */ /* 0x000fe20003f65270 */
[----:B------:R-:W-:Y:S02]  /*28e0*/  HMMA.16816.F32 R32, R24, R34, RZ ;  /* 0x000000221820723c */ /* 0x000fe400000018ff */
[----:B------:R1:W-:Y:S01]  /*28f0*/  LDGSTS.E.BYPASS.LTC128B.128 [R231+0x3100], [R68.64+0x80], !P6 ;  /* 0x0310008044e77fae */ /* 0x0003e2000f101d52 */
[----:B------:R-:W-:-:S03]  /*2900*/  PLOP3.LUT P6, PT, PT, PT, UP0, 0x80, 0x0 ;  /* 0x000000000000781c */ /* 0x000fc60003fcf008 */
[----:B------:R1:W-:Y:S01]  /*2910*/  LDGSTS.E.BYPASS.LTC128B.128 [R231+0x5100], [R68.64+0x100], !P5 ;  /* 0x0510010044e77fae */ /* 0x0003e2000e901d52 */
[----:B------:R-:W-:Y:S01]  /*2920*/  PLOP3.LUT P5, PT, PT, PT, UP0, 0x80, 0x0 ;  /* 0x000000000000781c */ /* 0x000fe20003faf008 */
[----:B------:R-:W-:Y:S02]  /*2930*/  HMMA.16816.F32 R8, R24, R72, RZ ;  /* 0x000000481808723c */ /* 0x000fe400000018ff */
[----:B------:R1:W-:Y:S01]  /*2940*/  LDGSTS.E.BYPASS.LTC128B.128 [R231+0x7100], [R68.64+0x180], !P0 ;  /* 0x0710018044e77fae */ /* 0x0003e2000c101d52 */
[----:B------:R-:W-:-:S03]  /*2950*/  PLOP3.LUT P0, PT, PT, PT, UP0, 0x80, 0x0 ;  /* 0x000000000000781c */ /* 0x000fc60003f0f008 */
[----:B---3--:R-:W-:Y:S02]  /*2960*/  LDSM.16.M88.4 R20, [R225+0x10100] ;  /* 0x01010000e114783b */ /* 0x008fe40000000200 */
[C---:B------:R-:W-:Y:S02]  /*2970*/  HMMA.16816.F32 R72, R24.reuse, R74, RZ ;  /* 0x0000004a1848723c */ /* 0x040fe400000018ff */
[----:B--2---:R-:W2:Y:S04]  /*2980*/  LDSM.16.M88.4 R16, [R224+0x8100] ;  /* 0x00810000e010783b */ /* 0x004ea80000000200 */
[----:B------:R-:W-:Y:S02]  /*2990*/  LDSM.16.M88.4 R80, [R224+0x9100] ;  /* 0x00910000e050783b */ /* 0x000fe40000000200 */
[C---:B------:R-:W-:Y:S02]  /*29a0*/  HMMA.16816.F32 R28, R24.reuse, R12, RZ ;  /* 0x0000000c181c723c */ /* 0x040fe400000018ff */
[----:B------:R-:W-:Y:S04]  /*29b0*/  LDSM.16.M88.4 R76, [R224+0x9900] ;  /* 0x00990000e04c783b */ /* 0x000fe80000000200 */
[----:B------:R-:W0:Y:S02]  /*29c0*/  LDGDEPBAR ;  /* 0x00000000000079af */ /* 0x000e240000000000 */
[----:B------:R-:W-:Y:S02]  /*29d0*/  HMMA.16816.F32 R24, R24, R14, RZ ;  /* 0x0000000e1818723c */ /* 0x000fe400000018ff */
[----:B------:R-:W3:Y:S04]  /*29e0*/  LDSM.16.M88.4 R12, [R224+0x8900] ;  /* 0x00890000e00c783b */ /* 0x000ee80000000200 */
[----:B-1----:R-:W-:Y:S02]  /*29f0*/  LDSM.16.M88.4 R68, [R223+0x10100] ;  /* 0x01010000df44783b */ /* 0x002fe40000000200 */
[C---:B----4-:R-:W-:Y:S08]  /*2a00*/  HMMA.16816.F32 R8, R60.reuse, R64, R8 ;  /* 0x000000403c08723c */ /* 0x050ff00000001808 */
[C---:B------:R-:W-:Y:S01]  /*2a10*/  HMMA.16816.F32 R72, R60.reuse, R66, R72 ;  /* 0x000000423c48723c */ /* 0x040fe20000001848 */
[----:B------:R-:W1:Y:S07]  /*2a20*/  LDSM.16.M88.4 R64, [R216] ;  /* 0x00000000d840783b */ /* 0x000e6e0000000200 */
[C---:B------:R-:W-:Y:S08]  /*2a30*/  HMMA.16816.F32 R44, R60.reuse, R56, R44 ;  /* 0x000000383c2c723c */ /* 0x040ff0000000182c */
[C---:B------:R-:W-:Y:S01]  /*2a40*/  HMMA.16816.F32 R40, R60.reuse, R58, R40 ;  /* 0x0000003a3c28723c */ /* 0x040fe20000001828 */
[----:B------:R-:W-:Y:S07]  /*2a50*/  LDSM.16.M88.4 R56, [R230+0x14100] ;  /* 0x01410000e638783b */ /* 0x000fee0000000200 */
[C---:B------:R-:W-:Y:S08]  /*2a60*/  HMMA.16816.F32 R36, R60.reuse, R52, R36 ;  /* 0x000000343c24723c */ /* 0x040ff00000001824 */
[C---:B------:R-:W-:Y:S01]  /*2a70*/  HMMA.16816.F32 R32, R60.reuse, R54, R32 ;  /* 0x000000363c20723c */ /* 0x040fe20000001820 */
[----:B------:R-:W4:Y:S07]  /*2a80*/  LDSM.16.M88.4 R52, [R216+0x800] ;  /* 0x00080000d834783b */ /* 0x000f2e0000000200 */
[C---:B------:R-:W-:Y:S08]  /*2a90*/  HMMA.16816.F32 R28, R60.reuse, R48, R28 ;  /* 0x000000303c1c723c */ /* 0x040ff0000000181c */
[----:B------:R-:W-:Y:S01]  /*2aa0*/  HMMA.16816.F32 R24, R60, R50, R24 ;  /* 0x000000323c18723c */ /* 0x000fe20000001818 */
[----:B------:R-:W5:Y:S04]  /*2ab0*/  LDSM.16.M88.4 R48, [R216+0x1000] ;  /* 0x00100000d830783b */ /* 0x000f680000000200 */
[----:B------:R-:W-:Y:S03]  /*2ac0*/  LDSM.16.M88.4 R60, [R216+0x1800] ;  /* 0x00180000d83c783b */ /* 0x000fe60000000200 */
[C---:B--2---:R-:W-:Y:S08]  /*2ad0*/  HMMA.16816.F32 R8, R20.reuse, R16, R8 ;  /* 0x000000101408723c */ /* 0x044ff00000001808 */
        /* <DEDUP_REMOVED lines=13> */
[----:B------:R-:W-:Y:S04]  /*2bb0*/  LDSM.16.M88.4 R72, [R226+0x14100] ;  /* 0x01410000e248783b */ /* 0x000fe80000000200 */
[----:B------:R-:W1:Y:S03]  /*2bc0*/  LDSM.16.M88.4 R64, [R228+0x2000] ;  /* 0x00200000e440783b */ /* 0x000e660000000200 */
[C---:B----4-:R-:W-:Y:S08]  /*2bd0*/  HMMA.16816.F32 R44, R68.reuse, R52, R44 ;  /* 0x00000034442c723c */ /* 0x050ff0000000182c */
[C---:B------:R-:W-:Y:S01]  /*2be0*/  HMMA.16816.F32 R40, R68.reuse, R54, R40 ;  /* 0x000000364428723c */ /* 0x040fe20000001828 */
[----:B------:R-:W4:Y:S07]  /*2bf0*/  LDSM.16.M88.4 R52, [R228+0x2800] ;  /* 0x00280000e434783b */ /* 0x000f2e0000000200 */
[C---:B-----5:R-:W-:Y:S08]  /*2c00*/  HMMA.16816.F32 R36, R68.reuse, R48, R36 ;  /* 0x000000304424723c */ /* 0x060ff00000001824 */
[----:B------:R-:W-:Y:S01]  /*2c10*/  HMMA.16816.F32 R32, R68, R50, R32 ;  /* 0x000000324420723c */ /* 0x000fe20000001820 */
[----:B------:R-:W5:Y:S07]  /*2c20*/  LDSM.16.M88.4 R48, [R228+0x3000] ;  /* 0x00300000e430783b */ /* 0x000f6e0000000200 */
[C---:B--2---:R-:W-:Y:S08]  /*2c30*/  HMMA.16816.F32 R8, R56.reuse, R16, R8 ;  /* 0x000000103808723c */ /* 0x044ff00000001808 */
[----:B------:R-:W-:Y:S01]  /*2c40*/  HMMA.16816.F32 R76, R56, R18, R76 ;  /* 0x00000012384c723c */ /* 0x000fe2000000184c */
[----:B------:R-:W-:Y:S07]  /*2c50*/  LDSM.16.M88.4 R16, [R224+0xa100] ;  /* 0x00a10000e010783b */ /* 0x000fee0000000200 */
[C---:B------:R-:W-:Y:S08]  /*2c60*/  HMMA.16816.F32 R28, R68.reuse, R60, R28 ;  /* 0x0000003c441c723c */ /* 0x040ff0000000181c */
[----:B------:R-:W-:Y:S01]  /*2c70*/  HMMA.16816.F32 R24, R68, R62, R24 ;  /* 0x0000003e4418723c */ /* 0x000fe20000001818 */
[----:B------:R-:W2:Y:S04]  /*2c80*/  LDSM.16.M88.4 R60, [R225+0x14100] ;  /* 0x01410000e13c783b */ /* 0x000ea80000000200 */
[----:B------:R-:W2:Y:S03]  /*2c90*/  LDSM.16.M88.4 R68, [R228+0x3800] ;  /* 0x00380000e444783b */ /* 0x000ea60000000200 */
[C---:B---3--:R-:W-:Y:S08]  /*2ca0*/  HMMA.16816.F32 R44, R56.reuse, R20, R44 ;  /* 0x00000014382c723c */ /* 0x048ff0000000182c */
[C---:B------:R-:W-:Y:S01]  /*2cb0*/  HMMA.16816.F32 R40, R56.reuse, R22, R40 ;  /* 0x000000163828723c */ /* 0x040fe20000001828 */
[----:B------:R-:W3:Y:S07]  /*2cc0*/  LDSM.16.M88.4 R20, [R224+0xa900] ;  /* 0x00a90000e014783b */ /* 0x000eee0000000200 */
[C---:B------:R-:W-:Y:S08]  /*2cd0*/  HMMA.16816.F32 R36, R56.reuse, R12, R36 ;  /* 0x0000000c3824723c */ /* 0x040ff00000001824 */
[----:B------:R-:W-:Y:S01]  /*2ce0*/  HMMA.16816.F32 R32, R56, R14, R32 ;  /* 0x0000000e3820723c */ /* 0x000fe20000001820 */
[----:B------:R-:W2:Y:S07]  /*2cf0*/  LDSM.16.M88.4 R12, [R224+0xb100] ;  /* 0x00b10000e00c783b */ /* 0x000eae0000000200 */
[C---:B-1----:R-:W-:Y:S08]  /*2d00*/  HMMA.16816.F32 R8, R72.reuse, R64, R8 ;  /* 0x000000404808723c */ /* 0x042ff00000001808 */
[----:B------:R-:W-:Y:S01]  /*2d10*/  HMMA.16816.F32 R76, R72, R66, R76 ;  /* 0x00000042484c723c */ /* 0x000fe2000000184c */
[----:B------:R-:W-:Y:S07]  /*2d20*/  LDSM.16.M88.4 R64, [R223+0x14100] ;  /* 0x01410000df40783b */ /* 0x000fee0000000200 */
[C---:B------:R-:W-:Y:S08]  /*2d30*/  HMMA.16816.F32 R28, R56.reuse, R80, R28 ;  /* 0x00000050381c723c */ /* 0x040ff0000000181c */
[----:B------:R-:W-:Y:S01]  /*2d40*/  HMMA.16816.F32 R24, R56, R82, R24 ;  /* 0x000000523818723c */ /* 0x000fe20000001818 */
[----:B------:R-:W1:Y:S04]  /*2d50*/  LDSM.16.M88.4 R80, [R224+0xb900] ;  /* 0x00b90000e050783b */ /* 0x000e680000000200 */
[----:B------:R-:W1:Y:S03]  /*2d60*/  LDSM.16.M88.4 R56, [R216+0x2000] ;  /* 0x00200000d838783b */ /* 0x000e660000000200 */
[C---:B----4-:R-:W-:Y:S08]  /*2d70*/  HMMA.16816.F32 R44, R72.reuse, R52, R44 ;  /* 0x00000034482c723c */ /* 0x050ff0000000182c */
[C---:B------:R-:W-:Y:S01]  /*2d80*/  HMMA.16816.F32 R40, R72.reuse, R54, R40 ;  /* 0x000000364828723c */ /* 0x040fe20000001828 */
[----:B------:R-:W-:Y:S07]  /*2d90*/  LDSM.16.M88.4 R52, [R230+0x18100] ;  /* 0x01810000e634783b */ /* 0x000fee0000000200 */
[C---:B-----5:R-:W-:Y:S08]  /*2da0*/  HMMA.16816.F32 R36, R72.reuse, R48, R36 ;  /* 0x000000304824723c */ /* 0x060ff00000001824 */
[----:B------:R-:W-:Y:S01]  /*2db0*/  HMMA.16816.F32 R32, R72, R50, R32 ;  /* 0x000000324820723c */ /* 0x000fe20000001820 */
[----:B------:R-:W4:Y:S07]  /*2dc0*/  LDSM.16.M88.4 R48, [R216+0x2800] ;  /* 0x00280000d830783b */ /* 0x000f2e0000000200 */
[C---:B--2---:R-:W-:Y:S08]  /*2dd0*/  HMMA.16816.F32 R8, R60.reuse, R16, R8 ;  /* 0x000000103c08723c */ /* 0x044ff00000001808 */
[----:B------:R-:W-:Y:S01]  /*2de0*/  HMMA.16816.F32 R76, R60, R18, R76 ;  /* 0x000000123c4c723c */ /* 0x000fe2000000184c */
[----:B------:R-:W2:Y:S07]  /*2df0*/  LDSM.16.M88.4 R16, [R216+0x3000] ;  /* 0x00300000d810783b */ /* 0x000eae0000000200 */
[C---:B------:R-:W-:Y:S08]  /*2e00*/  HMMA.16816.F32 R28, R72.reuse, R68, R28 ;  /* 0x00000044481c723c */ /* 0x040ff0000000181c */
[----:B------:R-:W-:Y:S08]  /*2e10*/  HMMA.16816.F32 R24, R72, R70, R24 ;  /* 0x000000464818723c */ /* 0x000ff00000001818 */
[C---:B---3--:R-:W-:Y:S08]  /*2e20*/  HMMA.16816.F32 R44, R60.reuse, R20, R44 ;  /* 0x000000143c2c723c */ /* 0x048ff0000000182c */
[C---:B------:R-:W-:Y:S01]  /*2e30*/  HMMA.16816.F32 R40, R60.reuse, R22, R40 ;  /* 0x000000163c28723c */ /* 0x040fe20000001828 */
[----:B------:R-:W-:Y:S07]  /*2e40*/  LDSM.16.M88.4 R20, [R229+0xc100] ;  /* 0x00c10000e514783b */ /* 0x000fee0000000200 */
[C---:B------:R-:W-:Y:S08]  /*2e50*/  HMMA.16816.F32 R36, R60.reuse, R12, R36 ;  /* 0x0000000c3c24723c */ /* 0x040ff00000001824 */
[C---:B------:R-:W-:Y:S01]  /*2e60*/  HMMA.16816.F32 R32, R60.reuse, R14, R32 ;  /* 0x0000000e3c20723c */ /* 0x040fe20000001820 */
[----:B------:R-:W3:Y:S07]  /*2e70*/  LDSM.16.M88.4 R12, [R216+0x3800] ;  /* 0x00380000d80c783b */ /* 0x000eee0000000200 */
[C---:B-1----:R-:W-:Y:S08]  /*2e80*/  HMMA.16816.F32 R28, R60.reuse, R80, R28 ;  /* 0x000000503c1c723c */ /* 0x042ff0000000181c */
[----:B------:R-:W-:Y:S01]  /*2e90*/  HMMA.16816.F32 R24, R60, R82, R24 ;  /* 0x000000523c18723c */ /* 0x000fe20000001818 */
[----:B------:R-:W-:Y:S07]  /*2ea0*/  LDSM.16.M88.4 R60, [R229+0xd100] ;  /* 0x00d10000e53c783b */ /* 0x000fee0000000200 */
[C---:B------:R-:W-:Y:S08]  /*2eb0*/  HMMA.16816.F32 R8, R64.reuse, R56, R8 ;  /* 0x000000384008723c */ /* 0x040ff00000001808 */
[C---:B------:R-:W-:Y:S01]  /*2ec0*/  HMMA.16816.F32 R76, R64.reuse, R58, R76 ;  /* 0x0000003a404c723c */ /* 0x040fe2000000184c */
[----:B------:R-:W1:Y:S07]  /*2ed0*/  LDSM.16.M88.4 R56, [R229+0xc900] ;  /* 0x00c90000e538783b */ /* 0x000e6e0000000200 */
[C---:B----4-:R-:W-:Y:S08]  /*2ee0*/  HMMA.16816.F32 R44, R64.reuse, R48, R44 ;  /* 0x00000030402c723c */ /* 0x050ff0000000182c */
[C---:B------:R-:W-:Y:S01]  /*2ef0*/  HMMA.16816.F32 R40, R64.reuse, R50, R40 ;  /* 0x000000324028723c */ /* 0x040fe20000001828 */
[----:B------:R-:W4:Y:S07]  /*2f00*/  LDSM.16.M88.4 R48, [R229+0xd900] ;  /* 0x00d90000e530783b */ /* 0x000f2e0000000200 */
[C---:B--2---:R-:W-:Y:S08]  /*2f10*/  HMMA.16816.F32 R36, R64.reuse, R16, R36 ;  /* 0x000000104024723c */ /* 0x044ff00000001824 */
[C---:B------:R-:W-:Y:S01]  /*2f20*/  HMMA.16816.F32 R68, R64.reuse, R18, R32 ;  /* 0x000000124044723c */ /* 0x040fe20000001820 */
[----:B------:R-:W-:Y:S04]  /*2f30*/  LDSM.16.M88.4 R32, [R226+0x18100] ;  /* 0x01810000e220783b */ /* 0x000fe80000000200 */
[----:B------:R-:W2:Y:S03]  /*2f40*/  LDSM.16.M88.4 R16, [R228+0x4000] ;  /* 0x00400000e410783b */ /* 0x000ea60000000200 */
[C---:B---3--:R-:W-:Y:S08]  /*2f50*/  HMMA.16816.F32 R28, R64.reuse, R12, R28 ;  /* 0x0000000c401c723c */ /* 0x048ff0000000181c */
[----:B------:R-:W-:Y:S01]  /*2f60*/  HMMA.16816.F32 R24, R64, R14, R24 ;  /* 0x0000000e4018723c */ /* 0x000fe20000001818 */
[----:B------:R-:W3:Y:S04]  /*2f70*/  LDSM.16.M88.4 R12, [R228+0x4800] ;  /* 0x00480000e40c783b */ /* 0x000ee80000000200 */
[----:B------:R-:W-:Y:S03]  /*2f80*/  LDSM.16.M88.4 R64, [R223+0x18100] ;  /* 0x01810000df40783b */ /* 0x000fe60000000200 */
[C---:B------:R-:W-:Y:S08]  /*2f90*/  HMMA.16816.F32 R8, R52.reuse, R20, R8 ;  /* 0x000000143408723c */ /* 0x040ff00000001808 */
[C---:B------:R-:W-:Y:S01]  /*2fa0*/  HMMA.16816.F32 R76, R52.reuse, R22, R76 ;  /* 0x00000016344c723c */ /* 0x040fe2000000184c */
[----:B------:R-:W5:Y:S07]  /*2fb0*/  LDSM.16.M88.4 R20, [R228+0x5000] ;  /* 0x00500000e414783b */ /* 0x000f6e0000000200 */
[C---:B-1----:R-:W-:Y:S08]  /*2fc0*/  HMMA.16816.F32 R44, R52.reuse, R56, R44 ;  /* 0x00000038342c723c */ /* 0x042ff0000000182c */
[C---:B------:R-:W-:Y:S01]  /*2fd0*/  HMMA.16816.F32 R40, R52.reuse, R58, R40 ;  /* 0x0000003a3428723c */ /* 0x040fe20000001828 */
[----:B------:R-:W1:Y:S07]  /*2fe0*/  LDSM.16.M88.4 R56, [R228+0x5800] ;  /* 0x00580000e438783b */ /* 0x000e6e0000000200 */
[C---:B------:R-:W-:Y:S08]  /*2ff0*/  HMMA.16816.F32 R36, R52.reuse, R60, R36 ;  /* 0x0000003c3424723c */ /* 0x040ff00000001824 */
[C---:B------:R-:W-:Y:S01]  /*3000*/  HMMA.16816.F32 R68, R52.reuse, R62, R68 ;  /* 0x0000003e3444723c */ /* 0x040fe20000001844 */
[----:B------:R-:W-:Y:S07]  /*3010*/  LDSM.16.M88.4 R60, [R224+0xc900] ;  /* 0x00c90000e03c783b */ /* 0x000fee0000000200 */
[C---:B----4-:R-:W-:Y:S08]  /*3020*/  HMMA.16816.F32 R28, R52.reuse, R48, R28 ;  /* 0x00000030341c723c */ /* 0x050ff0000000181c */
[----:B------:R-:W-:Y:S01]  /*3030*/  HMMA.16816.F32 R52, R52, R50, R24 ;  /* 0x000000323434723c */ /* 0x000fe20000001818 */
[----:B------:R-:W4:Y:S04]  /*3040*/  LDSM.16.M88.4 R48, [R225+0x18100] ;  /* 0x01810000e130783b */ /* 0x000f280000000200 */
[----:B------:R-:W1:Y:S03]  /*3050*/  LDSM.16.M88.4 R24, [R224+0xc100] ;  /* 0x00c10000e018783b */ /* 0x000e660000000200 */
[C---:B--2---:R-:W-:Y:S08]  /*3060*/  HMMA.16816.F32 R8, R32.reuse, R16, R8 ;  /* 0x000000102008723c */ /* 0x044ff00000001808 */
[C---:B------:R-:W-:Y:S01]  /*3070*/  HMMA.16816.F32 R76, R32.reuse, R18, R76 ;  /* 0x00000012204c723c */ /* 0x040fe2000000184c */
[----:B------:R-:W2:Y:S07]  /*3080*/  LDSM.16.M88.4 R16, [R224+0xd100] ;  /* 0x00d10000e010783b */ /* 0x000eae0000000200 */
[C---:B---3--:R-:W-:Y:S08]  /*3090*/  HMMA.16816.F32 R44, R32.reuse, R12, R44 ;  /* 0x0000000c202c723c */ /* 0x048ff0000000182c */
[C---:B------:R-:W-:Y:S01]  /*30a0*/  HMMA.16816.F32 R40, R32.reuse, R14, R40 ;  /* 0x0000000e2028723c */ /* 0x040fe20000001828 */
[----:B------:R-:W3:Y:S07]  /*30b0*/  LDSM.16.M88.4 R12, [R224+0xd900] ;  /* 0x00d90000e00c783b */ /* 0x000eee0000000200 */
[C---:B-----5:R-:W-:Y:S01]  /*30c0*/  HMMA.16816.F32 R72, R32.reuse, R20, R36 ;  /* 0x000000142048723c */ /* 0x060fe20000001824 */
[----:B------:R-:W-:Y:S07]  /*30d0*/  LDSM.16.M88.4 R36, [R216+0x4000] ;  /* 0x00400000d824783b */ /* 0x000fee0000000200 */
[C---:B------:R-:W-:Y:S01]  /*30e0*/  HMMA.16816.F32 R68, R32.reuse, R22, R68 ;  /* 0x000000162044723c */ /* 0x040fe20000001844 */
[----:B------:R-:W5:Y:S07]  /*30f0*/  LDSM.16.M88.4 R20, [R216+0x4800] ;  /* 0x00480000d814783b */ /* 0x000f6e0000000200 */
[C---:B-1----:R-:W-:Y:S08]  /*3100*/  HMMA.16816.F32 R28, R32.reuse, R56, R28 ;  /* 0x00000038201c723c */ /* 0x042ff0000000181c */
[----:B------:R-:W-:Y:S01]  /*3110*/  HMMA.16816.F32 R52, R32, R58, R52 ;  /* 0x0000003a2034723c */ /* 0x000fe20000001834 */
[----:B------:R-:W1:Y:S04]  /*3120*/  LDSM.16.M88.4 R32, [R216+0x5000] ;  /* 0x00500000d820783b */ /* 0x000e680000000200 */
[----:B------:R-:W-:Y:S03]  /*3130*/  LDSM.16.M88.4 R56, [R229+0xe100] ;  /* 0x00e10000e538783b */ /* 0x000fe60000000200 */
[C---:B----4-:R-:W-:Y:S08]  /*3140*/  HMMA.16816.F32 R44, R48.reuse, R60, R44 ;  /* 0x0000003c302c723c */ /* 0x050ff0000000182c */
[C---:B------:R-:W-:Y:S01]  /*3150*/  HMMA.16816.F32 R40, R48.reuse, R62, R40 ;  /* 0x0000003e3028723c */ /* 0x040fe20000001828 */
[----:B------:R-:W-:Y:S07]  /*3160*/  LDSM.16.M88.4 R60, [R230+0x1c100] ;  /* 0x01c10000e63c783b */ /* 0x000fee0000000200 */
[C---:B------:R-:W-:Y:S08]  /*3170*/  HMMA.16816.F32 R8, R48.reuse, R24, R8 ;  /* 0x000000183008723c */ /* 0x040ff00000001808 */
[C---:B------:R-:W-:Y:S01]  /*3180*/  HMMA.16816.F32 R76, R48.reuse, R26, R76 ;  /* 0x0000001a304c723c */ /* 0x040fe2000000184c */
[----:B------:R-:W4:Y:S07]  /*3190*/  LDSM.16.M88.4 R24, [R216+0x5800] ;  /* 0x00580000d818783b */ /* 0x000f2e0000000200 */
[C---:B--2---:R-:W-:Y:S08]  /*31a0*/  HMMA.16816.F32 R72, R48.reuse, R16, R72 ;  /* 0x000000103048723c */ /* 0x044ff00000001848 */
[C---:B------:R-:W-:Y:S01]  /*31b0*/  HMMA.16816.F32 R68, R48.reuse, R18, R68 ;  /* 0x000000123044723c */ /* 0x040fe20000001844 */
[----:B------:R-:W2:Y:S07]  /*31c0*/  LDSM.16.M88.4 R16, [R229+0xe900] ;  /* 0x00e90000e510783b */ /* 0x000eae0000000200 */
[C---:B---3--:R-:W-:Y:S08]  /*31d0*/  HMMA.16816.F32 R28, R48.reuse, R12, R28 ;  /* 0x0000000c301c723c */ /* 0x048ff0000000181c */
[----:B------:R-:W-:Y:S01]  /*31e0*/  HMMA.16816.F32 R52, R48, R14, R52 ;  /* 0x0000000e3034723c */ /* 0x000fe20000001834 */
[----:B------:R-:W3:Y:S04]  /*31f0*/  LDSM.16.M88.4 R12, [R229+0xf100] ;  /* 0x00f10000e50c783b */ /* 0x000ee80000000200 */
[----:B------:R-:W-:Y:S03]  /*3200*/  LDSM.16.M88.4 R48, [R228+0x7800] ;  /* 0x00780000e430783b */ /* 0x000fe60000000200 */
[C---:B-----5:R-:W-:Y:S08]  /*3210*/  HMMA.16816.F32 R44, R64.reuse, R20, R44 ;  /* 0x00000014402c723c */ /* 0x060ff0000000182c */
[C---:B------:R-:W-:Y:S01]  /*3220*/  HMMA.16816.F32 R40, R64.reuse, R22, R40 ;  /* 0x000000164028723c */ /* 0x040fe20000001828 */
[----:B------:R-:W5:Y:S07]  /*3230*/  LDSM.16.M88.4 R20, [R229+0xf900] ;  /* 0x00f90000e514783b */ /* 0x000f6e0000000200 */
[C---:B------:R-:W-:Y:S08]  /*3240*/  HMMA.16816.F32 R8, R64.reuse, R36, R8 ;  /* 0x000000244008723c */ /* 0x040ff00000001808 */
[C---:B-1----:R-:W-:Y:S08]  /*3250*/  HMMA.16816.F32 R72, R64.reuse, R32, R72 ;  /* 0x000000204048723c */ /* 0x042ff00000001848 */
[C---:B------:R-:W-:Y:S01]  /*3260*/  HMMA.16816.F32 R68, R64.reuse, R34, R68 ;  /* 0x000000224044723c */ /* 0x040fe20000001844 */
[----:B------:R-:W-:Y:S07]  /*3270*/  LDSM.16.M88.4 R32, [R226+0x1c100] ;  /* 0x01c10000e220783b */ /* 0x000fee0000000200 */
[C---:B------:R-:W-:Y:S01]  /*3280*/  HMMA.16816.F32 R76, R64.reuse, R38, R76 ;  /* 0x00000026404c723c */ /* 0x040fe2000000184c */
[----:B------:R-:W-:Y:S07]  /*3290*/  LDSM.16.M88.4 R36, [R228+0x6800] ;  /* 0x00680000e424783b */ /* 0x000fee0000000200 */
[C---:B----4-:R-:W-:Y:S08]  /*32a0*/  HMMA.16816.F32 R28, R64.reuse, R24, R28 ;  /* 0x00000018401c723c */ /* 0x050ff0000000181c */
[----:B------:R-:W-:Y:S01]  /*32b0*/  HMMA.16816.F32 R52, R64, R26, R52 ;  /* 0x0000001a4034723c */ /* 0x000fe20000001834 */
[----:B------:R-:W1:Y:S04]  /*32c0*/  LDSM.16.M88.4 R24, [R228+0x6000] ;  /* 0x00600000e418783b */ /* 0x000e680000000200 */
[----:B------:R-:W-:Y:S03]  /*32d0*/  LDSM.16.M88.4 R64, [R225+0x1c100] ;  /* 0x01c10000e140783b */ /* 0x000fe60000000200 */
[C---:B--2---:R-:W-:Y:S08]  /*32e0*/  HMMA.16816.F32 R44, R60.reuse, R16, R44 ;  /* 0x000000103c2c723c */ /* 0x044ff0000000182c */
[C---:B------:R-:W-:Y:S01]  /*32f0*/  HMMA.16816.F32 R40, R60.reuse, R18, R40 ;  /* 0x000000123c28723c */ /* 0x040fe20000001828 */
[----:B------:R-:W2:Y:S07]  /*3300*/  LDSM.16.M88.4 R16, [R228+0x7000] ;  /* 0x00700000e410783b */ /* 0x000eae0000000200 */
[C---:B------:R-:W-:Y:S08]  /*3310*/  HMMA.16816.F32 R8, R60.reuse, R56, R8 ;  /* 0x000000383c08723c */ /* 0x040ff00000001808 */
[C---:B---3--:R-:W-:Y:S08]  /*3320*/  HMMA.16816.F32 R72, R60.reuse, R12, R72 ;  /* 0x0000000c3c48723c */ /* 0x048ff00000001848 */
[C---:B------:R-:W-:Y:S01]  /*3330*/  HMMA.16816.F32 R68, R60.reuse, R14, R68 ;  /* 0x0000000e3c44723c */ /* 0x040fe20000001844 */
[----:B------:R-:W-:Y:S07]  /*3340*/  LDSM.16.M88.4 R12, [R224+0xe900] ;  /* 0x00e90000e00c783b */ /* 0x000fee0000000200 */
[C---:B------:R-:W-:Y:S01]  /*3350*/  HMMA.16816.F32 R76, R60.reuse, R58, R76 ;  /* 0x0000003a3c4c723c */ /* 0x040fe2000000184c */
[----:B------:R-:W3:Y:S07]  /*3360*/  LDSM.16.M88.4 R56, [R224+0xe100] ;  /* 0x00e10000e038783b */ /* 0x000eee0000000200 */
[C---:B-----5:R-:W-:Y:S08]  /*3370*/  HMMA.16816.F32 R28, R60.reuse, R20, R28 ;  /* 0x000000143c1c723c */ /* 0x060ff0000000181c */
[----:B------:R-:W-:Y:S01]  /*3380*/  HMMA.16816.F32 R52, R60, R22, R52 ;  /* 0x000000163c34723c */ /* 0x000fe20000001834 */
[----:B------:R-:W4:Y:S07]  /*3390*/  LDSM.16.M88.4 R20, [R224+0xf100] ;  /* 0x00f10000e014783b */ /* 0x000f2e0000000200 */
[C---:B-1----:R-:W-:Y:S08]  /*33a0*/  HMMA.16816.F32 R8, R32.reuse, R24, R8 ;  /* 0x000000182008723c */ /* 0x042ff00000001808 */
[C---:B--2---:R-:W-:Y:S08]  /*33b0*/  HMMA.16816.F32 R72, R32.reuse, R16, R72 ;  /* 0x000000102048723c */ /* 0x044ff00000001848 */
[C---:B------:R-:W-:Y:S01]  /*33c0*/  HMMA.16816.F32 R68, R32.reuse, R18, R68 ;  /* 0x000000122044723c */ /* 0x040fe20000001844 */
[----:B------:R-:W1:Y:S07]  /*33d0*/  LDSM.16.M88.4 R16, [R224+0xf900] ;  /* 0x00f90000e010783b */ /* 0x000e6e0000000200 */
[C---:B------:R-:W-:Y:S01]  /*33e0*/  HMMA.16816.F32 R76, R32.reuse, R26, R76 ;  /* 0x0000001a204c723c */ /* 0x040fe2000000184c */
[----:B------:R-:W-:Y:S07]  /*33f0*/  LDSM.16.M88.4 R24, [R223+0x1c100] ;  /* 0x01c10000df18783b */ /* 0x000fee0000000200 */
[C---:B------:R-:W-:Y:S08]  /*3400*/  HMMA.16816.F32 R44, R32.reuse, R36, R44 ;  /* 0x00000024202c723c */ /* 0x040ff0000000182c */
[C---:B------:R-:W-:Y:S08]  /*3410*/  HMMA.16816.F32 R40, R32.reuse, R38, R40 ;  /* 0x000000262028723c */ /* 0x040ff00000001828 */
[C---:B------:R-:W-:Y:S08]  /*3420*/  HMMA.16816.F32 R28, R32.reuse, R48, R28 ;  /* 0x00000030201c723c */ /* 0x040ff0000000181c */
[----:B------:R-:W-:Y:S01]  /*3430*/  HMMA.16816.F32 R52, R32, R50, R52 ;  /* 0x000000322034723c */ /* 0x000fe20000001834 */
[----:B------:R-:W2:Y:S07]  /*3440*/  LDSM.16.M88.4 R32, [R216+0x6000] ;  /* 0x00600000d820783b */ /* 0x000eae0000000200 */
[C---:B---3--:R-:W-:Y:S08]  /*3450*/  HMMA.16816.F32 R8, R64.reuse, R56, R8 ;  /* 0x000000384008723c */ /* 0x048ff00000001808 */
[C---:B----4-:R-:W-:Y:S07]  /*3460*/  HMMA.16816.F32 R72, R64.reuse, R20, R72 ;  /* 0x000000144048723c */ /* 0x050fee0000001848 */
[----:B------:R-:W-:Y:S01]  /*3470*/  @P0 IMAD.WIDE.U32 R20, R7, UR5, R242 ;  /* 0x0000000507140c25 */ /* 0x000fe2000f8e00f2 */
[----:B------:R-:W-:Y:S01]  /*3480*/  PLOP3.LUT P0, PT, PT, PT, UP0, 0x80, 0x0 ;  /* 0x000000000000781c */ /* 0x000fe20003f0f008 */
[----:B------:R-:W-:Y:S03]  /*3490*/  HMMA.16816.F32 R44, R64, R12, R44 ;  /* 0x0000000c402c723c */ /* 0x000fe6000000182c */
[----:B------:R-:W-:-:S02]  /*34a0*/  @P6 LEA R0, P6, R20, c[0x0][0x1c8], 0x1 ;  /* 0x0000720014006a11 */ /* 0x000fc400078c08ff */
[----:B------:R-:W-:Y:S02]  /*34b0*/  @P5 IADD3 R7, R21, UR4, RZ ;  /* 0x0000000415075c10 */ /* 0x000fe4000fffe0ff */
[----:B------:R-:W-:Y:S01]  /*34c0*/  PLOP3.LUT P5, PT, PT, PT, UP0, 0x80, 0x0 ;  /* 0x000000000000781c */ /* 0x000fe20003faf008 */
[C---:B------:R-:W-:Y:S01]  /*34d0*/  HMMA.16816.F32 R40, R64.reuse, R14, R40 ;  /* 0x0000000e4028723c */ /* 0x040fe20000001828 */
[----:B------:R-:W3:Y:S07]  /*34e0*/  LDSM.16.M88.4 R12, [R216+0x6800] ;  /* 0x00680000d80c783b */ /* 0x000eee0000000200 */
[----:B-1----:R-:W-:Y:S01]  /*34f0*/  HMMA.16816.F32 R28, R64, R16, R28 ;  /* 0x00000010401c723c */ /* 0x002fe2000000181c */
[----:B------:R-:W-:Y:S01]  /*3500*/  @P0 LEA.HI.X R7, R20, c[0x0][0x1cc], R7, 0x1, P6 ;  /* 0x0000730014070a11 */ /* 0x000fe200030f0c07 */
[----:B------:R-:W-:Y:S01]  /*3510*/  IMAD.U32 R20, RZ, RZ, UR12 ;  /* 0x0000000cff147e24 */ /* 0x000fe2000f8e00ff */
[----:B------:R-:W-:-:S02]  /*3520*/  PLOP3.LUT P0, PT, PT, PT, UP0, 0x80, 0x0 ;  /* 0x000000000000781c */ /* 0x000fc40003f0f008 */
[----:B------:R-:W-:Y:S02]  /*3530*/  PLOP3.LUT P6, PT, PT, PT, UP0, 0x80, 0x0 ;  /* 0x000000000000781c */ /* 0x000fe40003fcf008 */
[----:B------:R-:W-:Y:S01]  /*3540*/  IMAD.U32 R17, RZ, RZ, UR13 ;  /* 0x0000000dff117e24 */ /* 0x000fe2000f8e00ff */
[----:B--2---:R-:W-:Y:S07]  /*3550*/  HMMA.16816.F32 R8, R24, R32, R8 ;  /* 0x000000201808723c */ /* 0x004fee0000001808 */
[----:B------:R-:W-:Y:S01]  /*3560*/  @P5 LEA R32, P5, R17, R0, 0x1 ;  /* 0x0000000011205211 */ /* 0x000fe200078a08ff */
[----:B------:R-:W-:Y:S01]  /*3570*/  IMAD.U32 R33, RZ, RZ, UR13 ;  /* 0x0000000dff217e24 */ /* 0x000fe2000f8e00ff */
[C---:B------:R-:W-:Y:S08]  /*3580*/  HMMA.16816.F32 R68, R64.reuse, R22, R68 ;  /* 0x000000164044723c */ /* 0x040ff00000001844 */
[----:B------:R-:W-:Y:S01]  /*3590*/  HMMA.16816.F32 R52, R64, R18, R52 ;  /* 0x000000124034723c */ /* 0x000fe20000001834 */
[----:B------:R-:W1:Y:S02]  /*35a0*/  LDSM.16.M88.4 R16, [R216+0x7000] ;  /* 0x00700000d810783b */ /* 0x000e640000000200 */
[----:B------:R-:W-:-:S02]  /*35b0*/  @P0 LEA.HI.X R33, R33, R7, R20, 0x1, P5 ;  /* 0x0000000721210211 */ /* 0x000fc400028f0c14 */
[----:B------:R-:W2:Y:S01]  /*35c0*/  LDSM.16.M88.4 R20, [R216+0x7800] ;  /* 0x00780000d814783b */ /* 0x000ea20000000200 */
[----:B------:R-:W-:-:S04]  /*35d0*/  DEPBAR.LE SB0, 0x0 ;  /* 0x000080000000791a */ /* 0x000fc80000000000 */
[----:B------:R-:W-:Y:S01]  /*35e0*/  PLOP3.LUT P0, PT, PT, PT, UP0, 0x80, 0x0 ;  /* 0x000000000000781c */ /* 0x000fe20003f0f008 */
[----:B---3--:R-:W-:Y:S01]  /*35f0*/  HMMA.16816.F32 R44, R24, R12, R44 ;  /* 0x0000000c182c723c */ /* 0x008fe2000000182c */
[----:B------:R-:W-:-:S06]  /*3600*/  PLOP3.LUT P5, PT, PT, PT, UP0, 0x80, 0x0 ;  /* 0x000000000000781c */ /* 0x000fcc0003faf008 */
[----:B------:R-:W-:Y:S01]  /*3610*/  @P6 IMAD.MOV.U32 R12, RZ, RZ, R0 ;  /* 0x000000ffff0c6224 */ /* 0x000fe200078e0000 */
[----:B------:R-:W-:Y:S01]  /*3620*/  SHF.R.S32.HI R0, RZ, 0x1f, R87 ;  /* 0x0000001fff007819 */ /* 0x000fe20000011457 */
[----:B------:R-:W-:Y:S01]  /*3630*/  @P6 IMAD.MOV.U32 R13, RZ, RZ, R7 ;  /* 0x000000ffff0d6224 */ /* 0x000fe200078e0007 */
[----:B------:R-:W-:Y:S01]  /*3640*/  BAR.SYNC.DEFER_BLOCKING 0x0 ;  /* 0x0000000000007b1d */ /* 0x000fe20000010000 */
[----:B------:R-:W-:Y:S01]  /*3650*/  PLOP3.LUT P6, PT, PT, PT, UP0, 0x80, 0x0 ;  /* 0x000000000000781c */ /* 0x000fe20003fcf008 */
[----:B------:R-:W-:Y:S01]  /*3660*/  HMMA.16816.F32 R40, R24, R14, R40 ;  /* 0x0000000e1828723c */ /* 0x000fe20000001828 */
[----:B------:R-:W-:Y:S02]  /*3670*/  LOP3.LUT R7, R84, 0xffffffe0, RZ, 0xc0, !PT ;  /* 0xffffffe054077812 */ /* 0x000fe400078ec0ff */
[----:B------:R-:W-:-:S03]  /*3680*/  LEA.HI R0, R0, R87, RZ, 0x3 ;  /* 0x0000005700007211 */ /* 0x000fc600078f18ff */
[----:B------:R-:W-:Y:S01]  /*3690*/  IMAD.IADD R7, R6, 0x1, -R7 ;  /* 0x0000000106077824 */ /* 0x000fe200078e0a07 */
[----:B------:R-:W-:Y:S01]  /*36a0*/  LOP3.LUT R14, R0, 0xffffff8, RZ, 0xc0, !PT ;  /* 0x0ffffff8000e7812 */ /* 0x000fe200078ec0ff */
[----:B------:R-:W-:Y:S01]  /*36b0*/  IMAD.IADD R0, R6, 0x1, -R85 ;  /* 0x0000000106007824 */ /* 0x000fe200078e0a55 */
[----:B------:R-:W-:Y:S02]  /*36c0*/  HMMA.16816.F32 R76, R64, R58, R76 ;  /* 0x0000003a404c723c */ /* 0x000fe4000000184c */
[----:B------:R-:W-:Y:S01]  /*36d0*/  SHF.R.S32.HI R6, RZ, 0x1f, R7 ;  /* 0x0000001fff067819 */ /* 0x000fe20000011407 */
[----:B------:R-:W-:Y:S01]  /*36e0*/  IMAD.IADD R87, R87, 0x1, -R14 ;  /* 0x0000000157577824 */ /* 0x000fe200078e0a0e */
[----:B------:R-:W-:Y:S02]  /*36f0*/  LEA.HI R15, R0, R0, RZ, 0x1 ;  /* 0x00000000000f7211 */ /* 0x000fe400078f08ff */
[----:B------:R-:W-:Y:S02]  /*3700*/  LEA.HI R6, R6, R7, RZ, 0x2 ;  /* 0x0000000706067211 */ /* 0x000fe400078f10ff */
[----:B------:R-:W-:Y:S01]  /*3710*/  LOP3.LUT R15, R15, 0x1ffffffe, RZ, 0xc0, !PT ;  /* 0x1ffffffe0f0f7812 */ /* 0x000fe200078ec0ff */
[----:B-1----:R-:W-:Y:S01]  /*3720*/  HMMA.16816.F32 R72, R24, R16, R72 ;  /* 0x000000101848723c */ /* 0x002fe20000001848 */
[----:B------:R-:W-:-:S02]  /*3730*/  LEA.HI.SX32 R14, R6, UR7, 0x1e ;  /* 0x00000007060e7c11 */ /* 0x000fc4000f8ff2ff */
[----:B------:R-:W-:Y:S01]  /*3740*/  LOP3.LUT R240, R6, 0x7ffffffc, RZ, 0xc0, !PT ;  /* 0x7ffffffc06f07812 */ /* 0x000fe200078ec0ff */
[----:B------:R-:W-:Y:S01]  /*3750*/  @!PT LDS RZ, [RZ] ;  /* 0x00000000fffff984 */ /* 0x000fe20000000800 */
[----:B------:R-:W-:Y:S01]  /*3760*/  @!PT LDS RZ, [RZ] ;  /* 0x00000000fffff984 */ /* 0x000fe20000000800 */
[----:B------:R-:W-:Y:S01]  /*3770*/  @!PT LDS RZ, [RZ] ;  /* 0x00000000fffff984 */ /* 0x000fe20000000800 */
[----:B------:R1:W-:Y:S01]  /*3780*/  @P0 LDGSTS.E.BYPASS.LTC128B.128 [R231+0x8100], [R12.64], !P4 ;  /* 0x081000000ce70fae */ /* 0x0003e2000e101d52 */
[----:B------:R-:W-:Y:S01]  /*3790*/  PLOP3.LUT P0, PT, PT, PT, UP0, 0x80, 0x0 ;  /* 0x000000000000781c */ /* 0x000fe20003f0f008 */
[----:B------:R-:W-:Y:S02]  /*37a0*/  IMAD.IADD R15, R0, 0x1, -R15 ;  /* 0x00000001000f7824 */ /* 0x000fe400078e0a0f */
[----:B------:R1:W-:Y:S01]  /*37b0*/  @P5 LDGSTS.E.BYPASS.LTC128B.128 [R231+0xa100], [R12.64+0x80], !P3 ;  /* 0x0a1000800ce75fae */ /* 0x0003e2000d901d52 */
[----:B------:R-:W-:Y:S01]  /*37c0*/  PLOP3.LUT P5, PT, PT, PT, UP0, 0x80, 0x0 ;  /* 0x000000000000781c */ /* 0x000fe20003faf008 */
[----:B------:R-:W-:Y:S01]  /*37d0*/  IMAD R14, R87, 0x10, R14 ;  /* 0x00000010570e7824 */ /* 0x000fe200078e020e */
[----:B------:R-:W-:Y:S01]  /*37e0*/  PLOP3.LUT P5, PT, PT, PT, UP2, 0x80, 0x0 ;  /* 0x000000000000781c */ /* 0x000fe20003faf028 */
[----:B------:R1:W-:Y:S01]  /*37f0*/  @P6 LDGSTS.E.BYPASS.LTC128B.128 [R231+0xc100], [R12.64+0x100], !P2 ;  /* 0x0c1001000ce76fae */ /* 0x0003e2000d101d52 */
[----:B------:R-:W-:Y:S01]  /*3800*/  PLOP3.LUT P6, PT, PT, PT, UP0, 0x80, 0x0 ;  /* 0x000000000000781c */ /* 0x000fe20003fcf008 */
[----:B------:R-:W-:Y:S01]  /*3810*/  IMAD R233, R15, 0x8, R14 ;  /* 0x000000080fe97824 */ /* 0x000fe200078e020e */
[----:B------:R-:W-:Y:S01]  /*3820*/  HMMA.16816.F32 R76, R24, R34, R76 ;  /* 0x00000022184c723c */ /* 0x000fe2000000184c */
[----:B------:R-:W-:-:S02]  /*3830*/  IMAD.IADD R240, R7, 0x1, -R240 ;  /* 0x0000000107f07824 */ /* 0x000fc400078e0af0 */
[----:B------:R1:W-:Y:S01]  /*3840*/  @P0 LDGSTS.E.BYPASS.LTC128B.128 [R231+0xe100], [R12.64+0x180], !P1 ;  /* 0x0e1001800ce70fae */ /* 0x0003e2000c901d52 */
[----:B------:R-:W-:Y:S01]  /*3850*/  PLOP3.LUT P0, PT, PT, PT, UP0, 0x80, 0x0 ;  /* 0x000000000000781c */ /* 0x000fe20003f0f008 */
[----:B------:R-:W-:Y:S02]  /*3860*/  IMAD.MOV.U32 R0, RZ, RZ, R233 ;  /* 0x000000ffff007224 */ /* 0x000fe400078e00e9 */
[----:B------:R-:W-:Y:S01]  /*3870*/  IMAD.SHL.U32 R240, R240, 0x2, RZ ;  /* 0x00000002f0f07824 */ /* 0x000fe200078e00ff */
[----:B------:R-:W-:Y:S04]  /*3880*/  HMMA.16816.F32 R68, R24, R18, R68 ;  /* 0x000000121844723c */ /* 0x000fe80000001844 */
[----:B------:R-:W-:-:S04]  /*3890*/  IADD3 R6, -R240, UR9, -R5 ;  /* 0x00000009f0067c10 */ /* 0x000fc8000fffe905 */
[----:B--2---:R-:W-:Y:S01]  /*38a0*/  HMMA.16816.F32 R28, R24, R20, R28 ;  /* 0x00000014181c723c */ /* 0x004fe2000000181c */
[----:B------:R2:W-:Y:S01]  /*38b0*/  @P0 LDGSTS.E.BYPASS.LTC128B.128 [R231+0x9100], [R32.64], !P4 ;  /* 0x0910000020e70fae */ /* 0x0005e2000e101d52 */
[----:B------:R-:W-:-:S03]  /*38c0*/  PLOP3.LUT P0, PT, PT, PT, UP2, 0x80, 0x0 ;  /* 0x000000000000781c */ /* 0x000fc60003f0f028 */
[----:B------:R2:W-:Y:S01]  /*38d0*/  @P6 LDGSTS.E.BYPASS.LTC128B.128 [R231+0xb100], [R32.64+0x80], !P3 ;  /* 0x0b10008020e76fae */ /* 0x0005e2000d901d52 */
[----:B------:R-:W-:Y:S02]  /*38e0*/  PLOP3.LUT P6, PT, PT, PT, UP0, 0x80, 0x0 ;  /* 0x000000000000781c */ /* 0x000fe40003fcf008 */
[----:B------:R-:W-:Y:S01]  /*38f0*/  HMMA.16816.F32 R52, R24, R22, R52 ;  /* 0x000000161834723c */ /* 0x000fe20000001834 */
[----:B-1----:R-:W-:Y:S01]  /*3900*/  @P5 IMAD.HI.U32 R12, R233, c[0x0][0x2c8], RZ ;  /* 0x0000b200e90c5a27 */ /* 0x002fe200078e00ff */
[----:B------:R-:W-:-:S03]  /*3910*/  PLOP3.LUT P5, PT, PT, PT, UP0, 0x80, 0x0 ;  /* 0x000000000000781c */ /* 0x000fc60003faf008 */
[----:B------:R-:W-:Y:S02]  /*3920*/  IMAD.U32 R13, RZ, RZ, UR17 ;  /* 0x00000011ff0d7e24 */ /* 0x000fe4000f8e00ff */
[----:B------:R-:W-:-:S04]  /*3930*/  @P0 SHF.R.U32.HI R0, RZ, c[0x0][0x2cc], R12 ;  /* 0x0000b300ff000a19 */ /* 0x000fc8000001160c */
[----:B------:R2:W-:Y:S01]  /*3940*/  @P6 LDGSTS.E.BYPASS.LTC128B.128 [R231+0xd100], [R32.64+0x100], !P2 ;  /* 0x0d10010020e76fae */ /* 0x0005e2000d101d52 */
[----:B------:R-:W-:Y:S02]  /*3950*/  PLOP3.LUT P0, PT, PT, PT, UP1, 0x40, 0x0 ;  /* 0x000000000000781c */ /* 0x000fe40003f0e818 */
[----:B------:R-:W-:Y:S01]  /*3960*/  IADD3 R14, R13, -UR16, -R240 ;  /* 0x800000100d0e7c10 */ /* 0x000fe2000fffe8f0 */
[----:B------:R-:W1:Y:S03]  /*3970*/  SHFL.IDX PT, R7, R0, RZ, 0x1c1f ;  /* 0x001c1fff00077589 */ /* 0x000e6600000e0000 */
[C---:B------:R-:W-:Y:S01]  /*3980*/  IADD3 R16, R14.reuse, c[0x0][0x328], RZ ;  /* 0x0000ca000e107a10 */ /* 0x040fe20007ffe0ff */
[----:B------:R2:W-:Y:S01]  /*3990*/  @P5 LDGSTS.E.BYPASS.LTC128B.128 [R231+0xf100], [R32.64+0x180], !P1 ;  /* 0x0f10018020e75fae */ /* 0x0005e2000c901d52 */
[----:B------:R-:W-:-:S03]  /*39a0*/  IADD3 R14, R14, UR15, RZ ;  /* 0x0000000f0e0e7c10 */ /* 0x000fc6000fffe0ff */
[----:B------:R-:W0:Y:S01]  /*39b0*/  LDGDEPBAR ;  /* 0x00000000000079af */ /* 0x000e220000000000 */
[--C-:B-1----:R-:W-:Y:S02]  /*39c0*/  IMAD.IADD R13, R16, 0x1, R7.reuse ;  /* 0x00000001100d7824 */ /* 0x102fe400078e0207 */
[----:B------:R-:W-:-:S03]  /*39d0*/  IMAD.IADD R18, R14, 0x1, R7 ;  /* 0x000000010e127824 */ /* 0x000fc600078e0207 */
[----:B------:R-:W-:Y:S01]  /*39e0*/  IMNMX R20, R13, R6, PT ;  /* 0x000000060d147217 */ /* 0x000fe20003800200 */
        /* <DEDUP_REMOVED lines=13> */
.L_x_953:
[----:B------:R-:W-:-:S04]  /*3ac0*/  MOV R7, c[0x0][0x32c] ;  /* 0x0000cb0000077a02 */ /* 0x000fc80000000f00 */
[----:B------:R-:W-:-:S13]  /*3ad0*/  ISETP.NE.AND P0, PT, R7, 0x1, PT ;  /* 0x000000010700780c */ /* 0x000fda0003f05270 */
[----:B------:R-:W-:-:S05]  /*3ae0*/  @P0 IMAD.HI.U32 R7, R12, c[0x0][0x330], RZ ;  /* 0x0000cc000c070a27 */ /* 0x000fca00078e00ff */
[----:B------:R-:W-:Y:S02]  /*3af0*/  @P0 SHF.R.U32.HI R12, RZ, c[0x0][0x334], R7 ;  /* 0x0000cd00ff0c0a19 */ /* 0x000fe40000011607 */
.L_x_954:
[----:B------:R-:W-:Y:S05]  /*3b00*/  BSYNC B0 ;  /* 0x0000000000007941 */ /* 0x000fea0003800000 */
.L_x_952:
[----:B------:R-:W-:-:S04]  /*3b10*/  IMAD R13, R12, c[0x0][0x32c], -R5 ;  /* 0x0000cb000c0d7a24 */ /* 0x000fc800078e0a05 */
[----:B------:R-:W-:-:S05]  /*3b20*/  IMAD.IADD R13, R13, 0x1, -R240 ;  /* 0x000000010d0d7824 */ /* 0x000fca00078e0af0 */
[----:B------:R-:W-:Y:S02]  /*3b30*/  IADD3 R7, R13, c[0x0][0x32c], RZ ;  /* 0x0000cb000d077a10 */ /* 0x000fe40007ffe0ff */
[----:B------:R-:W-:Y:S02]  /*3b40*/  IMNMX R18, R18, R13, !PT ;  /* 0x0000000d12127217 */ /* 0x000fe40007800200 */
[----:B------:R-:W-:Y:S02]  /*3b50*/  IMNMX R20, R20, R7, PT ;  /* 0x0000000714147217 */ /* 0x000fe40003800200 */
.L_x_951:
[----:B------:R-:W-:Y:S01]  /*3b60*/  ISETP.LT.AND P0, PT, RZ, UR14, PT ;  /* 0x0000000eff007c0c */ /* 0x000fe2000bf01270 */
[----:B------:R-:W1:Y:S03]  /*3b70*/  SHFL.IDX PT, R21, R0, 0x1, 0x1c1f ;  /* 0x003c1f0000157f89 */ /* 0x000e6600000e0000 */
[C---:B------:R-:W-:Y:S02]  /*3b80*/  ISETP.GT.AND P5, PT, R18.reuse, RZ, P0 ;  /* 0x000000ff1200720c */ /* 0x040fe400007a4270 */
[----:B------:R-:W-:-:S02]  /*3b90*/  ISETP.GT.AND P6, PT, R18, 0x1, P0 ;  /* 0x000000011200780c */ /* 0x000fc400007c4270 */
[C---:B------:R-:W-:Y:S02]  /*3ba0*/  ISETP.LT.OR P5, PT, R20.reuse, 0x1, P5 ;  /* 0x000000011400780c */ /* 0x040fe40002fa1670 */
[----:B------:R-:W-:Y:S02]  /*3bb0*/  ISETP.LT.OR P6, PT, R20, 0x2, P6 ;  /* 0x000000021400780c */ /* 0x000fe400037c1670 */
[----:B------:R-:W-:Y:S02]  /*3bc0*/  FSEL R12, R8, -INF , !P5 ;  /* 0xff800000080c7808 */ /* 0x000fe40006800000 */
[----:B------:R-:W-:Y:S02]  /*3bd0*/  ISETP.GT.AND P5, PT, R18, 0x8, P0 ;  /* 0x000000081200780c */ /* 0x000fe400007a4270 */
[----:B------:R-:W-:Y:S02]  /*3be0*/  FSEL R19, R9, -INF , !P6 ;  /* 0xff80000009137808 */ /* 0x000fe40007000000 */
[----:B------:R-:W-:-:S02]  /*3bf0*/  ISETP.LT.OR P5, PT, R20, 0x9, P5 ;  /* 0x000000091400780c */ /* 0x000fc40002fa1670 */
[----:B------:R-:W-:Y:S02]  /*3c00*/  ISETP.GT.AND P6, PT, R18, 0x9, P0 ;  /* 0x000000091200780c */ /* 0x000fe400007c4270 */
[----:B------:R-:W-:Y:S02]  /*3c10*/  FSEL R15, R76, -INF , !P5 ;  /* 0xff8000004c0f7808 */ /* 0x000fe40006800000 */
[----:B------:R-:W-:Y:S01]  /*3c20*/  ISETP.GT.AND P5, PT, R18, 0x10, P0 ;  /* 0x000000101200780c */ /* 0x000fe200007a4270 */
[----:B-1----:R-:W-:Y:S01]  /*3c30*/  IMAD.IADD R23, R16, 0x1, R21 ;  /* 0x0000000110177824 */ /* 0x002fe200078e0215 */
[C---:B------:R-:W-:Y:S02]  /*3c40*/  ISETP.LT.OR P6, PT, R20.reuse, 0xa, P6 ;  /* 0x0000000a1400780c */ /* 0x040fe400037c1670 */
[----:B------:R-:W-:Y:S02]  /*3c50*/  ISETP.LT.OR P5, PT, R20, 0x11, P5 ;  /* 0x000000111400780c */ /* 0x000fe40002fa1670 */
[----:B------:R-:W-:-:S02]  /*3c60*/  FSEL R77, R77, -INF , !P6 ;  /* 0xff8000004d4d7808 */ /* 0x000fc40007000000 */
[----:B------:R-:W-:Y:S02]  /*3c70*/  FSEL R17, R44, -INF , !P5 ;  /* 0xff8000002c117808 */ /* 0x000fe40006800000 */
[C---:B------:R-:W-:Y:S02]  /*3c80*/  ISETP.GT.AND P5, PT, R18.reuse, 0x18, P0 ;  /* 0x000000181200780c */ /* 0x040fe400007a4270 */
[----:B------:R-:W-:Y:S02]  /*3c90*/  ISETP.GT.AND P6, PT, R18, 0x11, P0 ;  /* 0x000000111200780c */ /* 0x000fe400007c4270 */
[C---:B------:R-:W-:Y:S02]  /*3ca0*/  ISETP.LT.OR P5, PT, R20.reuse, 0x19, P5 ;  /* 0x000000191400780c */ /* 0x040fe40002fa1670 */
[----:B------:R-:W-:Y:S02]  /*3cb0*/  ISETP.LT.OR P6, PT, R20, 0x12, P6 ;  /* 0x000000121400780c */ /* 0x000fe400037c1670 */
[----:B------:R-:W-:-:S02]  /*3cc0*/  FSEL R13, R40, -INF , !P5 ;  /* 0xff800000280d7808 */ /* 0x000fc40006800000 */
[----:B------:R-:W-:Y:S02]  /*3cd0*/  ISETP.GT.AND P5, PT, R18, 0x20, P0 ;  /* 0x000000201200780c */ /* 0x000fe400007a4270 */
[----:B------:R-:W-:Y:S02]  /*3ce0*/  FSEL R7, R45, -INF , !P6 ;  /* 0xff8000002d077808 */ /* 0x000fe40007000000 */
[----:B------:R-:W-:Y:S02]  /*3cf0*/  ISETP.LT.OR P5, PT, R20, 0x21, P5 ;  /* 0x000000211400780c */ /* 0x000fe40002fa1670 */
[----:B------:R-:W-:Y:S02]  /*3d00*/  ISETP.GT.AND P6, PT, R18, 0x19, P0 ;  /* 0x000000191200780c */ /* 0x000fe400007c4270 */
[----:B------:R-:W-:Y:S02]  /*3d10*/  FSEL R191, R72, -INF , !P5 ;  /* 0xff80000048bf7808 */ /* 0x000fe40006800000 */
[----:B------:R-:W-:-:S02]  /*3d20*/  ISETP.GT.AND P5, PT, R18, 0x28, P0 ;  /* 0x000000281200780c */ /* 0x000fc400007a4270 */
        /* <DEDUP_REMOVED lines=17> */
[----:B------:R-:W-:-:S02]  /*3e40*/  PLOP3.LUT P5, PT, PT, PT, UP1, 0x40, 0x0 ;  /* 0x000000000000781c */ /* 0x000fc40003fae818 */
[----:B------:R-:W-:Y:S02]  /*3e50*/  ISETP.LT.OR P6, PT, R20, 0x32, P6 ;  /* 0x000000321400780c */ /* 0x000fe400037c1670 */
[----:B------:R-:W-:Y:S02]  /*3e60*/  IMNMX R0, R23, R6, PT ;  /* 0x0000000617007217 */ /* 0x000fe40003800200 */
[----:B------:R-:W-:Y:S02]  /*3e70*/  FSEL R197, R29, -INF , !P6 ;  /* 0xff8000001dc57808 */ /* 0x000fe40007000000 */
[----:B------:R-:W-:-:S04]  /*3e80*/  ISETP.GT.AND P6, PT, R18, 0x39, P0 ;  /* 0x000000391200780c */ /* 0x000fc800007c4270 */
[----:B------:R-:W-:Y:S01]  /*3e90*/  ISETP.LT.OR P6, PT, R20, 0x3a, P6 ;  /* 0x0000003a1400780c */ /* 0x000fe200037c1670 */
[----:B------:R-:W-:-:S03]  /*3ea0*/  IMAD.IADD R20, R14, 0x1, R21 ;  /* 0x000000010e147824 */ /* 0x000fc600078e0215 */
[----:B------:R-:W-:Y:S01]  /*3eb0*/  FSEL R193, R53, -INF , !P6 ;  /* 0xff80000035c17808 */ /* 0x000fe20007000000 */
        /* <DEDUP_REMOVED lines=13> */
.L_x_957:
[----:B------:R-:W-:-:S04]  /*3f90*/  MOV R6, c[0x0][0x32c] ;  /* 0x0000cb0000067a02 */ /* 0x000fc80000000f00 */
[----:B------:R-:W-:-:S13]  /*3fa0*/  ISETP.NE.AND P5, PT, R6, 0x1, PT ;  /* 0x000000010600780c */ /* 0x000fda0003fa5270 */
[----:B------:R-:W-:-:S05]  /*3fb0*/  @P5 IMAD.HI.U32 R6, R8, c[0x0][0x330], RZ ;  /* 0x0000cc0008065a27 */ /* 0x000fca00078e00ff */
[----:B------:R-:W-:Y:S02]  /*3fc0*/  @P5 SHF.R.U32.HI R8, RZ, c[0x0][0x334], R6 ;  /* 0x0000cd00ff085a19 */ /* 0x000fe40000011606 */
.L_x_958:
[----:B------:R-:W-:Y:S05]  /*3fd0*/  BSYNC B0 ;  /* 0x0000000000007941 */ /* 0x000fea0003800000 */
.L_x_956:
[----:B------:R-:W-:-:S04]  /*3fe0*/  IMAD R21, R8, c[0x0][0x32c], -R5 ;  /* 0x0000cb0008157a24 */ /* 0x000fc800078e0a05 */
[----:B------:R-:W-:-:S05]  /*3ff0*/  IMAD.IADD R21, R21, 0x1, -R240 ;  /* 0x0000000115157824 */ /* 0x000fca00078e0af0 */
[----:B------:R-:W-:Y:S02]  /*4000*/  IADD3 R5, R21, c[0x0][0x32c], RZ ;  /* 0x0000cb0015057a10 */ /* 0x000fe40007ffe0ff */
[----:B------:R-:W-:Y:S02]  /*4010*/  IMNMX R20, R20, R21, !PT ;  /* 0x0000001514147217 */ /* 0x000fe40007800200 */
[----:B------:R-:W-:Y:S02]  /*4020*/  IMNMX R0, R0, R5, PT ;  /* 0x0000000500007217 */ /* 0x000fe40003800200 */
.L_x_955:
[----:B------:R-:W-:Y:S01]  /*4030*/  ISETP.GT.AND P6, PT, R20, 0x8, P0 ;  /* 0x000000081400780c */ /* 0x000fe200007c4270 */
[----:B------:R-:W-:Y:S01]  /*4040*/  IMAD.SHL.U32 R227, R4, 0x2, RZ ;  /* 0x0000000204e37824 */ /* 0x000fe200078e00ff */
[----:B------:R-:W-:Y:S01]  /*4050*/  ISETP.GT.AND P5, PT, R20, 0x1, P0 ;  /* 0x000000011400780c */ /* 0x000fe200007a4270 */
[----:B------:R-:W-:Y:S01]  /*4060*/  ULDC.64 UR4, c[0x0][0x2c8] ;  /* 0x0000b20000047ab9 */ /* 0x000fe20000000a00 */
[----:B------:R-:W-:Y:S01]  /*4070*/  ISETP.LT.OR P6, PT, R0, 0x9, P6 ;  /* 0x000000090000780c */ /* 0x000fe200037c1670 */
[--C-:B------:R-:W-:Y:S01]  /*4080*/  IMAD R222, R2, 0x2, R227.reuse ;  /* 0x0000000202de7824 */ /* 0x100fe200078e02e3 */
[----:B------:R-:W-:Y:S01]  /*4090*/  ISETP.LT.OR P5, PT, R0, 0x2, P5 ;  /* 0x000000020000780c */ /* 0x000fe20002fa1670 */
[C---:B------:R-:W-:Y:S01]  /*40a0*/  IMAD R221, R3.reuse, 0x2, R227 ;  /* 0x0000000203dd7824 */ /* 0x040fe200078e02e3 */
[----:B------:R-:W-:Y:S01]  /*40b0*/  FSEL R78, R78, -INF , !P6 ;  /* 0xff8000004e4e7808 */ /* 0x000fe20007000000 */
[----:B------:R-:W-:Y:S01]  /*40c0*/  IMAD R220, R3, 0x2, R222 ;  /* 0x0000000203dc7824 */ /* 0x000fe200078e02de */
[----:B------:R-:W-:Y:S01]  /*40d0*/  ISETP.GT.AND P6, PT, R20, 0x10, P0 ;  /* 0x000000101400780c */ /* 0x000fe200007c4270 */
[----:B------:R-:W-:Y:S01]  /*40e0*/  LDSM.16.MT88.4 R136, [R222+0x100] ;  /* 0x00010000de88783b */ /* 0x000fe20000004200 */
[----:B------:R-:W-:Y:S01]  /*40f0*/  FMNMX.FTZ R16, R12, R19, !PT ;  /* 0x000000130c107209 */ /* 0x000fe20007810000 */
[----:B------:R-:W-:Y:S01]  /*4100*/  UIMAD.WIDE.U32 UR20, UR7, UR4, URZ ;  /* 0x00000004071472a5 */ /* 0x000fe2000f8e003f */
[----:B------:R-:W-:Y:S01]  /*4110*/  ISETP.LT.OR P6, PT, R0, 0x11, P6 ;  /* 0x000000110000780c */ /* 0x000fe200037c1670 */
[----:B------:R-:W-:Y:S01]  /*4120*/  LDSM.16.MT88.4 R156, [R227+0x100] ;  /* 0x00010000e39c783b */ /* 0x000fe20000004200 */
[----:B------:R-:W-:Y:S01]  /*4130*/  FSEL R14, R11, -INF , !P5 ;  /* 0xff8000000b0e7808 */ /* 0x000fe20006800000 */
[----:B------:R-:W-:Y:S01]  /*4140*/  UIADD3 UR14, UR14, -0x2, URZ ;  /* 0xfffffffe0e0e7890 */ /* 0x000fe2000fffe03f */
[----:B------:R-:W-:Y:S01]  /*4150*/  ISETP.GT.AND P5, PT, R20, 0x9, P0 ;  /* 0x000000091400780c */ /* 0x000fe200007a4270 */
[----:B------:R-:W-:Y:S01]  /*4160*/  LDSM.16.MT88.4 R144, [R221+0x100] ;  /* 0x00010000dd90783b */ /* 0x000fe20000004200 */
[----:B------:R-:W-:Y:S01]  /*4170*/  FSEL R8, R46, -INF , !P6 ;  /* 0xff8000002e087808 */ /* 0x000fe20007000000 */
[----:B------:R-:W-:Y:S01]  /*4180*/  @UP2 UMOV UR17, UR21 ;  /* 0x0000001500112c82 */ /* 0x000fe20008000000 */
[----:B------:R-:W-:Y:S01]  /*4190*/  FMNMX.FTZ R16, R15, R16, !PT ;  /* 0x000000100f107209 */ /* 0x000fe20007810000 */
[----:B------:R-:W-:Y:S01]  /*41a0*/  LDSM.16.MT88.4 R152, [R220+0x100] ;  /* 0x00010000dc98783b */ /* 0x000fe20000004200 */
[----:B------:R-:W-:Y:S01]  /*41b0*/  ISETP.GT.AND P6, PT, R20, RZ, P0 ;  /* 0x000000ff1400720c */ /* 0x000fe200007c4270 */
[----:B------:R-:W-:Y:S01]  /*41c0*/  @UP2 USHF.R.U32.HI UR7, URZ, UR5, UR17 ;  /* 0x000000053f072299 */ /* 0x000fe20008011611 */
[C---:B------:R-:W-:Y:S01]  /*41d0*/  ISETP.LT.OR P5, PT, R0.reuse, 0xa, P5 ;  /* 0x0000000a0000780c */ /* 0x040fe20002fa1670 */
[----:B------:R-:W-:Y:S01]  /*41e0*/  LDSM.16.MT88.4 R48, [R222+0x2100] ;  /* 0x00210000de30783b */ /* 0x000fe20000004200 */
[----:B------:R-:W-:Y:S01]  /*41f0*/  FMNMX.FTZ R16, R77, R16, !PT ;  /* 0x000000104d107209 */ /* 0x000fe20007810000 */
[----:B------:R-:W-:Y:S01]  /*4200*/  UIADD3 UR4, UR6, UR7, URZ ;  /* 0x0000000706047290 */ /* 0x000fe2000fffe03f */
[----:B------:R-:W-:Y:S01]  /*4210*/  ISETP.LT.OR P6, PT, R0, 0x1, P6 ;  /* 0x000000010000780c */ /* 0x000fe200037c1670 */
[----:B------:R-:W-:Y:S01]  /*4220*/  LDSM.16.MT88.4 R56, [R221+0x2100] ;  /* 0x00210000dd38783b */ /* 0x000fe20000004200 */
[----:B------:R-:W-:Y:S01]  /*4230*/  FSEL R6, R79, -INF , !P5 ;  /* 0xff8000004f067808 */ /* 0x000fe20006800000 */
[----:B------:R-:W-:Y:S01]  /*4240*/  ULDC UR7, c[0x0][0x328] ;  /* 0x0000ca0000077ab9 */ /* 0x000fe20000000800 */
[----:B------:R-:W-:Y:S01]  /*4250*/  ISETP.GT.AND P5, PT, R20, 0x11, P0 ;  /* 0x000000111400780c */ /* 0x000fe200007a4270 */
[----:B------:R-:W-:Y:S01]  /*4260*/  LDSM.16.MT88.4 R64, [R220+0x2100] ;  /* 0x00210000dc40783b */ /* 0x000fe20000004200 */
[----:B------:R-:W-:Y:S01]  /*4270*/  FMNMX.FTZ R16, R17, R16, !PT ;  /* 0x0000001011107209 */ /* 0x000fe20007810000 */
[----:B------:R-:W-:Y:S01]  /*4280*/  UIADD3 UR7, UR4, UR7, URZ ;  /* 0x0000000704077290 */ /* 0x000fe2000fffe03f */
[----:B------:R-:W-:Y:S01]  /*4290*/  FSEL R10, R10, -INF , !P6 ;  /* 0xff8000000a0a7808 */ /* 0x000fe20007000000 */
[----:B------:R-:W-:Y:S01]  /*42a0*/  LDSM.16.MT88.4 R80, [R222+0x4100] ;  /* 0x00410000de50783b */ /* 0x000fe20000004200 */
[----:B------:R-:W-:-:S02]  /*42b0*/  ISETP.LT.OR P5, PT, R0, 0x12, P5 ;  /* 0x000000120000780c */ /* 0x000fc40002fa1670 */
[----:B------:R-:W-:Y:S01]  /*42c0*/  FMNMX.FTZ R16, R7, R16, !PT ;  /* 0x0000001007107209 */ /* 0x000fe20007810000 */
[----:B------:R-:W-:Y:S01]  /*42d0*/  LDSM.16.MT88.4 R88, [R221+0x4100] ;  /* 0x00410000dd58783b */ /* 0x000fe20000004200 */
[----:B------:R-:W-:Y:S02]  /*42e0*/  FMNMX.FTZ R5, R10, R14, !PT ;  /* 0x0000000e0a057209 */ /* 0x000fe40007810000 */
[----:B------:R-:W-:Y:S01]  /*42f0*/  FSEL R24, R47, -INF , !P5 ;  /* 0xff8000002f187808 */ /* 0x000fe20006800000 */
[----:B------:R-:W-:Y:S01]  /*4300*/  LDSM.16.MT88.4 R96, [R220+0x4100] ;  /* 0x00410000dc60783b */ /* 0x000fe20000004200 */
[----:B------:R-:W-:Y:S02]  /*4310*/  FMNMX.FTZ R16, R13, R16, !PT ;  /* 0x000000100d107209 */ /* 0x000fe40007810000 */
[----:B------:R-:W-:Y:S01]  /*4320*/  ISETP.GT.AND P5, PT, R20, 0x19, P0 ;  /* 0x000000191400780c */ /* 0x000fe200007a4270 */
[----:B------:R-:W-:Y:S01]  /*4330*/  LDSM.16.MT88.4 R104, [R227+0x6100] ;  /* 0x00610000e368783b */ /* 0x000fe20000004200 */
[----:B------:R-:W-:-:S02]  /*4340*/  FMNMX.FTZ R5, R78, R5, !PT ;  /* 0x000000054e057209 */ /* 0x000fc40007810000 */
[----:B------:R-:W-:Y:S01]  /*4350*/  ISETP.GT.AND P6, PT, R20, 0x18, P0 ;  /* 0x000000181400780c */ /* 0x000fe200007c4270 */
[----:B------:R-:W-:Y:S01]  /*4360*/  LDSM.16.MT88.4 R112, [R222+0x6100] ;  /* 0x00610000de70783b */ /* 0x000fe20000004200 */
[----:B------:R-:W-:Y:S02]  /*4370*/  FMNMX.FTZ R22, R9, R16, !PT ;  /* 0x0000001009167209 */ /* 0x000fe40007810000 */
[----:B------:R-:W-:Y:S01]  /*4380*/  ISETP.LT.OR P5, PT, R0, 0x1a, P5 ;  /* 0x0000001a0000780c */ /* 0x000fe20002fa1670 */
[----:B------:R-:W-:Y:S01]  /*4390*/  LDSM.16.MT88.4 R120, [R221+0x6100] ;  /* 0x00610000dd78783b */ /* 0x000fe20000004200 */
[----:B------:R-:W-:Y:S02]  /*43a0*/  FMNMX.FTZ R5, R6, R5, !PT ;  /* 0x0000000506057209 */ /* 0x000fe40007810000 */
[----:B------:R-:W-:Y:S01]  /*43b0*/  ISETP.LT.OR P6, PT, R0, 0x19, P6 ;  /* 0x000000190000780c */ /* 0x000fe200037c1670 */
[----:B--2---:R-:W-:Y:S01]  /*43c0*/  LDSM.16.MT88.4 R32, [R227+0x4900] ;  /* 0x00490000e320783b */ /* 0x004fe20000004200 */
[----:B------:R-:W-:-:S02]  /*43d0*/  FMNMX.FTZ R22, R191, R22, !PT ;  /* 0x00000016bf167209 */ /* 0x000fc40007810000 */
[----:B------:R-:W-:Y:S01]  /*43e0*/  FSEL R16, R43, -INF , !P5 ;  /* 0xff8000002b107808 */ /* 0x000fe20006800000 */
[----:B------:R-:W-:Y:S01]  /*43f0*/  LDSM.16.MT88.4 R168, [R227+0x2900] ;  /* 0x00290000e3a8783b */ /* 0x000fe20000004200 */
[----:B------:R-:W-:Y:S02]  /*4400*/  FMNMX.FTZ R5, R8, R5, !PT ;  /* 0x0000000508057209 */ /* 0x000fe40007810000 */
[----:B------:R-:W-:Y:S01]  /*4410*/  ISETP.GT.AND P5, PT, R20, 0x21, P0 ;  /* 0x000000211400780c */ /* 0x000fe200007a4270 */
[----:B------:R-:W-:Y:S01]  /*4420*/  LDSM.16.MT88.4 R164, [R221+0x2900] ;  /* 0x00290000dda4783b */ /* 0x000fe20000004200 */
[----:B------:R-:W-:Y:S02]  /*4430*/  FSEL R18, R42, -INF , !P6 ;  /* 0xff8000002a127808 */ /* 0x000fe40007000000 */
[----:B------:R-:W-:Y:S01]  /*4440*/  FMNMX.FTZ R22, R183, R22, !PT ;  /* 0x00000016b7167209 */ /* 0x000fe20007810000 */
[----:B------:R-:W-:Y:S01]  /*4450*/  LDSM.16.MT88.4 R40, [R227+0x2100] ;  /* 0x00210000e328783b */ /* 0x000fe20000004200 */
[----:B------:R-:W-:-:S02]  /*4460*/  ISETP.GT.AND P6, PT, R20, 0x20, P0 ;  /* 0x000000201400780c */ /* 0x000fc400007c4270 */
[----:B------:R-:W-:Y:S02]  /*4470*/  FMNMX.FTZ R5, R24, R5, !PT ;  /* 0x0000000518057209 */ /* 0x000fe40007810000 */
[C---:B------:R-:W-:Y:S02]  /*4480*/  ISETP.LT.OR P5, PT, R0.reuse, 0x22, P5 ;  /* 0x000000220000780c */ /* 0x040fe40002fa1670 */
[----:B------:R-:W-:Y:S02]  /*4490*/  FMNMX.FTZ R22, R185, R22, !PT ;  /* 0x00000016b9167209 */ /* 0x000fe40007810000 */
[----:B------:R-:W-:Y:S02]  /*44a0*/  ISETP.LT.OR P6, PT, R0, 0x21, P6 ;  /* 0x000000210000780c */ /* 0x000fe400037c1670 */
[----:B------:R-:W-:Y:S02]  /*44b0*/  FMNMX.FTZ R5, R18, R5, !PT ;  /* 0x0000000512057209 */ /* 0x000fe40007810000 */
[----:B------:R-:W-:-:S02]  /*44c0*/  FSEL R192, R75, -INF , !P5 ;  /* 0xff8000004bc07808 */ /* 0x000fc40006800000 */
[----:B------:R-:W-:Y:S02]  /*44d0*/  ISETP.GT.AND P5, PT, R20, 0x28, P0 ;  /* 0x000000281400780c */ /* 0x000fe400007a4270 */
[----:B------:R-:W-:Y:S02]  /*44e0*/  FMNMX.FTZ R22, R189, R22, !PT ;  /* 0x00000016bd167209 */ /* 0x000fe40007810000 */
[----:B------:R-:W-:Y:S02]  /*44f0*/  FSEL R244, R74, -INF , !P6 ;  /* 0xff8000004af47808 */ /* 0x000fe40007000000 */
[----:B------:R-:W-:Y:S01]  /*4500*/  FMNMX.FTZ R11, R16, R5, !PT ;  /* 0x00000005100b7209 */ /* 0x000fe20007810000 */
[----:B------:R-:W-:Y:S01]  /*4510*/  LDSM.16.MT88.4 R72, [R227+0x4100] ;  /* 0x00410000e348783b */ /* 0x000fe20000004200 */
[----:B------:R-:W-:Y:S02]  /*4520*/  ISETP.LT.OR P5, PT, R0, 0x29, P5 ;  /* 0x000000290000780c */ /* 0x000fe40002fa1670 */
[----:B------:R-:W-:-:S02]  /*4530*/  ISETP.GT.AND P6, PT, R20, 0x29, P0 ;  /* 0x000000291400780c */ /* 0x000fc400007c4270 */
[----:B------:R-:W-:Y:S02]  /*4540*/  FMNMX.FTZ R22, R199, R22, !PT ;  /* 0x00000016c7167209 */ /* 0x000fe40007810000 */
[----:B------:R-:W-:Y:S02]  /*4550*/  FMNMX.FTZ R11, R244, R11, !PT ;  /* 0x0000000bf40b7209 */ /* 0x000fe40007810000 */
[----:B------:R-:W-:Y:S02]  /*4560*/  FSEL R202, R70, -INF , !P5 ;  /* 0xff80000046ca7808 */ /* 0x000fe40006800000 */
[----:B------:R-:W-:Y:S02]  /*4570*/  ISETP.LT.OR P6, PT, R0, 0x2a, P6 ;  /* 0x0000002a0000780c */ /* 0x000fe400037c1670 */
[----:B------:R-:W-:Y:S02]  /*4580*/  ISETP.GT.AND P5, PT, R20, 0x30, P0 ;  /* 0x000000301400780c */ /* 0x000fe400007a4270 */
[----:B------:R-:W-:-:S02]  /*4590*/  FMNMX.FTZ R22, R197, R22, !PT ;  /* 0x00000016c5167209 */ /* 0x000fc40007810000 */
[----:B------:R-:W-:Y:S02]  /*45a0*/  FMNMX.FTZ R11, R192, R11, !PT ;  /* 0x0000000bc00b7209 */ /* 0x000fe40007810000 */
[----:B------:R-:W-:Y:S02]  /*45b0*/  FSEL R194, R71, -INF , !P6 ;  /* 0xff80000047c27808 */ /* 0x000fe40007000000 */
[----:B------:R-:W-:Y:S02]  /*45c0*/  ISETP.LT.OR P5, PT, R0, 0x31, P5 ;  /* 0x000000310000780c */ /* 0x000fe40002fa1670 */
[----:B------:R-:W-:Y:S02]  /*45d0*/  FMNMX.FTZ R22, R195, R22, !PT ;  /* 0x00000016c3167209 */ /* 0x000fe40007810000 */
[----:B------:R-:W-:Y:S02]  /*45e0*/  ISETP.GT.AND P6, PT, R20, 0x31, P0 ;  /* 0x000000311400780c */ /* 0x000fe400007c4270 */
[----:B------:R-:W-:-:S02]  /*45f0*/  FMNMX.FTZ R11, R202, R11, !PT ;  /* 0x0000000bca0b7209 */ /* 0x000fc40007810000 */
[----:B------:R-:W-:Y:S02]  /*4600*/  FSEL R198, R30, -INF , !P5 ;  /* 0xff8000001ec67808 */ /* 0x000fe40006800000 */
[----:B------:R-:W-:Y:S02]  /*4610*/  FMNMX.FTZ R5, R193, R22, !PT ;  /* 0x00000016c1057209 */ /* 0x000fe40007810000 */
[----:B------:R-:W-:Y:S02]  /*4620*/  ISETP.LT.OR P6, PT, R0, 0x32, P6 ;  /* 0x000000320000780c */ /* 0x000fe400037c1670 */
[----:B------:R-:W-:Y:S01]  /*4630*/  ISETP.GT.AND P5, PT, R20, 0x38, P0 ;  /* 0x000000381400780c */ /* 0x000fe200007a4270 */
[----:B------:R-:W1:Y:S01]  /*4640*/  SHFL.BFLY PT, R22, R5, 0x2, 0x1f ;  /* 0x0c401f0005167f89 */ /* 0x000e6200000e0000 */
[----:B------:R-:W-:Y:S02]  /*4650*/  FMNMX.FTZ R11, R194, R11, !PT ;  /* 0x0000000bc20b7209 */ /* 0x000fe40007810000 */
[----:B------:R-:W-:-:S02]  /*4660*/  ISETP.GT.AND P0, PT, R20, 0x39, P0 ;  /* 0x000000391400780c */ /* 0x000fc40000704270 */
[----:B------:R-:W-:Y:S02]  /*4670*/  FSEL R196, R31, -INF , !P6 ;  /* 0xff8000001fc47808 */ /* 0x000fe40007000000 */
[----:B------:R-:W-:Y:S01]  /*4680*/  ISETP.LT.OR P5, PT, R0, 0x39, P5 ;  /* 0x000000390000780c */ /* 0x000fe20002fa1670 */
[----:B------:R-:W-:Y:S01]  /*4690*/  LDSM.16.MT88.4 R28, [R222+0x4900] ;  /* 0x00490000de1c783b */ /* 0x000fe20000004200 */
[----:B------:R-:W-:Y:S02]  /*46a0*/  FMNMX.FTZ R11, R198, R11, !PT ;  /* 0x0000000bc60b7209 */ /* 0x000fe40007810000 */
[----:B------:R-:W-:Y:S02]  /*46b0*/  ISETP.LT.OR P0, PT, R0, 0x3a, P0 ;  /* 0x0000003a0000780c */ /* 0x000fe40000701670 */
[----:B------:R-:W-:Y:S02]  /*46c0*/  FSEL R190, R54, -INF , !P5 ;  /* 0xff80000036be7808 */ /* 0x000fe40006800000 */
[----:B------:R-:W-:-:S02]  /*46d0*/  FMNMX.FTZ R11, R196, R11, !PT ;  /* 0x0000000bc40b7209 */ /* 0x000fc40007810000 */
[----:B------:R-:W-:Y:S02]  /*46e0*/  FSEL R188, R55, -INF , !P0 ;  /* 0xff80000037bc7808 */ /* 0x000fe40004000000 */
        /* <DEDUP_REMOVED lines=13> */
[--C-:B------:R-:W-:Y:S02]  /*47c0*/  FFMA.FTZ R181, R19, c[0x0][0x2d0], -R200.reuse ;  /* 0x0000b40013b57a23 */ /* 0x100fe400000108c8 */
[--C-:B------:R-:W-:Y:S01]  /*47d0*/  FFMA.FTZ R175, R77, c[0x0][0x2d0], -R200.reuse ;  /* 0x0000b4004daf7a23 */ /* 0x100fe200000108c8 */
[----:B------:R-:W-:Y:S01]  /*47e0*/  MUFU.EX2 R182, R182 ;  /* 0x000000b600b67308 */ /* 0x000fe20000000800 */
[--C-:B------:R-:W-:Y:S01]  /*47f0*/  FFMA.FTZ R174, R7, c[0x0][0x2d0], -R200.reuse ;  /* 0x0000b40007ae7a23 */ /* 0x100fe200000108c8 */
[----:B-1----:R-:W-:Y:S01]  /*4800*/  FMNMX.FTZ R12, R20, R5, !PT ;  /* 0x00000005140c7209 */ /* 0x002fe20007810000 */
[--C-:B------:R-:W-:Y:S01]  /*4810*/  FFMA.FTZ R173, R13, c[0x0][0x2d0], -R200.reuse ;  /* 0x0000b4000dad7a23 */ /* 0x100fe200000108c8 */
[----:B------:R-:W-:Y:S01]  /*4820*/  LDSM.16.MT88.4 R20, [R227+0x900] ;  /* 0x00090000e314783b */ /* 0x000fe20000004200 */
[--C-:B------:R-:W-:Y:S01]  /*4830*/  FFMA.FTZ R179, R17, c[0x0][0x2d0], -R200.reuse ;  /* 0x0000b40011b37a23 */ /* 0x100fe200000108c8 */
[C---:B------:R-:W-:Y:S01]  /*4840*/  FSETP.NEU.FTZ.AND P0, PT, R12.reuse, -INF , PT ;  /* 0xff8000000c00780b */ /* 0x040fe20003f1d000 */
[----:B------:R-:W-:Y:S01]  /*4850*/  FMUL.FTZ R187, R12, c[0x0][0x2d0] ;  /* 0x0000b4000cbb7a20 */ /* 0x000fe20000410000 */
[----:B------:R-:W1:Y:S01]  /*4860*/  MUFU.EX2 R181, R181 ;  /* 0x000000b500b57308 */ /* 0x000e620000000800 */
[----:B------:R-:W-:-:S02]  /*4870*/  FFMA.FTZ R184, R191, c[0x0][0x2d0], -R200 ;  /* 0x0000b400bfb87a23 */ /* 0x000fc400000108c8 */
[--C-:B------:R-:W-:Y:S01]  /*4880*/  FFMA.FTZ R186, R189, c[0x0][0x2d0], -R200.reuse ;  /* 0x0000b400bdba7a23 */ /* 0x100fe200000108c8 */
[----:B------:R-:W-:Y:S01]  /*4890*/  FSEL R187, R187, RZ, P0 ;  /* 0x000000ffbbbb7208 */ /* 0x000fe20000000000 */
[--C-:B------:R-:W-:Y:S01]  /*48a0*/  FFMA.FTZ R183, R183, c[0x0][0x2d0], -R200.reuse ;  /* 0x0000b400b7b77a23 */ /* 0x100fe200000108c8 */
[----:B------:R-:W-:Y:S01]  /*48b0*/  PLOP3.LUT P0, PT, PT, PT, UP1, 0x40, 0x0 ;  /* 0x000000000000781c */ /* 0x000fe20003f0e818 */
[----:B------:R-:W-:Y:S01]  /*48c0*/  FFMA.FTZ R185, R185, c[0x0][0x2d0], -R200 ;  /* 0x0000b400b9b97a23 */ /* 0x000fe200000108c8 */
[----:B------:R-:W-:Y:S01]  /*48d0*/  MUFU.EX2 R180, R180 ;  /* 0x000000b400b47308 */ /* 0x000fe20000000800 */
[--C-:B------:R-:W-:Y:S02]  /*48e0*/  FFMA.FTZ R177, R10, c[0x0][0x2d0], -R187.reuse ;  /* 0x0000b4000ab17a23 */ /* 0x100fe400000108bb */
[--C-:B------:R-:W-:Y:S02]  /*48f0*/  FFMA.FTZ R176, R14, c[0x0][0x2d0], -R187.reuse ;  /* 0x0000b4000eb07a23 */ /* 0x100fe400000108bb */
[----:B------:R-:W-:-:S02]  /*4900*/  FFMA.FTZ R178, R78, c[0x0][0x2d0], -R187 ;  /* 0x0000b4004eb27a23 */ /* 0x000fc400000108bb */
[--C-:B------:R-:W-:Y:S01]  /*4910*/  FFMA.FTZ R15, R6, c[0x0][0x2d0], -R187.reuse ;  /* 0x0000b400060f7a23 */ /* 0x100fe200000108bb */
[----:B------:R-:W2:Y:S01]  /*4920*/  MUFU.EX2 R175, R175 ;  /* 0x000000af00af7308 */ /* 0x000ea20000000800 */
[----:B------:R-:W3:Y:S01]  /*4930*/  LDSM.16.MT88.4 R4, [R220+0x6100] ;  /* 0x00610000dc04783b */ /* 0x000ee20000004200 */
[----:B------:R-:W-:Y:S01]  /*4940*/  FFMA.FTZ R14, R9, c[0x0][0x2d0], -R200 ;  /* 0x0000b400090e7a23 */ /* 0x000fe200000108c8 */
[----:B-1----:R-:W-:Y:S01]  /*4950*/  F2FP.PACK_AB R128, R181, R182 ;  /* 0x000000b6b580723e */ /* 0x002fe200000000ff */
[--C-:B------:R-:W-:Y:S02]  /*4960*/  FFMA.FTZ R172, R8, c[0x0][0x2d0], -R187.reuse ;  /* 0x0000b40008ac7a23 */ /* 0x100fe400000108bb */
[----:B------:R-:W1:Y:S01]  /*4970*/  LDSM.16.MT88.4 R8, [R222+0x900] ;  /* 0x00090000de08783b */ /* 0x000e620000004200 */
[--C-:B------:R-:W-:Y:S01]  /*4980*/  FFMA.FTZ R13, R24, c[0x0][0x2d0], -R187.reuse ;  /* 0x0000b400180d7a23 */ /* 0x100fe200000108bb */
[----:B------:R-:W-:Y:S01]  /*4990*/  MUFU.EX2 R177, R177 ;  /* 0x000000b100b17308 */ /* 0x000fe20000000800 */
[--C-:B------:R-:W-:Y:S01]  /*49a0*/  FFMA.FTZ R3, R18, c[0x0][0x2d0], -R187.reuse ;  /* 0x0000b40012037a23 */ /* 0x100fe200000108bb */
[----:B------:R-:W-:Y:S01]  /*49b0*/  LDSM.16.MT88.4 R24, [R221+0x900] ;  /* 0x00090000dd18783b */ /* 0x000fe20000004200 */
[----:B------:R-:W-:-:S02]  /*49c0*/  FFMA.FTZ R2, R16, c[0x0][0x2d0], -R187 ;  /* 0x0000b40010027a23 */ /* 0x000fc400000108bb */
[--C-:B------:R-:W-:Y:S01]  /*49d0*/  FFMA.FTZ R189, R244, c[0x0][0x2d0], -R187.reuse ;  /* 0x0000b400f4bd7a23 */ /* 0x100fe200000108bb */
[----:B------:R-:W4:Y:S01]  /*49e0*/  LDSM.16.MT88.4 R16, [R220+0x900] ;  /* 0x00090000dc10783b */ /* 0x000f220000004200 */
[--C-:B------:R-:W-:Y:S01]  /*49f0*/  FFMA.FTZ R192, R192, c[0x0][0x2d0], -R187.reuse ;  /* 0x0000b400c0c07a23 */ /* 0x100fe200000108bb */
[----:B------:R-:W5:Y:S01]  /*4a00*/  MUFU.EX2 R176, R176 ;  /* 0x000000b000b07308 */ /* 0x000f620000000800 */
[----:B--2---:R-:W-:Y:S01]  /*4a10*/  F2FP.PACK_AB R130, R175, R180 ;  /* 0x000000b4af82723e */ /* 0x004fe200000000ff */
[--C-:B------:R-:W-:Y:S02]  /*4a20*/  FFMA.FTZ R191, R202, c[0x0][0x2d0], -R187.reuse ;  /* 0x0000b400cabf7a23 */ /* 0x100fe400000108bb */
[----:B------:R-:W-:Y:S02]  /*4a30*/  FFMA.FTZ R194, R194, c[0x0][0x2d0], -R187 ;  /* 0x0000b400c2c27a23 */ /* 0x000fe400000108bb */
[--C-:B------:R-:W-:Y:S02]  /*4a40*/  FFMA.FTZ R244, R193, c[0x0][0x2d0], -R200.reuse ;  /* 0x0000b400c1f47a23 */ /* 0x100fe400000108c8 */
[----:B------:R-:W-:Y:S01]  /*4a50*/  MUFU.EX2 R178, R178 ;  /* 0x000000b200b27308 */ /* 0x000fe20000000800 */
[----:B------:R-:W-:-:S02]  /*4a60*/  FFMA.FTZ R199, R199, c[0x0][0x2d0], -R200 ;  /* 0x0000b400c7c77a23 */ /* 0x000fc400000108c8 */
[--C-:B------:R-:W-:Y:S02]  /*4a70*/  FFMA.FTZ R202, R197, c[0x0][0x2d0], -R200.reuse ;  /* 0x0000b400c5ca7a23 */ /* 0x100fe400000108c8 */
[----:B------:R-:W-:Y:S02]  /*4a80*/  FFMA.FTZ R195, R195, c[0x0][0x2d0], -R200 ;  /* 0x0000b400c3c37a23 */ /* 0x000fe400000108c8 */
[--C-:B------:R-:W-:Y:S01]  /*4a90*/  FFMA.FTZ R193, R198, c[0x0][0x2d0], -R187.reuse ;  /* 0x0000b400c6c17a23 */ /* 0x100fe200000108bb */
[----:B------:R-:W2:Y:S01]  /*4aa0*/  MUFU.EX2 R15, R15 ;  /* 0x0000000f000f7308 */ /* 0x000ea20000000800 */
[----:B-----5:R-:W-:Y:S01]  /*4ab0*/  F2FP.PACK_AB R129, R176, R177 ;  /* 0x000000b1b081723e */ /* 0x020fe200000000ff */
[--C-:B------:R-:W-:Y:S02]  /*4ac0*/  FFMA.FTZ R196, R196, c[0x0][0x2d0], -R187.reuse ;  /* 0x0000b400c4c47a23 */ /* 0x100fe400000108bb */
[--C-:B------:R-:W-:Y:S02]  /*4ad0*/  FFMA.FTZ R190, R190, c[0x0][0x2d0], -R187.reuse ;  /* 0x0000b400bebe7a23 */ /* 0x100fe400000108bb */
[----:B------:R-:W-:-:S02]  /*4ae0*/  FFMA.FTZ R241, R188, c[0x0][0x2d0], -R187 ;  /* 0x0000b400bcf17a23 */ /* 0x000fc400000108bb */
[----:B------:R-:W-:Y:S01]  /*4af0*/  MUFU.EX2 R179, R179 ;  /* 0x000000b300b37308 */ /* 0x000fe20000000800 */
[----:B------:R-:W-:Y:S02]  /*4b00*/  FADD.FTZ R181, R182, R181 ;  /* 0x000000b5b6b57221 */ /* 0x000fe40000010000 */
[----:B------:R-:W-:Y:S02]  /*4b10*/  FADD.FTZ R177, R177, R176 ;  /* 0x000000b0b1b17221 */ /* 0x000fe40000010000 */
[----:B------:R-:W-:Y:S01]  /*4b20*/  FADD.FTZ R180, R180, R181 ;  /* 0x000000b5b4b47221 */ /* 0x000fe20000010000 */
[----:B--2---:R-:W-:Y:S02]  /*4b30*/  F2FP.PACK_AB R131, R15, R178 ;  /* 0x000000b20f83723e */ /* 0x004fe400000000ff */
[----:B------:R-:W2:Y:S01]  /*4b40*/  MUFU.EX2 R174, R174 ;  /* 0x000000ae00ae7308 */ /* 0x000ea20000000800 */
[----:B------:R-:W-:Y:S02]  /*4b50*/  FADD.FTZ R178, R178, R177 ;  /* 0x000000b1b2b27221 */ /* 0x000fe40000010000 */
[----:B------:R-:W-:-:S02]  /*4b60*/  FADD.FTZ R180, R175, R180 ;  /* 0x000000b4afb47221 */ /* 0x000fc40000010000 */
        /* <DEDUP_REMOVED lines=53> */
[C---:B---3--:R-:W-:Y:S07]  /*4ec0*/  HMMA.16816.F32 R124, R128.reuse, R4, RZ ;  /* 0x00000004807c723c */ /* 0x048fee00000018ff */
[----:B--2---:R-:W-:Y:S01]  /*4ed0*/  F2FP.PACK_AB R4, R174, R179 ;  /* 0x000000b3ae04723e */ /* 0x004fe200000000ff */
        /* <DEDUP_REMOVED lines=17> */
[----:B------:R-:W2:Y:S07]  /*4ff0*/  LDSM.16.MT88.4 R20, [R222+0x2900] ;  /* 0x00290000de14783b */ /* 0x000eae0000004200 */
[C---:B----4-:R-:W-:Y:S08]  /*5000*/  HMMA.16816.F32 R148, R4.reuse, R16, R148 ;  /* 0x000000100494723c */ /* 0x050ff00000001894 */
[C---:B------:R-:W-:Y:S01]  /*5010*/  HMMA.16816.F32 R152, R4.reuse, R18, R152 ;  /* 0x000000120498723c */ /* 0x040fe20000001898 */
[----:B------:R-:W3:Y:S07]  /*5020*/  LDSM.16.MT88.4 R16, [R220+0x4900] ;  /* 0x00490000dc10783b */ /* 0x000eee0000004200 */
[C---:B------:R-:W-:Y:S08]  /*5030*/  HMMA.16816.F32 R140, R4.reuse, R24, R140 ;  /* 0x00000018048c723c */ /* 0x040ff0000000188c */
[C---:B-1----:R-:W-:Y:S08]  /*5040*/  HMMA.16816.F32 R60, R4.reuse, R8, R60 ;  /* 0x00000008043c723c */ /* 0x042ff0000000183c */
[C---:B------:R-:W-:Y:S01]  /*5050*/  HMMA.16816.F32 R64, R4.reuse, R10, R64 ;  /* 0x0000000a0440723c */ /* 0x040fe20000001840 */
[----:B------:R-:W1:Y:S07]  /*5060*/  LDSM.16.MT88.4 R8, [R222+0x6900] ;  /* 0x00690000de08783b */ /* 0x000e6e0000004200 */
        /* <DEDUP_REMOVED lines=25> */
[----:B------:R-:W-:Y:S07]  /*5200*/  LDSM.16.MT88.4 R24, [R222+0x1100] ;  /* 0x00110000de18783b */ /* 0x000fee0000004200 */
[C---:B--2---:R-:W-:Y:S08]  /*5210*/  HMMA.16816.F32 R100, R4.reuse, R20, R100 ;  /* 0x000000140464723c */ /* 0x044ff00000001864 */
[C---:B------:R-:W-:Y:S01]  /*5220*/  HMMA.16816.F32 R104, R4.reuse, R22, R104 ;  /* 0x000000160468723c */ /* 0x040fe20000001868 */
[----:B------:R-:W-:Y:S07]  /*5230*/  LDSM.16.MT88.4 R20, [R220+0x1100] ;  /* 0x00110000dc14783b */ /* 0x000fee0000004200 */
[C---:B---3--:R-:W-:Y:S08]  /*5240*/  HMMA.16816.F32 R116, R4.reuse, R16, R116 ;  /* 0x000000100474723c */ /* 0x048ff00000001874 */
[C---:B------:R-:W-:Y:S01]  /*5250*/  HMMA.16816.F32 R120, R4.reuse, R18, R120 ;  /* 0x000000120478723c */ /* 0x040fe20000001878 */
[----:B------:R-:W2:Y:S07]  /*5260*/  LDSM.16.MT88.4 R16, [R227+0x3100] ;  /* 0x00310000e310783b */ /* 0x000eae0000004200 */
        /* <DEDUP_REMOVED lines=18> */
[C---:B--2---:R-:W-:Y:S08]  /*5390*/  HMMA.16816.F32 R36, R4.reuse, R16, R36 ;  /* 0x000000100424723c */ /* 0x044ff00000001824 */
[C---:B------:R-:W-:Y:S01]  /*53a0*/  HMMA.16816.F32 R40, R4.reuse, R18, R40 ;  /* 0x000000120428723c */ /* 0x040fe20000001828 */
[----:B------:R-:W2:Y:S07]  /*53b0*/  LDSM.16.MT88.4 R16, [R220+0x5100] ;  /* 0x00510000dc10783b */ /* 0x000eae0000004200 */
[C---:B------:R-:W-:Y:S08]  /*53c0*/  HMMA.16816.F32 R148, R4.reuse, R20, R148 ;  /* 0x000000140494723c */ /* 0x040ff00000001894 */
        /* <DEDUP_REMOVED lines=8> */
[C---:B------:R-:W-:Y:S08]  /*5450*/  HMMA.16816.F32 R132, R4.reuse, R24, R132 ;  /* 0x000000180484723c */ /* 0x040ff00000001884 */
[C---:B------:R-:W-:Y:S01]  /*5460*/  HMMA.16816.F32 R136, R4.reuse, R26, R136 ;  /* 0x0000001a0488723c */ /* 0x040fe20000001888 */
[----:B------:R-:W5:Y:S07]  /*5470*/  LDSM.16.MT88.4 R24, [R221+0x5100] ;  /* 0x00510000dd18783b */ /* 0x000f6e0000004200 */
[C---:B------:R-:W-:Y:S08]  /*5480*/  HMMA.16816.F32 R52, R4.reuse, R164, R52 ;  /* 0x000000a40434723c */ /* 0x040ff00000001834 */
[C---:B------:R-:W-:Y:S01]  /*5490*/  HMMA.16816.F32 R56, R4.reuse, R166, R56 ;  /* 0x000000a60438723c */ /* 0x040fe20000001838 */
[----:B------:R-:W-:Y:S07]  /*54a0*/  LDSM.16.MT88.4 R164, [R220+0x7100] ;  /* 0x00710000dca4783b */ /* 0x000fee0000004200 */
[C---:B--2---:R-:W-:Y:S08]  /*54b0*/  HMMA.16816.F32 R92, R4.reuse, R16, R92 ;  /* 0x00000010045c723c */ /* 0x044ff0000000185c */
        /* <DEDUP_REMOVED lines=13> */
[----:B------:R-:W3:Y:S07]  /*5590*/  LDSM.16.MT88.4 R32, [R227+0x1900] ;  /* 0x00190000e320783b */ /* 0x000eee0000004200 */
[C---:B----4-:R-:W-:Y:S08]  /*55a0*/  HMMA.16816.F32 R76, R4.reuse, R28, R76 ;  /* 0x0000001c044c723c */ /* 0x050ff0000000184c */
[C---:B------:R-:W-:Y:S01]  /*55b0*/  HMMA.16816.F32 R80, R4.reuse, R30, R80 ;  /* 0x0000001e0450723c */ /* 0x040fe20000001850 */
[----:B------:R-:W4:Y:S07]  /*55c0*/  LDSM.16.MT88.4 R28, [R222+0x1900] ;  /* 0x00190000de1c783b */ /* 0x000f2e0000004200 */
[C---:B-----5:R-:W-:Y:S08]  /*55d0*/  HMMA.16816.F32 R84, R4.reuse, R24, R84 ;  /* 0x000000180454723c */ /* 0x060ff00000001854 */
[C---:B------:R-:W-:Y:S01]  /*55e0*/  HMMA.16816.F32 R88, R4.reuse, R26, R88 ;  /* 0x0000001a0458723c */ /* 0x040fe20000001858 */
[----:B------:R-:W5:Y:S07]  /*55f0*/  LDSM.16.MT88.4 R24, [R221+0x1900] ;  /* 0x00190000dd18783b */ /* 0x000f6e0000004200 */
[C---:B--2---:R-:W-:Y:S08]  /*5600*/  HMMA.16816.F32 R116, R4.reuse, R16, R116 ;  /* 0x000000100474723c */ /* 0x044ff00000001874 */
        /* <DEDUP_REMOVED lines=40> */
[----:B------:R-:W1:Y:S07]  /*5890*/  LDSM.16.MT88.4 R20, [R220+0x7900] ;  /* 0x00790000dc14783b */ /* 0x000e6e0000004200 */
[C---:B------:R-:W-:Y:S08]  /*58a0*/  HMMA.16816.F32 R52, R4.reuse, R168, R52 ;  /* 0x000000a80434723c */ /* 0x040ff00000001834 */
[C---:B------:R-:W-:Y:S08]  /*58b0*/  HMMA.16816.F32 R56, R4.reuse, R170, R56 ;  /* 0x000000aa0438723c */ /* 0x040ff00000001838 */
[C---:B------:R-:W-:Y:S08]  /*58c0*/  HMMA.16816.F32 R60, R4.reuse, R164, R60 ;  /* 0x000000a4043c723c */ /* 0x040ff0000000183c */
[C---:B------:R-:W-:Y:S08]  /*58d0*/  HMMA.16816.F32 R64, R4.reuse, R166, R64 ;  /* 0x000000a60440723c */ /* 0x040ff00000001840 */
[C---:B---3--:R-:W-:Y:S08]  /*58e0*/  HMMA.16816.F32 R76, R4.reuse, R32, R76 ;  /* 0x00000020044c723c */ /* 0x048ff0000000184c */
[C---:B------:R-:W-:Y:S08]  /*58f0*/  HMMA.16816.F32 R80, R4.reuse, R34, R80 ;  /* 0x000000220450723c */ /* 0x040ff00000001850 */
[C---:B----4-:R-:W-:Y:S08]  /*5900*/  HMMA.16816.F32 R84, R4.reuse, R28, R84 ;  /* 0x0000001c0454723c */ /* 0x050ff00000001854 */
[C---:B------:R-:W-:Y:S08]  /*5910*/  HMMA.16816.F32 R88, R4.reuse, R30, R88 ;  /* 0x0000001e0458723c */ /* 0x040ff00000001858 */
[C---:B-----5:R-:W-:Y:S08]  /*5920*/  HMMA.16816.F32 R92, R4.reuse, R24, R92 ;  /* 0x00000018045c723c */ /* 0x060ff0000000185c */
[C---:B------:R-:W-:Y:S08]  /*5930*/  HMMA.16816.F32 R96, R4.reuse, R26, R96 ;  /* 0x0000001a0460723c */ /* 0x040ff00000001860 */
[C---:B--2---:R-:W-:Y:S08]  /*5940*/  HMMA.16816.F32 R108, R4.reuse, R16, R108 ;  /* 0x00000010046c723c */ /* 0x044ff0000000186c */
[C---:B------:R-:W-:Y:S08]  /*5950*/  HMMA.16816.F32 R112, R4.reuse, R18, R112 ;  /* 0x000000120470723c */ /* 0x040ff00000001870 */
[C---:B-1----:R-:W-:Y:S08]  /*5960*/  HMMA.16816.F32 R116, R4.reuse, R8, R116 ;  /* 0x000000080474723c */ /* 0x042ff00000001874 */
[C---:B------:R-:W-:Y:S08]  /*5970*/  HMMA.16816.F32 R120, R4.reuse, R10, R120 ;  /* 0x0000000a0478723c */ /* 0x040ff00000001878 */
[C---:B------:R-:W-:Y:S08]  /*5980*/  HMMA.16816.F32 R124, R4.reuse, R20, R124 ;  /* 0x00000014047c723c */ /* 0x040ff0000000187c */
[----:B------:R-:W-:Y:S01]  /*5990*/  HMMA.16816.F32 R128, R4, R22, R128 ;  /* 0x000000160480723c */ /* 0x000fe20000001880 */
[----:B------:R-:W-:Y:S07]  /*59a0*/  @P0 BRA `(.L_x_959) ;  /* 0x0000013000000947 */ /* 0x000fee0003800000 */
[----:B------:R-:W-:Y:S01]  /*59b0*/  ISETP.LT.AND P0, PT, RZ, UR4, PT ;  /* 0x00000004ff007c0c */ /* 0x000fe2000bf01270 */
[----:B------:R-:W-:-:S02]  /*59c0*/  UIADD3 UR17, UR4, -0x1, URZ ;  /* 0xffffffff04117890 */ /* 0x000fc4000fffe03f */
[----:B------:R-:W-:-:S10]  /*59d0*/  ULDC UR6, c[0x0][0x32c] ;  /* 0x0000cb0000067ab9 */ /* 0x000fd40000000800 */
        /* <DEDUP_REMOVED lines=8> */
.L_x_960:
[----:B------:R-:W-:Y:S02]  /*5a60*/  UISETP.NE.AND UP0, UPT, UR6, 0x1, UPT ;  /* 0x000000010600788c */ /* 0x000fe4000bf05270 */
[----:B------:R-:W-:Y:S02]  /*5a70*/  ULDC.64 UR4, c[0x0][0x330] ;  /* 0x0000cc0000047ab9 */ /* 0x000fe40000000a00 */
[----:B------:R-:W-:-:S07]  /*5a80*/  UIMAD.WIDE.U32 UR20, UR17, UR4, URZ ;  /* 0x00000004111472a5 */ /* 0x000fce000f8e003f */
[----:B------:R-:W-:Y:S02]  /*5a90*/  @UP0 USHF.R.U32.HI UR17, URZ, UR5, UR21 ;  /* 0x000000053f110299 */ /* 0x000fe40008011615 */
.L_x_961:
[----:B------:R-:W-:Y:S02]  /*5aa0*/  ULDC UR4, c[0x0][0x32c] ;  /* 0x0000cb0000047ab9 */ /* 0x000fe40000000800 */
[----:B------:R-:W-:-:S04]  /*5ab0*/  UIMAD UR4, UR17, UR6, UR4 ;  /* 0x00000006110472a4 */ /* 0x000fc8000f8e0204 */
[----:B------:R-:W-:-:S04]  /*5ac0*/  UISETP.LT.AND UP0, UPT, UR7, UR4, UPT ;  /* 0x000000040700728c */ /* 0x000fc8000bf01270 */
[----:B------:R-:W-:-:S04]  /*5ad0*/  USEL UR7, UR7, UR4, UP0 ;  /* 0x0000000407077287 */ /* 0x000fc80008000000 */
.L_x_959:
        /* <DEDUP_REMOVED lines=9> */
[----:B------:R-:W-:Y:S01]  /*5b70*/  ULDC.64 UR6, c[0x0][0x208] ;  /* 0x0000820000067ab9 */ /* 0x000fe20000000a00 */
[C---:B------:R-:W-:Y:S01]  /*5b80*/  IADD3 R3, P6, R234.reuse, 0x40, RZ ;  /* 0x00000040ea037810 */ /* 0x040fe20007fde0ff */
[----:B------:R-:W-:Y:S01]  /*5b90*/  ULDC.64 UR4, c[0x0][0x1e0] ;  /* 0x0000780000047ab9 */ /* 0x000fe20000000a00 */
[----:B------:R-:W-:-:S03]  /*5ba0*/  IADD3 R2, P5, R234, 0x80, RZ ;  /* 0x00000080ea027810 */ /* 0x000fc60007fbe0ff */
[----:B------:R1:W-:Y:S04]  /*5bb0*/  STL [R1+0x10], R3 ;  /* 0x0000100301007387 */ /* 0x0003e80000100800 */
[----:B------:R2:W-:Y:S02]  /*5bc0*/  STL [R1+0x8], R2 ;  /* 0x0000080201007387 */ /* 0x0005e40000100800 */
[----:B------:R-:W-:Y:S01]  /*5bd0*/  @P0 IMAD.HI.U32 R245, R233, c[0x0][0x2c8], RZ ;  /* 0x0000b200e9f50a27 */ /* 0x000fe200078e00ff */
[----:B------:R-:W-:-:S13]  /*5be0*/  PLOP3.LUT P0, PT, PT, PT, UP2, 0x80, 0x0 ;  /* 0x000000000000781c */ /* 0x000fda0003f0f028 */
[----:B------:R-:W-:Y:S01]  /*5bf0*/  @P0 SHF.R.U32.HI R245, RZ, c[0x0][0x2cc], R245 ;  /* 0x0000b300fff50a19 */ /* 0x000fe200000116f5 */
[----:B-1----:R-:W-:Y:S01]  /*5c00*/  IMAD.X R3, RZ, RZ, R239, P6 ;  /* 0x000000ffff037224 */ /* 0x002fe200030e06ef */
[----:B--2---:R-:W-:-:S05]  /*5c10*/  IADD3 R2, P6, R234, 0xc0, RZ ;  /* 0x000000c0ea027810 */ /* 0x004fca0007fde0ff */
[----:B------:R1:W-:Y:S01]  /*5c20*/  STL [R1], R2 ;  /* 0x0000000201007387 */ /* 0x0003e20000100800 */
[----:B------:R-:W-:Y:S01]  /*5c30*/  IMAD.X R252, RZ, RZ, R239, P6 ;  /* 0x000000fffffc7224 */ /* 0x000fe200030e06ef */
[C---:B------:R-:W-:Y:S02]  /*5c40*/  IADD3 R249, P6, R236.reuse, 0x80, RZ ;  /* 0x00000080ecf97810 */ /* 0x040fe40007fde0ff */
[----:B------:R2:W-:Y:S03]  /*5c50*/  STL [R1+0xc], R3 ;  /* 0x00000c0301007387 */ /* 0x0005e60000100800 */
[----:B------:R-:W-:Y:S02]  /*5c60*/  IMAD.X R248, RZ, RZ, R243, P6 ;  /* 0x000000fffff87224 */ /* 0x000fe400030e06f3 */
[----:B-1----:R-:W-:Y:S02]  /*5c70*/  IMAD.MOV.U32 R2, RZ, RZ, R12 ;  /* 0x000000ffff027224 */ /* 0x002fe400078e000c */
[----:B--2---:R-:W-:Y:S01]  /*5c80*/  IMAD.X R3, RZ, RZ, R239, P5 ;  /* 0x000000ffff037224 */ /* 0x004fe200028e06ef */
[----:B------:R-:W-:-:S04]  /*5c90*/  IADD3 R251, P5, R236, 0x40, RZ ;  /* 0x00000040ecfb7810 */ /* 0x000fc80007fbe0ff */
[----:B------:R1:W-:Y:S01]  /*5ca0*/  STL [R1+0x4], R3 ;  /* 0x0000040301007387 */ /* 0x0003e20000100800 */
[----:B------:R-:W-:Y:S01]  /*5cb0*/  IMAD.X R250, RZ, RZ, R243, P5 ;  /* 0x000000fffffa7224 */ /* 0x000fe200028e06f3 */
[----:B------:R-:W-:-:S05]  /*5cc0*/  IADD3 R247, P5, R236, 0xc0, RZ ;  /* 0x000000c0ecf77810 */ /* 0x000fca0007fbe0ff */
[----:B------:R-:W-:Y:S02]  /*5cd0*/  IMAD.X R246, RZ, RZ, R243, P5 ;  /* 0x000000fffff67224 */ /* 0x000fe400028e06f3 */
[----:B-1----:R-:W-:Y:S02]  /*5ce0*/  IMAD.MOV.U32 R3, RZ, RZ, R0 ;  /* 0x000000ffff037224 */ /* 0x002fe400078e0000 */
.L_x_971:
[----:B------:R-:W2:Y:S01]  /*5cf0*/  LDL R13, [R1+0x10] ;  /* 0x00001000010d7983 */ /* 0x000ea20000100800 */
[----:B------:R-:W-:Y:S01]  /*5d00*/  UISETP.GT.AND UP3, UPT, UR8, UR14, UPT ;  /* 0x0000000e0800728c */ /* 0x000fe2000bf64270 */
[----:B------:R-:W-:Y:S04]  /*5d10*/  DEPBAR.LE SB0, 0x0 ;  /* 0x000080000000791a */ /* 0x000fe80000000000 */
[----:B------:R-:W3:Y:S01]  /*5d20*/  LDL R12, [R1+0xc] ;  /* 0x00000c00010c7983 */ /* 0x000ee20000100800 */
[----:B------:R-:W-:Y:S04]  /*5d30*/  PLOP3.LUT P5, PT, PT, PT, UP3, 0x80, 0x0 ;  /* 0x000000000000781c */ /* 0x000fe80003faf038 */
[----:B------:R-:W-:Y:S01]  /*5d40*/  BAR.SYNC.DEFER_BLOCKING 0x0 ;  /* 0x0000000000007b1d */ /* 0x000fe20000010000 */
[----:B------:R-:W-:Y:S01]  /*5d50*/  @!UP3 UIMAD.WIDE.U32 UR22, UR14, UR6, URZ ;  /* 0x000000060e16b2a5 */ /* 0x000fe2000f8e003f */
[----:B------:R-:W-:Y:S01]  /*5d60*/  PLOP3.LUT P0, PT, PT, PT, UP3, 0x80, 0x0 ;  /* 0x000000000000781c */ /* 0x000fe20003f0f038 */
[----:B------:R-:W-:Y:S01]  /*5d70*/  @!UP3 USHF.R.S32.HI UR20, URZ, 0x1f, UR14 ;  /* 0x0000001f3f14b899 */ /* 0x000fe2000801140e */
[----:B------:R-:W-:Y:S01]  /*5d80*/  PLOP3.LUT P6, PT, PT, PT, UP3, 0x80, 0x0 ;  /* 0x000000000000781c */ /* 0x000fe20003fcf038 */
[----:B------:R-:W-:Y:S02]  /*5d90*/  @!UP3 USHF.L.U32 UR21, UR22, 0x6, URZ ;  /* 0x000000061615b899 */ /* 0x000fe4000800063f */
[----:B------:R-:W-:Y:S04]  /*5da0*/  @!UP3 UIMAD UR20, UR20, UR6, URZ ;  /* 0x000000061414b2a4 */ /* 0x000fe8000f8e023f */
[----:B------:R-:W-:Y:S01]  /*5db0*/  @!UP3 UIMAD UR20, UR14, UR7, UR20 ;  /* 0x000000070e14b2a4 */ /* 0x000fe2000f8e0214 */
[----:B------:R-:W-:Y:S03]  /*5dc0*/  @!P5 IADD3 R6, P5, R234, UR21, RZ ;  /* 0x00000015ea06dc10 */ /* 0x000fe6000ffbe0ff */
[----:B------:R-:W-:Y:S04]  /*5dd0*/  @!UP3 UIADD3 UR20, UR23, UR20, URZ ;  /* 0x000000141714b290 */ /* 0x000fe8000fffe03f */
[----:B------:R-:W-:Y:S01]  /*5de0*/  @!UP3 USHF.L.U64.HI UR20, UR22, 0x6, UR20 ;  /* 0x000000061614b899 */ /* 0x000fe20008010214 */
[----:B------:R-:W-:Y:S05]  /*5df0*/  LDSM.16.M88.4 R164, [R230+0x10100] ;  /* 0x01010000e6a4783b */ /* 0x000fea0000000200 */
[----:B------:R-:W-:Y:S02]  /*5e00*/  @!P0 IADD3.X R15, R239, UR20, RZ, P5, !PT ;  /* 0x00000014ef0f8c10 */ /* 0x000fe4000affe4ff */
[----:B------:R-:W-:Y:S01]  /*5e10*/  PLOP3.LUT P5, PT, PT, PT, UP3, 0x80, 0x0 ;  /* 0x000000000000781c */ /* 0x000fe20003faf038 */
[----:B------:R-:W4:Y:S01]  /*5e20*/  LDL R18, [R1+0x8] ;  /* 0x0000080001127983 */ /* 0x000f220000100800 */
[----:B------:R-:W-:Y:S04]  /*5e30*/  PLOP3.LUT P0, PT, PT, PT, UP3, 0x80, 0x0 ;  /* 0x000000000000781c */ /* 0x000fe80003f0f038 */
[----:B------:R-:W5:Y:S05]  /*5e40*/  LDL R17, [R1+0x4] ;  /* 0x0000040001117983 */ /* 0x000f6a0000100800 */
[----:B------:R-:W5:Y:S02]  /*5e50*/  LDL R16, [R1] ;  /* 0x0000000001107983 */ /* 0x000f640000100800 */
[----:B------:R-:W-:Y:S03]  /*5e60*/  @!P5 LEA R14, P5, R6, c[0x0][0x1f8], 0x1 ;  /* 0x00007e00060eda11 */ /* 0x000fe600078a08ff */
[----:B------:R-:W1:Y:S05]  /*5e70*/  LDSM.16.M88.4 R168, [R229+0x8100] ;  /* 0x00810000e5a8783b */ /* 0x000e6a0000000200 */
[----:B------:R-:W1:Y:S05]  /*5e80*/  LDSM.16.M88.4 R172, [R229+0x8900] ;  /* 0x00890000e5ac783b */ /* 0x000e6a0000000200 */
[----:B------:R-:W1:Y:S05]  /*5e90*/  LDSM.16.M88.4 R176, [R229+0x9100] ;  /* 0x00910000e5b0783b */ /* 0x000e6a0000000200 */
[----:B------:R-:W1:Y:S05]  /*5ea0*/  LDSM.16.M88.4 R180, [R229+0x9900] ;  /* 0x00990000e5b4783b */ /* 0x000e6a0000000200 */
[----:B------:R-:W-:Y:S05]  /*5eb0*/  LDSM.16.M88.4 R184, [R226+0x10100] ;  /* 0x01010000e2b8783b */ /* 0x000fea0000000200 */
[----:B------:R-:W1:Y:S05]  /*5ec0*/  LDSM.16.M88.4 R188, [R228] ;  /* 0x00000000e4bc783b */ /* 0x000e6a0000000200 */
[----:B------:R-:W1:Y:S05]  /*5ed0*/  LDSM.16.M88.4 R192, [R219] ;  /* 0x00000000dbc0783b */ /* 0x000e6a0000000200 */
[----:B------:R-:W1:Y:S05]  /*5ee0*/  LDSM.16.M88.4 R196, [R218] ;  /* 0x00000000dac4783b */ /* 0x000e6a0000000200 */
[----:B------:R-:W1:Y:S01]  /*5ef0*/  LDSM.16.M88.4 R200, [R217] ;  /* 0x00000000d9c8783b */ /* 0x000e620000000200 */
[----:B--2---:R-:W-:Y:S11]  /*5f00*/  @!P6 IADD3 R5, P6, R13, UR21, RZ ;  /* 0x000000150d05ec10 */ /* 0x004ff6000ffde0ff */
[----:B------:R-:W-:Y:S02]  /*5f10*/  @!UPT UIADD3 URZ, URZ, URZ, URZ ;  /* 0x0000003f3f3ff290 */ /* 0x000fe4000fffe03f */
[----:B---3--:R-:W-:Y:S02]  /*5f20*/  @!P0 IADD3.X R0, R12, UR20, RZ, P6, !PT ;  /* 0x000000140c008c10 */ /* 0x008fe4000b7fe4ff */
[----:B------:R-:W-:Y:S02]  /*5f30*/  PLOP3.LUT P0, PT, PT, PT, UP3, 0x80, 0x0 ;  /* 0x000000000000781c */ /* 0x000fe40003f0f038 */
[----:B------:R-:W-:Y:S11]  /*5f40*/  PLOP3.LUT P6, PT, PT, PT, UP3, 0x80, 0x0 ;  /* 0x000000000000781c */ /* 0x000ff60003fcf038 */
[----:B------:R-:W-:Y:S02]  /*5f50*/  @!P0 LEA.HI.X R15, R6, c[0x0][0x1fc], R15, 0x1, P5 ;  /* 0x00007f00060f8a11 */ /* 0x000fe400028f0c0f */
[C---:B------:R-:W-:Y:S02]  /*5f60*/  @!P6 LEA R4, P6, R5.reuse, c[0x0][0x1f8], 0x1 ;  /* 0x00007e000504ea11 */ /* 0x040fe400078c08ff */
[----:B------:R-:W-:Y:S02]  /*5f70*/  PLOP3.LUT P0, PT, PT, PT, UP3, 0x80, 0x0 ;  /* 0x000000000000781c */ /* 0x000fe40003f0f038 */
[----:B------:R-:W-:Y:S11]  /*5f80*/  PLOP3.LUT P5, PT, PT, PT, UP3, 0x80, 0x0 ;  /* 0x000000000000781c */ /* 0x000ff60003faf038 */
[----:B------:R-:W-:Y:S02]  /*5f90*/  @!P0 LEA.HI.X R5, R5, c[0x0][0x1fc], R0, 0x1, P6 ;  /* 0x00007f0005058a11 */ /* 0x000fe400030f0c00 */
[----:B----4-:R-:W-:Y:S02]  /*5fa0*/  @!P5 IADD3 R7, P5, R18, UR21, RZ ;  /* 0x000000151207dc10 */ /* 0x010fe4000ffbe0ff */
[----:B------:R-:W-:Y:S02]  /*5fb0*/  PLOP3.LUT P6, PT, PT, PT, UP3, 0x80, 0x0 ;  /* 0x000000000000781c */ /* 0x000fe40003fcf038 */
[----:B------:R-:W-:Y:S11]  /*5fc0*/  PLOP3.LUT P0, PT, PT, PT, UP3, 0x80, 0x0 ;  /* 0x000000000000781c */ /* 0x000ff60003f0f038 */
[----:B------:R-:W-:Y:S02]  /*5fd0*/  @!P6 LEA R6, P6, R7, c[0x0][0x1f8], 0x1 ;  /* 0x00007e000706ea11 */ /* 0x000fe400078c08ff */
[----:B-----5:R-:W-:Y:S02]  /*5fe0*/  @!P0 IADD3.X R0, R17, UR20, RZ, P5, !PT ;  /* 0x0000001411008c10 */ /* 0x020fe4000affe4ff */
[----:B------:R-:W-:Y:S02]  /*5ff0*/  PLOP3.LUT P0, PT, PT, PT, UP3, 0x80, 0x0 ;  /* 0x000000000000781c */ /* 0x000fe40003f0f038 */
[----:B------:R-:W-:Y:S11]  /*6000*/  PLOP3.LUT P5, PT, PT, PT, UP3, 0x80, 0x0 ;  /* 0x000000000000781c */ /* 0x000ff60003faf038 */
[----:B------:R-:W-:Y:S02]  /*6010*/  @!P0 LEA.HI.X R7, R7, c[0x0][0x1fc], R0, 0x1, P6 ;  /* 0x00007f0007078a11 */ /* 0x000fe400030f0c00 */
[----:B------:R-:W-:Y:S01]  /*6020*/  @!P5 IADD3 R9, P5, R16, UR21, RZ ;  /* 0x000000151009dc10 */ /* 0x000fe2000ffbe0ff */
[----:B------:R-:W-:Y:S01]  /*6030*/  @!UP3 ULEA UR21, UP0, UR6, UR21, 0x5 ;  /* 0x000000150615b291 */ /* 0x000fe2000f80283f */
[----:B------:R-:W-:Y:S02]  /*6040*/  PLOP3.LUT P6, PT, PT, PT, UP3, 0x80, 0x0 ;  /* 0x000000000000781c */ /* 0x000fe40003fcf038 */
[----:B------:R-:W-:Y:S11]  /*6050*/  PLOP3.LUT P0, PT, PT, PT, UP3, 0x80, 0x0 ;  /* 0x000000000000781c */ /* 0x000ff60003f0f038 */
[C---:B------:R-:W-:Y:S02]  /*6060*/  @!P6 LEA R8, P6, R9.reuse, c[0x0][0x1f8], 0x1 ;  /* 0x00007e000908ea11 */ /* 0x040fe400078c08ff */
[----:B------:R-:W-:Y:S01]  /*6070*/  @!P0 IADD3.X R0, R252, UR20, RZ, P5, !PT ;  /* 0x00000014fc008c10 */ /* 0x000fe2000affe4ff */
[----:B------:R-:W-:Y:S01]  /*6080*/  @!UP3 ULEA.HI.X UR20, UR6, UR20, UR7, 0x5, UP0 ;  /* 0x000000140614b291 */ /* 0x000fe200080f2c07 */
[----:B------:R-:W-:Y:S02]  /*6090*/  PLOP3.LUT P0, PT, PT, PT, UP3, 0x80, 0x0 ;  /* 0x000000000000781c */ /* 0x000fe40003f0f038 */
[----:B------:R-:W-:Y:S11]  /*60a0*/  PLOP3.LUT P5, PT, PT, PT, UP3, 0x80, 0x0 ;  /* 0x000000000000781c */ /* 0x000ff60003faf038 */
[----:B------:R-:W-:Y:S02]  /*60b0*/  @!P0 LEA.HI.X R9, R9, c[0x0][0x1fc], R0, 0x1, P6 ;  /* 0x00007f0009098a11 */ /* 0x000fe400030f0c00 */
[----:B------:R-:W-:Y:S02]  /*60c0*/  @!P5 IADD3 R11, P5, R234, UR21, RZ ;  /* 0x00000015ea0bdc10 */ /* 0x000fe4000ffbe0ff */
[----:B------:R-:W-:Y:S02]  /*60d0*/  PLOP3.LUT P6, PT, PT, PT, UP3, 0x80, 0x0 ;  /* 0x000000000000781c */ /* 0x000fe40003fcf038 */
[----:B------:R-:W-:Y:S11]  /*60e0*/  PLOP3.LUT P0, PT, PT, PT, UP3, 0x80, 0x0 ;  /* 0x000000000000781c */ /* 0x000ff60003f0f038 */
[----:B------:R-:W-:Y:S02]  /*60f0*/  @!P6 LEA R10, P6, R11, c[0x0][0x1f8], 0x1 ;  /* 0x00007e000b0aea11 */ /* 0x000fe400078c08ff */
[----:B------:R-:W-:Y:S02]  /*6100*/  @!P0 IADD3.X R0, R239, UR20, RZ, P5, !PT ;  /* 0x00000014ef008c10 */ /* 0x000fe4000affe4ff */
[----:B------:R-:W-:Y:S02]  /*6110*/  PLOP3.LUT P0, PT, PT, PT, UP3, 0x80, 0x0 ;  /* 0x000000000000781c */ /* 0x000fe40003f0f038 */
[----:B------:R-:W-:Y:S11]  /*6120*/  PLOP3.LUT P5, PT, PT, PT, UP3, 0x80, 0x0 ;  /* 0x000000000000781c */ /* 0x000ff60003faf038 */
[----:B------:R-:W-:Y:S02]  /*6130*/  @!P0 LEA.HI.X R11, R11, c[0x0][0x1fc], R0, 0x1, P6 ;  /* 0x00007f000b0b8a11 */ /* 0x000fe400030f0c00 */
[----:B------:R-:W-:Y:S02]  /*6140*/  @!P5 IADD3 R13, P5, R13, UR21, RZ ;  /* 0x000000150d0ddc10 */ /* 0x000fe4000ffbe0ff */
[----:B------:R-:W-:Y:S02]  /*6150*/  PLOP3.LUT P6, PT, PT, PT, UP3, 0x80, 0x0 ;  /* 0x000000000000781c */ /* 0x000fe40003fcf038 */
[----:B------:R-:W-:Y:S11]  /*6160*/  PLOP3.LUT P0, PT, PT, PT, UP3, 0x80, 0x0 ;  /* 0x000000000000781c */ /* 0x000ff60003f0f038 */
[----:B------:R-:W-:Y:S02]  /*6170*/  @!UPT UIADD3 URZ, URZ, URZ, URZ ;  /* 0x0000003f3f3ff290 */ /* 0x000fe4000fffe03f */
[----:B------:R-:W-:Y:S02]  /*6180*/  @!P0 IADD3.X R0, R12, UR20, RZ, P5, !PT ;  /* 0x000000140c008c10 */ /* 0x000fe4000affe4ff */
[C---:B------:R-:W-:Y:S02]  /*6190*/  @!P6 LEA R12, P6, R13.reuse, c[0x0][0x1f8], 0x1 ;  /* 0x00007e000d0cea11 */ /* 0x040fe400078c08ff */
        /* <DEDUP_REMOVED lines=14> */
[----:B------:R-:W-:Y:S02]  /*6280*/  @!P0 IADD3.X R0, R252, UR20, RZ, P5, !PT ;  /* 0x00000014fc008c10 */ /* 0x000fe4000affe4ff */
[C---:B------:R-:W-:Y:S02]  /*6290*/  @!P6 LEA R29, P6, R17.reuse, c[0x0][0x1f8], 0x1 ;  /* 0x00007e00111dea11 */ /* 0x040fe400078c08ff */
[----:B------:R-:W-:Y:S02]  /*62a0*/  PLOP3.LUT P5, PT, PT, PT, UP3, 0x80, 0x0 ;  /* 0x000000000000781c */ /* 0x000fe40003faf038 */
[----:B------:R-:W-:Y:S02]  /*62b0*/  PLOP3.LUT P0, PT, PT, PT, UP3, 0x80, 0x0 ;  /* 0x000000000000781c */ /* 0x000fe40003f0f038 */
[----:B------:R-:W-:Y:S09]  /*62c0*/  PLOP3.LUT P0, PT, PT, PT, UP3, 0x80, 0x0 ;  /* 0x000000000000781c */ /* 0x000ff20003f0f038 */
[----:B------:R-:W-:Y:S02]  /*62d0*/  @!P5 LEA.HI.X R0, R17, c[0x0][0x1fc], R0, 0x1, P6 ;  /* 0x00007f001100da11 */ /* 0x000fe400030f0c00 */
[----:B------:R-:W-:Y:S02]  /*62e0*/  PLOP3.LUT P6, PT, PT, PT, UP3, 0x80, 0x0 ;  /* 0x000000000000781c */ /* 0x000fe40003fcf038 */
[----:B------:R-:W-:Y:S02]  /*62f0*/  PLOP3.LUT P5, PT, PT, PT, UP3, 0x80, 0x0 ;  /* 0x000000000000781c */ /* 0x000fe40003faf038 */
[----:B------:R-:W-:Y:S09]  /*6300*/  PLOP3.LUT P5, PT, PT, PT, UP3, 0x80, 0x0 ;  /* 0x000000000000781c */ /* 0x000ff20003faf038 */
[----:B------:R-:W-:Y:S01]  /*6310*/  @!PT LDS RZ, [RZ] ;  /* 0x00000000fffff984 */ /* 0x000fe20000000800 */
[----:B------:R-:W-:Y:S01]  /*6320*/  @!PT LDS RZ, [RZ] ;  /* 0x00000000fffff984 */ /* 0x000fe20000000800 */
[----:B------:R-:W-:Y:S01]  /*6330*/  @!PT LDS RZ, [RZ] ;  /* 0x00000000fffff984 */ /* 0x000fe20000000800 */
[----:B------:R2:W-:Y:S01]  /*6340*/  @!P6 LDGSTS.E.BYPASS.LTC128B.128 [R231+0x100], [R14.64], !P4 ;  /* 0x001000000ee7efae */ /* 0x0005e2000e101d52 */
[----:B------:R-:W-:Y:S02]  /*6350*/  PLOP3.LUT P6, PT, PT, PT, UP3, 0x80, 0x0 ;  /* 0x000000000000781c */ /* 0x000fe40003fcf038 */
[----:B------:R-:W-:Y:S02]  /*6360*/  PLOP3.LUT P6, PT, PT, PT, UP3, 0x80, 0x0 ;  /* 0x000000000000781c */ /* 0x000fe40003fcf038 */
[----:B------:R1:W-:Y:S01]  /*6370*/  @!P0 LDGSTS.E.BYPASS.LTC128B.128 [R231+0x2100], [R4.64], !P3 ;  /* 0x0210000004e78fae */ /* 0x0003e2000d901d52 */
[----:B------:R-:W-:Y:S02]  /*6380*/  PLOP3.LUT P0, PT, PT, PT, UP3, 0x80, 0x0 ;  /* 0x000000000000781c */ /* 0x000fe40003f0f038 */
[----:B------:R-:W-:Y:S02]  /*6390*/  PLOP3.LUT P0, PT, PT, PT, UP3, 0x80, 0x0 ;  /* 0x000000000000781c */ /* 0x000fe40003f0f038 */
[----:B------:R1:W-:Y:S01]  /*63a0*/  @!P5 LDGSTS.E.BYPASS.LTC128B.128 [R231+0x4100], [R6.64], !P2 ;  /* 0x0410000006e7dfae */ /* 0x0003e2000d101d52 */
[----:B------:R-:W-:Y:S02]  /*63b0*/  PLOP3.LUT P5, PT, PT, PT, UP3, 0x80, 0x0 ;  /* 0x000000000000781c */ /* 0x000fe40003faf038 */
[----:B------:R-:W-:Y:S03]  /*63c0*/  PLOP3.LUT P5, PT, PT, PT, UP3, 0x80, 0x0 ;  /* 0x000000000000781c */ /* 0x000fe60003faf038 */
[----:B------:R3:W-:Y:S01]  /*63d0*/  @!P6 LDGSTS.E.BYPASS.LTC128B.128 [R231+0x6100], [R8.64], !P1 ;  /* 0x0610000008e7efae */ /* 0x0007e2000c901d52 */
[----:B------:R-:W-:Y:S02]  /*63e0*/  PLOP3.LUT P6, PT, PT, PT, UP3, 0x80, 0x0 ;  /* 0x000000000000781c */ /* 0x000fe40003fcf038 */
[----:B------:R-:W-:Y:S02]  /*63f0*/  PLOP3.LUT P6, PT, PT, PT, UP3, 0x80, 0x0 ;  /* 0x000000000000781c */ /* 0x000fe40003fcf038 */
[----:B------:R3:W-:Y:S01]  /*6400*/  @!P0 LDGSTS.E.BYPASS.LTC128B.128 [R231+0x1100], [R10.64], !P4 ;  /* 0x011000000ae78fae */ /* 0x0007e2000e101d52 */
[----:B------:R-:W-:Y:S02]  /*6410*/  PLOP3.LUT P0, PT, PT, PT, UP3, 0x80, 0x0 ;  /* 0x000000000000781c */ /* 0x000fe40003f0f038 */
[----:B------:R-:W-:Y:S02]  /*6420*/  PLOP3.LUT P0, PT, PT, PT, UP3, 0x80, 0x0 ;  /* 0x000000000000781c */ /* 0x000fe40003f0f038 */
[----:B------:R2:W-:Y:S01]  /*6430*/  @!P5 LDGSTS.E.BYPASS.LTC128B.128 [R231+0x3100], [R12.64], !P3 ;  /* 0x031000000ce7dfae */ /* 0x0005e2000d901d52 */
[----:B------:R-:W-:Y:S01]  /*6440*/  PLOP3.LUT P5, PT, PT, PT, UP3, 0x80, 0x0 ;  /* 0x000000000000781c */ /* 0x000fe20003faf038 */
[----:B------:R-:W-:Y:S04]  /*6450*/  UISETP.GT.AND UP3, UPT, UR14, UR8, UPT ;  /* 0x000000080e00728c */ /* 0x000fe8000bf64270 */
[----:B------:R4:W-:Y:S02]  /*6460*/  @!P6 LDGSTS.E.BYPASS.LTC128B.128 [R231+0x5100], [R30.64], !P2 ;  /* 0x051000001ee7efae */ /* 0x0009e4000d101d52 */
[----:B------:R-:W-:Y:S01]  /*6470*/  PLOP3.LUT P6, PT, PT, PT, UP3, 0x80, 0x0 ;  /* 0x000000000000781c */ /* 0x000fe20003fcf038 */
[C---:B-1----:R-:W-:Y:S04]  /*6480*/  HMMA.16816.F32 R4, R164.reuse, R168, RZ ;  /* 0x000000a8a404723c */ /* 0x042fe800000018ff */
[----:B------:R-:W-:Y:S04]  /*6490*/  @UP3 UIADD3 UR22, UR14, -0x1, URZ ;  /* 0xffffffff0e163890 */ /* 0x000fe8000fffe03f */
[----:B------:R-:W-:Y:S02]  /*64a0*/  @UP3 UIMAD.WIDE.U32 UR24, UR22, UR4, URZ ;  /* 0x00000004161832a5 */ /* 0x000fe4000f8e003f */
[----:B------:R-:W-:Y:S02]  /*64b0*/  @UP3 USHF.R.S32.HI UR20, URZ, 0x1f, UR22 ;  /* 0x0000001f3f143899 */ /* 0x000fe40008011416 */
[----:B------:R-:W-:Y:S01]  /*64c0*/  @UP3 USHF.L.U32 UR21, UR24, 0x6, URZ ;  /* 0x0000000618153899 */ /* 0x000fe2000800063f */
[C---:B---3--:R-:W-:Y:S01]  /*64d0*/  HMMA.16816.F32 R8, R164.reuse, R170, RZ ;  /* 0x000000aaa408723c */ /* 0x048fe200000018ff */
[----:B------:R-:W-:Y:S04]  /*64e0*/  @UP3 UIMAD UR20, UR20, UR4, URZ ;  /* 0x00000004141432a4 */ /* 0x000fe8000f8e023f */
[----:B------:R-:W-:Y:S03]  /*64f0*/  @UP3 UIMAD UR20, UR22, UR5, UR20 ;  /* 0x00000005161432a4 */ /* 0x000fe6000f8e0214 */
[C---:B--2---:R-:W-:Y:S01]  /*6500*/  HMMA.16816.F32 R12, R164.reuse, R172, RZ ;  /* 0x000000aca40c723c */ /* 0x044fe200000018ff */
[----:B------:R-:W-:Y:S04]  /*6510*/  @UP3 UIADD3 UR20, UR25, UR20, URZ ;  /* 0x0000001419143290 */ /* 0x000fe8000fffe03f */
[----:B------:R-:W-:Y:S03]  /*6520*/  @UP3 USHF.L.U64.HI UR20, UR24, 0x6, UR20 ;  /* 0x0000000618143899 */ /* 0x000fe60008010214 */
[C---:B------:R-:W-:Y:S08]  /*6530*/  HMMA.16816.F32 R16, R164.reuse, R174, RZ ;  /* 0x000000aea410723c */ /* 0x040ff000000018ff */
[C---:B------:R-:W-:Y:S08]  /*6540*/  HMMA.16816.F32 R20, R164.reuse, R176, RZ ;  /* 0x000000b0a414723c */ /* 0x040ff000000018ff */
[C---:B------:R-:W-:Y:S07]  /*6550*/  HMMA.16816.F32 R24, R164.reuse, R178, RZ ;  /* 0x000000b2a418723c */ /* 0x040fee00000018ff */
[----:B------:R-:W-:Y:S02]  /*6560*/  @!P5 IMAD.MOV.U32 R178, RZ, RZ, R29 ;  /* 0x000000ffffb2d224 */ /* 0x000fe400078e001d */
[C---:B----4-:R-:W-:Y:S03]  /*6570*/  HMMA.16816.F32 R28, R164.reuse, R180, RZ ;  /* 0x000000b4a41c723c */ /* 0x050fe600000018ff */
[----:B------:R-:W-:Y:S01]  /*6580*/  @!P5 IMAD.MOV.U32 R179, RZ, RZ, R0 ;  /* 0x000000ffffb3d224 */ /* 0x000fe200078e0000 */
[----:B------:R-:W-:Y:S04]  /*6590*/  PLOP3.LUT P5, PT, PT, PT, UP3, 0x80, 0x0 ;  /* 0x000000000000781c */ /* 0x000fe80003faf038 */
[----:B------:R-:W-:Y:S01]  /*65a0*/  HMMA.16816.F32 R32, R164, R182, RZ ;  /* 0x000000b6a420723c */ /* 0x000fe200000018ff */
[----:B------:R1:W-:Y:S01]  /*65b0*/  @!P0 LDGSTS.E.BYPASS.LTC128B.128 [R231+0x7100], [R178.64], !P1 ;  /* 0x07100000b2e78fae */ /* 0x0003e2000c901d52 */
[----:B------:R-:W-:Y:S04]  /*65c0*/  PLOP3.LUT P0, PT, PT, PT, UP3, 0x80, 0x0 ;  /* 0x000000000000781c */ /* 0x000fe80003f0f038 */
[----:B------:R-:W-:Y:S02]  /*65d0*/  LDSM.16.M88.4 R168, [R225+0x10100] ;  /* 0x01010000e1a8783b */ /* 0x000fe40000000200 */
[C---:B------:R-:W-:Y:S03]  /*65e0*/  HMMA.16816.F32 R4, R184.reuse, R188, R4 ;  /* 0x000000bcb804723c */ /* 0x040fe60000001804 */
[----:B------:R-:W0:Y:S05]  /*65f0*/  LDGDEPBAR ;  /* 0x00000000000079af */ /* 0x000e2a0000000000 */
[C---:B------:R-:W-:Y:S01]  /*6600*/  HMMA.16816.F32 R8, R184.reuse, R190, R8 ;  /* 0x000000beb808723c */ /* 0x040fe20000001808 */
[----:B------:R-:W2:Y:S05]  /*6610*/  LDSM.16.M88.4 R172, [R224+0x8100] ;  /* 0x00810000e0ac783b */ /* 0x000eaa0000000200 */
[----:B------:R-:W3:Y:S02]  /*6620*/  LDSM.16.M88.4 R164, [R224+0x8900] ;  /* 0x00890000e0a4783b */ /* 0x000ee40000000200 */
[C---:B------:R-:W-:Y:S03]  /*6630*/  HMMA.16816.F32 R12, R184.reuse, R192, R12 ;  /* 0x000000c0b80c723c */ /* 0x040fe6000000180c */
[----:B------:R-:W-:Y:S05]  /*6640*/  LDSM.16.M88.4 R180, [R224+0x9900] ;  /* 0x00990000e0b4783b */ /* 0x000fea0000000200 */
[C---:B------:R-:W-:Y:S01]  /*6650*/  HMMA.16816.F32 R16, R184.reuse, R194, R16 ;  /* 0x000000c2b810723c */ /* 0x040fe20000001810 */
[----:B-1----:R-:W1:Y:S05]  /*6660*/  LDSM.16.M88.4 R176, [R224+0x9100] ;  /* 0x00910000e0b0783b */ /* 0x002e6a0000000200 */
[----:B------:R-:W-:Y:S02]  /*6670*/  LDSM.16.M88.4 R188, [R216] ;  /* 0x00000000d8bc783b */ /* 0x000fe40000000200 */
[C---:B------:R-:W-:Y:S03]  /*6680*/  HMMA.16816.F32 R20, R184.reuse, R196, R20 ;  /* 0x000000c4b814723c */ /* 0x040fe60000001814 */
[----:B------:R-:W-:Y:S05]  /*6690*/  LDSM.16.M88.4 R192, [R216+0x1000] ;  /* 0x00100000d8c0783b */ /* 0x000fea0000000200 */
        /* <DEDUP_REMOVED lines=8> */
[C---:B---3--:R-:W-:Y:S08]  /*6720*/  HMMA.16816.F32 R12, R168.reuse, R164, R12 ;  /* 0x000000a4a80c723c */ /* 0x048ff0000000180c */
[C---:B------:R-:W-:Y:S01]  /*6730*/  HMMA.16816.F32 R16, R168.reuse, R166, R16 ;  /* 0x000000a6a810723c */ /* 0x040fe20000001810 */
[----:B------:R-:W-:Y:S07]  /*6740*/  LDSM.16.M88.4 R164, [R230+0x14100] ;  /* 0x01410000e6a4783b */ /* 0x000fee0000000200 */
[C---:B-1----:R-:W-:Y:S08]  /*6750*/  HMMA.16816.F32 R20, R168.reuse, R176, R20 ;  /* 0x000000b0a814723c */ /* 0x042ff00000001814 */
[C---:B------:R-:W-:Y:S01]  /*6760*/  HMMA.16816.F32 R24, R168.reuse, R178, R24 ;  /* 0x000000b2a818723c */ /* 0x040fe20000001818 */
[----:B------:R-:W-:Y:S07]  /*6770*/  LDSM.16.M88.4 R176, [R229+0xa900] ;  /* 0x00a90000e5b0783b */ /* 0x000fee0000000200 */
[C---:B------:R-:W-:Y:S08]  /*6780*/  HMMA.16816.F32 R28, R168.reuse, R180, R28 ;  /* 0x000000b4a81c723c */ /* 0x040ff0000000181c */
[----:B------:R-:W-:Y:S01]  /*6790*/  HMMA.16816.F32 R32, R168, R182, R32 ;  /* 0x000000b6a820723c */ /* 0x000fe20000001820 */
[----:B------:R-:W1:Y:S05]  /*67a0*/  LDSM.16.M88.4 R168, [R229+0xa100] ;  /* 0x00a10000e5a8783b */ /* 0x000e6a0000000200 */
[----:B------:R-:W-:Y:S02]  /*67b0*/  LDSM.16.M88.4 R180, [R229+0xb900] ;  /* 0x00b90000e5b4783b */ /* 0x000fe40000000200 */
        /* <DEDUP_REMOVED lines=8> */
[----:B------:R-:W3:Y:S07]  /*6840*/  LDSM.16.M88.4 R192, [R215] ;  /* 0x00000000d7c0783b */ /* 0x000eee0000000200 */
[C---:B------:R-:W-:Y:S08]  /*6850*/  HMMA.16816.F32 R28, R184.reuse, R196, R28 ;  /* 0x000000c4b81c723c */ /* 0x040ff0000000181c */
[----:B------:R-:W-:Y:S01]  /*6860*/  HMMA.16816.F32 R32, R184, R198, R32 ;  /* 0x000000c6b820723c */ /* 0x000fe20000001820 */
[----:B------:R-:W4:Y:S05]  /*6870*/  LDSM.16.M88.4 R184, [R214] ;  /* 0x00000000d6b8783b */ /* 0x000f2a0000000200 */
[----:B------:R-:W-:Y:S02]  /*6880*/  LDSM.16.M88.4 R196, [R212] ;  /* 0x00000000d4c4783b */ /* 0x000fe40000000200 */
        /* <DEDUP_REMOVED lines=11> */
[----:B------:R-:W2:Y:S05]  /*6940*/  LDSM.16.M88.4 R164, [R225+0x14100] ;  /* 0x01410000e1a4783b */ /* 0x000eaa0000000200 */
[----:B------:R-:W5:Y:S02]  /*6950*/  LDSM.16.M88.4 R180, [R224+0xb100] ;  /* 0x00b10000e0b4783b */ /* 0x000f640000000200 */
[C---:B---3--:R-:W-:Y:S08]  /*6960*/  HMMA.16816.F32 R4, R188.reuse, R192, R4 ;  /* 0x000000c0bc04723c */ /* 0x048ff00000001804 */
[C---:B------:R-:W-:Y:S01]  /*6970*/  HMMA.16816.F32 R8, R188.reuse, R194, R8 ;  /* 0x000000c2bc08723c */ /* 0x040fe20000001808 */
[----:B------:R-:W3:Y:S07]  /*6980*/  LDSM.16.M88.4 R192, [R224+0xb900] ;  /* 0x00b90000e0c0783b */ /* 0x000eee0000000200 */
[C---:B----4-:R-:W-:Y:S08]  /*6990*/  HMMA.16816.F32 R12, R188.reuse, R184, R12 ;  /* 0x000000b8bc0c723c */ /* 0x050ff0000000180c */
[C---:B------:R-:W-:Y:S01]  /*69a0*/  HMMA.16816.F32 R16, R188.reuse, R186, R16 ;  /* 0x000000babc10723c */ /* 0x040fe20000001810 */
[----:B------:R-:W-:Y:S07]  /*69b0*/  LDSM.16.M88.4 R184, [R216+0x2000] ;  /* 0x00200000d8b8783b */ /* 0x000fee0000000200 */
[C---:B-1----:R-:W-:Y:S08]  /*69c0*/  HMMA.16816.F32 R20, R188.reuse, R168, R20 ;  /* 0x000000a8bc14723c */ /* 0x042ff00000001814 */
[C---:B------:R-:W-:Y:S01]  /*69d0*/  HMMA.16816.F32 R24, R188.reuse, R170, R24 ;  /* 0x000000aabc18723c */ /* 0x040fe20000001818 */
[----:B------:R-:W1:Y:S07]  /*69e0*/  LDSM.16.M88.4 R168, [R223+0x14100] ;  /* 0x01410000dfa8783b */ /* 0x000e6e0000000200 */
[C---:B------:R-:W-:Y:S08]  /*69f0*/  HMMA.16816.F32 R28, R188.reuse, R196, R28 ;  /* 0x000000c4bc1c723c */ /* 0x040ff0000000181c */
[----:B------:R-:W-:Y:S01]  /*6a00*/  HMMA.16816.F32 R32, R188, R198, R32 ;  /* 0x000000c6bc20723c */ /* 0x000fe20000001820 */
[----:B------:R-:W4:Y:S05]  /*6a10*/  LDSM.16.M88.4 R188, [R216+0x2800] ;  /* 0x00280000d8bc783b */ /* 0x000f2a0000000200 */
[----:B------:R-:W-:Y:S02]  /*6a20*/  LDSM.16.M88.4 R196, [R229+0xd900] ;  /* 0x00d90000e5c4783b */ /* 0x000fe40000000200 */
[C---:B--2---:R-:W-:Y:S08]  /*6a30*/  HMMA.16816.F32 R4, R164.reuse, R172, R4 ;  /* 0x000000aca404723c */ /* 0x044ff00000001804 */
[C---:B------:R-:W-:Y:S01]  /*6a40*/  HMMA.16816.F32 R8, R164.reuse, R174, R8 ;  /* 0x000000aea408723c */ /* 0x040fe20000001808 */
[----:B------:R-:W2:Y:S07]  /*6a50*/  LDSM.16.M88.4 R172, [R216+0x3000] ;  /* 0x00300000d8ac783b */ /* 0x000eae0000000200 */
[C---:B------:R-:W-:Y:S08]  /*6a60*/  HMMA.16816.F32 R12, R164.reuse, R176, R12 ;  /* 0x000000b0a40c723c */ /* 0x040ff0000000180c */
[C---:B------:R-:W-:Y:S01]  /*6a70*/  HMMA.16816.F32 R16, R164.reuse, R178, R16 ;  /* 0x000000b2a410723c */ /* 0x040fe20000001810 */
[----:B------:R-:W-:Y:S07]  /*6a80*/  LDSM.16.M88.4 R176, [R230+0x18100] ;  /* 0x01810000e6b0783b */ /* 0x000fee0000000200 */
[C---:B-----5:R-:W-:Y:S08]  /*6a90*/  HMMA.16816.F32 R20, R164.reuse, R180, R20 ;  /* 0x000000b4a414723c */ /* 0x060ff00000001814 */
[C---:B------:R-:W-:Y:S01]  /*6aa0*/  HMMA.16816.F32 R24, R164.reuse, R182, R24 ;  /* 0x000000b6a418723c */ /* 0x040fe20000001818 */
[----:B------:R-:W-:Y:S07]  /*6ab0*/  LDSM.16.M88.4 R180, [R229+0xc100] ;  /* 0x00c10000e5b4783b */ /* 0x000fee0000000200 */
[C---:B---3--:R-:W-:Y:S08]  /*6ac0*/  HMMA.16816.F32 R28, R164.reuse, R192, R28 ;  /* 0x000000c0a41c723c */ /* 0x048ff0000000181c */
[----:B------:R-:W-:Y:S01]  /*6ad0*/  HMMA.16816.F32 R32, R164, R194, R32 ;  /* 0x000000c2a420723c */ /* 0x000fe20000001820 */
[----:B------:R-:W3:Y:S05]  /*6ae0*/  LDSM.16.M88.4 R164, [R216+0x3800] ;  /* 0x00380000d8a4783b */ /* 0x000eea0000000200 */
[----:B------:R-:W5:Y:S02]  /*6af0*/  LDSM.16.M88.4 R192, [R229+0xc900] ;  /* 0x00c90000e5c0783b */ /* 0x000f640000000200 */
[C---:B-1----:R-:W-:Y:S08]  /*6b00*/  HMMA.16816.F32 R4, R168.reuse, R184, R4 ;  /* 0x000000b8a804723c */ /* 0x042ff00000001804 */
[C---:B------:R-:W-:Y:S01]  /*6b10*/  HMMA.16816.F32 R8, R168.reuse, R186, R8 ;  /* 0x000000baa808723c */ /* 0x040fe20000001808 */
[----:B------:R-:W1:Y:S07]  /*6b20*/  LDSM.16.M88.4 R184, [R229+0xd100] ;  /* 0x00d10000e5b8783b */ /* 0x000e6e0000000200 */
[C---:B----4-:R-:W-:Y:S08]  /*6b30*/  HMMA.16816.F32 R12, R168.reuse, R188, R12 ;  /* 0x000000bca80c723c */ /* 0x050ff0000000180c */
[C---:B------:R-:W-:Y:S01]  /*6b40*/  HMMA.16816.F32 R16, R168.reuse, R190, R16 ;  /* 0x000000bea810723c */ /* 0x040fe20000001810 */
[----:B------:R-:W-:Y:S07]  /*6b50*/  LDSM.16.M88.4 R188, [R225+0x18100] ;  /* 0x01810000e1bc783b */ /* 0x000fee0000000200 */
[C---:B--2---:R-:W-:Y:S08]  /*6b60*/  HMMA.16816.F32 R20, R168.reuse, R172, R20 ;  /* 0x000000aca814723c */ /* 0x044ff00000001814 */
[C---:B------:R-:W-:Y:S01]  /*6b70*/  HMMA.16816.F32 R24, R168.reuse, R174, R24 ;  /* 0x000000aea818723c */ /* 0x040fe20000001818 */
[----:B------:R-:W-:Y:S07]  /*6b80*/  LDSM.16.M88.4 R172, [R210] ;  /* 0x00000000d2ac783b */ /* 0x000fee0000000200 */
[C---:B---3--:R-:W-:Y:S08]  /*6b90*/  HMMA.16816.F32 R28, R168.reuse, R164, R28 ;  /* 0x000000a4a81c723c */ /* 0x048ff0000000181c */
[----:B------:R-:W-:Y:S01]  /*6ba0*/  HMMA.16816.F32 R32, R168, R166, R32 ;  /* 0x000000a6a820723c */ /* 0x000fe20000001820 */
[----:B------:R-:W-:Y:S05]  /*6bb0*/  LDSM.16.M88.4 R164, [R226+0x18100] ;  /* 0x01810000e2a4783b */ /* 0x000fea0000000200 */
[----:B------:R-:W2:Y:S02]  /*6bc0*/  LDSM.16.M88.4 R168, [R211] ;  /* 0x00000000d3a8783b */ /* 0x000ea40000000200 */
[C---:B------:R-:W-:Y:S08]  /*6bd0*/  HMMA.16816.F32 R4, R176.reuse, R180, R4 ;  /* 0x000000b4b004723c */ /* 0x040ff00000001804 */
[C---:B------:R-:W-:Y:S01]  /*6be0*/  HMMA.16816.F32 R8, R176.reuse, R182, R8 ;  /* 0x000000b6b008723c */ /* 0x040fe20000001808 */
[----:B------:R-:W3:Y:S07]  /*6bf0*/  LDSM.16.M88.4 R180, [R209] ;  /* 0x00000000d1b4783b */ /* 0x000eee0000000200 */
[C---:B-----5:R-:W-:Y:S08]  /*6c00*/  HMMA.16816.F32 R12, R176.reuse, R192, R12 ;  /* 0x000000c0b00c723c */ /* 0x060ff0000000180c */
[C---:B------:R-:W-:Y:S01]  /*6c10*/  HMMA.16816.F32 R16, R176.reuse, R194, R16 ;  /* 0x000000c2b010723c */ /* 0x040fe20000001810 */
[----:B------:R-:W-:Y:S07]  /*6c20*/  LDSM.16.M88.4 R192, [R224+0xc100] ;  /* 0x00c10000e0c0783b */ /* 0x000fee0000000200 */
[C---:B-1----:R-:W-:Y:S08]  /*6c30*/  HMMA.16816.F32 R20, R176.reuse, R184, R20 ;  /* 0x000000b8b014723c */ /* 0x042ff00000001814 */
[C---:B------:R-:W-:Y:S01]  /*6c40*/  HMMA.16816.F32 R24, R176.reuse, R186, R24 ;  /* 0x000000bab018723c */ /* 0x040fe20000001818 */
[----:B------:R-:W1:Y:S07]  /*6c50*/  LDSM.16.M88.4 R184, [R208] ;  /* 0x00000000d0b8783b */ /* 0x000e6e0000000200 */
[C---:B------:R-:W-:Y:S08]  /*6c60*/  HMMA.16816.F32 R28, R176.reuse, R196, R28 ;  /* 0x000000c4b01c723c */ /* 0x040ff0000000181c */
[----:B------:R-:W-:Y:S01]  /*6c70*/  HMMA.16816.F32 R32, R176, R198, R32 ;  /* 0x000000c6b020723c */ /* 0x000fe20000001820 */
[----:B------:R-:W-:Y:S07]  /*6c80*/  LDSM.16.M88.4 R176, [R223+0x18100] ;  /* 0x01810000dfb0783b */ /* 0x000fee0000000200 */
[C---:B--2---:R-:W-:Y:S08]  /*6c90*/  HMMA.16816.F32 R4, R164.reuse, R168, R4 ;  /* 0x000000a8a404723c */ /* 0x044ff00000001804 */
[C---:B------:R-:W-:Y:S01]  /*6ca0*/  HMMA.16816.F32 R8, R164.reuse, R170, R8 ;  /* 0x000000aaa408723c */ /* 0x040fe20000001808 */
[----:B------:R-:W2:Y:S07]  /*6cb0*/  LDSM.16.M88.4 R168, [R224+0xc900] ;  /* 0x00c90000e0a8783b */ /* 0x000eae0000000200 */
[C---:B------:R-:W-:Y:S08]  /*6cc0*/  HMMA.16816.F32 R12, R164.reuse, R172, R12 ;  /* 0x000000aca40c723c */ /* 0x040ff0000000180c */
[C---:B------:R-:W-:Y:S01]  /*6cd0*/  HMMA.16816.F32 R16, R164.reuse, R174, R16 ;  /* 0x000000aea410723c */ /* 0x040fe20000001810 */
[----:B------:R-:W-:Y:S07]  /*6ce0*/  LDSM.16.M88.4 R172, [R224+0xd900] ;  /* 0x00d90000e0ac783b */ /* 0x000fee0000000200 */
[C---:B---3--:R-:W-:Y:S08]  /*6cf0*/  HMMA.16816.F32 R20, R164.reuse, R180, R20 ;  /* 0x000000b4a414723c */ /* 0x048ff00000001814 */
[C---:B------:R-:W-:Y:S01]  /*6d00*/  HMMA.16816.F32 R24, R164.reuse, R182, R24 ;  /* 0x000000b6a418723c */ /* 0x040fe20000001818 */
[----:B------:R-:W-:Y:S07]  /*6d10*/  LDSM.16.M88.4 R180, [R216+0x4000] ;  /* 0x00400000d8b4783b */ /* 0x000fee0000000200 */
[C---:B-1----:R-:W-:Y:S08]  /*6d20*/  HMMA.16816.F32 R28, R164.reuse, R184, R28 ;  /* 0x000000b8a41c723c */ /* 0x042ff0000000181c */
[----:B------:R-:W-:Y:S01]  /*6d30*/  HMMA.16816.F32 R32, R164, R186, R32 ;  /* 0x000000baa420723c */ /* 0x000fe20000001820 */
[----:B------:R-:W1:Y:S05]  /*6d40*/  LDSM.16.M88.4 R164, [R224+0xd100] ;  /* 0x00d10000e0a4783b */ /* 0x000e6a0000000200 */
[----:B------:R-:W3:Y:S02]  /*6d50*/  LDSM.16.M88.4 R184, [R216+0x4800] ;  /* 0x00480000d8b8783b */ /* 0x000ee40000000200 */
[C---:B------:R-:W-:Y:S07]  /*6d60*/  HMMA.16816.F32 R4, R188.reuse, R192, R4 ;  /* 0x000000c0bc04723c */ /* 0x040fee0000001804 */
[----:B------:R-:W-:Y:S01]  /*6d70*/  @P6 IADD3 R193, P6, R236, UR21, RZ ;  /* 0x00000015ecc16c10 */ /* 0x000fe2000ffde0ff */
[C---:B------:R-:W-:Y:S08]  /*6d80*/  HMMA.16816.F32 R8, R188.reuse, R194, R8 ;  /* 0x000000c2bc08723c */ /* 0x040ff00000001808 */
[C---:B--2---:R-:W-:Y:S04]  /*6d90*/  HMMA.16816.F32 R12, R188.reuse, R168, R12 ;  /* 0x000000a8bc0c723c */ /* 0x044fe8000000180c */
[----:B------:R-:W-:Y:S02]  /*6da0*/  @P5 IADD3.X R194, R243, UR20, RZ, P6, !PT ;  /* 0x00000014f3c25c10 */ /* 0x000fe4000b7fe4ff */
[----:B------:R-:W-:Y:S02]  /*6db0*/  PLOP3.LUT P5, PT, PT, PT, UP3, 0x80, 0x0 ;  /* 0x000000000000781c */ /* 0x000fe40003faf038 */
[C---:B------:R-:W-:Y:S01]  /*6dc0*/  HMMA.16816.F32 R16, R188.reuse, R170, R16 ;  /* 0x000000aabc10723c */ /* 0x040fe20000001810 */
[----:B------:R-:W-:Y:S03]  /*6dd0*/  LDSM.16.M88.4 R168, [R216+0x5800] ;  /* 0x00580000d8a8783b */ /* 0x000fe60000000200 */
[C---:B------:R-:W-:Y:S02]  /*6de0*/  @P0 LEA R0, P6, R193.reuse, c[0x0][0x1c8], 0x1 ;  /* 0x00007200c1000a11 */ /* 0x040fe400078c08ff */
[----:B------:R-:W-:Y:S02]  /*6df0*/  PLOP3.LUT P0, PT, PT, PT, UP3, 0x80, 0x0 ;  /* 0x000000000000781c */ /* 0x000fe40003f0f038 */
[C---:B-1----:R-:W-:Y:S08]  /*6e00*/  HMMA.16816.F32 R20, R188.reuse, R164, R20 ;  /* 0x000000a4bc14723c */ /* 0x042ff00000001814 */
[C---:B------:R-:W-:Y:S01]  /*6e10*/  HMMA.16816.F32 R24, R188.reuse, R166, R24 ;  /* 0x000000a6bc18723c */ /* 0x040fe20000001818 */
[----:B------:R-:W1:Y:S03]  /*6e20*/  LDSM.16.M88.4 R164, [R216+0x5000] ;  /* 0x00500000d8a4783b */ /* 0x000e660000000200 */
[----:B------:R-:W-:Y:S02]  /*6e30*/  @P5 LEA.HI.X R193, R193, c[0x0][0x1cc], R194, 0x1, P6 ;  /* 0x00007300c1c15a11 */ /* 0x000fe400030f0cc2 */
[----:B------:R-:W-:Y:S02]  /*6e40*/  PLOP3.LUT P5, PT, PT, PT, UP3, 0x80, 0x0 ;  /* 0x000000000000781c */ /* 0x000fe40003faf038 */
[C---:B------:R-:W-:Y:S04]  /*6e50*/  HMMA.16816.F32 R28, R188.reuse, R172, R28 ;  /* 0x000000acbc1c723c */ /* 0x040fe8000000181c */
[----:B------:R-:W-:Y:S02]  /*6e60*/  @P0 IADD3 R195, P6, R251, UR21, RZ ;  /* 0x00000015fbc30c10 */ /* 0x000fe4000ffde0ff */
[----:B------:R-:W-:Y:S02]  /*6e70*/  PLOP3.LUT P0, PT, PT, PT, UP3, 0x80, 0x0 ;  /* 0x000000000000781c */ /* 0x000fe40003f0f038 */
[----:B------:R-:W-:Y:S01]  /*6e80*/  HMMA.16816.F32 R32, R188, R174, R32 ;  /* 0x000000aebc20723c */ /* 0x000fe20000001820 */
[----:B------:R-:W-:Y:S07]  /*6e90*/  LDSM.16.M88.4 R172, [R230+0x1c100] ;  /* 0x01c10000e6ac783b */ /* 0x000fee0000000200 */
[C---:B------:R-:W-:Y:S05]  /*6ea0*/  HMMA.16816.F32 R4, R176.reuse, R180, R4 ;  /* 0x000000b4b004723c */ /* 0x040fea0000001804 */
[----:B------:R-:W-:Y:S02]  /*6eb0*/  @P5 IADD3.X R190, R250, UR20, RZ, P6, !PT ;  /* 0x00000014fabe5c10 */ /* 0x000fe4000b7fe4ff */
[C---:B------:R-:W-:Y:S01]  /*6ec0*/  @P0 LEA R194, P6, R195.reuse, c[0x0][0x1c8], 0x1 ;  /* 0x00007200c3c20a11 */ /* 0x040fe200078c08ff */
[C---:B------:R-:W-:Y:S01]  /*6ed0*/  HMMA.16816.F32 R8, R176.reuse, R182, R8 ;  /* 0x000000b6b008723c */ /* 0x040fe20000001808 */
[----:B------:R-:W2:Y:S01]  /*6ee0*/  LDSM.16.M88.4 R180, [R229+0xe100] ;  /* 0x00e10000e5b4783b */ /* 0x000ea20000000200 */
[----:B------:R-:W-:Y:S02]  /*6ef0*/  PLOP3.LUT P5, PT, PT, PT, UP3, 0x80, 0x0 ;  /* 0x000000000000781c */ /* 0x000fe40003faf038 */
[----:B------:R-:W-:Y:S04]  /*6f00*/  PLOP3.LUT P0, PT, PT, PT, UP3, 0x80, 0x0 ;  /* 0x000000000000781c */ /* 0x000fe80003f0f038 */
[C---:B---3--:R-:W-:Y:S07]  /*6f10*/  HMMA.16816.F32 R12, R176.reuse, R184, R12 ;  /* 0x000000b8b00c723c */ /* 0x048fee000000180c */
[----:B------:R-:W-:Y:S01]  /*6f20*/  @P5 LEA.HI.X R195, R195, c[0x0][0x1cc], R190, 0x1, P6 ;  /* 0x00007300c3c35a11 */ /* 0x000fe200030f0cbe */
[C---:B------:R-:W-:Y:S01]  /*6f30*/  HMMA.16816.F32 R16, R176.reuse, R186, R16 ;  /* 0x000000bab010723c */ /* 0x040fe20000001810 */
[----:B------:R-:W3:Y:S01]  /*6f40*/  LDSM.16.M88.4 R184, [R229+0xe900] ;  /* 0x00e90000e5b8783b */ /* 0x000ee20000000200 */
[----:B------:R-:W-:Y:S02]  /*6f50*/  PLOP3.LUT P5, PT, PT, PT, UP3, 0x80, 0x0 ;  /* 0x000000000000781c */ /* 0x000fe40003faf038 */
[----:B------:R-:W-:Y:S02]  /*6f60*/  @P0 IADD3 R199, P6, R249, UR21, RZ ;  /* 0x00000015f9c70c10 */ /* 0x000fe4000ffde0ff */
[----:B------:R-:W4:Y:S01]  /*6f70*/  LDSM.16.M88.4 R188, [R229+0xf100] ;  /* 0x00f10000e5bc783b */ /* 0x000f220000000200 */
[----:B------:R-:W-:Y:S01]  /*6f80*/  PLOP3.LUT P0, PT, PT, PT, UP3, 0x80, 0x0 ;  /* 0x000000000000781c */ /* 0x000fe20003f0f038 */
[C---:B-1----:R-:W-:Y:S08]  /*6f90*/  HMMA.16816.F32 R20, R176.reuse, R164, R20 ;  /* 0x000000a4b014723c */ /* 0x042ff00000001814 */
[C---:B------:R-:W-:Y:S01]  /*6fa0*/  HMMA.16816.F32 R24, R176.reuse, R166, R24 ;  /* 0x000000a6b018723c */ /* 0x040fe20000001818 */
[----:B------:R-:W1:Y:S03]  /*6fb0*/  LDSM.16.M88.4 R164, [R229+0xf900] ;  /* 0x00f90000e5a4783b */ /* 0x000e660000000200 */
[----:B------:R-:W-:Y:S02]  /*6fc0*/  @P5 IADD3.X R202, R248, UR20, RZ, P6, !PT ;  /* 0x00000014f8ca5c10 */ /* 0x000fe4000b7fe4ff */
[C---:B------:R-:W-:Y:S02]  /*6fd0*/  @P0 LEA R198, P6, R199.reuse, c[0x0][0x1c8], 0x1 ;  /* 0x00007200c7c60a11 */ /* 0x040fe400078c08ff */
[C---:B------:R-:W-:Y:S01]  /*6fe0*/  HMMA.16816.F32 R28, R176.reuse, R168, R28 ;  /* 0x000000a8b01c723c */ /* 0x040fe2000000181c */
[----:B------:R-:W-:Y:S02]  /*6ff0*/  PLOP3.LUT P5, PT, PT, PT, UP3, 0x80, 0x0 ;  /* 0x000000000000781c */ /* 0x000fe40003faf038 */
[----:B------:R-:W-:Y:S05]  /*7000*/  PLOP3.LUT P0, PT, PT, PT, UP3, 0x80, 0x0 ;  /* 0x000000000000781c */ /* 0x000fea0003f0f038 */
[----:B------:R-:W-:Y:S01]  /*7010*/  HMMA.16816.F32 R32, R176, R170, R32 ;  /* 0x000000aab020723c */ /* 0x000fe20000001820 */
[----:B------:R-:W-:Y:S05]  /*7020*/  LDSM.16.M88.4 R168, [R226+0x1c100] ;  /* 0x01c10000e2a8783b */ /* 0x000fea0000000200 */
[----:B------:R-:W5:Y:S01]  /*7030*/  LDSM.16.M88.4 R176, [R207] ;  /* 0x00000000cfb0783b */ /* 0x000f620000000200 */
[----:B------:R-:W-:Y:S01]  /*7040*/  @P5 LEA.HI.X R199, R199, c[0x0][0x1cc], R202, 0x1, P6 ;  /* 0x00007300c7c75a11 */ /* 0x000fe200030f0cca */
[C---:B--2---:R-:W-:Y:S01]  /*7050*/  HMMA.16816.F32 R4, R172.reuse, R180, R4 ;  /* 0x000000b4ac04723c */ /* 0x044fe20000001804 */
[----:B------:R-:W-:Y:S04]  /*7060*/  PLOP3.LUT P5, PT, PT, PT, UP3, 0x80, 0x0 ;  /* 0x000000000000781c */ /* 0x000fe80003faf038 */
[----:B------:R-:W-:Y:S01]  /*7070*/  @P0 IADD3 R203, P6, R247, UR21, RZ ;  /* 0x00000015f7cb0c10 */ /* 0x000fe2000ffde0ff */
[----:B------:R-:W-:Y:S01]  /*7080*/  @UP3 UIADD3 UR21, UP0, UR13, UR21, URZ ;  /* 0x000000150d153290 */ /* 0x000fe2000ff1e03f */
[----:B------:R-:W-:Y:S01]  /*7090*/  PLOP3.LUT P0, PT, PT, PT, UP3, 0x80, 0x0 ;  /* 0x000000000000781c */ /* 0x000fe20003f0f038 */
[C---:B------:R-:W-:Y:S01]  /*70a0*/  HMMA.16816.F32 R8, R172.reuse, R182, R8 ;  /* 0x000000b6ac08723c */ /* 0x040fe20000001808 */
[----:B------:R-:W2:Y:S07]  /*70b0*/  LDSM.16.M88.4 R180, [R206] ;  /* 0x00000000ceb4783b */ /* 0x000eae0000000200 */
[C---:B---3--:R-:W-:Y:S08]  /*70c0*/  HMMA.16816.F32 R12, R172.reuse, R184, R12 ;  /* 0x000000b8ac0c723c */ /* 0x048ff0000000180c */
[C---:B------:R-:W-:Y:S07]  /*70d0*/  HMMA.16816.F32 R16, R172.reuse, R186, R16 ;  /* 0x000000baac10723c */ /* 0x040fee0000001810 */
[----:B------:R-:W-:Y:S01]  /*70e0*/  @P5 IADD3.X R186, R246, UR20, RZ, P6, !PT ;  /* 0x00000014f6ba5c10 */ /* 0x000fe2000b7fe4ff */
[C---:B----4-:R-:W-:Y:S01]  /*70f0*/  HMMA.16816.F32 R20, R172.reuse, R188, R20 ;  /* 0x000000bcac14723c */ /* 0x050fe20000001814 */
[----:B------:R-:W-:Y:S01]  /*7100*/  PLOP3.LUT P5, PT, PT, PT, UP3, 0x80, 0x0 ;  /* 0x000000000000781c */ /* 0x000fe20003faf038 */
[----:B------:R-:W-:Y:S02]  /*7110*/  @UP3 UIADD3.X UR20, UR12, UR20, URZ, UP0, !UPT ;  /* 0x000000140c143290 */ /* 0x000fe400087fe43f */
[C---:B------:R-:W-:Y:S02]  /*7120*/  @P0 LEA R202, P6, R203.reuse, c[0x0][0x1c8], 0x1 ;  /* 0x00007200cbca0a11 */ /* 0x040fe400078c08ff */
[----:B------:R-:W-:Y:S02]  /*7130*/  PLOP3.LUT P0, PT, PT, PT, UP3, 0x80, 0x0 ;  /* 0x000000000000781c */ /* 0x000fe40003f0f038 */
[C---:B------:R-:W-:Y:S01]  /*7140*/  HMMA.16816.F32 R24, R172.reuse, R190, R24 ;  /* 0x000000beac18723c */ /* 0x040fe20000001818 */
[----:B------:R-:W-:Y:S07]  /*7150*/  LDSM.16.M88.4 R188, [R204] ;  /* 0x00000000ccbc783b */ /* 0x000fee0000000200 */
[C---:B-1----:R-:W-:Y:S04]  /*7160*/  HMMA.16816.F32 R28, R172.reuse, R164, R28 ;  /* 0x000000a4ac1c723c */ /* 0x042fe8000000181c */
[----:B------:R-:W-:Y:S02]  /*7170*/  @P5 LEA.HI.X R203, R203, c[0x0][0x1cc], R186, 0x1, P6 ;  /* 0x00007300cbcb5a11 */ /* 0x000fe400030f0cba */
[----:B------:R-:W1:Y:S01]  /*7180*/  LDSM.16.M88.4 R184, [R205] ;  /* 0x00000000cdb8783b */ /* 0x000e620000000200 */
[----:B------:R-:W-:Y:S01]  /*7190*/  PLOP3.LUT P5, PT, PT, PT, UP3, 0x80, 0x0 ;  /* 0x000000000000781c */ /* 0x000fe20003faf038 */
[----:B------:R-:W-:Y:S03]  /*71a0*/  HMMA.16816.F32 R32, R172, R166, R32 ;  /* 0x000000a6ac20723c */ /* 0x000fe60000001820 */
[----:B------:R-:W-:Y:S01]  /*71b0*/  LDSM.16.M88.4 R164, [R225+0x1c100] ;  /* 0x01c10000e1a4783b */ /* 0x000fe20000000200 */
[----:B------:R-:W-:Y:S02]  /*71c0*/  @P0 IADD3 R201, P6, R236, UR21, RZ ;  /* 0x00000015ecc90c10 */ /* 0x000fe4000ffde0ff */
[----:B------:R-:W-:Y:S02]  /*71d0*/  PLOP3.LUT P0, PT, PT, PT, UP3, 0x80, 0x0 ;  /* 0x000000000000781c */ /* 0x000fe40003f0f038 */
[C---:B-----5:R-:W-:Y:S08]  /*71e0*/  HMMA.16816.F32 R4, R168.reuse, R176, R4 ;  /* 0x000000b0a804723c */ /* 0x060ff00000001804 */
[C---:B------:R-:W-:Y:S01]  /*71f0*/  HMMA.16816.F32 R8, R168.reuse, R178, R8 ;  /* 0x000000b2a808723c */ /* 0x040fe20000001808 */
[----:B------:R-:W-:Y:S03]  /*7200*/  LDSM.16.M88.4 R176, [R224+0xe900] ;  /* 0x00e90000e0b0783b */ /* 0x000fe60000000200 */
[----:B------:R-:W-:Y:S02]  /*7210*/  @P5 IADD3.X R174, R243, UR20, RZ, P6, !PT ;  /* 0x00000014f3ae5c10 */ /* 0x000fe4000b7fe4ff */
[----:B------:R-:W-:Y:S02]  /*7220*/  PLOP3.LUT P5, PT, PT, PT, UP3, 0x80, 0x0 ;  /* 0x000000000000781c */ /* 0x000fe40003faf038 */
[C---:B--2---:R-:W-:Y:S04]  /*7230*/  HMMA.16816.F32 R12, R168.reuse, R180, R12 ;  /* 0x000000b4a80c723c */ /* 0x044fe8000000180c */
[C---:B------:R-:W-:Y:S02]  /*7240*/  @P0 LEA R197, P6, R201.reuse, c[0x0][0x1c8], 0x1 ;  /* 0x00007200c9c50a11 */ /* 0x040fe400078c08ff */
[----:B------:R-:W-:Y:S02]  /*7250*/  PLOP3.LUT P0, PT, PT, PT, UP3, 0x80, 0x0 ;  /* 0x000000000000781c */ /* 0x000fe40003f0f038 */
[C---:B------:R-:W-:Y:S01]  /*7260*/  HMMA.16816.F32 R16, R168.reuse, R182, R16 ;  /* 0x000000b6a810723c */ /* 0x040fe20000001810 */
[----:B------:R-:W-:Y:S07]  /*7270*/  LDSM.16.M88.4 R180, [R224+0xf100] ;  /* 0x00f10000e0b4783b */ /* 0x000fee0000000200 */
[C---:B-1----:R-:W-:Y:S04]  /*7280*/  HMMA.16816.F32 R20, R168.reuse, R184, R20 ;  /* 0x000000b8a814723c */ /* 0x042fe80000001814 */
[----:B------:R-:W-:Y:S02]  /*7290*/  @P5 LEA.HI.X R201, R201, c[0x0][0x1cc], R174, 0x1, P6 ;  /* 0x00007300c9c95a11 */ /* 0x000fe400030f0cae */
[----:B------:R-:W1:Y:S01]  /*72a0*/  LDSM.16.M88.4 R172, [R224+0xe100] ;  /* 0x00e10000e0ac783b */ /* 0x000e620000000200 */
[----:B------:R-:W-:Y:S01]  /*72b0*/  @P0 IADD3 R192, P6, R251, UR21, RZ ;  /* 0x00000015fbc00c10 */ /* 0x000fe2000ffde0ff */
[C---:B------:R-:W-:Y:S01]  /*72c0*/  HMMA.16816.F32 R24, R168.reuse, R186, R24 ;  /* 0x000000baa818723c */ /* 0x040fe20000001818 */
[----:B------:R-:W-:Y:S02]  /*72d0*/  PLOP3.LUT P0, PT, PT, PT, UP3, 0x80, 0x0 ;  /* 0x000000000000781c */ /* 0x000fe40003f0f038 */
[----:B------:R-:W-:Y:S05]  /*72e0*/  PLOP3.LUT P5, PT, PT, PT, UP3, 0x80, 0x0 ;  /* 0x000000000000781c */ /* 0x000fea0003faf038 */
[C---:B------:R-:W-:Y:S08]  /*72f0*/  HMMA.16816.F32 R28, R168.reuse, R188, R28 ;  /* 0x000000bca81c723c */ /* 0x040ff0000000181c */
[----:B------:R-:W-:Y:S01]  /*7300*/  HMMA.16816.F32 R32, R168, R190, R32 ;  /* 0x000000bea820723c */ /* 0x000fe20000001820 */
[----:B------:R-:W2:Y:S03]  /*7310*/  LDSM.16.M88.4 R168, [R224+0xf900] ;  /* 0x00f90000e0a8783b */ /* 0x000ea60000000200 */
[----:B------:R-:W-:Y:S02]  /*7320*/  @P5 IADD3.X R187, R250, UR20, RZ, P6, !PT ;  /* 0x00000014fabb5c10 */ /* 0x000fe4000b7fe4ff */
[C---:B------:R-:W-:Y:S02]  /*7330*/  @P0 LEA R186, P6, R192.reuse, c[0x0][0x1c8], 0x1 ;  /* 0x00007200c0ba0a11 */ /* 0x040fe400078c08ff */
[----:B------:R-:W-:Y:S02]  /*7340*/  PLOP3.LUT P5, PT, PT, PT, UP3, 0x80, 0x0 ;  /* 0x000000000000781c */ /* 0x000fe40003faf038 */
[----:B------:R-:W-:Y:S11]  /*7350*/  PLOP3.LUT P0, PT, PT, PT, UP3, 0x80, 0x0 ;  /* 0x000000000000781c */ /* 0x000ff60003f0f038 */
[----:B------:R-:W-:Y:S01]  /*7360*/  @P5 LEA.HI.X R187, R192, c[0x0][0x1cc], R187, 0x1, P6 ;  /* 0x00007300c0bb5a11 */ /* 0x000fe200030f0cbb */
[C---:B-1----:R-:W-:Y:S01]  /*7370*/  HMMA.16816.F32 R4, R164.reuse, R172, R4 ;  /* 0x000000aca404723c */ /* 0x042fe20000001804 */
[----:B------:R-:W-:Y:S04]  /*7380*/  PLOP3.LUT P5, PT, PT, PT, UP3, 0x80, 0x0 ;  /* 0x000000000000781c */ /* 0x000fe80003faf038 */
[----:B------:R-:W-:Y:S02]  /*7390*/  @P0 IADD3 R185, P6, R249, UR21, RZ ;  /* 0x00000015f9b90c10 */ /* 0x000fe4000ffde0ff */
[----:B------:R-:W-:Y:S01]  /*73a0*/  PLOP3.LUT P0, PT, PT, PT, UP3, 0x80, 0x0 ;  /* 0x000000000000781c */ /* 0x000fe20003f0f038 */
[C---:B------:R-:W-:Y:S01]  /*73b0*/  HMMA.16816.F32 R8, R164.reuse, R174, R8 ;  /* 0x000000aea408723c */ /* 0x040fe20000001808 */
[----:B------:R-:W-:Y:S07]  /*73c0*/  LDSM.16.M88.4 R172, [R216+0x6800] ;  /* 0x00680000d8ac783b */ /* 0x000fee0000000200 */
[C---:B------:R-:W-:Y:S04]  /*73d0*/  HMMA.16816.F32 R12, R164.reuse, R176, R12 ;  /* 0x000000b0a40c723c */ /* 0x040fe8000000180c */
[C---:B------:R-:W-:Y:S02]  /*73e0*/  @P0 LEA R190, P0, R185.reuse, c[0x0][0x1c8], 0x1 ;  /* 0x00007200b9be0a11 */ /* 0x040fe400078008ff */
[----:B------:R-:W-:Y:S02]  /*73f0*/  @P5 IADD3.X R191, R248, UR20, RZ, P6, !PT ;  /* 0x00000014f8bf5c10 */ /* 0x000fe4000b7fe4ff */
[C---:B------:R-:W-:Y:S01]  /*7400*/  HMMA.16816.F32 R16, R164.reuse, R178, R16 ;  /* 0x000000b2a410723c */ /* 0x040fe20000001810 */
[----:B------:R-:W-:Y:S01]  /*7410*/  LDSM.16.M88.4 R176, [R216+0x7000] ;  /* 0x00700000d8b0783b */ /* 0x000fe20000000200 */
[----:B------:R-:W-:Y:S02]  /*7420*/  PLOP3.LUT P5, PT, PT, PT, UP3, 0x80, 0x0 ;  /* 0x000000000000781c */ /* 0x000fe40003faf038 */
[----:B------:R-:W-:Y:S04]  /*7430*/  PLOP3.LUT P6, PT, PT, PT, UP3, 0x80, 0x0 ;  /* 0x000000000000781c */ /* 0x000fe80003fcf038 */
[C---:B------:R-:W-:Y:S07]  /*7440*/  HMMA.16816.F32 R20, R164.reuse, R180, R20 ;  /* 0x000000b4a414723c */ /* 0x040fee0000001814 */
[----:B------:R-:W-:Y:S01]  /*7450*/  @P5 LEA.HI.X R191, R185, c[0x0][0x1cc], R191, 0x1, P0 ;  /* 0x00007300b9bf5a11 */ /* 0x000fe200000f0cbf */
[C---:B------:R-:W-:Y:S01]  /*7460*/  HMMA.16816.F32 R24, R164.reuse, R182, R24 ;  /* 0x000000b6a418723c */ /* 0x040fe20000001818 */
[----:B------:R-:W-:Y:S01]  /*7470*/  LDSM.16.M88.4 R180, [R216+0x7800] ;  /* 0x00780000d8b4783b */ /* 0x000fe20000000200 */
[----:B------:R-:W-:Y:S02]  /*7480*/  PLOP3.LUT P5, PT, PT, PT, UP3, 0x80, 0x0 ;  /* 0x000000000000781c */ /* 0x000fe40003faf038 */
[----:B------:R-:W-:Y:S02]  /*7490*/  PLOP3.LUT P0, PT, PT, PT, UP3, 0x80, 0x0 ;  /* 0x000000000000781c */ /* 0x000fe40003f0f038 */
[----:B------:R-:W-:Y:S02]  /*74a0*/  @P6 IADD3 R189, P6, R247, UR21, RZ ;  /* 0x00000015f7bd6c10 */ /* 0x000fe4000ffde0ff */
[C---:B--2---:R-:W-:Y:S08]  /*74b0*/  HMMA.16816.F32 R28, R164.reuse, R168, R28 ;  /* 0x000000a8a41c723c */ /* 0x044ff0000000181c */
[----:B------:R-:W-:Y:S01]  /*74c0*/  HMMA.16816.F32 R32, R164, R170, R32 ;  /* 0x000000aaa420723c */ /* 0x000fe20000001820 */
[----:B------:R-:W-:Y:S03]  /*74d0*/  LDSM.16.M88.4 R164, [R223+0x1c100] ;  /* 0x01c10000dfa4783b */ /* 0x000fe60000000200 */
[----:B------:R-:W-:Y:S01]  /*74e0*/  @P0 IMAD.MOV.U32 R192, RZ, RZ, R0 ;  /* 0x000000ffffc00224 */ /* 0x000fe200078e0000 */
[----:B------:R-:W-:Y:S01]  /*74f0*/  PLOP3.LUT P0, PT, PT, PT, UP3, 0x80, 0x0 ;  /* 0x000000000000781c */ /* 0x000fe20003f0f038 */
[----:B------:R-:W1:Y:S02]  /*7500*/  LDSM.16.M88.4 R168, [R216+0x6000] ;  /* 0x00600000d8a8783b */ /* 0x000e640000000200 */
[----:B------:R-:W-:Y:S04]  /*7510*/  DEPBAR.LE SB0, 0x0 ;  /* 0x000080000000791a */ /* 0x000fe80000000000 */
[----:B------:R-:W-:Y:S06]  /*7520*/  BAR.SYNC.DEFER_BLOCKING 0x0 ;  /* 0x0000000000007b1d */ /* 0x000fec0000010000 */
[----:B------:R-:W-:Y:S01]  /*7530*/  @P0 IADD3.X R0, R246, UR20, RZ, P6, !PT ;  /* 0x00000014f6000c10 */ /* 0x000fe2000b7fe4ff */
[----:B------:R-:W-:Y:S01]  /*7540*/  USHF.L.U32 UR20, UR14, 0x6, URZ ;  /* 0x000000060e147899 */ /* 0x000fe2000800063f */
[----:B------:R-:W-:Y:S02]  /*7550*/  PLOP3.LUT P0, PT, PT, PT, UP3, 0x80, 0x0 ;  /* 0x000000000000781c */ /* 0x000fe40003f0f038 */
[----:B------:R-:W-:Y:S02]  /*7560*/  PLOP3.LUT P6, PT, PT, PT, UP3, 0x80, 0x0 ;  /* 0x000000000000781c */ /* 0x000fe40003fcf038 */
[----:B------:R-:W-:Y:S01]  /*7570*/  PLOP3.LUT P6, PT, PT, PT, UP3, 0x80, 0x0 ;  /* 0x000000000000781c */ /* 0x000fe20003fcf038 */
[----:B------:R-:W-:Y:S01]  /*7580*/  @!PT LDS RZ, [RZ] ;  /* 0x00000000fffff984 */ /* 0x000fe20000000800 */
[----:B------:R-:W-:Y:S01]  /*7590*/  @!PT LDS RZ, [RZ] ;  /* 0x00000000fffff984 */ /* 0x000fe20000000800 */
[----:B------:R-:W-:Y:S01]  /*75a0*/  @!PT LDS RZ, [RZ] ;  /* 0x00000000fffff984 */ /* 0x000fe20000000800 */
[----:B------:R2:W-:Y:S01]  /*75b0*/  @P5 LDGSTS.E.BYPASS.LTC128B.128 [R231+0x8100], [R192.64], !P4 ;  /* 0x08100000c0e75fae */ /* 0x0005e2000e101d52 */
[----:B------:R-:W-:Y:S01]  /*75c0*/  PLOP3.LUT P5, PT, PT, PT, UP3, 0x80, 0x0 ;  /* 0x000000000000781c */ /* 0x000fe20003faf038 */
[C---:B-1----:R-:W-:Y:S11]  /*75d0*/  HMMA.16816.F32 R4, R164.reuse, R168, R4 ;  /* 0x000000a8a404723c */ /* 0x042ff60000001804 */
[----:B------:R-:W-:Y:S01]  /*75e0*/  @!UPT UIADD3 URZ, URZ, URZ, URZ ;  /* 0x0000003f3f3ff290 */ /* 0x000fe2000fffe03f */
[C---:B------:R-:W-:Y:S01]  /*75f0*/  @P5 LEA R185, P5, R189.reuse, c[0x0][0x1c8], 0x1 ;  /* 0x00007200bdb95a11 */ /* 0x040fe200078a08ff */
[C---:B------:R-:W-:Y:S08]  /*7600*/  HMMA.16816.F32 R8, R164.reuse, R170, R8 ;  /* 0x000000aaa408723c */ /* 0x040ff00000001808 */
[C---:B------:R-:W-:Y:S04]  /*7610*/  HMMA.16816.F32 R12, R164.reuse, R172, R12 ;  /* 0x000000aca40c723c */ /* 0x040fe8000000180c */
[----:B------:R-:W-:Y:S01]  /*7620*/  @P0 LEA.HI.X R0, R189, c[0x0][0x1cc], R0, 0x1, P5 ;  /* 0x00007300bd000a11 */ /* 0x000fe200028f0c00 */
[----:B--2---:R-:W-:Y:S01]  /*7630*/  IMAD.MOV.U32 R193, RZ, RZ, R233 ;  /* 0x000000ffffc17224 */ /* 0x004fe200078e00e9 */
[----:B------:R-:W-:Y:S02]  /*7640*/  PLOP3.LUT P5, PT, PT, PT, UP3, 0x80, 0x0 ;  /* 0x000000000000781c */ /* 0x000fe40003faf038 */
[----:B------:R-:W-:Y:S01]  /*7650*/  PLOP3.LUT P0, PT, PT, PT, UP3, 0x80, 0x0 ;  /* 0x000000000000781c */ /* 0x000fe20003f0f038 */
[C---:B------:R-:W-:Y:S01]  /*7660*/  HMMA.16816.F32 R16, R164.reuse, R174, R16 ;  /* 0x000000aea410723c */ /* 0x040fe20000001810 */
[----:B------:R-:W-:Y:S07]  /*7670*/  PLOP3.LUT P0, PT, PT, PT, UP3, 0x80, 0x0 ;  /* 0x000000000000781c */ /* 0x000fee0003f0f038 */
[C---:B------:R-:W-:Y:S02]  /*7680*/  HMMA.16816.F32 R20, R164.reuse, R176, R20 ;  /* 0x000000b0a414723c */ /* 0x040fe40000001814 */
[----:B------:R1:W-:Y:S01]  /*7690*/  @P5 LDGSTS.E.BYPASS.LTC128B.128 [R231+0xa100], [R194.64], !P3 ;  /* 0x0a100000c2e75fae */ /* 0x0003e2000d901d52 */
[----:B------:R-:W-:Y:S02]  /*76a0*/  PLOP3.LUT P5, PT, PT, PT, UP3, 0x80, 0x0 ;  /* 0x000000000000781c */ /* 0x000fe40003faf038 */
[----:B------:R-:W-:Y:S02]  /*76b0*/  PLOP3.LUT P5, PT, PT, PT, UP3, 0x80, 0x0 ;  /* 0x000000000000781c */ /* 0x000fe40003faf038 */
[----:B------:R2:W-:Y:S01]  /*76c0*/  @P6 LDGSTS.E.BYPASS.LTC128B.128 [R231+0xc100], [R198.64], !P2 ;  /* 0x0c100000c6e76fae */ /* 0x0005e2000d101d52 */
[----:B------:R-:W-:Y:S01]  /*76d0*/  PLOP3.LUT P6, PT, PT, PT, UP3, 0x80, 0x0 ;  /* 0x000000000000781c */ /* 0x000fe20003fcf038 */
[C---:B------:R-:W-:Y:S03]  /*76e0*/  HMMA.16816.F32 R24, R164.reuse, R178, R24 ;  /* 0x000000b2a418723c */ /* 0x040fe60000001818 */
[----:B------:R2:W-:Y:S01]  /*76f0*/  @P0 LDGSTS.E.BYPASS.LTC128B.128 [R231+0xe100], [R202.64], !P1 ;  /* 0x0e100000cae70fae */ /* 0x0005e2000c901d52 */
[----:B------:R-:W-:Y:S02]  /*7700*/  PLOP3.LUT P0, PT, PT, PT, UP3, 0x80, 0x0 ;  /* 0x000000000000781c */ /* 0x000fe40003f0f038 */
[----:B------:R-:W-:Y:S02]  /*7710*/  PLOP3.LUT P0, PT, PT, PT, UP3, 0x80, 0x0 ;  /* 0x000000000000781c */ /* 0x000fe40003f0f038 */
[----:B------:R-:W-:Y:S01]  /*7720*/  PLOP3.LUT P0, PT, PT, PT, UP3, 0x80, 0x0 ;  /* 0x000000000000781c */ /* 0x000fe20003f0f038 */
[C---:B------:R-:W-:Y:S03]  /*7730*/  HMMA.16816.F32 R28, R164.reuse, R180, R28 ;  /* 0x000000b4a41c723c */ /* 0x040fe6000000181c */
[----:B------:R-:W-:Y:S01]  /*7740*/  @P6 IMAD.MOV.U32 R200, RZ, RZ, R197 ;  /* 0x000000ffffc86224 */ /* 0x000fe200078e00c5 */
[----:B------:R-:W-:Y:S04]  /*7750*/  PLOP3.LUT P6, PT, PT, PT, UP3, 0x80, 0x0 ;  /* 0x000000000000781c */ /* 0x000fe80003fcf038 */
[----:B------:R2:W-:Y:S01]  /*7760*/  @P5 LDGSTS.E.BYPASS.LTC128B.128 [R231+0x9100], [R200.64], !P4 ;  /* 0x09100000c8e75fae */ /* 0x0005e2000e101d52 */
[----:B------:R-:W-:Y:S01]  /*7770*/  PLOP3.LUT P5, PT, PT, PT, UP2, 0x80, 0x0 ;  /* 0x000000000000781c */ /* 0x000fe20003faf028 */
[----:B------:R-:W-:Y:S07]  /*7780*/  HMMA.16816.F32 R32, R164, R182, R32 ;  /* 0x000000b6a420723c */ /* 0x000fee0000001820 */
[----:B------:R3:W-:Y:S01]  /*7790*/  @P6 LDGSTS.E.BYPASS.LTC128B.128 [R231+0xb100], [R186.64], !P3 ;  /* 0x0b100000bae76fae */ /* 0x0007e2000d901d52 */
[----:B------:R-:W-:Y:S04]  /*77a0*/  PLOP3.LUT P6, PT, PT, PT, UP3, 0x80, 0x0 ;  /* 0x000000000000781c */ /* 0x000fe80003fcf038 */
[----:B------:R-:W-:Y:S01]  /*77b0*/  @P5 IMAD.MOV.U32 R193, RZ, RZ, R245 ;  /* 0x000000ffffc15224 */ /* 0x000fe200078e00f5 */
[----:B------:R-:W-:Y:S04]  /*77c0*/  PLOP3.LUT P5, PT, PT, PT, UP3, 0x80, 0x0 ;  /* 0x000000000000781c */ /* 0x000fe80003faf038 */
[----:B-1----:R-:W1:Y:S05]  /*77d0*/  SHFL.IDX PT, R194, R193, RZ, 0x1c1f ;  /* 0x001c1fffc1c27589 */ /* 0x002e6a00000e0000 */
[----:B------:R4:W-:Y:S04]  /*77e0*/  @P6 LDGSTS.E.BYPASS.LTC128B.128 [R231+0xd100], [R190.64], !P2 ;  /* 0x0d100000bee76fae */ /* 0x0009e8000d101d52 */
[----:B----4-:R-:W-:Y:S02]  /*77f0*/  @P5 IMAD.MOV.U32 R190, RZ, RZ, R185 ;  /* 0x000000ffffbe5224 */ /* 0x010fe400078e00b9 */
[----:B------:R-:W-:Y:S02]  /*7800*/  @P5 IMAD.MOV.U32 R191, RZ, RZ, R0 ;  /* 0x000000ffffbf5224 */ /* 0x000fe400078e0000 */
[----:B------:R-:W-:Y:S02]  /*7810*/  IMAD.U32 R0, RZ, RZ, UR20 ;  /* 0x00000014ff007e24 */ /* 0x000fe4000f8e00ff */
[----:B------:R-:W-:Y:S01]  /*7820*/  IMAD.U32 R185, RZ, RZ, UR16 ;  /* 0x00000010ffb97e24 */ /* 0x000fe2000f8e00ff */
[----:B------:R4:W-:Y:S01]  /*7830*/  @P0 LDGSTS.E.BYPASS.LTC128B.128 [R231+0xf100], [R190.64], !P1 ;  /* 0x0f100000bee70fae */ /* 0x0009e2000c901d52 */
[----:B------:R-:W-:Y:S02]  /*7840*/  PLOP3.LUT P0, PT, PT, PT, UP1, 0x40, 0x0 ;  /* 0x000000000000781c */ /* 0x000fe40003f0e818 */
[----:B---3--:R-:W-:Y:S02]  /*7850*/  IADD3 R186, -R240, 0x1, -R0 ;  /* 0x00000001f0ba7810 */ /* 0x008fe40007ffe900 */
[----:B------:R-:W0:Y:S02]  /*7860*/  LDGDEPBAR ;  /* 0x00000000000079af */ /* 0x000e240000000000 */
[----:B------:R-:W-:Y:S04]  /*7870*/  IADD3 R185, -R185, UR9, R186 ;  /* 0x00000009b9b97c10 */ /* 0x000fe8000fffe1ba */
[C---:B------:R-:W-:Y:S02]  /*7880*/  IADD3 R187, R185.reuse, c[0x0][0x328], RZ ;  /* 0x0000ca00b9bb7a10 */ /* 0x040fe40007ffe0ff */
[----:B------:R-:W-:Y:S03]  /*7890*/  IADD3 R185, R185, UR15, RZ ;  /* 0x0000000fb9b97c10 */ /* 0x000fe6000fffe0ff */
[--C-:B-1----:R-:W-:Y:S02]  /*78a0*/  IMAD.IADD R195, R187, 0x1, R194.reuse ;  /* 0x00000001bbc37824 */ /* 0x102fe400078e02c2 */
[----:B----4-:R-:W-:Y:S01]  /*78b0*/  IMAD.IADD R191, R185, 0x1, R194 ;  /* 0x00000001b9bf7824 */ /* 0x010fe200078e02c2 */
[----:B------:R-:W-:-:S05]  /*78c0*/  @P0 BRA `(.L_x_963) ;  /* 0x0000019000000947 */ /* 0x000fca0003800000 */
[----:B--2---:R-:W-:Y:S01]  /*78d0*/  IMAD.U32 R165, RZ, RZ, UR16 ;  /* 0x00000010ffa57e24 */ /* 0x004fe2000f8e00ff */
        /* <DEDUP_REMOVED lines=13> */
.L_x_965:
[----:B------:R-:W-:Y:S04]  /*79b0*/  MOV R164, c[0x0][0x32c] ;  /* 0x0000cb0000a47a02 */ /* 0x000fe80000000f00 */
[----:B------:R-:W-:Y:S11]  /*79c0*/  ISETP.NE.AND P0, PT, R164, 0x1, PT ;  /* 0x00000001a400780c */ /* 0x000ff60003f05270 */
[----:B------:R-:W-:Y:S02]  /*79d0*/  @!UPT UIADD3 URZ, URZ, URZ, URZ ;  /* 0x0000003f3f3ff290 */ /* 0x000fe4000fffe03f */
[----:B------:R-:W-:Y:S05]  /*79e0*/  @P0 IMAD.HI.U32 R164, R165, c[0x0][0x330], RZ ;  /* 0x0000cc00a5a40a27 */ /* 0x000fea00078e00ff */
[----:B------:R-:W-:Y:S02]  /*79f0*/  @P0 SHF.R.U32.HI R165, RZ, c[0x0][0x334], R164 ;  /* 0x0000cd00ffa50a19 */ /* 0x000fe400000116a4 */
.L_x_966:
[----:B------:R-:W-:Y:S05]  /*7a00*/  BSYNC B0 ;  /* 0x0000000000007941 */ /* 0x000fea0003800000 */
.L_x_964:
[----:B------:R-:W-:Y:S04]  /*7a10*/  IMAD R165, R165, c[0x0][0x32c], -R0 ;  /* 0x0000cb00a5a57a24 */ /* 0x000fe800078e0a00 */
[----:B------:R-:W-:Y:S05]  /*7a20*/  IMAD.IADD R166, R165, 0x1, -R240 ;  /* 0x00000001a5a67824 */ /* 0x000fea00078e0af0 */
[----:B------:R-:W-:Y:S02]  /*7a30*/  IADD3 R164, R166, c[0x0][0x32c], RZ ;  /* 0x0000cb00a6a47a10 */ /* 0x000fe40007ffe0ff */
[----:B------:R-:W-:Y:S02]  /*7a40*/  IMNMX R191, R191, R166, !PT ;  /* 0x000000a6bfbf7217 */ /* 0x000fe40007800200 */
[----:B------:R-:W-:Y:S02]  /*7a50*/  IMNMX R195, R195, R164, PT ;  /* 0x000000a4c3c37217 */ /* 0x000fe40003800200 */
.L_x_963:
[----:B--2---:R-:W-:Y:S06]  /*7a60*/  UISETP.GT.AND UP0, UPT, UR14, -0x1, UPT ;  /* 0xffffffff0e00788c */ /* 0x004fec000bf04270 */
[----:B------:R-:W-:Y:S02]  /*7a70*/  PLOP3.LUT P0, PT, PT, PT, UP0, 0x80, 0x0 ;  /* 0x000000000000781c */ /* 0x000fe40003f0f008 */
[----:B------:R-:W-:Y:S02]  /*7a80*/  PLOP3.LUT P6, PT, PT, PT, UP0, 0x80, 0x0 ;  /* 0x000000000000781c */ /* 0x000fe40003fcf008 */
[C---:B------:R-:W-:Y:S02]  /*7a90*/  ISETP.GT.AND P0, PT, R191.reuse, RZ, P0 ;  /* 0x000000ffbf00720c */ /* 0x040fe40000704270 */
[----:B------:R-:W-:Y:S02]  /*7aa0*/  ISETP.GT.AND P6, PT, R191, 0x8, P6 ;  /* 0x00000008bf00780c */ /* 0x000fe400037c4270 */
[----:B------:R-:W-:Y:S02]  /*7ab0*/  ISETP.LT.OR P5, PT, R195, 0x1, P0 ;  /* 0x00000001c300780c */ /* 0x000fe400007a1670 */
[----:B------:R-:W-:Y:S02]  /*7ac0*/  PLOP3.LUT P0, PT, PT, PT, UP0, 0x80, 0x0 ;  /* 0x000000000000781c */ /* 0x000fe40003f0f008 */
[----:B------:R-:W-:Y:S02]  /*7ad0*/  FSEL R170, R4, -INF , !P5 ;  /* 0xff80000004aa7808 */ /* 0x000fe40006800000 */
[----:B------:R-:W-:Y:S01]  /*7ae0*/  ISETP.GT.AND P0, PT, R191, 0x1, P0 ;  /* 0x00000001bf00780c */ /* 0x000fe20000704270 */
[----:B------:R-:W1:Y:S01]  /*7af0*/  SHFL.IDX PT, R4, R193, 0x1, 0x1c1f ;  /* 0x003c1f00c1047f89 */ /* 0x000e6200000e0000 */
[----:B------:R-:W-:Y:S02]  /*7b00*/  PLOP3.LUT P5, PT, PT, PT, UP0, 0x80, 0x0 ;  /* 0x000000000000781c */ /* 0x000fe40003faf008 */
[----:B------:R-:W-:Y:S02]  /*7b10*/  ISETP.LT.OR P0, PT, R195, 0x2, P0 ;  /* 0x00000002c300780c */ /* 0x000fe40000701670 */
[----:B------:R-:W-:Y:S02]  /*7b20*/  ISETP.GT.AND P5, PT, R191, 0x9, P5 ;  /* 0x00000009bf00780c */ /* 0x000fe40002fa4270 */
[----:B------:R-:W-:Y:S02]  /*7b30*/  FSEL R168, R5, -INF , !P0 ;  /* 0xff80000005a87808 */ /* 0x000fe40004000000 */
[----:B------:R-:W-:Y:S02]  /*7b40*/  PLOP3.LUT P0, PT, PT, PT, UP0, 0x80, 0x0 ;  /* 0x000000000000781c */ /* 0x000fe40003f0f008 */
[----:B------:R-:W-:Y:S02]  /*7b50*/  ISETP.LT.OR P6, PT, R195, 0x9, P6 ;  /* 0x00000009c300780c */ /* 0x000fe400037c1670 */
[----:B------:R-:W-:Y:S02]  /*7b60*/  ISETP.GT.AND P0, PT, R191, 0x10, P0 ;  /* 0x00000010bf00780c */ /* 0x000fe40000704270 */
[C---:B------:R-:W-:Y:S02]  /*7b70*/  ISETP.LT.OR P5, PT, R195.reuse, 0xa, P5 ;  /* 0x0000000ac300780c */ /* 0x040fe40002fa1670 */
[----:B------:R-:W-:Y:S02]  /*7b80*/  ISETP.LT.OR P0, PT, R195, 0x11, P0 ;  /* 0x00000011c300780c */ /* 0x000fe40000701670 */
[----:B------:R-:W-:Y:S02]  /*7b90*/  FSEL R166, R8, -INF , !P6 ;  /* 0xff80000008a67808 */ /* 0x000fe40007000000 */
[----:B------:R-:W-:Y:S02]  /*7ba0*/  FSEL R186, R12, -INF , !P0 ;  /* 0xff8000000cba7808 */ /* 0x000fe40004000000 */
[----:B------:R-:W-:Y:S01]  /*7bb0*/  PLOP3.LUT P0, PT, PT, PT, UP0, 0x80, 0x0 ;  /* 0x000000000000781c */ /* 0x000fe20003f0f008 */
[--C-:B-1----:R-:W-:Y:S01]  /*7bc0*/  IMAD.IADD R187, R187, 0x1, R4.reuse ;  /* 0x00000001bbbb7824 */ /* 0x102fe200078e0204 */
[----:B------:R-:W-:Y:S01]  /*7bd0*/  PLOP3.LUT P6, PT, PT, PT, UP0, 0x80, 0x0 ;  /* 0x000000000000781c */ /* 0x000fe20003fcf008 */
[----:B------:R-:W-:Y:S01]  /*7be0*/  IMAD.IADD R185, R185, 0x1, R4 ;  /* 0x00000001b9b97824 */ /* 0x000fe200078e0204 */
        /* <DEDUP_REMOVED lines=43> */
[----:B------:R-:W-:Y:S01]  /*7ea0*/  FSEL R174, R33, -INF , !P5 ;  /* 0xff80000021ae7808 */ /* 0x000fe20006800000 */
        /* <DEDUP_REMOVED lines=15> */
.L_x_969:
[----:B------:R-:W-:Y:S04]  /*7fa0*/  MOV R4, c[0x0][0x32c] ;  /* 0x0000cb0000047a02 */ /* 0x000fe80000000f00 */
[----:B------:R-:W-:Y:S11]  /*7fb0*/  ISETP.NE.AND P0, PT, R4, 0x1, PT ;  /* 0x000000010400780c */ /* 0x000ff60003f05270 */
[----:B------:R-:W-:Y:S02]  /*7fc0*/  @!UPT UIADD3 URZ, URZ, URZ, URZ ;  /* 0x0000003f3f3ff290 */ /* 0x000fe4000fffe03f */
[----:B------:R-:W-:Y:S05]  /*7fd0*/  @P0 IMAD.HI.U32 R4, R5, c[0x0][0x330], RZ ;  /* 0x0000cc0005040a27 */ /* 0x000fea00078e00ff */
[----:B------:R-:W-:Y:S02]  /*7fe0*/  @P0 SHF.R.U32.HI R5, RZ, c[0x0][0x334], R4 ;  /* 0x0000cd00ff050a19 */ /* 0x000fe40000011604 */
.L_x_970:
[----:B------:R-:W-:Y:S05]  /*7ff0*/  BSYNC B0 ;  /* 0x0000000000007941 */ /* 0x000fea0003800000 */
.L_x_968:
[----:B------:R-:W-:Y:S04]  /*8000*/  IMAD R0, R5, c[0x0][0x32c], -R0 ;  /* 0x0000cb0005007a24 */ /* 0x000fe800078e0a00 */
[----:B------:R-:W-:Y:S05]  /*8010*/  IMAD.IADD R4, R0, 0x1, -R240 ;  /* 0x0000000100047824 */ /* 0x000fea00078e0af0 */
[----:B------:R-:W-:Y:S02]  /*8020*/  IADD3 R0, R4, c[0x0][0x32c], RZ ;  /* 0x0000cb0004007a10 */ /* 0x000fe40007ffe0ff */
[----:B------:R-:W-:Y:S02]  /*8030*/  IMNMX R185, R185, R4, !PT ;  /* 0x00000004b9b97217 */ /* 0x000fe40007800200 */
[----:B------:R-:W-:Y:S02]  /*8040*/  IMNMX R187, R187, R0, PT ;  /* 0x00000000bbbb7217 */ /* 0x000fe40003800200 */
.L_x_967:
[----:B------:R-:W-:Y:S02]  /*8050*/  FMNMX.FTZ R5, R170, R3, !PT ;  /* 0x00000003aa057209 */ /* 0x000fe40007810000 */
[----:B------:R-:W-:Y:S02]  /*8060*/  PLOP3.LUT P5, PT, PT, PT, UP0, 0x80, 0x0 ;  /* 0x000000000000781c */ /* 0x000fe40003faf008 */
[----:B------:R-:W-:Y:S02]  /*8070*/  FMNMX.FTZ R5, R168, R5, !PT ;  /* 0x00000005a8057209 */ /* 0x000fe40007810000 */
[C---:B------:R-:W-:Y:S02]  /*8080*/  ISETP.GT.AND P5, PT, R185.reuse, RZ, P5 ;  /* 0x000000ffb900720c */ /* 0x040fe40002fa4270 */
[----:B------:R-:W-:Y:S02]  /*8090*/  FMNMX.FTZ R5, R166, R5, !PT ;  /* 0x00000005a6057209 */ /* 0x000fe40007810000 */
[----:B------:R-:W-:Y:S02]  /*80a0*/  PLOP3.LUT P0, PT, PT, PT, UP0, 0x80, 0x0 ;  /* 0x000000000000781c */ /* 0x000fe40003f0f008 */
[----:B------:R-:W-:Y:S02]  /*80b0*/  FMNMX.FTZ R5, R8, R5, !PT ;  /* 0x0000000508057209 */ /* 0x000fe40007810000 */
[----:B------:R-:W-:Y:S02]  /*80c0*/  ISETP.GT.AND P0, PT, R185, 0x1, P0 ;  /* 0x00000001b900780c */ /* 0x000fe40000704270 */
[----:B------:R-:W-:Y:S02]  /*80d0*/  FMNMX.FTZ R0, R186, R5, !PT ;  /* 0x00000005ba007209 */ /* 0x000fe40007810000 */
[----:B------:R-:W-:Y:S02]  /*80e0*/  ISETP.LT.OR P5, PT, R187, 0x1, P5 ;  /* 0x00000001bb00780c */ /* 0x000fe40002fa1670 */
[----:B------:R-:W-:Y:S02]  /*80f0*/  FMNMX.FTZ R5, R189, R0, !PT ;  /* 0x00000000bd057209 */ /* 0x000fe40007810000 */
[----:B------:R-:W-:Y:S02]  /*8100*/  ISETP.LT.OR P0, PT, R187, 0x2, P0 ;  /* 0x00000002bb00780c */ /* 0x000fe40000701670 */
[----:B------:R-:W-:Y:S02]  /*8110*/  FMNMX.FTZ R5, R188, R5, !PT ;  /* 0x00000005bc057209 */ /* 0x000fe40007810000 */
[----:B------:R-:W-:Y:S02]  /*8120*/  FSEL R17, R6, -INF , !P5 ;  /* 0xff80000006117808 */ /* 0x000fe40006800000 */
[----:B------:R-:W-:Y:S02]  /*8130*/  FMNMX.FTZ R5, R190, R5, !PT ;  /* 0x00000005be057209 */ /* 0x000fe40007810000 */
[----:B------:R-:W-:Y:S02]  /*8140*/  PLOP3.LUT P6, PT, PT, PT, UP0, 0x80, 0x0 ;  /* 0x000000000000781c */ /* 0x000fe40003fcf008 */
[----:B------:R-:W-:Y:S02]  /*8150*/  PLOP3.LUT P5, PT, PT, PT, UP0, 0x80, 0x0 ;  /* 0x000000000000781c */ /* 0x000fe40003faf008 */
[----:B------:R-:W-:Y:S02]  /*8160*/  FMNMX.FTZ R5, R200, R5, !PT ;  /* 0x00000005c8057209 */ /* 0x000fe40007810000 */
[----:B------:R-:W-:Y:S02]  /*8170*/  FSEL R13, R7, -INF , !P0 ;  /* 0xff800000070d7808 */ /* 0x000fe40004000000 */
[C---:B------:R-:W-:Y:S02]  /*8180*/  ISETP.GT.AND P6, PT, R185.reuse, 0x8, P6 ;  /* 0x00000008b900780c */ /* 0x040fe400037c4270 */
[----:B------:R-:W-:Y:S02]  /*8190*/  ISETP.GT.AND P5, PT, R185, 0x9, P5 ;  /* 0x00000009b900780c */ /* 0x000fe40002fa4270 */
[----:B------:R-:W-:Y:S02]  /*81a0*/  PLOP3.LUT P0, PT, PT, PT, UP0, 0x80, 0x0 ;  /* 0x000000000000781c */ /* 0x000fe40003f0f008 */
[----:B------:R-:W-:Y:S02]  /*81b0*/  FMNMX.FTZ R5, R198, R5, !PT ;  /* 0x00000005c6057209 */ /* 0x000fe40007810000 */
[----:B------:R-:W-:Y:S02]  /*81c0*/  FMNMX.FTZ R0, R17, R2, !PT ;  /* 0x0000000211007209 */ /* 0x000fe40007810000 */
[C---:B------:R-:W-:Y:S02]  /*81d0*/  ISETP.LT.OR P6, PT, R187.reuse, 0x9, P6 ;  /* 0x00000009bb00780c */ /* 0x040fe400037c1670 */
[----:B------:R-:W-:Y:S02]  /*81e0*/  ISETP.LT.OR P5, PT, R187, 0xa, P5 ;  /* 0x0000000abb00780c */ /* 0x000fe40002fa1670 */
[----:B------:R-:W-:Y:S02]  /*81f0*/  ISETP.GT.AND P0, PT, R185, 0x10, P0 ;  /* 0x00000010b900780c */ /* 0x000fe40000704270 */
[----:B------:R-:W-:Y:S02]  /*8200*/  FMNMX.FTZ R5, R196, R5, !PT ;  /* 0x00000005c4057209 */ /* 0x000fe40007810000 */
[----:B------:R-:W-:Y:S02]  /*8210*/  FMNMX.FTZ R0, R13, R0, !PT ;  /* 0x000000000d007209 */ /* 0x000fe40007810000 */
[----:B------:R-:W-:Y:S02]  /*8220*/  FSEL R9, R10, -INF , !P6 ;  /* 0xff8000000a097808 */ /* 0x000fe40007000000 */
[----:B------:R-:W-:Y:S02]  /*8230*/  FSEL R11, R11, -INF , !P5 ;  /* 0xff8000000b0b7808 */ /* 0x000fe40006800000 */
[----:B------:R-:W-:Y:S02]  /*8240*/  ISETP.LT.OR P0, PT, R187, 0x11, P0 ;  /* 0x00000011bb00780c */ /* 0x000fe40000701670 */
[----:B------:R-:W-:Y:S02]  /*8250*/  PLOP3.LUT P6, PT, PT, PT, UP0, 0x80, 0x0 ;  /* 0x000000000000781c */ /* 0x000fe40003fcf008 */
[----:B------:R-:W-:Y:S02]  /*8260*/  PLOP3.LUT P5, PT, PT, PT, UP0, 0x80, 0x0 ;  /* 0x000000000000781c */ /* 0x000fe40003faf008 */
[----:B------:R-:W-:Y:S02]  /*8270*/  FMNMX.FTZ R4, R194, R5, !PT ;  /* 0x00000005c2047209 */ /* 0x000fe40007810000 */
[----:B------:R-:W-:Y:S02]  /*8280*/  FSEL R202, R14, -INF , !P0 ;  /* 0xff8000000eca7808 */ /* 0x000fe40004000000 */
[----:B------:R-:W-:Y:S02]  /*8290*/  FMNMX.FTZ R0, R9, R0, !PT ;  /* 0x0000000009007209 */ /* 0x000fe40007810000 */
[C---:B------:R-:W-:Y:S02]  /*82a0*/  ISETP.GT.AND P6, PT, R185.reuse, 0x11, P6 ;  /* 0x00000011b900780c */ /* 0x040fe400037c4270 */
[----:B------:R-:W-:Y:S02]  /*82b0*/  ISETP.GT.AND P5, PT, R185, 0x18, P5 ;  /* 0x00000018b900780c */ /* 0x000fe40002fa4270 */
[----:B------:R-:W-:Y:S02]  /*82c0*/  PLOP3.LUT P0, PT, PT, PT, UP0, 0x80, 0x0 ;  /* 0x000000000000781c */ /* 0x000fe40003f0f008 */
[----:B------:R-:W-:Y:S02]  /*82d0*/  FMNMX.FTZ R5, R179, R4, !PT ;  /* 0x00000004b3057209 */ /* 0x000fe40007810000 */
[----:B------:R-:W-:Y:S02]  /*82e0*/  FMNMX.FTZ R7, R11, R0, !PT ;  /* 0x000000000b077209 */ /* 0x000fe40007810000 */
[----:B------:R-:W-:Y:S02]  /*82f0*/  ISETP.GT.AND P0, PT, R185, 0x19, P0 ;  /* 0x00000019b900780c */ /* 0x000fe40000704270 */
[C---:B------:R-:W-:Y:S02]  /*8300*/  ISETP.LT.OR P5, PT, R187.reuse, 0x19, P5 ;  /* 0x00000019bb00780c */ /* 0x040fe40002fa1670 */
[C---:B------:R-:W-:Y:S02]  /*8310*/  ISETP.LT.OR P6, PT, R187.reuse, 0x12, P6 ;  /* 0x00000012bb00780c */ /* 0x040fe400037c1670 */
[----:B------:R-:W-:Y:S02]  /*8320*/  FMNMX.FTZ R5, R178, R5, !PT ;  /* 0x00000005b2057209 */ /* 0x000fe40007810000 */
[----:B------:R-:W-:Y:S02]  /*8330*/  FSEL R192, R18, -INF , !P5 ;  /* 0xff80000012c07808 */ /* 0x000fe40006800000 */
[----:B------:R-:W-:Y:S02]  /*8340*/  ISETP.LT.OR P0, PT, R187, 0x1a, P0 ;  /* 0x0000001abb00780c */ /* 0x000fe40000701670 */
[----:B------:R-:W-:Y:S02]  /*8350*/  FSEL R193, R15, -INF , !P6 ;  /* 0xff8000000fc17808 */ /* 0x000fe40007000000 */
[----:B------:R-:W-:Y:S02]  /*8360*/  FMNMX.FTZ R0, R202, R7, !PT ;  /* 0x00000007ca007209 */ /* 0x000fe40007810000 */
[----:B------:R-:W-:Y:S02]  /*8370*/  PLOP3.LUT P5, PT, PT, PT, UP0, 0x80, 0x0 ;  /* 0x000000000000781c */ /* 0x000fe40003faf008 */
[----:B------:R-:W-:Y:S02]  /*8380*/  FMNMX.FTZ R15, R176, R5, !PT ;  /* 0x00000005b00f7209 */ /* 0x000fe40007810000 */
[----:B------:R-:W-:Y:S02]  /*8390*/  FSEL R195, R19, -INF , !P0 ;  /* 0xff80000013c37808 */ /* 0x000fe40004000000 */
[----:B------:R-:W-:Y:S02]  /*83a0*/  ISETP.GT.AND P5, PT, R185, 0x20, P5 ;  /* 0x00000020b900780c */ /* 0x000fe40002fa4270 */
[----:B------:R-:W-:Y:S02]  /*83b0*/  FMNMX.FTZ R7, R193, R0, !PT ;  /* 0x00000000c1077209 */ /* 0x000fe40007810000 */
[----:B------:R-:W-:Y:S02]  /*83c0*/  PLOP3.LUT P0, PT, PT, PT, UP0, 0x80, 0x0 ;  /* 0x000000000000781c */ /* 0x000fe40003f0f008 */
[----:B------:R-:W-:Y:S02]  /*83d0*/  FMNMX.FTZ R5, R174, R15, !PT ;  /* 0x0000000fae057209 */ /* 0x000fe40007810000 */
[----:B------:R-:W-:Y:S02]  /*83e0*/  ISETP.LT.OR P5, PT, R187, 0x21, P5 ;  /* 0x00000021bb00780c */ /* 0x000fe40002fa1670 */
[----:B------:R-:W-:Y:S01]  /*83f0*/  ISETP.GT.AND P0, PT, R185, 0x21, P0 ;  /* 0x00000021b900780c */ /* 0x000fe20000704270 */
[----:B------:R-:W1:Y:S01]  /*8400*/  SHFL.BFLY PT, R0, R5, 0x2, 0x1f ;  /* 0x0c401f0005007f89 */ /* 0x000e6200000e0000 */
[----:B------:R-:W-:Y:S02]  /*8410*/  FMNMX.FTZ R4, R192, R7, !PT ;  /* 0x00000007c0047209 */ /* 0x000fe40007810000 */
[----:B------:R-:W-:Y:S02]  /*8420*/  PLOP3.LUT P6, PT, PT, PT, UP0, 0x80, 0x0 ;  /* 0x000000000000781c */ /* 0x000fe40003fcf008 */
[----:B------:R-:W-:Y:S02]  /*8430*/  FSEL R203, R22, -INF , !P5 ;  /* 0xff80000016cb7808 */ /* 0x000fe40006800000 */
[----:B------:R-:W-:Y:S02]  /*8440*/  ISETP.LT.OR P0, PT, R187, 0x22, P0 ;  /* 0x00000022bb00780c */ /* 0x000fe40000701670 */
[----:B------:R-:W-:Y:S02]  /*8450*/  ISETP.GT.AND P6, PT, R185, 0x28, P6 ;  /* 0x00000028b900780c */ /* 0x000fe400037c4270 */
[----:B------:R-:W-:Y:S02]  /*8460*/  FMNMX.FTZ R4, R195, R4, !PT ;  /* 0x00000004c3047209 */ /* 0x000fe40007810000 */
[----:B------:R-:W-:Y:S02]  /*8470*/  PLOP3.LUT P5, PT, PT, PT, UP0, 0x80, 0x0 ;  /* 0x000000000000781c */ /* 0x000fe40003faf008 */
[----:B------:R-:W-:Y:S02]  /*8480*/  FSEL R201, R23, -INF , !P0 ;  /* 0xff80000017c97808 */ /* 0x000fe40004000000 */
[----:B------:R-:W-:Y:S01]  /*8490*/  FMNMX.FTZ R4, R203, R4, !PT ;  /* 0x00000004cb047209 */ /* 0x000fe20007810000 */
[----:B------:R-:W-:Y:S01]  /*84a0*/  LDSM.16.MT88.4 R20, [R222+0x100] ;  /* 0x00010000de14783b */ /* 0x000fe20000004200 */
[----:B------:R-:W-:Y:S02]  /*84b0*/  ISETP.GT.AND P5, PT, R185, 0x29, P5 ;  /* 0x00000029b900780c */ /* 0x000fe40002fa4270 */
[C---:B------:R-:W-:Y:S02]  /*84c0*/  ISETP.LT.OR P6, PT, R187.reuse, 0x29, P6 ;  /* 0x00000029bb00780c */ /* 0x040fe400037c1670 */
[----:B------:R-:W-:Y:S02]  /*84d0*/  PLOP3.LUT P0, PT, PT, PT, UP0, 0x80, 0x0 ;  /* 0x000000000000781c */ /* 0x000fe40003f0f008 */
[----:B------:R-:W-:Y:S02]  /*84e0*/  FSEL R199, R26, -INF , !P6 ;  /* 0xff8000001ac77808 */ /* 0x000fe40007000000 */
[----:B------:R-:W-:Y:S02]  /*84f0*/  ISETP.LT.OR P5, PT, R187, 0x2a, P5 ;  /* 0x0000002abb00780c */ /* 0x000fe40002fa1670 */
[----:B------:R-:W-:Y:S02]  /*8500*/  ISETP.GT.AND P0, PT, R185, 0x30, P0 ;  /* 0x00000030b900780c */ /* 0x000fe40000704270 */
        /* <DEDUP_REMOVED lines=11> */
[----:B------:R-:W-:Y:S01]  /*85c0*/  PLOP3.LUT P0, PT, PT, PT, UP0, 0x80, 0x0 ;  /* 0x000000000000781c */ /* 0x000fe20003f0f008 */
[----:B------:R-:W-:Y:S01]  /*85d0*/  UISETP.GT.AND UP0, UPT, UR14, UR17, UPT ;  /* 0x000000110e00728c */ /* 0x000fe2000bf04270 */
[----:B------:R-:W-:Y:S01]  /*85e0*/  FSEL R175, R31, -INF , !P6 ;  /* 0xff8000001faf7808 */ /* 0x000fe20007000000 */
[----:B------:R-:W-:Y:S01]  /*85f0*/  UIADD3 UR14, UR14, -0x1, URZ ;  /* 0xffffffff0e0e7890 */ /* 0x000fe2000fffe03f */
[----:B------:R-:W-:Y:S01]  /*8600*/  ISETP.LT.OR P5, PT, R187, 0x39, P5 ;  /* 0x00000039bb00780c */ /* 0x000fe20002fa1670 */
[----:B------:R-:W-:Y:S01]  /*8610*/  LDSM.16.MT88.4 R28, [R221+0x100] ;  /* 0x00010000dd1c783b */ /* 0x000fe20000004200 */
[----:B------:R-:W-:Y:S02]  /*8620*/  FMNMX.FTZ R4, R177, R4, !PT ;  /* 0x00000004b1047209 */ /* 0x000fe40007810000 */
[----:B------:R-:W-:Y:S02]  /*8630*/  ISETP.GT.AND P0, PT, R185, 0x39, P0 ;  /* 0x00000039b900780c */ /* 0x000fe40000704270 */
[----:B------:R-:W-:Y:S02]  /*8640*/  FSEL R173, R34, -INF , !P5 ;  /* 0xff80000022ad7808 */ /* 0x000fe40006800000 */
[----:B------:R-:W-:Y:S04]  /*8650*/  ISETP.LT.OR P0, PT, R187, 0x3a, P0 ;  /* 0x0000003abb00780c */ /* 0x000fe80000701670 */
        /* <DEDUP_REMOVED lines=22> */
[--C-:B------:R-:W-:Y:S02]  /*87c0*/  FFMA.FTZ R176, R176, c[0x0][0x2d0], -R187.reuse ;  /* 0x0000b400b0b07a23 */ /* 0x100fe400000108bb */
[--C-:B------:R-:W-:Y:S01]  /*87d0*/  FFMA.FTZ R186, R186, c[0x0][0x2d0], -R187.reuse ;  /* 0x0000b400baba7a23 */ /* 0x100fe200000108bb */
[----:B------:R-:W2:Y:S01]  /*87e0*/  MUFU.EX2 R3, R6 ;  /* 0x0000000600037308 */ /* 0x000ea20000000800 */
[--C-:B------:R-:W-:Y:S02]  /*87f0*/  FFMA.FTZ R189, R189, c[0x0][0x2d0], -R187.reuse ;  /* 0x0000b400bdbd7a23 */ /* 0x100fe400000108bb */
[--C-:B------:R-:W-:Y:S01]  /*8800*/  FFMA.FTZ R188, R188, c[0x0][0x2d0], -R187.reuse ;  /* 0x0000b400bcbc7a23 */ /* 0x100fe200000108bb */
[----:B-1----:R-:W-:Y:S01]  /*8810*/  FMNMX.FTZ R164, R5, R164, !PT ;  /* 0x000000a405a47209 */ /* 0x002fe20007810000 */
[--C-:B------:R-:W-:Y:S02]  /*8820*/  FFMA.FTZ R191, R190, c[0x0][0x2d0], -R187.reuse ;  /* 0x0000b400bebf7a23 */ /* 0x100fe400000108bb */
[--C-:B------:R-:W-:Y:S01]  /*8830*/  FFMA.FTZ R200, R200, c[0x0][0x2d0], -R187.reuse ;  /* 0x0000b400c8c87a23 */ /* 0x100fe200000108bb */
[C---:B------:R-:W-:Y:S01]  /*8840*/  FSETP.NEU.FTZ.AND P0, PT, R164.reuse, -INF , PT ;  /* 0xff800000a400780b */ /* 0x040fe20003f1d000 */
[----:B------:R-:W-:Y:S01]  /*8850*/  FMUL.FTZ R172, R164, c[0x0][0x2d0] ;  /* 0x0000b400a4ac7a20 */ /* 0x000fe20000410000 */
[----:B------:R-:W1:Y:S01]  /*8860*/  MUFU.EX2 R167, R167 ;  /* 0x000000a700a77308 */ /* 0x000e620000000800 */
[--C-:B------:R-:W-:Y:S01]  /*8870*/  FFMA.FTZ R198, R198, c[0x0][0x2d0], -R187.reuse ;  /* 0x0000b400c6c67a23 */ /* 0x100fe200000108bb */
[----:B------:R-:W-:Y:S01]  /*8880*/  FSEL R5, R164, RZ, P0 ;  /* 0x000000ffa4057208 */ /* 0x000fe20000000000 */
[--C-:B------:R-:W-:Y:S01]  /*8890*/  FFMA.FTZ R196, R196, c[0x0][0x2d0], -R187.reuse ;  /* 0x0000b400c4c47a23 */ /* 0x100fe200000108bb */
[----:B------:R-:W-:Y:S01]  /*88a0*/  FSEL R172, R172, RZ, P0 ;  /* 0x000000ffacac7208 */ /* 0x000fe20000000000 */
[--C-:B------:R-:W-:Y:S01]  /*88b0*/  FFMA.FTZ R194, R194, c[0x0][0x2d0], -R187.reuse ;  /* 0x0000b400c2c27a23 */ /* 0x100fe200000108bb */
        /* <DEDUP_REMOVED lines=21> */
[----:B------:R-:W-:Y:S01]  /*8a10*/  FMUL.FTZ R33, R3, R153 ;  /* 0x0000009903217220 */ /* 0x000fe20000410000 */
[----:B------:R-:W-:Y:S01]  /*8a20*/  MUFU.EX2 R185, R185 ;  /* 0x000000b900b97308 */ /* 0x000fe20000000800 */
[--C-:B------:R-:W-:Y:S02]  /*8a30*/  FFMA.FTZ R177, R177, c[0x0][0x2d0], -R172.reuse ;  /* 0x0000b400b1b17a23 */ /* 0x100fe400000108ac */
[--C-:B------:R-:W-:Y:S01]  /*8a40*/  FFMA.FTZ R175, R175, c[0x0][0x2d0], -R172.reuse ;  /* 0x0000b400afaf7a23 */ /* 0x100fe200000108ac */
        /* <DEDUP_REMOVED lines=9> */
[C---:B------:R-:W-:Y:S01]  /*8ae0*/  FMUL.FTZ R10, R2.reuse, R158 ;  /* 0x0000009e020a7220 */ /* 0x040fe20000410000 */
[----:B------:R-:W-:Y:S01]  /*8af0*/  MUFU.EX2 R183, R183 ;  /* 0x000000b700b77308 */ /* 0x000fe20000000800 */
[C---:B------:R-:W-:Y:S01]  /*8b00*/  FMUL.FTZ R11, R2.reuse, R159 ;  /* 0x0000009f020b7220 */ /* 0x040fe20000410000 */
[----:B------:R-:W-:Y:S01]  /*8b10*/  LDSM.16.MT88.4 R160, [R222+0x4900] ;  /* 0x00490000dea0783b */ /* 0x000fe20000004200 */
[C---:B------:R-:W-:Y:S02]  /*8b20*/  FMUL.FTZ R18, R2.reuse, R138 ;  /* 0x0000008a02127220 */ /* 0x040fe40000410000 */
[C---:B------:R-:W-:Y:S02]  /*8b30*/  FMUL.FTZ R19, R2.reuse, R139 ;  /* 0x0000008b02137220 */ /* 0x040fe40000410000 */
[C---:B------:R-:W-:Y:S02]  /*8b40*/  FMUL.FTZ R26, R2.reuse, R146 ;  /* 0x00000092021a7220 */ /* 0x040fe40000410000 */
[C---:B------:R-:W-:Y:S01]  /*8b50*/  FMUL.FTZ R27, R2.reuse, R147 ;  /* 0x00000093021b7220 */ /* 0x040fe20000410000 */
[----:B------:R-:W1:Y:S01]  /*8b60*/  MUFU.EX2 R182, R182 ;  /* 0x000000b600b67308 */ /* 0x000e620000000800 */
[----:B------:R-:W-:Y:S01]  /*8b70*/  LDSM.16.MT88.4 R136, [R227+0x2100] ;  /* 0x00210000e388783b */ /* 0x000fe20000004200 */
[----:B------:R-:W-:Y:S01]  /*8b80*/  FMUL.FTZ R34, R2, R154 ;  /* 0x0000009a02227220 */ /* 0x000fe20000410000 */
[----:B--2---:R-:W-:Y:S01]  /*8b90*/  F2FP.PACK_AB R169, R184, R185 ;  /* 0x000000b9b8a9723e */ /* 0x004fe200000000ff */
[C---:B------:R-:W-:Y:S02]  /*8ba0*/  FMUL.FTZ R35, R2.reuse, R155 ;  /* 0x0000009b02237220 */ /* 0x040fe40000410000 */
[C---:B------:R-:W-:Y:S03]  /*8bb0*/  FMUL.FTZ R38, R2.reuse, R38 ;  /* 0x0000002602267220 */ /* 0x040fe60000410000 */
[----:B------:R-:W-:Y:S01]  /*8bc0*/  LDSM.16.MT88.4 R144, [R222+0x900] ;  /* 0x00090000de90783b */ /* 0x000fe20000004200 */
[C---:B------:R-:W-:Y:S01]  /*8bd0*/  FMUL.FTZ R39, R2.reuse, R39 ;  /* 0x0000002702277220 */ /* 0x040fe20000410000 */
[----:B------:R-:W-:Y:S01]  /*8be0*/  MUFU.EX2 R186, R186 ;  /* 0x000000ba00ba7308 */ /* 0x000fe20000000800 */
[C---:B------:R-:W-:Y:S02]  /*8bf0*/  FMUL.FTZ R42, R2.reuse, R42 ;  /* 0x0000002a022a7220 */ /* 0x040fe40000410000 */
[C---:B------:R-:W-:Y:S02]  /*8c00*/  FMUL.FTZ R43, R2.reuse, R43 ;  /* 0x0000002b022b7220 */ /* 0x040fe40000410000 */
[C---:B------:R-:W-:Y:S01]  /*8c10*/  FMUL.FTZ R45, R3.reuse, R45 ;  /* 0x0000002d032d7220 */ /* 0x040fe20000410000 */
[----:B------:R-:W-:Y:S01]  /*8c20*/  LDSM.16.MT88.4 R152, [R227+0x2900] ;  /* 0x00290000e398783b */ /* 0x000fe20000004200 */
[C---:B------:R-:W-:Y:S02]  /*8c30*/  FMUL.FTZ R46, R2.reuse, R46 ;  /* 0x0000002e022e7220 */ /* 0x040fe40000410000 */
[----:B------:R-:W-:Y:S01]  /*8c40*/  FMUL.FTZ R47, R2, R47 ;  /* 0x0000002f022f7220 */ /* 0x000fe20000410000 */
[----:B------:R-:W2:Y:S01]  /*8c50*/  MUFU.EX2 R189, R189 ;  /* 0x000000bd00bd7308 */ /* 0x000ea20000000800 */
[C---:B------:R-:W-:Y:S01]  /*8c60*/  FMUL.FTZ R48, R3.reuse, R48 ;  /* 0x0000003003307220 */ /* 0x040fe20000410000 */
[----:B-1----:R-:W-:Y:S02]  /*8c70*/  F2FP.PACK_AB R171, R182, R183 ;  /* 0x000000b7b6ab723e */ /* 0x002fe400000000ff */
[----:B------:R-:W-:Y:S01]  /*8c80*/  LDSM.16.MT88.4 R156, [R227+0x4900] ;  /* 0x00490000e39c783b */ /* 0x000fe20000004200 */
[C---:B------:R-:W-:Y:S02]  /*8c90*/  FMUL.FTZ R49, R3.reuse, R49 ;  /* 0x0000003103317220 */ /* 0x040fe40000410000 */
[C---:B------:R-:W-:Y:S02]  /*8ca0*/  FMUL.FTZ R50, R2.reuse, R50 ;  /* 0x0000003202327220 */ /* 0x040fe40000410000 */
[C---:B------:R-:W-:Y:S01]  /*8cb0*/  FMUL.FTZ R51, R2.reuse, R51 ;  /* 0x0000003302337220 */ /* 0x040fe20000410000 */
[C---:B---3--:R-:W-:Y:S01]  /*8cc0*/  HMMA.16816.F32 R4, R168.reuse, R12, R4 ;  /* 0x0000000ca804723c */ /* 0x048fe20000001804 */
[----:B------:R-:W-:Y:S04]  /*8cd0*/  MUFU.EX2 R188, R188 ;  /* 0x000000bc00bc7308 */ /* 0x000fe80000000800 */
[C---:B------:R-:W-:Y:S02]  /*8ce0*/  FMUL.FTZ R52, R3.reuse, R52 ;  /* 0x0000003403347220 */ /* 0x040fe40000410000 */
[C---:B------:R-:W-:Y:S01]  /*8cf0*/  FMUL.FTZ R12, R3.reuse, R132 ;  /* 0x00000084030c7220 */ /* 0x040fe20000410000 */
[C---:B------:R-:W-:Y:S03]  /*8d00*/  HMMA.16816.F32 R8, R168.reuse, R14, R8 ;  /* 0x0000000ea808723c */ /* 0x040fe60000001808 */
[----:B------:R-:W-:Y:S01]  /*8d10*/  MUFU.EX2 R191, R191 ;  /* 0x000000bf00bf7308 */ /* 0x000fe20000000800 */
[C---:B------:R-:W-:Y:S02]  /*8d20*/  FMUL.FTZ R13, R3.reuse, R133 ;  /* 0x00000085030d7220 */ /* 0x040fe40000410000 */
[C---:B------:R-:W-:Y:S02]  /*8d30*/  FMUL.FTZ R53, R3.reuse, R53 ;  /* 0x0000003503357220 */ /* 0x040fe40000410000 */
[C---:B------:R-:W-:Y:S04]  /*8d40*/  FMUL.FTZ R14, R2.reuse, R134 ;  /* 0x00000086020e7220 */ /* 0x040fe80000410000 */
[C---:B------:R-:W-:Y:S01]  /*8d50*/  FMUL.FTZ R15, R2.reuse, R135 ;  /* 0x00000087020f7220 */ /* 0x040fe20000410000 */
[----:B------:R-:W-:Y:S01]  /*8d60*/  MUFU.EX2 R200, R200 ;  /* 0x000000c800c87308 */ /* 0x000fe20000000800 */
[----:B------:R-:W1:Y:S01]  /*8d70*/  LDSM.16.MT88.4 R132, [R220+0x100] ;  /* 0x00010000dc84783b */ /* 0x000e620000004200 */
[C---:B------:R-:W-:Y:S02]  /*8d80*/  FMUL.FTZ R54, R2.reuse, R54 ;  /* 0x0000003602367220 */ /* 0x040fe40000410000 */
[C---:B------:R-:W-:Y:S02]  /*8d90*/  FMUL.FTZ R55, R2.reuse, R55 ;  /* 0x0000003702377220 */ /* 0x040fe40000410000 */
[C---:B------:R-:W-:Y:S03]  /*8da0*/  HMMA.16816.F32 R12, R168.reuse, R20, R12 ;  /* 0x00000014a80c723c */ /* 0x040fe6000000180c */
[C---:B------:R-:W-:Y:S01]  /*8db0*/  FMUL.FTZ R56, R3.reuse, R56 ;  /* 0x0000003803387220 */ /* 0x040fe20000410000 */
[----:B------:R-:W-:Y:S01]  /*8dc0*/  MUFU.EX2 R198, R198 ;  /* 0x000000c600c67308 */ /* 0x000fe20000000800 */
[C---:B------:R-:W-:Y:S02]  /*8dd0*/  FMUL.FTZ R57, R3.reuse, R57 ;  /* 0x0000003903397220 */ /* 0x040fe40000410000 */
[C---:B------:R-:W-:Y:S01]  /*8de0*/  FMUL.FTZ R20, R3.reuse, R140 ;  /* 0x0000008c03147220 */ /* 0x040fe20000410000 */
[C---:B------:R-:W-:Y:S04]  /*8df0*/  HMMA.16816.F32 R16, R168.reuse, R22, R16 ;  /* 0x00000016a810723c */ /* 0x040fe80000001810 */
[C---:B------:R-:W-:Y:S02]  /*8e00*/  FMUL.FTZ R21, R3.reuse, R141 ;  /* 0x0000008d03157220 */ /* 0x040fe40000410000 */
[C---:B------:R-:W-:Y:S01]  /*8e10*/  FMUL.FTZ R58, R2.reuse, R58 ;  /* 0x0000003a023a7220 */ /* 0x040fe20000410000 */
[----:B------:R-:W-:Y:S01]  /*8e20*/  MUFU.EX2 R196, R196 ;  /* 0x000000c400c47308 */ /* 0x000fe20000000800 */
[C---:B------:R-:W-:Y:S04]  /*8e30*/  FMUL.FTZ R22, R2.reuse, R142 ;  /* 0x0000008e02167220 */ /* 0x040fe80000410000 */
[C---:B------:R-:W-:Y:S02]  /*8e40*/  FMUL.FTZ R23, R2.reuse, R143 ;  /* 0x0000008f02177220 */ /* 0x040fe40000410000 */
[----:B------:R-:W3:Y:S01]  /*8e50*/  LDSM.16.MT88.4 R140, [R222+0x2100] ;  /* 0x00210000de8c783b */ /* 0x000ee20000004200 */
[C---:B------:R-:W-:Y:S02]  /*8e60*/  FMUL.FTZ R59, R2.reuse, R59 ;  /* 0x0000003b023b7220 */ /* 0x040fe40000410000 */
[C---:B------:R-:W-:Y:S01]  /*8e70*/  FMUL.FTZ R60, R3.reuse, R60 ;  /* 0x0000003c033c7220 */ /* 0x040fe20000410000 */
[----:B------:R-:W-:Y:S01]  /*8e80*/  MUFU.EX2 R194, R194 ;  /* 0x000000c200c27308 */ /* 0x000fe20000000800 */
        /* <DEDUP_REMOVED lines=24> */
[----:B------:R-:W4:Y:S03]  /*9010*/  LDSM.16.MT88.4 R136, [R220+0x2100] ;  /* 0x00210000dc88783b */ /* 0x000f260000004200 */
        /* <DEDUP_REMOVED lines=64> */
[C---:B------:R-:W-:Y:S03]  /*9420*/  FMUL.FTZ R113, R3.reuse, R113 ;  /* 0x0000007103717220 */ /* 0x040fe60000410000 */
[C---:B----4-:R-:W-:Y:S03]  /*9430*/  HMMA.16816.F32 R108, R168.reuse, R136, R108 ;  /* 0x00000088a86c723c */ /* 0x050fe6000000186c */
[C---:B------:R-:W-:Y:S02]  /*9440*/  FMUL.FTZ R114, R2.reuse, R114 ;  /* 0x0000007202727220 */ /* 0x040fe40000410000 */
[C---:B------:R-:W-:Y:S02]  /*9450*/  FMUL.FTZ R115, R2.reuse, R115 ;  /* 0x0000007302737220 */ /* 0x040fe40000410000 */
[C---:B------:R-:W-:Y:S02]  /*9460*/  FMUL.FTZ R116, R3.reuse, R116 ;  /* 0x0000007403747220 */ /* 0x040fe40000410000 */
[----:B------:R-:W-:Y:S03]  /*9470*/  FMUL.FTZ R117, R3, R117 ;  /* 0x0000007503757220 */ /* 0x000fe60000410000 */
[C---:B------:R-:W-:Y:S01]  /*9480*/  HMMA.16816.F32 R112, R168.reuse, R138, R112 ;  /* 0x0000008aa870723c */ /* 0x040fe20000001870 */
[----:B------:R-:W4:Y:S02]  /*9490*/  LDSM.16.MT88.4 R136, [R227+0x900] ;  /* 0x00090000e388783b */ /* 0x000f240000004200 */
[C---:B------:R-:W-:Y:S02]  /*94a0*/  FMUL.FTZ R118, R2.reuse, R118 ;  /* 0x0000007602767220 */ /* 0x040fe40000410000 */
[----:B------:R-:W-:Y:S02]  /*94b0*/  FMUL.FTZ R119, R2, R119 ;  /* 0x0000007702777220 */ /* 0x000fe40000410000 */
[--C-:B------:R-:W-:Y:S02]  /*94c0*/  FFMA.FTZ R190, R202, c[0x0][0x2d0], -R172.reuse ;  /* 0x0000b400cabe7a23 */ /* 0x100fe400000108ac */
[--C-:B------:R-:W-:Y:S03]  /*94d0*/  FFMA.FTZ R193, R193, c[0x0][0x2d0], -R172.reuse ;  /* 0x0000b400c1c17a23 */ /* 0x100fe600000108ac */
[C---:B---3--:R-:W-:Y:S01]  /*94e0*/  HMMA.16816.F32 R116, R168.reuse, R140, R116 ;  /* 0x0000008ca874723c */ /* 0x048fe20000001874 */
[----:B------:R-:W-:Y:S02]  /*94f0*/  MUFU.EX2 R190, R190 ;  /* 0x000000be00be7308 */ /* 0x000fe40000000800 */
[--C-:B------:R-:W-:Y:S02]  /*9500*/  FFMA.FTZ R192, R192, c[0x0][0x2d0], -R172.reuse ;  /* 0x0000b400c0c07a23 */ /* 0x100fe400000108ac */
[C---:B------:R-:W-:Y:S02]  /*9510*/  FMUL.FTZ R120, R3.reuse, R120 ;  /* 0x0000007803787220 */ /* 0x040fe40000410000 */
[----:B------:R-:W-:Y:S02]  /*9520*/  FMUL.FTZ R121, R3, R121 ;  /* 0x0000007903797220 */ /* 0x000fe40000410000 */
[C---:B------:R-:W-:Y:S02]  /*9530*/  FMUL.FTZ R122, R2.reuse, R122 ;  /* 0x0000007a027a7220 */ /* 0x040fe40000410000 */
[----:B------:R-:W3:Y:S01]  /*9540*/  MUFU.EX2 R193, R193 ;  /* 0x000000c100c17308 */ /* 0x000ee20000000800 */
[C---:B------:R-:W-:Y:S02]  /*9550*/  FMUL.FTZ R123, R2.reuse, R123 ;  /* 0x0000007b027b7220 */ /* 0x040fe40000410000 */
[--C-:B------:R-:W-:Y:S02]  /*9560*/  FFMA.FTZ R195, R195, c[0x0][0x2d0], -R172.reuse ;  /* 0x0000b400c3c37a23 */ /* 0x100fe400000108ac */
[--C-:B------:R-:W-:Y:S02]  /*9570*/  FFMA.FTZ R202, R203, c[0x0][0x2d0], -R172.reuse ;  /* 0x0000b400cbca7a23 */ /* 0x100fe400000108ac */
[--C-:B------:R-:W-:Y:S01]  /*9580*/  FFMA.FTZ R203, R179, c[0x0][0x2d0], -R187.reuse ;  /* 0x0000b400b3cb7a23 */ /* 0x100fe200000108bb */
[C---:B------:R-:W-:Y:S01]  /*9590*/  HMMA.16816.F32 R120, R168.reuse, R142, R120 ;  /* 0x0000008ea878723c */ /* 0x040fe20000001878 */
[----:B------:R-:W5:Y:S01]  /*95a0*/  LDSM.16.MT88.4 R140, [R221+0x900] ;  /* 0x00090000dd8c783b */ /* 0x000f620000004200 */
[----:B------:R-:W-:Y:S01]  /*95b0*/  MUFU.EX2 R192, R192 ;  /* 0x000000c000c07308 */ /* 0x000fe20000000800 */
[C---:B------:R-:W-:Y:S02]  /*95c0*/  FMUL.FTZ R124, R3.reuse, R124 ;  /* 0x0000007c037c7220 */ /* 0x040fe40000410000 */
[----:B------:R-:W-:Y:S02]  /*95d0*/  FMUL.FTZ R125, R3, R125 ;  /* 0x0000007d037d7220 */ /* 0x000fe40000410000 */
[C---:B------:R-:W-:Y:S02]  /*95e0*/  FMUL.FTZ R126, R2.reuse, R126 ;  /* 0x0000007e027e7220 */ /* 0x040fe40000410000 */
[----:B------:R-:W-:Y:S03]  /*95f0*/  FMUL.FTZ R127, R2, R127 ;  /* 0x0000007f027f7220 */ /* 0x000fe60000410000 */
[----:B------:R-:W4:Y:S01]  /*9600*/  MUFU.EX2 R195, R195 ;  /* 0x000000c300c37308 */ /* 0x000f220000000800 */
[----:B------:R-:W-:Y:S02]  /*9610*/  FFMA.FTZ R187, R174, c[0x0][0x2d0], -R187 ;  /* 0x0000b400aebb7a23 */ /* 0x000fe400000108bb */
[--C-:B------:R-:W-:Y:S01]  /*9620*/  FFMA.FTZ R201, R201, c[0x0][0x2d0], -R172.reuse ;  /* 0x0000b400c9c97a23 */ /* 0x100fe200000108ac */
[C---:B-1----:R-:W-:Y:S03]  /*9630*/  HMMA.16816.F32 R124, R168.reuse, R132, R124 ;  /* 0x00000084a87c723c */ /* 0x042fe6000000187c */
[C---:B------:R-:W-:Y:S02]  /*9640*/  FMUL.FTZ R128, R3.reuse, R128 ;  /* 0x0000008003807220 */ /* 0x040fe40000410000 */
[----:B------:R-:W-:Y:S01]  /*9650*/  FMUL.FTZ R129, R3, R129 ;  /* 0x0000008103817220 */ /* 0x000fe20000410000 */
[----:B------:R-:W1:Y:S01]  /*9660*/  MUFU.EX2 R202, R202 ;  /* 0x000000ca00ca7308 */ /* 0x000e620000000800 */
[C---:B------:R-:W-:Y:S01]  /*9670*/  FMUL.FTZ R130, R2.reuse, R130 ;  /* 0x0000008202827220 */ /* 0x040fe20000410000 */
[----:B--2---:R-:W-:Y:S01]  /*9680*/  F2FP.PACK_AB R132, R189, R186 ;  /* 0x000000babd84723e */ /* 0x004fe200000000ff */
[C---:B------:R-:W-:Y:S03]  /*9690*/  FMUL.FTZ R131, R2.reuse, R131 ;  /* 0x0000008302837220 */ /* 0x040fe60000410000 */
[----:B---3--:R-:W-:Y:S01]  /*96a0*/  F2FP.PACK_AB R133, R193, R190 ;  /* 0x000000bec185723e */ /* 0x008fe200000000ff */
[--C-:B------:R-:W-:Y:S02]  /*96b0*/  FFMA.FTZ R199, R199, c[0x0][0x2d0], -R172.reuse ;  /* 0x0000b400c7c77a23 */ /* 0x100fe400000108ac */
[----:B------:R-:W-:Y:S01]  /*96c0*/  FFMA.FTZ R197, R197, c[0x0][0x2d0], -R172 ;  /* 0x0000b400c5c57a23 */ /* 0x000fe200000108ac */
[----:B------:R-:W-:Y:S01]  /*96d0*/  HMMA.16816.F32 R128, R168, R134, R128 ;  /* 0x00000086a880723c */ /* 0x000fe20000001880 */
[----:B------:R-:W-:Y:S02]  /*96e0*/  MUFU.EX2 R169, R176 ;  /* 0x000000b000a97308 */ /* 0x000fe40000000800 */
[----:B------:R-:W-:Y:S02]  /*96f0*/  FFMA.FTZ R180, R3, R244, R180 ;  /* 0x000000f403b47223 */ /* 0x000fe400000100b4 */
[----:B------:R-:W-:Y:S02]  /*9700*/  FFMA.FTZ R185, R2, R241, R185 ;  /* 0x000000f102b97223 */ /* 0x000fe400000100b9 */
[----:B------:R-:W-:Y:S01]  /*9710*/  F2FP.PACK_AB R134, R191, R188 ;  /* 0x000000bcbf86723e */ /* 0x000fe200000000ff */
[----:B------:R-:W-:Y:S01]  /*9720*/  FADD.FTZ R167, R167, R180 ;  /* 0x000000b4a7a77221 */ /* 0x000fe20000010000 */
[----:B----4-:R-:W-:Y:S02]  /*9730*/  F2FP.PACK_AB R135, R195, R192 ;  /* 0x000000c0c387723e */ /* 0x010fe400000000ff */
[----:B------:R-:W-:Y:S01]  /*9740*/  MUFU.EX2 R168, R177 ;  /* 0x000000b100a87308 */ /* 0x000fe20000000800 */
[----:B------:R-:W-:Y:S02]  /*9750*/  FADD.FTZ R184, R184, R185 ;  /* 0x000000b9b8b87221 */ /* 0x000fe40000010000 */
[----:B------:R-:W-:Y:S02]  /*9760*/  FADD.FTZ R166, R166, R167 ;  /* 0x000000a7a6a67221 */ /* 0x000fe40000010000 */
[C---:B------:R-:W-:Y:S05]  /*9770*/  HMMA.16816.F32 R4, R132.reuse, R136, R4 ;  /* 0x000000888404723c */ /* 0x040fea0000001804 */
[----:B------:R-:W-:Y:S01]  /*9780*/  MUFU.EX2 R170, R175 ;  /* 0x000000af00aa7308 */ /* 0x000fe20000000800 */
[----:B------:R-:W-:Y:S02]  /*9790*/  FADD.FTZ R3, R183, R184 ;  /* 0x000000b8b7037221 */ /* 0x000fe40000010000 */
[C---:B------:R-:W-:Y:S01]  /*97a0*/  HMMA.16816.F32 R8, R132.reuse, R138, R8 ;  /* 0x0000008a8408723c */ /* 0x040fe20000001808 */
[----:B------:R-:W2:Y:S03]  /*97b0*/  LDSM.16.MT88.4 R136, [R222+0x2900] ;  /* 0x00290000de88783b */ /* 0x000ea60000004200 */
[----:B------:R-:W-:Y:S02]  /*97c0*/  FADD.FTZ R181, R181, R166 ;  /* 0x000000a6b5b57221 */ /* 0x000fe40000010000 */
[----:B------:R-:W-:Y:S01]  /*97d0*/  FADD.FTZ R3, R182, R3 ;  /* 0x00000003b6037221 */ /* 0x000fe20000010000 */
[----:B------:R-:W3:Y:S01]  /*97e0*/  MUFU.EX2 R201, R201 ;  /* 0x000000c900c97308 */ /* 0x000ee20000000800 */
[C---:B------:R-:W-:Y:S04]  /*97f0*/  HMMA.16816.F32 R12, R132.reuse, R144, R12 ;  /* 0x00000090840c723c */ /* 0x040fe8000000180c */
[----:B------:R-:W-:Y:S02]  /*9800*/  FADD.FTZ R186, R186, R181 ;  /* 0x000000b5baba7221 */ /* 0x000fe40000010000 */
[----:B------:R-:W-:Y:S02]  /*9810*/  FADD.FTZ R190, R190, R3 ;  /* 0x00000003bebe7221 */ /* 0x000fe40000010000 */
[C---:B------:R-:W-:Y:S01]  /*9820*/  HMMA.16816.F32 R16, R132.reuse, R146, R16 ;  /* 0x000000928410723c */ /* 0x040fe20000001810 */
[----:B------:R-:W-:Y:S01]  /*9830*/  LDSM.16.MT88.4 R144, [R220+0x2900] ;  /* 0x00290000dc90783b */ /* 0x000fe20000004200 */
[----:B------:R-:W4:Y:S02]  /*9840*/  MUFU.EX2 R199, R199 ;  /* 0x000000c700c77308 */ /* 0x000f240000000800 */
[----:B------:R-:W-:Y:S02]  /*9850*/  FADD.FTZ R189, R189, R186 ;  /* 0x000000babdbd7221 */ /* 0x000fe40000010000 */
[----:B------:R-:W-:Y:S02]  /*9860*/  FADD.FTZ R193, R193, R190 ;  /* 0x000000bec1c17221 */ /* 0x000fe40000010000 */
[C---:B-----5:R-:W-:Y:S04]  /*9870*/  HMMA.16816.F32 R20, R132.reuse, R140, R20 ;  /* 0x0000008c8414723c */ /* 0x060fe80000001814 */
[----:B------:R-:W5:Y:S01]  /*9880*/  MUFU.EX2 R197, R197 ;  /* 0x000000c500c57308 */ /* 0x000f620000000800 */
[----:B------:R-:W-:Y:S02]  /*9890*/  FADD.FTZ R188, R188, R189 ;  /* 0x000000bdbcbc7221 */ /* 0x000fe40000010000 */
[----:B------:R-:W-:Y:S01]  /*98a0*/  FADD.FTZ R192, R192, R193 ;  /* 0x000000c1c0c07221 */ /* 0x000fe20000010000 */
[C---:B------:R-:W-:Y:S01]  /*98b0*/  HMMA.16816.F32 R24, R132.reuse, R142, R24 ;  /* 0x0000008e8418723c */ /* 0x040fe20000001818 */
[----:B------:R-:W5:Y:S03]  /*98c0*/  LDSM.16.MT88.4 R140, [R221+0x2900] ;  /* 0x00290000dd8c783b */ /* 0x000f660000004200 */
[----:B------:R-:W-:Y:S02]  /*98d0*/  FADD.FTZ R3, R191, R188 ;  /* 0x000000bcbf037221 */ /* 0x000fe40000010000 */
[----:B------:R-:W-:Y:S01]  /*98e0*/  MUFU.EX2 R203, R203 ;  /* 0x000000cb00cb7308 */ /* 0x000fe20000000800 */
[----:B------:R-:W-:Y:S01]  /*98f0*/  FADD.FTZ R195, R195, R192 ;  /* 0x000000c0c3c37221 */ /* 0x000fe20000010000 */
[C---:B------:R-:W-:Y:S04]  /*9900*/  HMMA.16816.F32 R28, R132.reuse, R148, R28 ;  /* 0x00000094841c723c */ /* 0x040fe8000000181c */
[----:B------:R-:W-:Y:S02]  /*9910*/  FADD.FTZ R3, R200, R3 ;  /* 0x00000003c8037221 */ /* 0x000fe40000010000 */
[----:B-1----:R-:W-:Y:S02]  /*9920*/  FADD.FTZ R2, R202, R195 ;  /* 0x000000c3ca027221 */ /* 0x002fe40000010000 */
[C---:B------:R-:W-:Y:S01]  /*9930*/  HMMA.16816.F32 R32, R132.reuse, R150, R32 ;  /* 0x000000968420723c */ /* 0x040fe20000001820 */
[----:B------:R-:W1:Y:S01]  /*9940*/  LDSM.16.MT88.4 R148, [R221+0x4900] ;  /* 0x00490000dd94783b */ /* 0x000e620000004200 */
[----:B------:R-:W-:Y:S02]  /*9950*/  MUFU.EX2 R187, R187 ;  /* 0x000000bb00bb7308 */ /* 0x000fe40000000800 */
[----:B------:R-:W-:Y:S02]  /*9960*/  FADD.FTZ R3, R198, R3 ;  /* 0x00000003c6037221 */ /* 0x000fe40000010000 */
[----:B---3--:R-:W-:Y:S02]  /*9970*/  FADD.FTZ R2, R201, R2 ;  /* 0x00000002c9027221 */ /* 0x008fe40000010000 */
[C---:B------:R-:W-:Y:S04]  /*9980*/  HMMA.16816.F32 R36, R132.reuse, R152, R36 ;  /* 0x000000988424723c */ /* 0x040fe80000001824 */
[----:B------:R-:W-:Y:S02]  /*9990*/  FADD.FTZ R3, R196, R3 ;  /* 0x00000003c4037221 */ /* 0x000fe40000010000 */
[----:B----4-:R-:W-:Y:S02]  /*99a0*/  FADD.FTZ R2, R199, R2 ;  /* 0x00000002c7027221 */ /* 0x010fe40000010000 */
[C---:B------:R-:W-:Y:S01]  /*99b0*/  HMMA.16816.F32 R40, R132.reuse, R154, R40 ;  /* 0x0000009a8428723c */ /* 0x040fe20000001828 */
[----:B------:R-:W-:Y:S07]  /*99c0*/  LDSM.16.MT88.4 R152, [R222+0x1100] ;  /* 0x00110000de98783b */ /* 0x000fee0000004200 */
[C---:B--2---:R-:W-:Y:S08]  /*99d0*/  HMMA.16816.F32 R44, R132.reuse, R136, R44 ;  /* 0x00000088842c723c */ /* 0x044ff0000000182c */
[C---:B------:R-:W-:Y:S01]  /*99e0*/  HMMA.16816.F32 R48, R132.reuse, R138, R48 ;  /* 0x0000008a8430723c */ /* 0x040fe20000001830 */
[----:B------:R-:W2:Y:S07]  /*99f0*/  LDSM.16.MT88.4 R136, [R220+0x4900] ;  /* 0x00490000dc88783b */ /* 0x000eae0000004200 */
[C---:B-----5:R-:W-:Y:S08]  /*9a00*/  HMMA.16816.F32 R52, R132.reuse, R140, R52 ;  /* 0x0000008c8434723c */ /* 0x060ff00000001834 */
        /* <DEDUP_REMOVED lines=25> */
[----:B------:R-:W-:Y:S07]  /*9ba0*/  LDSM.16.MT88.4 R148, [R221+0x3100] ;  /* 0x00310000dd94783b */ /* 0x000fee0000004200 */
[C---:B--2---:R-:W-:Y:S08]  /*9bb0*/  HMMA.16816.F32 R124, R132.reuse, R136, R124 ;  /* 0x00000088847c723c */ /* 0x044ff0000000187c */
[----:B------:R-:W-:Y:S01]  /*9bc0*/  HMMA.16816.F32 R128, R132, R138, R128 ;  /* 0x0000008a8480723c */ /* 0x000fe20000001880 */
[----:B------:R-:W1:Y:S06]  /*9bd0*/  LDSM.16.MT88.4 R136, [R227+0x3100] ;  /* 0x00310000e388783b */ /* 0x000e6c0000004200 */
[----:B------:R-:W-:Y:S02]  /*9be0*/  F2FP.PACK_AB R132, R198, R200 ;  /* 0x000000c8c684723e */ /* 0x000fe400000000ff */
[C---:B------:R-:W-:Y:S03]  /*9bf0*/  F2FP.PACK_AB R134, R194.reuse, R196 ;  /* 0x000000c4c286723e */ /* 0x040fe600000000ff */
[----:B------:R-:W-:Y:S01]  /*9c00*/  F2FP.PACK_AB R133, R201, R202 ;  /* 0x000000cac985723e */ /* 0x000fe200000000ff */
[----:B------:R-:W-:Y:S01]  /*9c10*/  FADD.FTZ R194, R194, R3 ;  /* 0x00000003c2c27221 */ /* 0x000fe20000010000 */
[C---:B------:R-:W-:Y:S01]  /*9c20*/  F2FP.PACK_AB R135, R197.reuse, R199 ;  /* 0x000000c7c587723e */ /* 0x040fe200000000ff */
[----:B------:R-:W-:Y:S01]  /*9c30*/  FADD.FTZ R197, R197, R2 ;  /* 0x00000002c5c57221 */ /* 0x000fe20000010000 */
[----:B------:R-:W-:Y:S05]  /*9c40*/  MOV R3, R0 ;  /* 0x0000000000037202 */ /* 0x000fea0000000f00 */
        /* <DEDUP_REMOVED lines=20> */
[----:B------:R-:W-:Y:S07]  /*9d90*/  LDSM.16.MT88.4 R148, [R221+0x7100] ;  /* 0x00710000dd94783b */ /* 0x000fee0000004200 */
[C---:B---3--:R-:W-:Y:S01]  /*9da0*/  HMMA.16816.F32 R60, R132.reuse, R152, R60 ;  /* 0x00000098843c723c */ /* 0x048fe2000000183c */
[----:B------:R3:W1:Y:S07]  /*9db0*/  MUFU.EX2 R153, R178 ;  /* 0x000000b200997308 */ /* 0x00066e0000000800 */
[C---:B------:R-:W-:Y:S08]  /*9dc0*/  HMMA.16816.F32 R64, R132.reuse, R154, R64 ;  /* 0x0000009a8440723c */ /* 0x040ff00000001840 */
[C---:B----4-:R-:W-:Y:S08]  /*9dd0*/  HMMA.16816.F32 R68, R132.reuse, R144, R68 ;  /* 0x000000908444723c */ /* 0x050ff00000001844 */
[C---:B------:R-:W-:Y:S01]  /*9de0*/  HMMA.16816.F32 R72, R132.reuse, R146, R72 ;  /* 0x000000928448723c */ /* 0x040fe20000001848 */
[----:B------:R-:W4:Y:S07]  /*9df0*/  LDSM.16.MT88.4 R144, [R222+0x7100] ;  /* 0x00710000de90783b */ /* 0x000f2e0000004200 */
[C---:B------:R-:W-:Y:S01]  /*9e00*/  HMMA.16816.F32 R76, R132.reuse, R160, R76 ;  /* 0x000000a0844c723c */ /* 0x040fe2000000184c */
[----:B---3--:R-:W-:Y:S06]  /*9e10*/  LDSM.16.MT88.4 R176, [R222+0x3900] ;  /* 0x00390000deb0783b */ /* 0x008fec0000004200 */
[--C-:B------:R-:W-:Y:S01]  /*9e20*/  FFMA.FTZ R160, R173, c[0x0][0x2d0], -R172.reuse ;  /* 0x0000b400ada07a23 */ /* 0x100fe200000108ac */
[C---:B------:R-:W-:Y:S03]  /*9e30*/  HMMA.16816.F32 R80, R132.reuse, R162, R80 ;  /* 0x000000a28450723c */ /* 0x040fe60000001850 */
[----:B------:R-:W3:Y:S01]  /*9e40*/  MUFU.EX2 R171, R160 ;  /* 0x000000a000ab7308 */ /* 0x000ee20000000800 */
[----:B------:R-:W-:Y:S04]  /*9e50*/  FFMA.FTZ R172, R165, c[0x0][0x2d0], -R172 ;  /* 0x0000b400a5ac7a23 */ /* 0x000fe800000108ac */
[C---:B-----5:R-:W-:Y:S05]  /*9e60*/  HMMA.16816.F32 R84, R132.reuse, R156, R84 ;  /* 0x0000009c8454723c */ /* 0x060fea0000001854 */
[----:B------:R5:W2:Y:S03]  /*9e70*/  MUFU.EX2 R165, R172 ;  /* 0x000000ac00a57308 */ /* 0x000aa60000000800 */
[C---:B------:R-:W-:Y:S01]  /*9e80*/  HMMA.16816.F32 R88, R132.reuse, R158, R88 ;  /* 0x0000009e8458723c */ /* 0x040fe20000001858 */
[----:B------:R-:W-:Y:S07]  /*9e90*/  LDSM.16.MT88.4 R156, [R227+0x1900] ;  /* 0x00190000e39c783b */ /* 0x000fee0000004200 */
[C---:B-1----:R-:W-:Y:S08]  /*9ea0*/  HMMA.16816.F32 R92, R132.reuse, R136, R92 ;  /* 0x00000088845c723c */ /* 0x042ff0000000185c */
[C---:B------:R-:W-:Y:S01]  /*9eb0*/  HMMA.16816.F32 R96, R132.reuse, R138, R96 ;  /* 0x0000008a8460723c */ /* 0x040fe20000001860 */
[----:B------:R-:W1:Y:S07]  /*9ec0*/  LDSM.16.MT88.4 R136, [R220+0x7100] ;  /* 0x00710000dc88783b */ /* 0x000e6e0000004200 */
[C---:B--2---:R-:W-:Y:S01]  /*9ed0*/  HMMA.16816.F32 R100, R132.reuse, R140, R100 ;  /* 0x0000008c8464723c */ /* 0x044fe20000001864 */
[----:B-----5:R-:W-:Y:S07]  /*9ee0*/  LDSM.16.MT88.4 R172, [R227+0x3900] ;  /* 0x00390000e3ac783b */ /* 0x020fee0000004200 */
[C---:B------:R-:W-:Y:S01]  /*9ef0*/  HMMA.16816.F32 R104, R132.reuse, R142, R104 ;  /* 0x0000008e8468723c */ /* 0x040fe20000001868 */
[----:B------:R-:W2:Y:S07]  /*9f00*/  LDSM.16.MT88.4 R140, [R222+0x1900] ;  /* 0x00190000de8c783b */ /* 0x000eae0000004200 */
[C---:B----4-:R-:W-:Y:S08]  /*9f10*/  HMMA.16816.F32 R108, R132.reuse, R144, R108 ;  /* 0x00000090846c723c */ /* 0x050ff0000000186c */
[C---:B------:R-:W-:Y:S01]  /*9f20*/  HMMA.16816.F32 R112, R132.reuse, R146, R112 ;  /* 0x000000928470723c */ /* 0x040fe20000001870 */
[----:B------:R-:W4:Y:S07]  /*9f30*/  LDSM.16.MT88.4 R144, [R221+0x1900] ;  /* 0x00190000dd90783b */ /* 0x000f2e0000004200 */
[C---:B------:R-:W-:Y:S07]  /*9f40*/  HMMA.16816.F32 R116, R132.reuse, R148, R116 ;  /* 0x000000948474723c */ /* 0x040fee0000001874 */
[----:B------:R-:W-:Y:S01]  /*9f50*/  MOV R148, R153 ;  /* 0x0000009900947202 */ /* 0x000fe20000000f00 */
[C---:B------:R-:W-:Y:S01]  /*9f60*/  HMMA.16816.F32 R120, R132.reuse, R150, R120 ;  /* 0x000000968478723c */ /* 0x040fe20000001878 */
[----:B------:R-:W5:Y:S03]  /*9f70*/  LDSM.16.MT88.4 R152, [R220+0x1900] ;  /* 0x00190000dc98783b */ /* 0x000f660000004200 */
[----:B------:R-:W-:Y:S02]  /*9f80*/  MOV R149, R168 ;  /* 0x000000a800957202 */ /* 0x000fe40000000f00 */
[----:B------:R-:W-:Y:S01]  /*9f90*/  F2FP.PACK_AB R168, R148, R203 ;  /* 0x000000cb94a8723e */ /* 0x000fe200000000ff */
[----:B------:R-:W-:Y:S01]  /*9fa0*/  FADD.FTZ R203, R203, R194 ;  /* 0x000000c2cbcb7221 */ /* 0x000fe20000010000 */
[C---:B-1----:R-:W-:Y:S04]  /*9fb0*/  HMMA.16816.F32 R124, R132.reuse, R136, R124 ;  /* 0x00000088847c723c */ /* 0x042fe8000000187c */
[----:B------:R-:W-:Y:S02]  /*9fc0*/  MOV R150, R169 ;  /* 0x000000a900967202 */ /* 0x000fe40000000f00 */
[----:B------:R-:W-:Y:S02]  /*9fd0*/  MOV R151, R170 ;  /* 0x000000aa00977202 */ /* 0x000fe40000000f00 */
[----:B------:R-:W-:Y:S04]  /*9fe0*/  HMMA.16816.F32 R128, R132, R138, R128 ;  /* 0x0000008a8480723c */ /* 0x000fe80000001880 */
[----:B---3--:R-:W-:Y:S02]  /*9ff0*/  MOV R137, R171 ;  /* 0x000000ab00897202 */ /* 0x008fe40000000f00 */
[-C--:B------:R-:W-:Y:S02]  /*a000*/  F2FP.PACK_AB R170, R187, R150.reuse ;  /* 0x00000096bbaa723e */ /* 0x080fe400000000ff */
[----:B------:R-:W-:Y:S04]  /*a010*/  F2FP.PACK_AB R169, R151, R149 ;  /* 0x0000009597a9723e */ /* 0x000fe800000000ff */
[-C--:B------:R-:W-:Y:S07]  /*a020*/  F2FP.PACK_AB R171, R165, R137.reuse ;  /* 0x00000089a5ab723e */ /* 0x080fee00000000ff */
[C---:B------:R-:W-:Y:S01]  /*a030*/  HMMA.16816.F32 R160, R168.reuse, R156, R4 ;  /* 0x0000009ca8a0723c */ /* 0x040fe20000001804 */
[----:B------:R-:W1:Y:S07]  /*a040*/  LDSM.16.MT88.4 R4, [R221+0x3900] ;  /* 0x00390000dd04783b */ /* 0x000e6e0000004200 */
[C---:B------:R-:W-:Y:S07]  /*a050*/  HMMA.16816.F32 R156, R168.reuse, R158, R8 ;  /* 0x0000009ea89c723c */ /* 0x040fee0000001808 */
[----:B------:R-:W-:Y:S01]  /*a060*/  MOV R8, R137 ;  /* 0x0000008900087202 */ /* 0x000fe20000000f00 */
[C---:B--2---:R-:W-:Y:S01]  /*a070*/  HMMA.16816.F32 R132, R168.reuse, R140, R12 ;  /* 0x0000008ca884723c */ /* 0x044fe2000000180c */
[----:B------:R-:W-:Y:S03]  /*a080*/  LDSM.16.MT88.4 R12, [R227+0x5900] ;  /* 0x00590000e30c783b */ /* 0x000fe60000004200 */
[----:B------:R-:W-:Y:S02]  /*a090*/  MOV R9, R150 ;  /* 0x0000009600097202 */ /* 0x000fe40000000f00 */
[----:B------:R-:W-:Y:S02]  /*a0a0*/  MOV R10, R151 ;  /* 0x00000097000a7202 */ /* 0x000fe40000000f00 */
[C---:B------:R-:W-:Y:S04]  /*a0b0*/  HMMA.16816.F32 R136, R168.reuse, R142, R16 ;  /* 0x0000008ea888723c */ /* 0x040fe80000001810 */
[----:B------:R-:W-:Y:S03]  /*a0c0*/  MOV R11, R148 ;  /* 0x00000094000b7202 */ /* 0x000fe60000000f00 */
[----:B------:R-:W-:Y:S01]  /*a0d0*/  MOV R19, R149 ;  /* 0x0000009500137202 */ /* 0x000fe20000000f00 */
[C---:B----4-:R-:W-:Y:S01]  /*a0e0*/  HMMA.16816.F32 R140, R168.reuse, R144, R20 ;  /* 0x00000090a88c723c */ /* 0x050fe20000001814 */
[----:B------:R-:W-:Y:S07]  /*a0f0*/  LDSM.16.MT88.4 R20, [R221+0x5900] ;  /* 0x00590000dd14783b */ /* 0x000fee0000004200 */
[C---:B------:R-:W-:Y:S01]  /*a100*/  HMMA.16816.F32 R144, R168.reuse, R146, R24 ;  /* 0x00000092a890723c */ /* 0x040fe20000001818 */
[----:B------:R-:W-:Y:S07]  /*a110*/  LDSM.16.MT88.4 R24, [R220+0x5900] ;  /* 0x00590000dc18783b */ /* 0x000fee0000004200 */
[C---:B-----5:R-:W-:Y:S01]  /*a120*/  HMMA.16816.F32 R148, R168.reuse, R152, R28 ;  /* 0x00000098a894723c */ /* 0x060fe2000000181c */
[----:B------:R-:W-:Y:S07]  /*a130*/  LDSM.16.MT88.4 R28, [R227+0x7900] ;  /* 0x00790000e31c783b */ /* 0x000fee0000004200 */
[C---:B------:R-:W-:Y:S07]  /*a140*/  HMMA.16816.F32 R152, R168.reuse, R154, R32 ;  /* 0x0000009aa898723c */ /* 0x040fee0000001820 */
[----:B------:R-:W-:Y:S01]  /*a150*/  MOV R35, R8 ;  /* 0x0000000800237202 */ /* 0x000fe20000000f00 */
[C---:B------:R-:W-:Y:S04]  /*a160*/  HMMA.16816.F32 R36, R168.reuse, R172, R36 ;  /* 0x000000aca824723c */ /* 0x040fe80000001824 */
[----:B------:R-:W-:Y:S02]  /*a170*/  MOV R34, R9 ;  /* 0x0000000900227202 */ /* 0x000fe40000000f00 */
[----:B------:R-:W-:Y:S02]  /*a180*/  MOV R33, R10 ;  /* 0x0000000a00217202 */ /* 0x000fe40000000f00 */
[C---:B------:R-:W-:Y:S04]  /*a190*/  HMMA.16816.F32 R40, R168.reuse, R174, R40 ;  /* 0x000000aea828723c */ /* 0x040fe80000001828 */
[----:B------:R-:W-:Y:S02]  /*a1a0*/  MOV R32, R11 ;  /* 0x0000000b00207202 */ /* 0x000fe40000000f00 */
[----:B------:R-:W2:Y:S01]  /*a1b0*/  LDSM.16.MT88.4 R8, [R220+0x3900] ;  /* 0x00390000dc08783b */ /* 0x000ea20000004200 */
[----:B------:R-:W-:Y:S01]  /*a1c0*/  MOV R173, R19 ;  /* 0x0000001300ad7202 */ /* 0x000fe20000000f00 */
[C---:B------:R-:W-:Y:S04]  /*a1d0*/  HMMA.16816.F32 R44, R168.reuse, R176, R44 ;  /* 0x000000b0a82c723c */ /* 0x040fe8000000182c */
[----:B------:R-:W-:Y:S02]  /*a1e0*/  FADD.FTZ R197, R173, R197 ;  /* 0x000000c5adc57221 */ /* 0x000fe40000010000 */
[----:B------:R-:W3:Y:S01]  /*a1f0*/  LDSM.16.MT88.4 R16, [R222+0x5900] ;  /* 0x00590000de10783b */ /* 0x000ee20000004200 */
[----:B------:R-:W-:Y:S01]  /*a200*/  FADD.FTZ R203, R32, R203 ;  /* 0x000000cb20cb7221 */ /* 0x000fe20000010000 */
[C---:B------:R-:W-:Y:S04]  /*a210*/  HMMA.16816.F32 R48, R168.reuse, R178, R48 ;  /* 0x000000b2a830723c */ /* 0x040fe80000001830 */
[----:B------:R-:W-:Y:S02]  /*a220*/  FADD.FTZ R197, R33, R197 ;  /* 0x000000c521c57221 */ /* 0x000fe40000010000 */
[----:B------:R-:W-:Y:S02]  /*a230*/  FADD.FTZ R244, R34, R203 ;  /* 0x000000cb22f47221 */ /* 0x000fe40000010000 */
[C---:B-1----:R-:W-:Y:S04]  /*a240*/  HMMA.16816.F32 R52, R168.reuse, R4, R52 ;  /* 0x00000004a834723c */ /* 0x042fe80000001834 */
[----:B------:R-:W-:Y:S02]  /*a250*/  FADD.FTZ R2, R35, R197 ;  /* 0x000000c523027221 */ /* 0x000fe40000010000 */
[----:B------:R-:W-:Y:S02]  /*a260*/  FADD.FTZ R244, R187, R244 ;  /* 0x000000f4bbf47221 */ /* 0x000fe40000010000 */
[C---:B------:R-:W-:Y:S01]  /*a270*/  HMMA.16816.F32 R56, R168.reuse, R6, R56 ;  /* 0x00000006a838723c */ /* 0x040fe20000001838 */
[----:B------:R-:W1:Y:S03]  /*a280*/  LDSM.16.MT88.4 R4, [R222+0x7900] ;  /* 0x00790000de04783b */ /* 0x000e660000004200 */
[----:B------:R-:W-:Y:S01]  /*a290*/  FADD.FTZ R241, R165, R2 ;  /* 0x00000002a5f17221 */ /* 0x000fe20000010000 */
[-C--:B------:R-:W-:Y:S03]  /*a2a0*/  MOV R2, R164.reuse ;  /* 0x000000a400027202 */ /* 0x080fe60000000f00 */
[C---:B--2---:R-:W-:Y:S08]  /*a2b0*/  HMMA.16816.F32 R60, R168.reuse, R8, R60 ;  /* 0x00000008a83c723c */ /* 0x044ff0000000183c */
[C---:B------:R-:W-:Y:S01]  /*a2c0*/  HMMA.16816.F32 R64, R168.reuse, R10, R64 ;  /* 0x0000000aa840723c */ /* 0x040fe20000001840 */
[----:B------:R-:W2:Y:S07]  /*a2d0*/  LDSM.16.MT88.4 R8, [R221+0x7900] ;  /* 0x00790000dd08783b */ /* 0x000eae0000004200 */
[C---:B------:R-:W-:Y:S08]  /*a2e0*/  HMMA.16816.F32 R68, R168.reuse, R12, R68 ;  /* 0x0000000ca844723c */ /* 0x040ff00000001844 */
[C---:B------:R-:W-:Y:S01]  /*a2f0*/  HMMA.16816.F32 R72, R168.reuse, R14, R72 ;  /* 0x0000000ea848723c */ /* 0x040fe20000001848 */
[----:B------:R-:W4:Y:S07]  /*a300*/  LDSM.16.MT88.4 R12, [R220+0x7900] ;  /* 0x00790000dc0c783b */ /* 0x000f2e0000004200 */
        /* <DEDUP_REMOVED lines=12> */
[C---:B----4-:R-:W-:Y:S07]  /*a3d0*/  HMMA.16816.F32 R124, R168.reuse, R12, R124 ;  /* 0x0000000ca87c723c */ /* 0x050fee000000187c */
[----:B------:R-:W-:Y:S01]  /*a3e0*/  MOV R12, R164 ;  /* 0x000000a4000c7202 */ /* 0x000fe20000000f00 */
[----:B------:R-:W-:Y:S01]  /*a3f0*/  HMMA.16816.F32 R128, R168, R14, R128 ;  /* 0x0000000ea880723c */ /* 0x000fe20000001880 */
[----:B------:R-:W-:-:S07]  /*a400*/  @P0 BRA `(.L_x_971) ;  /* 0xffffb8e000000947 */ /* 0x000fce000383ffff */
.L_x_962:
        /* <DEDUP_REMOVED lines=23> */
.L_x_973:
[----:B------:R-:W-:Y:S02]  /*a580*/  ULDC UR4, c[0x0][0x32c] ;  /* 0x0000cb0000047ab9 */ /* 0x000fe40000000800 */
[----:B------:R-:W-:-:S03]  /*a590*/  UISETP.NE.AND UP0, UPT, UR4, 0x1, UPT ;  /* 0x000000010400788c */ /* 0x000fc6000bf05270 */
[----:B------:R-:W-:Y:S02]  /*a5a0*/  ULDC.64 UR4, c[0x0][0x330] ;  /* 0x0000cc0000047ab9 */ /* 0x000fe40000000a00 */
[----:B------:R-:W-:-:S07]  /*a5b0*/  UIMAD.WIDE.U32 UR20, UR7, UR4, URZ ;  /* 0x00000004071472a5 */ /* 0x000fce000f8e003f */
[----:B------:R-:W-:Y:S02]  /*a5c0*/  @UP0 UMOV UR17, UR21 ;  /* 0x0000001500110c82 */ /* 0x000fe40008000000 */
[----:B------:R-:W-:Y:S02]  /*a5d0*/  @UP0 USHF.R.U32.HI UR7, URZ, UR5, UR17 ;  /* 0x000000053f070299 */ /* 0x000fe40008011611 */
.L_x_974:
[----:B------:R-:W-:Y:S02]  /*a5e0*/  ULDC UR4, c[0x0][0x32c] ;  /* 0x0000cb0000047ab9 */ /* 0x000fe40000000800 */
[----:B------:R-:W-:-:S04]  /*a5f0*/  UIMAD UR4, UR7, UR4, URZ ;  /* 0x00000004070472a4 */ /* 0x000fc8000f8e023f */
[----:B------:R-:W-:-:S04]  /*a600*/  UISETP.LT.AND UP0, UPT, UR6, UR4, UPT ;  /* 0x000000040600728c */ /* 0x000fc8000bf01270 */
[----:B------:R-:W-:-:S04]  /*a610*/  USEL UR6, UR6, UR4, !UP0 ;  /* 0x0000000406067287 */ /* 0x000fc8000c000000 */
.L_x_972:
        /* <DEDUP_REMOVED lines=9> */
[C---:B------:R-:W-:Y:S01]  /*a6b0*/  IADD3 R2, P6, R234.reuse, 0x40, RZ ;  /* 0x00000040ea027810 */ /* 0x040fe20007fde0ff */
[----:B------:R-:W-:Y:S01]  /*a6c0*/  IMAD.MOV.U32 R165, RZ, RZ, R12 ;  /* 0x000000ffffa57224 */ /* 0x000fe200078e000c */
[C---:B------:R-:W-:Y:S01]  /*a6d0*/  IADD3 R3, P5, R234.reuse, 0x80, RZ ;  /* 0x00000080ea037810 */ /* 0x040fe20007fbe0ff */
[----:B------:R-:W-:Y:S01]  /*a6e0*/  UMOV UR20, UR14 ;  /* 0x0000000e00147c82 */ /* 0x000fe20008000000 */
[----:B------:R-:W-:Y:S01]  /*a6f0*/  IADD3 R251, P0, R234, 0xc0, RZ ;  /* 0x000000c0eafb7810 */ /* 0x000fe20007f1e0ff */
[----:B------:R1:W-:Y:S01]  /*a700*/  STL [R1+0x8], R2 ;  /* 0x0000080201007387 */ /* 0x0003e20000100800 */
[----:B------:R-:W-:Y:S01]  /*a710*/  ULDC.64 UR6, c[0x0][0x208] ;  /* 0x0000820000067ab9 */ /* 0x000fe20000000a00 */
[--C-:B------:R-:W-:Y:S01]  /*a720*/  IMAD.X R252, RZ, RZ, R239.reuse, P5 ;  /* 0x000000fffffc7224 */ /* 0x100fe200028e06ef */
[C---:B------:R-:W-:Y:S01]  /*a730*/  IADD3 R247, P5, R236.reuse, 0x80, RZ ;  /* 0x00000080ecf77810 */ /* 0x040fe20007fbe0ff */
[----:B------:R2:W-:Y:S01]  /*a740*/  STL [R1], R3 ;  /* 0x0000000301007387 */ /* 0x0005e20000100800 */
[----:B------:R-:W-:Y:S01]  /*a750*/  IMAD.X R250, RZ, RZ, R239, P0 ;  /* 0x000000fffffa7224 */ /* 0x000fe200000e06ef */
[----:B------:R-:W-:Y:S01]  /*a760*/  IADD3 R245, P0, R236, 0xc0, RZ ;  /* 0x000000c0ecf57810 */ /* 0x000fe20007f1e0ff */
[----:B------:R-:W-:Y:S01]  /*a770*/  ULDC.64 UR4, c[0x0][0x1e0] ;  /* 0x0000780000047ab9 */ /* 0x000fe20000000a00 */
[----:B------:R-:W-:-:S02]  /*a780*/  IMAD.X R246, RZ, RZ, R243, P5 ;  /* 0x000000fffff67224 */ /* 0x000fc400028e06f3 */
[----:B------:R-:W-:Y:S01]  /*a790*/  IADD3.X R166, RZ, R243, RZ, P0, !PT ;  /* 0x000000f3ffa67210 */ /* 0x000fe200007fe4ff */
[----:B-1----:R-:W-:Y:S01]  /*a7a0*/  IMAD.X R2, RZ, RZ, R239, P6 ;  /* 0x000000ffff027224 */ /* 0x002fe200030e06ef */
[----:B------:R-:W-:Y:S02]  /*a7b0*/  IADD3 R249, P6, R236, 0x40, RZ ;  /* 0x00000040ecf97810 */ /* 0x000fe40007fde0ff */
[----:B--2---:R-:W-:Y:S02]  /*a7c0*/  MOV R3, R0 ;  /* 0x0000000000037202 */ /* 0x004fe40000000f00 */
[----:B------:R1:W-:Y:S01]  /*a7d0*/  STL [R1+0x4], R2 ;  /* 0x0000040201007387 */ /* 0x0003e20000100800 */
[----:B------:R-:W-:-:S03]  /*a7e0*/  IMAD.X R248, RZ, RZ, R243, P6 ;  /* 0x000000fffff87224 */ /* 0x000fc600030e06f3 */
.L_x_976:
[----:B------:R-:W2:Y:S01]  /*a7f0*/  LDL R10, [R1+0x8] ;  /* 0x00000800010a7983 */ /* 0x000ea20000100800 */
[----:B------:R-:W-:Y:S01]  /*a800*/  UISETP.GT.AND UP3, UPT, UR8, UR20, UPT ;  /* 0x000000140800728c */ /* 0x000fe2000bf64270 */
[----:B------:R-:W-:Y:S04]  /*a810*/  DEPBAR.LE SB0, 0x0 ;  /* 0x000080000000791a */ /* 0x000fe80000000000 */
[----:B------:R-:W3:Y:S04]  /*a820*/  LDL R9, [R1+0x4] ;  /* 0x0000040001097983 */ /* 0x000ee80000100800 */
[----:B------:R-:W-:Y:S01]  /*a830*/  BAR.SYNC.DEFER_BLOCKING 0x0 ;  /* 0x0000000000007b1d */ /* 0x000fe20000010000 */
[----:B------:R-:W-:Y:S01]  /*a840*/  PLOP3.LUT P5, PT, PT, PT, UP3, 0x80, 0x0 ;  /* 0x000000000000781c */ /* 0x000fe20003faf038 */
[----:B------:R-:W-:Y:S01]  /*a850*/  @!UP3 UIMAD.WIDE.U32 UR22, UR20, UR6, URZ ;  /* 0x000000061416b2a5 */ /* 0x000fe2000f8e003f */
[----:B------:R-:W-:Y:S01]  /*a860*/  PLOP3.LUT P6, PT, PT, PT, UP3, 0x80, 0x0 ;  /* 0x000000000000781c */ /* 0x000fe20003fcf038 */
[----:B------:R-:W-:Y:S01]  /*a870*/  @!UP3 USHF.R.S32.HI UR14, URZ, 0x1f, UR20 ;  /* 0x0000001f3f0eb899 */ /* 0x000fe20008011414 */
[----:B------:R-:W-:Y:S01]  /*a880*/  PLOP3.LUT P0, PT, PT, PT, UP3, 0x80, 0x0 ;  /* 0x000000000000781c */ /* 0x000fe20003f0f038 */
[----:B------:R-:W-:Y:S02]  /*a890*/  @!UP3 USHF.L.U32 UR21, UR22, 0x6, URZ ;  /* 0x000000061615b899 */ /* 0x000fe4000800063f */
[----:B------:R-:W-:Y:S04]  /*a8a0*/  @!UP3 UIMAD UR14, UR14, UR6, URZ ;  /* 0x000000060e0eb2a4 */ /* 0x000fe8000f8e023f */
[----:B------:R-:W-:Y:S02]  /*a8b0*/  @!UP3 UIMAD UR14, UR20, UR7, UR14 ;  /* 0x00000007140eb2a4 */ /* 0x000fe4000f8e020e */
[----:B-1----:R-:W-:Y:S02]  /*a8c0*/  @!P5 IADD3 R2, P5, R234, UR21, RZ ;  /* 0x00000015ea02dc10 */ /* 0x002fe4000ffbe0ff */
[----:B------:R-:W-:Y:S04]  /*a8d0*/  @!UP3 UIADD3 UR14, UR23, UR14, URZ ;  /* 0x0000000e170eb290 */ /* 0x000fe8000fffe03f */
[----:B------:R-:W-:Y:S01]  /*a8e0*/  @!UP3 USHF.L.U64.HI UR14, UR22, 0x6, UR14 ;  /* 0x00000006160eb899 */ /* 0x000fe2000801020e */
[----:B------:R-:W-:Y:S06]  /*a8f0*/  LDSM.16.M88.4 R32, [R230+0x10100] ;  /* 0x01010000e620783b */ /* 0x000fec0000000200 */
[----:B------:R-:W-:Y:S02]  /*a900*/  @!P0 IADD3.X R23, R239, UR14, RZ, P5, !PT ;  /* 0x0000000eef178c10 */ /* 0x000fe4000affe4ff */
[----:B------:R-:W-:Y:S02]  /*a910*/  PLOP3.LUT P0, PT, PT, PT, UP3, 0x80, 0x0 ;  /* 0x000000000000781c */ /* 0x000fe40003f0f038 */
[----:B------:R-:W-:Y:S01]  /*a920*/  PLOP3.LUT P5, PT, PT, PT, UP3, 0x80, 0x0 ;  /* 0x000000000000781c */ /* 0x000fe20003faf038 */
[----:B------:R-:W4:Y:S04]  /*a930*/  LDL R8, [R1] ;  /* 0x0000000001087983 */ /* 0x000f280000100800 */
[----:B------:R-:W-:Y:S08]  /*a940*/  LDSM.16.M88.4 R16, [R229+0x8900] ;  /* 0x00890000e510783b */ /* 0x000ff00000000200 */
[----:B------:R-:W-:Y:S01]  /*a950*/  @!P5 LEA R22, P5, R2, c[0x0][0x1f8], 0x1 ;  /* 0x00007e000216da11 */ /* 0x000fe200078a08ff */
[----:B------:R-:W-:Y:S08]  /*a960*/  LDSM.16.M88.4 R24, [R229+0x9100] ;  /* 0x00910000e518783b */ /* 0x000ff00000000200 */
[----:B------:R-:W-:Y:S08]  /*a970*/  LDSM.16.M88.4 R168, [R229+0x9900] ;  /* 0x00990000e5a8783b */ /* 0x000ff00000000200 */
[----:B------:R-:W-:Y:S08]  /*a980*/  LDSM.16.M88.4 R172, [R226+0x10100] ;  /* 0x01010000e2ac783b */ /* 0x000ff00000000200 */
[----:B------:R-:W-:Y:S08]  /*a990*/  LDSM.16.M88.4 R176, [R228] ;  /* 0x00000000e4b0783b */ /* 0x000ff00000000200 */
[----:B------:R-:W-:Y:S08]  /*a9a0*/  LDSM.16.M88.4 R180, [R219] ;  /* 0x00000000dbb4783b */ /* 0x000ff00000000200 */
[----:B------:R-:W-:Y:S08]  /*a9b0*/  LDSM.16.M88.4 R184, [R218] ;  /* 0x00000000dab8783b */ /* 0x000ff00000000200 */
[----:B------:R-:W-:Y:S01]  /*a9c0*/  LDSM.16.M88.4 R188, [R217] ;  /* 0x00000000d9bc783b */ /* 0x000fe20000000200 */
        /* <DEDUP_REMOVED lines=9> */
[----:B------:R-:W-:Y:S02]  /*aa60*/  @!UPT UIADD3 URZ, URZ, URZ, URZ ;  /* 0x0000003f3f3ff290 */ /* 0x000fe4000fffe03f */
[----:B------:R-:W-:Y:S02]  /*aa70*/  @!P0 LEA.HI.X R5, R0, c[0x0][0x1fc], R5, 0x1, P6 ;  /* 0x00007f0000058a11 */ /* 0x000fe400030f0c05 */
[----:B----4-:R-:W-:Y:S02]  /*aa80*/  @!P5 IADD3 R0, P5, R8, UR21, RZ ;  /* 0x000000150800dc10 */ /* 0x010fe4000ffbe0ff */
[----:B------:R-:W-:Y:S02]  /*aa90*/  PLOP3.LUT P6, PT, PT, PT, UP3, 0x80, 0x0 ;  /* 0x000000000000781c */ /* 0x000fe40003fcf038 */
[----:B------:R-:W-:Y:S11]  /*aaa0*/  PLOP3.LUT P0, PT, PT, PT, UP3, 0x80, 0x0 ;  /* 0x000000000000781c */ /* 0x000ff60003f0f038 */
[----:B------:R-:W-:Y:S02]  /*aab0*/  @!P6 LEA R6, P6, R0, c[0x0][0x1f8], 0x1 ;  /* 0x00007e000006ea11 */ /* 0x000fe400078c08ff */
[----:B------:R-:W-:Y:S02]  /*aac0*/  @!P0 IADD3.X R7, R252, UR14, RZ, P5, !PT ;  /* 0x0000000efc078c10 */ /* 0x000fe4000affe4ff */
[----:B------:R-:W-:Y:S02]  /*aad0*/  PLOP3.LUT P0, PT, PT, PT, UP3, 0x80, 0x0 ;  /* 0x000000000000781c */ /* 0x000fe40003f0f038 */
[----:B------:R-:W-:Y:S11]  /*aae0*/  PLOP3.LUT P5, PT, PT, PT, UP3, 0x80, 0x0 ;  /* 0x000000000000781c */ /* 0x000ff60003faf038 */
[----:B------:R-:W-:Y:S02]  /*aaf0*/  @!P0 LEA.HI.X R7, R0, c[0x0][0x1fc], R7, 0x1, P6 ;  /* 0x00007f0000078a11 */ /* 0x000fe400030f0c07 */
[----:B------:R-:W-:Y:S01]  /*ab00*/  @!P5 IADD3 R0, P5, R251, UR21, RZ ;  /* 0x00000015fb00dc10 */ /* 0x000fe2000ffbe0ff */
[----:B------:R-:W-:Y:S01]  /*ab10*/  @!UP3 ULEA UR21, UP0, UR6, UR21, 0x5 ;  /* 0x000000150615b291 */ /* 0x000fe2000f80283f */
[----:B------:R-:W-:Y:S02]  /*ab20*/  PLOP3.LUT P6, PT, PT, PT, UP3, 0x80, 0x0 ;  /* 0x000000000000781c */ /* 0x000fe40003fcf038 */
[----:B------:R-:W-:Y:S11]  /*ab30*/  PLOP3.LUT P0, PT, PT, PT, UP3, 0x80, 0x0 ;  /* 0x000000000000781c */ /* 0x000ff60003f0f038 */
[----:B------:R-:W-:Y:S02]  /*ab40*/  @!P6 LEA R14, P6, R0, c[0x0][0x1f8], 0x1 ;  /* 0x00007e00000eea11 */ /* 0x000fe400078c08ff */
        /* <DEDUP_REMOVED lines=8> */
[C---:B------:R-:W-:Y:S02]  /*abd0*/  @!P6 LEA R20, P6, R0.reuse, c[0x0][0x1f8], 0x1 ;  /* 0x00007e000014ea11 */ /* 0x040fe400078c08ff */
[----:B------:R-:W-:Y:S02]  /*abe0*/  @!P0 IADD3.X R21, R239, UR14, RZ, P5, !PT ;  /* 0x0000000eef158c10 */ /* 0x000fe4000affe4ff */
[----:B------:R-:W-:Y:S02]  /*abf0*/  PLOP3.LUT P5, PT, PT, PT, UP3, 0x80, 0x0 ;  /* 0x000000000000781c */ /* 0x000fe40003faf038 */
[----:B------:R-:W-:Y:S11]  /*ac00*/  PLOP3.LUT P0, PT, PT, PT, UP3, 0x80, 0x0 ;  /* 0x000000000000781c */ /* 0x000ff60003f0f038 */
[----:B------:R-:W-:Y:S02]  /*ac10*/  @!UPT UIADD3 URZ, URZ, URZ, URZ ;  /* 0x0000003f3f3ff290 */ /* 0x000fe4000fffe03f */
        /* <DEDUP_REMOVED lines=8> */
[----:B------:R-:W-:Y:S02]  /*aca0*/  @!P0 LEA.HI.X R13, R0, c[0x0][0x1fc], R13, 0x1, P6 ;  /* 0x00007f00000d8a11 */ /* 0x000fe400030f0c0d */
[----:B------:R-:W-:Y:S02]  /*acb0*/  @!P5 IADD3 R0, P5, R8, UR21, RZ ;  /* 0x000000150800dc10 */ /* 0x000fe4000ffbe0ff */
[----:B------:R-:W-:Y:S01]  /*acc0*/  PLOP3.LUT P6, PT, PT, PT, UP3, 0x80, 0x0 ;  /* 0x000000000000781c */ /* 0x000fe20003fcf038 */
[----:B------:R-:W1:Y:S01]  /*acd0*/  LDSM.16.M88.4 R8, [R229+0x8100] ;  /* 0x00810000e508783b */ /* 0x000e620000000200 */
[----:B------:R-:W-:Y:S11]  /*ace0*/  PLOP3.LUT P0, PT, PT, PT, UP3, 0x80, 0x0 ;  /* 0x000000000000781c */ /* 0x000ff60003f0f038 */
[----:B------:R-:W-:Y:S02]  /*acf0*/  @!P6 LEA R192, P6, R0, c[0x0][0x1f8], 0x1 ;  /* 0x00007e0000c0ea11 */ /* 0x000fe400078c08ff */
[----:B------:R-:W-:Y:S02]  /*ad00*/  @!P0 IADD3.X R193, R252, UR14, RZ, P5, !PT ;  /* 0x0000000efcc18c10 */ /* 0x000fe4000affe4ff */
[----:B------:R-:W-:Y:S02]  /*ad10*/  PLOP3.LUT P0, PT, PT, PT, UP3, 0x80, 0x0 ;  /* 0x000000000000781c */ /* 0x000fe40003f0f038 */
[----:B------:R-:W-:Y:S11]  /*ad20*/  PLOP3.LUT P5, PT, PT, PT, UP3, 0x80, 0x0 ;  /* 0x000000000000781c */ /* 0x000ff60003faf038 */
[----:B------:R-:W-:Y:S02]  /*ad30*/  @!P0 LEA.HI.X R193, R0, c[0x0][0x1fc], R193, 0x1, P6 ;  /* 0x00007f0000c18a11 */ /* 0x000fe400030f0cc1 */
[----:B------:R-:W-:Y:S02]  /*ad40*/  PLOP3.LUT P0, PT, PT, PT, UP3, 0x80, 0x0 ;  /* 0x000000000000781c */ /* 0x000fe40003f0f038 */
[----:B------:R-:W-:Y:S02]  /*ad50*/  @!P5 IADD3 R2, P5, R251, UR21, RZ ;  /* 0x00000015fb02dc10 */ /* 0x000fe4000ffbe0ff */
[----:B------:R-:W-:Y:S11]  /*ad60*/  PLOP3.LUT P6, PT, PT, PT, UP3, 0x80, 0x0 ;  /* 0x000000000000781c */ /* 0x000ff60003fcf038 */
[----:B------:R-:W-:Y:S01]  /*ad70*/  @!P0 IADD3.X R167, R250, UR14, RZ, P5, !PT ;  /* 0x0000000efaa78c10 */ /* 0x000fe2000affe4ff */
[----:B------:R-:W-:Y:S01]  /*ad80*/  UIADD3 UR14, UR20, -0x1, URZ ;  /* 0xffffffff140e7890 */ /* 0x000fe2000fffe03f */
        /* <DEDUP_REMOVED lines=13> */
[----:B------:R-:W-:Y:S05]  /*ae60*/  PLOP3.LUT P6, PT, PT, PT, UP3, 0x80, 0x0 ;  /* 0x000000000000781c */ /* 0x000fea0003fcf038 */
        /* <DEDUP_REMOVED lines=13> */
[----:B------:R-:W-:Y:S01]  /*af40*/  PLOP3.LUT P5, PT, PT, PT, UP3, 0x80, 0x0 ;  /* 0x000000000000781c */ /* 0x000fe20003faf038 */
[----:B------:R-:W-:Y:S01]  /*af50*/  UISETP.GT.AND UP3, UPT, UR20, UR8, UPT ;  /* 0x000000081400728c */ /* 0x000fe2000bf64270 */
[C---:B-1----:R-:W-:Y:S05]  /*af60*/  HMMA.16816.F32 R4, R32.reuse, R8, RZ ;  /* 0x000000082004723c */ /* 0x042fea00000018ff */
[----:B------:R1:W-:Y:S01]  /*af70*/  @!P6 LDGSTS.E.BYPASS.LTC128B.128 [R231+0x5100], [R192.64], !P2 ;  /* 0x05100000c0e7efae */ /* 0x0003e2000d101d52 */
[----:B------:R-:W-:Y:S02]  /*af80*/  PLOP3.LUT P6, PT, PT, PT, UP3, 0x80, 0x0 ;  /* 0x000000000000781c */ /* 0x000fe40003fcf038 */
[C---:B------:R-:W-:Y:S02]  /*af90*/  HMMA.16816.F32 R8, R32.reuse, R10, RZ ;  /* 0x0000000a2008723c */ /* 0x040fe400000018ff */
[----:B------:R-:W-:Y:S02]  /*afa0*/  @UP3 UIMAD.WIDE.U32 UR24, UR14, UR4, URZ ;  /* 0x000000040e1832a5 */ /* 0x000fe4000f8e003f */
[----:B------:R-:W-:Y:S02]  /*afb0*/  @UP3 USHF.R.S32.HI UR21, URZ, 0x1f, UR14 ;  /* 0x0000001f3f153899 */ /* 0x000fe4000801140e */
[----:B------:R-:W-:Y:S02]  /*afc0*/  @UP3 USHF.L.U32 UR22, UR24, 0x6, URZ ;  /* 0x0000000618163899 */ /* 0x000fe4000800063f */
[----:B------:R-:W-:Y:S04]  /*afd0*/  @UP3 UIMAD UR21, UR21, UR4, URZ ;  /* 0x00000004151532a4 */ /* 0x000fe8000f8e023f */
[----:B------:R-:W-:Y:S01]  /*afe0*/  @UP3 UIMAD UR21, UR14, UR5, UR21 ;  /* 0x000000050e1532a4 */ /* 0x000fe2000f8e0215 */
[C---:B---3--:R-:W-:Y:S03]  /*aff0*/  HMMA.16816.F32 R12, R32.reuse, R16, RZ ;  /* 0x00000010200c723c */ /* 0x048fe600000018ff */
[----:B------:R-:W-:Y:S04]  /*b000*/  @UP3 UIADD3 UR21, UR25, UR21, URZ ;  /* 0x0000001519153290 */ /* 0x000fe8000fffe03f */
[----:B------:R-:W-:Y:S01]  /*b010*/  @UP3 USHF.L.U64.HI UR21, UR24, 0x6, UR21 ;  /* 0x0000000618153899 */ /* 0x000fe20008010215 */
[C---:B------:R-:W-:Y:S08]  /*b020*/  HMMA.16816.F32 R16, R32.reuse, R18, RZ ;  /* 0x000000122010723c */ /* 0x040ff000000018ff */
[C---:B--2---:R-:W-:Y:S08]  /*b030*/  HMMA.16816.F32 R20, R32.reuse, R24, RZ ;  /* 0x000000182014723c */ /* 0x044ff000000018ff */
[C---:B------:R-:W-:Y:S08]  /*b040*/  HMMA.16816.F32 R24, R32.reuse, R26, RZ ;  /* 0x0000001a2018723c */ /* 0x040ff000000018ff */
[C---:B------:R-:W-:Y:S07]  /*b050*/  HMMA.16816.F32 R28, R32.reuse, R168, RZ ;  /* 0x000000a8201c723c */ /* 0x040fee00000018ff */
[----:B------:R-:W-:Y:S01]  /*b060*/  @!P5 IMAD.MOV.U32 R168, RZ, RZ, R0 ;  /* 0x000000ffffa8d224 */ /* 0x000fe200078e0000 */
[----:B------:R-:W-:Y:S01]  /*b070*/  HMMA.16816.F32 R32, R32, R170, RZ ;  /* 0x000000aa2020723c */ /* 0x000fe200000018ff */
[----:B------:R-:W-:Y:S01]  /*b080*/  @!P5 IMAD.MOV.U32 R169, RZ, RZ, R167 ;  /* 0x000000ffffa9d224 */ /* 0x000fe200078e00a7 */
[----:B------:R-:W-:Y:S04]  /*b090*/  PLOP3.LUT P5, PT, PT, PT, UP3, 0x80, 0x0 ;  /* 0x000000000000781c */ /* 0x000fe80003faf038 */
[----:B------:R2:W-:Y:S01]  /*b0a0*/  @!P0 LDGSTS.E.BYPASS.LTC128B.128 [R231+0x7100], [R168.64], !P1 ;  /* 0x07100000a8e78fae */ /* 0x0005e2000c901d52 */
[----:B------:R-:W-:Y:S01]  /*b0b0*/  PLOP3.LUT P0, PT, PT, PT, UP3, 0x80, 0x0 ;  /* 0x000000000000781c */ /* 0x000fe20003f0f038 */
[C---:B------:R-:W-:Y:S06]  /*b0c0*/  HMMA.16816.F32 R4, R172.reuse, R176, R4 ;  /* 0x000000b0ac04723c */ /* 0x040fec0000001804 */
[----:B-1----:R-:W-:Y:S02]  /*b0d0*/  LDSM.16.M88.4 R192, [R225+0x10100] ;  /* 0x01010000e1c0783b */ /* 0x002fe40000000200 */
[C---:B------:R-:W-:Y:S06]  /*b0e0*/  HMMA.16816.F32 R8, R172.reuse, R178, R8 ;  /* 0x000000b2ac08723c */ /* 0x040fec0000001808 */
[----:B------:R-:W0:Y:S02]  /*b0f0*/  LDGDEPBAR ;  /* 0x00000000000079af */ /* 0x000e240000000000 */
[C---:B------:R-:W-:Y:S06]  /*b100*/  HMMA.16816.F32 R12, R172.reuse, R180, R12 ;  /* 0x000000b4ac0c723c */ /* 0x040fec000000180c */
[----:B------:R-:W1:Y:S02]  /*b110*/  LDSM.16.M88.4 R196, [R224+0x8100] ;  /* 0x00810000e0c4783b */ /* 0x000e640000000200 */
[C---:B------:R-:W-:Y:S06]  /*b120*/  HMMA.16816.F32 R16, R172.reuse, R182, R16 ;  /* 0x000000b6ac10723c */ /* 0x040fec0000001810 */
[----:B------:R-:W3:Y:S02]  /*b130*/  LDSM.16.M88.4 R200, [R224+0x8900] ;  /* 0x00890000e0c8783b */ /* 0x000ee40000000200 */
[C---:B------:R-:W-:Y:S06]  /*b140*/  HMMA.16816.F32 R20, R172.reuse, R184, R20 ;  /* 0x000000b8ac14723c */ /* 0x040fec0000001814 */
[----:B--2---:R-:W2:Y:S02]  /*b150*/  LDSM.16.M88.4 R168, [R224+0x9100] ;  /* 0x00910000e0a8783b */ /* 0x004ea40000000200 */
[C---:B------:R-:W-:Y:S06]  /*b160*/  HMMA.16816.F32 R24, R172.reuse, R186, R24 ;  /* 0x000000baac18723c */ /* 0x040fec0000001818 */
[----:B------:R-:W4:Y:S02]  /*b170*/  LDSM.16.M88.4 R176, [R224+0x9900] ;  /* 0x00990000e0b0783b */ /* 0x000f240000000200 */
[C---:B------:R-:W-:Y:S06]  /*b180*/  HMMA.16816.F32 R28, R172.reuse, R188, R28 ;  /* 0x000000bcac1c723c */ /* 0x040fec000000181c */
[----:B------:R-:W-:Y:S02]  /*b190*/  LDSM.16.M88.4 R180, [R223+0x10100] ;  /* 0x01010000dfb4783b */ /* 0x000fe40000000200 */
[----:B------:R-:W-:Y:S06]  /*b1a0*/  HMMA.16816.F32 R32, R172, R190, R32 ;  /* 0x000000beac20723c */ /* 0x000fec0000001820 */
[----:B------:R-:W5:Y:S02]  /*b1b0*/  LDSM.16.M88.4 R184, [R216] ;  /* 0x00000000d8b8783b */ /* 0x000f640000000200 */
[C---:B-1----:R-:W-:Y:S06]  /*b1c0*/  HMMA.16816.F32 R4, R192.reuse, R196, R4 ;  /* 0x000000c4c004723c */ /* 0x042fec0000001804 */
[----:B------:R-:W1:Y:S02]  /*b1d0*/  LDSM.16.M88.4 R172, [R216+0x800] ;  /* 0x00080000d8ac783b */ /* 0x000e640000000200 */
[C---:B------:R-:W-:Y:S06]  /*b1e0*/  HMMA.16816.F32 R8, R192.reuse, R198, R8 ;  /* 0x000000c6c008723c */ /* 0x040fec0000001808 */
[----:B------:R-:W1:Y:S02]  /*b1f0*/  LDSM.16.M88.4 R188, [R216+0x1000] ;  /* 0x00100000d8bc783b */ /* 0x000e640000000200 */
[C---:B---3--:R-:W-:Y:S06]  /*b200*/  HMMA.16816.F32 R12, R192.reuse, R200, R12 ;  /* 0x000000c8c00c723c */ /* 0x048fec000000180c */
[----:B------:R-:W-:Y:S02]  /*b210*/  LDSM.16.M88.4 R196, [R230+0x14100] ;  /* 0x01410000e6c4783b */ /* 0x000fe40000000200 */
[C---:B------:R-:W-:Y:S06]  /*b220*/  HMMA.16816.F32 R16, R192.reuse, R202, R16 ;  /* 0x000000cac010723c */ /* 0x040fec0000001810 */
[----:B------:R-:W-:Y:S02]  /*b230*/  LDSM.16.M88.4 R200, [R229+0xa100] ;  /* 0x00a10000e5c8783b */ /* 0x000fe40000000200 */
[C---:B--2---:R-:W-:Y:S08]  /*b240*/  HMMA.16816.F32 R20, R192.reuse, R168, R20 ;  /* 0x000000a8c014723c */ /* 0x044ff00000001814 */
[C---:B------:R-:W-:Y:S01]  /*b250*/  HMMA.16816.F32 R24, R192.reuse, R170, R24 ;  /* 0x000000aac018723c */ /* 0x040fe20000001818 */
[----:B------:R-:W2:Y:S07]  /*b260*/  LDSM.16.M88.4 R168, [R216+0x1800] ;  /* 0x00180000d8a8783b */ /* 0x000eae0000000200 */
[C---:B----4-:R-:W-:Y:S08]  /*b270*/  HMMA.16816.F32 R28, R192.reuse, R176, R28 ;  /* 0x000000b0c01c723c */ /* 0x050ff0000000181c */
[----:B------:R-:W-:Y:S01]  /*b280*/  HMMA.16816.F32 R32, R192, R178, R32 ;  /* 0x000000b2c020723c */ /* 0x000fe20000001820 */
[----:B------:R-:W3:Y:S07]  /*b290*/  LDSM.16.M88.4 R176, [R229+0xa900] ;  /* 0x00a90000e5b0783b */ /* 0x000eee0000000200 */
[C---:B-----5:R-:W-:Y:S01]  /*b2a0*/  HMMA.16816.F32 R4, R180.reuse, R184, R4 ;  /* 0x000000b8b404723c */ /* 0x060fe20000001804 */
[----:B------:R-:W4:Y:S07]  /*b2b0*/  LDSM.16.M88.4 R192, [R229+0xb100] ;  /* 0x00b10000e5c0783b */ /* 0x000f2e0000000200 */
[C---:B------:R-:W-:Y:S01]  /*b2c0*/  HMMA.16816.F32 R8, R180.reuse, R186, R8 ;  /* 0x000000bab408723c */ /* 0x040fe20000001808 */
[----:B------:R-:W5:Y:S07]  /*b2d0*/  LDSM.16.M88.4 R184, [R229+0xb900] ;  /* 0x00b90000e5b8783b */ /* 0x000f6e0000000200 */
[C---:B-1----:R-:W-:Y:S08]  /*b2e0*/  HMMA.16816.F32 R12, R180.reuse, R172, R12 ;  /* 0x000000acb40c723c */ /* 0x042ff0000000180c */
[C---:B------:R-:W-:Y:S01]  /*b2f0*/  HMMA.16816.F32 R16, R180.reuse, R174, R16 ;  /* 0x000000aeb410723c */ /* 0x040fe20000001810 */
[----:B------:R-:W-:Y:S07]  /*b300*/  LDSM.16.M88.4 R172, [R215] ;  /* 0x00000000d7ac783b */ /* 0x000fee0000000200 */
[C---:B------:R-:W-:Y:S08]  /*b310*/  HMMA.16816.F32 R20, R180.reuse, R188, R20 ;  /* 0x000000bcb414723c */ /* 0x040ff00000001814 */
[C---:B------:R-:W-:Y:S01]  /*b320*/  HMMA.16816.F32 R24, R180.reuse, R190, R24 ;  /* 0x000000beb418723c */ /* 0x040fe20000001818 */
[----:B------:R-:W-:Y:S07]  /*b330*/  LDSM.16.M88.4 R188, [R213] ;  /* 0x00000000d5bc783b */ /* 0x000fee0000000200 */
[C---:B--2---:R-:W-:Y:S08]  /*b340*/  HMMA.16816.F32 R28, R180.reuse, R168, R28 ;  /* 0x000000a8b41c723c */ /* 0x044ff0000000181c */
[----:B------:R-:W-:Y:S01]  /*b350*/  HMMA.16816.F32 R32, R180, R170, R32 ;  /* 0x000000aab420723c */ /* 0x000fe20000001820 */
[----:B------:R-:W1:Y:S07]  /*b360*/  LDSM.16.M88.4 R168, [R226+0x14100] ;  /* 0x01410000e2a8783b */ /* 0x000e6e0000000200 */
[C---:B------:R-:W-:Y:S01]  /*b370*/  HMMA.16816.F32 R4, R196.reuse, R200, R4 ;  /* 0x000000c8c404723c */ /* 0x040fe20000001804 */
[----:B------:R-:W2:Y:S07]  /*b380*/  LDSM.16.M88.4 R180, [R214] ;  /* 0x00000000d6b4783b */ /* 0x000eae0000000200 */
[C---:B------:R-:W-:Y:S01]  /*b390*/  HMMA.16816.F32 R8, R196.reuse, R202, R8 ;  /* 0x000000cac408723c */ /* 0x040fe20000001808 */
[----:B------:R-:W1:Y:S07]  /*b3a0*/  LDSM.16.M88.4 R200, [R212] ;  /* 0x00000000d4c8783b */ /* 0x000e6e0000000200 */
[C---:B---3--:R-:W-:Y:S08]  /*b3b0*/  HMMA.16816.F32 R12, R196.reuse, R176, R12 ;  /* 0x000000b0c40c723c */ /* 0x048ff0000000180c */
[C---:B------:R-:W-:Y:S01]  /*b3c0*/  HMMA.16816.F32 R16, R196.reuse, R178, R16 ;  /* 0x000000b2c410723c */ /* 0x040fe20000001810 */
[----:B------:R-:W-:Y:S07]  /*b3d0*/  LDSM.16.M88.4 R176, [R225+0x14100] ;  /* 0x01410000e1b0783b */ /* 0x000fee0000000200 */
[C---:B----4-:R-:W-:Y:S08]  /*b3e0*/  HMMA.16816.F32 R20, R196.reuse, R192, R20 ;  /* 0x000000c0c414723c */ /* 0x050ff00000001814 */
[C---:B------:R-:W-:Y:S01]  /*b3f0*/  HMMA.16816.F32 R24, R196.reuse, R194, R24 ;  /* 0x000000c2c418723c */ /* 0x040fe20000001818 */
[----:B------:R-:W3:Y:S07]  /*b400*/  LDSM.16.M88.4 R192, [R224+0xa100] ;  /* 0x00a10000e0c0783b */ /* 0x000eee0000000200 */
[C---:B-----5:R-:W-:Y:S08]  /*b410*/  HMMA.16816.F32 R28, R196.reuse, R184, R28 ;  /* 0x000000b8c41c723c */ /* 0x060ff0000000181c */
[----:B------:R-:W-:Y:S01]  /*b420*/  HMMA.16816.F32 R32, R196, R186, R32 ;  /* 0x000000bac420723c */ /* 0x000fe20000001820 */
[----:B------:R-:W4:Y:S07]  /*b430*/  LDSM.16.M88.4 R184, [R224+0xa900] ;  /* 0x00a90000e0b8783b */ /* 0x000f2e0000000200 */
[C---:B-1----:R-:W-:Y:S01]  /*b440*/  HMMA.16816.F32 R4, R168.reuse, R172, R4 ;  /* 0x000000aca804723c */ /* 0x042fe20000001804 */
[----:B------:R-:W1:Y:S07]  /*b450*/  LDSM.16.M88.4 R196, [R224+0xb100] ;  /* 0x00b10000e0c4783b */ /* 0x000e6e0000000200 */
[C---:B------:R-:W-:Y:S01]  /*b460*/  HMMA.16816.F32 R8, R168.reuse, R174, R8 ;  /* 0x000000aea808723c */ /* 0x040fe20000001808 */
[----:B------:R-:W5:Y:S07]  /*b470*/  LDSM.16.M88.4 R172, [R224+0xb900] ;  /* 0x00b90000e0ac783b */ /* 0x000f6e0000000200 */
[C---:B--2---:R-:W-:Y:S08]  /*b480*/  HMMA.16816.F32 R12, R168.reuse, R180, R12 ;  /* 0x000000b4a80c723c */ /* 0x044ff0000000180c */
[C---:B------:R-:W-:Y:S01]  /*b490*/  HMMA.16816.F32 R16, R168.reuse, R182, R16 ;  /* 0x000000b6a810723c */ /* 0x040fe20000001810 */
[----:B------:R-:W-:Y:S07]  /*b4a0*/  LDSM.16.M88.4 R180, [R223+0x14100] ;  /* 0x01410000dfb4783b */ /* 0x000fee0000000200 */
[C---:B------:R-:W-:Y:S08]  /*b4b0*/  HMMA.16816.F32 R20, R168.reuse, R188, R20 ;  /* 0x000000bca814723c */ /* 0x040ff00000001814 */
[C---:B------:R-:W-:Y:S01]  /*b4c0*/  HMMA.16816.F32 R24, R168.reuse, R190, R24 ;  /* 0x000000bea818723c */ /* 0x040fe20000001818 */
[----:B------:R-:W2:Y:S07]  /*b4d0*/  LDSM.16.M88.4 R188, [R216+0x2000] ;  /* 0x00200000d8bc783b */ /* 0x000eae0000000200 */
[C---:B------:R-:W-:Y:S08]  /*b4e0*/  HMMA.16816.F32 R28, R168.reuse, R200, R28 ;  /* 0x000000c8a81c723c */ /* 0x040ff0000000181c */
[----:B------:R-:W-:Y:S01]  /*b4f0*/  HMMA.16816.F32 R32, R168, R202, R32 ;  /* 0x000000caa820723c */ /* 0x000fe20000001820 */
[----:B------:R-:W2:Y:S07]  /*b500*/  LDSM.16.M88.4 R168, [R216+0x2800] ;  /* 0x00280000d8a8783b */ /* 0x000eae0000000200 */
[C---:B---3--:R-:W-:Y:S01]  /*b510*/  HMMA.16816.F32 R4, R176.reuse, R192, R4 ;  /* 0x000000c0b004723c */ /* 0x048fe20000001804 */
[----:B------:R-:W3:Y:S07]  /*b520*/  LDSM.16.M88.4 R200, [R216+0x3000] ;  /* 0x00300000d8c8783b */ /* 0x000eee0000000200 */
[C---:B------:R-:W-:Y:S01]  /*b530*/  HMMA.16816.F32 R8, R176.reuse, R194, R8 ;  /* 0x000000c2b008723c */ /* 0x040fe20000001808 */
[----:B------:R-:W-:Y:S07]  /*b540*/  LDSM.16.M88.4 R192, [R230+0x18100] ;  /* 0x01810000e6c0783b */ /* 0x000fee0000000200 */
[C---:B----4-:R-:W-:Y:S08]  /*b550*/  HMMA.16816.F32 R12, R176.reuse, R184, R12 ;  /* 0x000000b8b00c723c */ /* 0x050ff0000000180c */
[C---:B------:R-:W-:Y:S01]  /*b560*/  HMMA.16816.F32 R16, R176.reuse, R186, R16 ;  /* 0x000000bab010723c */ /* 0x040fe20000001810 */
[----:B------:R-:W4:Y:S07]  /*b570*/  LDSM.16.M88.4 R184, [R216+0x3800] ;  /* 0x00380000d8b8783b */ /* 0x000f2e0000000200 */
[C---:B-1----:R-:W-:Y:S08]  /*b580*/  HMMA.16816.F32 R20, R176.reuse, R196, R20 ;  /* 0x000000c4b014723c */ /* 0x042ff00000001814 */
[C---:B------:R-:W-:Y:S01]  /*b590*/  HMMA.16816.F32 R24, R176.reuse, R198, R24 ;  /* 0x000000c6b018723c */ /* 0x040fe20000001818 */
[----:B------:R-:W1:Y:S07]  /*b5a0*/  LDSM.16.M88.4 R196, [R229+0xc100] ;  /* 0x00c10000e5c4783b */ /* 0x000e6e0000000200 */
[C---:B-----5:R-:W-:Y:S08]  /*b5b0*/  HMMA.16816.F32 R28, R176.reuse, R172, R28 ;  /* 0x000000acb01c723c */ /* 0x060ff0000000181c */
[----:B------:R-:W-:Y:S01]  /*b5c0*/  HMMA.16816.F32 R32, R176, R174, R32 ;  /* 0x000000aeb020723c */ /* 0x000fe20000001820 */
[----:B------:R-:W-:Y:S07]  /*b5d0*/  LDSM.16.M88.4 R172, [R229+0xd100] ;  /* 0x00d10000e5ac783b */ /* 0x000fee0000000200 */
[C---:B--2---:R-:W-:Y:S01]  /*b5e0*/  HMMA.16816.F32 R4, R180.reuse, R188, R4 ;  /* 0x000000bcb404723c */ /* 0x044fe20000001804 */
[----:B------:R-:W-:Y:S07]  /*b5f0*/  LDSM.16.M88.4 R176, [R229+0xd900] ;  /* 0x00d90000e5b0783b */ /* 0x000fee0000000200 */
[C---:B------:R-:W-:Y:S01]  /*b600*/  HMMA.16816.F32 R8, R180.reuse, R190, R8 ;  /* 0x000000beb408723c */ /* 0x040fe20000001808 */
[----:B------:R-:W-:Y:S07]  /*b610*/  LDSM.16.M88.4 R188, [R226+0x18100] ;  /* 0x01810000e2bc783b */ /* 0x000fee0000000200 */
[C---:B------:R-:W-:Y:S08]  /*b620*/  HMMA.16816.F32 R12, R180.reuse, R168, R12 ;  /* 0x000000a8b40c723c */ /* 0x040ff0000000180c */
[C---:B------:R-:W-:Y:S01]  /*b630*/  HMMA.16816.F32 R16, R180.reuse, R170, R16 ;  /* 0x000000aab410723c */ /* 0x040fe20000001810 */
[----:B------:R-:W2:Y:S07]  /*b640*/  LDSM.16.M88.4 R168, [R229+0xc900] ;  /* 0x00c90000e5a8783b */ /* 0x000eae0000000200 */
[C---:B---3--:R-:W-:Y:S08]  /*b650*/  HMMA.16816.F32 R20, R180.reuse, R200, R20 ;  /* 0x000000c8b414723c */ /* 0x048ff00000001814 */
[C---:B------:R-:W-:Y:S01]  /*b660*/  HMMA.16816.F32 R24, R180.reuse, R202, R24 ;  /* 0x000000cab418723c */ /* 0x040fe20000001818 */
[----:B------:R-:W3:Y:S07]  /*b670*/  LDSM.16.M88.4 R200, [R211] ;  /* 0x00000000d3c8783b */ /* 0x000eee0000000200 */
[C---:B----4-:R-:W-:Y:S08]  /*b680*/  HMMA.16816.F32 R28, R180.reuse, R184, R28 ;  /* 0x000000b8b41c723c */ /* 0x050ff0000000181c */
[----:B------:R-:W-:Y:S01]  /*b690*/  HMMA.16816.F32 R32, R180, R186, R32 ;  /* 0x000000bab420723c */ /* 0x000fe20000001820 */
[----:B------:R-:W4:Y:S07]  /*b6a0*/  LDSM.16.M88.4 R180, [R210] ;  /* 0x00000000d2b4783b */ /* 0x000f2e0000000200 */
[C---:B-1----:R-:W-:Y:S01]  /*b6b0*/  HMMA.16816.F32 R4, R192.reuse, R196, R4 ;  /* 0x000000c4c004723c */ /* 0x042fe20000001804 */
[----:B------:R-:W1:Y:S07]  /*b6c0*/  LDSM.16.M88.4 R184, [R209] ;  /* 0x00000000d1b8783b */ /* 0x000e6e0000000200 */
[C---:B------:R-:W-:Y:S01]  /*b6d0*/  HMMA.16816.F32 R8, R192.reuse, R198, R8 ;  /* 0x000000c6c008723c */ /* 0x040fe20000001808 */
[----:B------:R-:W5:Y:S07]  /*b6e0*/  LDSM.16.M88.4 R196, [R208] ;  /* 0x00000000d0c4783b */ /* 0x000f6e0000000200 */
        /* <DEDUP_REMOVED lines=12> */
[----:B------:R-:W2:Y:S07]  /*b7b0*/  LDSM.16.M88.4 R200, [R224+0xd900] ;  /* 0x00d90000e0c8783b */ /* 0x000eae0000000200 */
[C---:B----4-:R-:W-:Y:S08]  /*b7c0*/  HMMA.16816.F32 R12, R188.reuse, R180, R12 ;  /* 0x000000b4bc0c723c */ /* 0x050ff0000000180c */
[C---:B------:R-:W-:Y:S01]  /*b7d0*/  HMMA.16816.F32 R16, R188.reuse, R182, R16 ;  /* 0x000000b6bc10723c */ /* 0x040fe20000001810 */
[----:B------:R-:W-:Y:S07]  /*b7e0*/  LDSM.16.M88.4 R180, [R223+0x18100] ;  /* 0x01810000dfb4783b */ /* 0x000fee0000000200 */
[C---:B-1----:R-:W-:Y:S08]  /*b7f0*/  HMMA.16816.F32 R20, R188.reuse, R184, R20 ;  /* 0x000000b8bc14723c */ /* 0x042ff00000001814 */
[C---:B------:R-:W-:Y:S01]  /*b800*/  HMMA.16816.F32 R24, R188.reuse, R186, R24 ;  /* 0x000000babc18723c */ /* 0x040fe20000001818 */
[----:B------:R-:W1:Y:S07]  /*b810*/  LDSM.16.M88.4 R184, [R216+0x4000] ;  /* 0x00400000d8b8783b */ /* 0x000e6e0000000200 */
[C---:B-----5:R-:W-:Y:S08]  /*b820*/  HMMA.16816.F32 R28, R188.reuse, R196, R28 ;  /* 0x000000c4bc1c723c */ /* 0x060ff0000000181c */
[----:B------:R-:W-:Y:S01]  /*b830*/  HMMA.16816.F32 R32, R188, R198, R32 ;  /* 0x000000c6bc20723c */ /* 0x000fe20000001820 */
[----:B------:R-:W4:Y:S07]  /*b840*/  LDSM.16.M88.4 R188, [R216+0x4800] ;  /* 0x00480000d8bc783b */ /* 0x000f2e0000000200 */
[C---:B--2---:R-:W-:Y:S01]  /*b850*/  HMMA.16816.F32 R4, R168.reuse, R172, R4 ;  /* 0x000000aca804723c */ /* 0x044fe20000001804 */
[----:B------:R-:W-:Y:S07]  /*b860*/  LDSM.16.M88.4 R196, [R229+0xe100] ;  /* 0x00e10000e5c4783b */ /* 0x000fee0000000200 */
[C---:B------:R-:W-:Y:S01]  /*b870*/  HMMA.16816.F32 R8, R168.reuse, R174, R8 ;  /* 0x000000aea808723c */ /* 0x040fe20000001808 */
[----:B------:R-:W2:Y:S07]  /*b880*/  LDSM.16.M88.4 R172, [R216+0x5000] ;  /* 0x00500000d8ac783b */ /* 0x000eae0000000200 */
[C---:B------:R-:W-:Y:S08]  /*b890*/  HMMA.16816.F32 R12, R168.reuse, R176, R12 ;  /* 0x000000b0a80c723c */ /* 0x040ff0000000180c */
[C---:B------:R-:W-:Y:S01]  /*b8a0*/  HMMA.16816.F32 R16, R168.reuse, R178, R16 ;  /* 0x000000b2a810723c */ /* 0x040fe20000001810 */
[----:B------:R-:W5:Y:S07]  /*b8b0*/  LDSM.16.M88.4 R176, [R216+0x5800] ;  /* 0x00580000d8b0783b */ /* 0x000f6e0000000200 */
[C---:B---3--:R-:W-:Y:S08]  /*b8c0*/  HMMA.16816.F32 R20, R168.reuse, R192, R20 ;  /* 0x000000c0a814723c */ /* 0x048ff00000001814 */
[C---:B------:R-:W-:Y:S01]  /*b8d0*/  HMMA.16816.F32 R24, R168.reuse, R194, R24 ;  /* 0x000000c2a818723c */ /* 0x040fe20000001818 */
[----:B------:R-:W3:Y:S07]  /*b8e0*/  LDSM.16.M88.4 R192, [R230+0x1c100] ;  /* 0x01c10000e6c0783b */ /* 0x000eee0000000200 */
        /* <DEDUP_REMOVED lines=8> */
[----:B------:R-:W-:Y:S07]  /*b970*/  LDSM.16.M88.4 R188, [R205] ;  /* 0x00000000cdbc783b */ /* 0x000fee0000000200 */
[C---:B--2---:R-:W-:Y:S08]  /*b980*/  HMMA.16816.F32 R20, R180.reuse, R172, R20 ;  /* 0x000000acb414723c */ /* 0x044ff00000001814 */
[C---:B------:R-:W-:Y:S01]  /*b990*/  HMMA.16816.F32 R24, R180.reuse, R174, R24 ;  /* 0x000000aeb418723c */ /* 0x040fe20000001818 */
[----:B------:R-:W2:Y:S07]  /*b9a0*/  LDSM.16.M88.4 R172, [R229+0xf900] ;  /* 0x00f90000e5ac783b */ /* 0x000eae0000000200 */
[C---:B-----5:R-:W-:Y:S08]  /*b9b0*/  HMMA.16816.F32 R28, R180.reuse, R176, R28 ;  /* 0x000000b0b41c723c */ /* 0x060ff0000000181c */
[----:B------:R-:W-:Y:S01]  /*b9c0*/  HMMA.16816.F32 R32, R180, R178, R32 ;  /* 0x000000b2b420723c */ /* 0x000fe20000001820 */
[----:B------:R-:W-:Y:S07]  /*b9d0*/  LDSM.16.M88.4 R176, [R207] ;  /* 0x00000000cfb0783b */ /* 0x000fee0000000200 */
[C---:B---3--:R-:W-:Y:S01]  /*b9e0*/  HMMA.16816.F32 R4, R192.reuse, R196, R4 ;  /* 0x000000c4c004723c */ /* 0x048fe20000001804 */
[----:B------:R-:W-:Y:S06]  /*b9f0*/  LDSM.16.M88.4 R180, [R206] ;  /* 0x00000000ceb4783b */ /* 0x000fec0000000200 */
[----:B------:R-:W-:Y:S01]  /*ba00*/  @P6 IADD3 R197, P6, R236, UR22, RZ ;  /* 0x00000016ecc56c10 */ /* 0x000fe2000ffde0ff */
[C---:B------:R-:W-:Y:S04]  /*ba10*/  HMMA.16816.F32 R8, R192.reuse, R198, R8 ;  /* 0x000000c6c008723c */ /* 0x040fe80000001808 */
[----:B------:R-:W-:Y:S04]  /*ba20*/  @P5 LEA R196, P5, R197, c[0x0][0x1c8], 0x1 ;  /* 0x00007200c5c45a11 */ /* 0x000fe800078a08ff */
[C---:B------:R-:W-:Y:S04]  /*ba30*/  HMMA.16816.F32 R12, R192.reuse, R168, R12 ;  /* 0x000000a8c00c723c */ /* 0x040fe8000000180c */
[----:B------:R-:W-:Y:S02]  /*ba40*/  @P0 IADD3.X R0, R243, UR21, RZ, P6, !PT ;  /* 0x00000015f3000c10 */ /* 0x000fe4000b7fe4ff */
[----:B------:R-:W-:Y:S02]  /*ba50*/  PLOP3.LUT P0, PT, PT, PT, UP3, 0x80, 0x0 ;  /* 0x000000000000781c */ /* 0x000fe40003f0f038 */
[C---:B------:R-:W-:Y:S01]  /*ba60*/  HMMA.16816.F32 R16, R192.reuse, R170, R16 ;  /* 0x000000aac010723c */ /* 0x040fe20000001810 */
[----:B------:R-:W3:Y:S01]  /*ba70*/  LDSM.16.M88.4 R168, [R226+0x1c100] ;  /* 0x01c10000e2a8783b */ /* 0x000ee20000000200 */
[----:B------:R-:W-:Y:S06]  /*ba80*/  PLOP3.LUT P6, PT, PT, PT, UP3, 0x80, 0x0 ;  /* 0x000000000000781c */ /* 0x000fec0003fcf038 */
[C---:B-1----:R-:W-:Y:S04]  /*ba90*/  HMMA.16816.F32 R20, R192.reuse, R184, R20 ;  /* 0x000000b8c014723c */ /* 0x042fe80000001814 */
[----:B------:R-:W-:Y:S02]  /*baa0*/  @P0 LEA.HI.X R197, R197, c[0x0][0x1cc], R0, 0x1, P5 ;  /* 0x00007300c5c50a11 */ /* 0x000fe400028f0c00 */
[----:B------:R-:W-:Y:S02]  /*bab0*/  PLOP3.LUT P5, PT, PT, PT, UP3, 0x80, 0x0 ;  /* 0x000000000000781c */ /* 0x000fe40003faf038 */
[C---:B------:R-:W-:Y:S01]  /*bac0*/  HMMA.16816.F32 R24, R192.reuse, R186, R24 ;  /* 0x000000bac018723c */ /* 0x040fe20000001818 */
[----:B------:R-:W-:Y:S01]  /*bad0*/  LDSM.16.M88.4 R184, [R224+0xe100] ;  /* 0x00e10000e0b8783b */ /* 0x000fe20000000200 */
[----:B------:R-:W-:Y:S02]  /*bae0*/  PLOP3.LUT P0, PT, PT, PT, UP3, 0x80, 0x0 ;  /* 0x000000000000781c */ /* 0x000fe40003f0f038 */
[----:B------:R-:W-:Y:S04]  /*baf0*/  @P6 IADD3 R199, P6, R249, UR22, RZ ;  /* 0x00000016f9c76c10 */ /* 0x000fe8000ffde0ff */
[C---:B--2---:R-:W-:Y:S04]  /*bb00*/  HMMA.16816.F32 R28, R192.reuse, R172, R28 ;  /* 0x000000acc01c723c */ /* 0x044fe8000000181c */
[C---:B------:R-:W-:Y:S04]  /*bb10*/  @P5 LEA R198, P5, R199.reuse, c[0x0][0x1c8], 0x1 ;  /* 0x00007200c7c65a11 */ /* 0x040fe800078a08ff */
[----:B------:R-:W-:Y:S01]  /*bb20*/  HMMA.16816.F32 R32, R192, R174, R32 ;  /* 0x000000aec020723c */ /* 0x000fe20000001820 */
[----:B------:R-:W1:Y:S03]  /*bb30*/  LDSM.16.M88.4 R172, [R204] ;  /* 0x00000000ccac783b */ /* 0x000e660000000200 */
[----:B------:R-:W-:Y:S02]  /*bb40*/  @P0 IADD3.X R0, R248, UR21, RZ, P6, !PT ;  /* 0x00000015f8000c10 */ /* 0x000fe4000b7fe4ff */
[----:B------:R-:W-:Y:S02]  /*bb50*/  PLOP3.LUT P0, PT, PT, PT, UP3, 0x80, 0x0 ;  /* 0x000000000000781c */ /* 0x000fe40003f0f038 */
[----:B------:R-:W-:Y:S01]  /*bb60*/  PLOP3.LUT P6, PT, PT, PT, UP3, 0x80, 0x0 ;  /* 0x000000000000781c */ /* 0x000fe20003fcf038 */
[C---:B---3--:R-:W-:Y:S01]  /*bb70*/  HMMA.16816.F32 R4, R168.reuse, R176, R4 ;  /* 0x000000b0a804723c */ /* 0x048fe20000001804 */
[----:B------:R-:W-:Y:S07]  /*bb80*/  LDSM.16.M88.4 R192, [R216+0x6000] ;  /* 0x00600000d8c0783b */ /* 0x000fee0000000200 */
[C---:B------:R-:W-:Y:S01]  /*bb90*/  HMMA.16816.F32 R8, R168.reuse, R178, R8 ;  /* 0x000000b2a808723c */ /* 0x040fe20000001808 */
[----:B------:R-:W2:Y:S03]  /*bba0*/  LDSM.16.M88.4 R176, [R225+0x1c100] ;  /* 0x01c10000e1b0783b */ /* 0x000ea60000000200 */
[----:B------:R-:W-:Y:S02]  /*bbb0*/  @P0 LEA.HI.X R199, R199, c[0x0][0x1cc], R0, 0x1, P5 ;  /* 0x00007300c7c70a11 */ /* 0x000fe400028f0c00 */
[----:B------:R-:W-:Y:S02]  /*bbc0*/  PLOP3.LUT P0, PT, PT, PT, UP3, 0x80, 0x0 ;  /* 0x000000000000781c */ /* 0x000fe40003f0f038 */
[C---:B------:R-:W-:Y:S01]  /*bbd0*/  HMMA.16816.F32 R12, R168.reuse, R180, R12 ;  /* 0x000000b4a80c723c */ /* 0x040fe2000000180c */
[----:B------:R-:W-:Y:S03]  /*bbe0*/  PLOP3.LUT P5, PT, PT, PT, UP3, 0x80, 0x0 ;  /* 0x000000000000781c */ /* 0x000fe60003faf038 */
[----:B------:R-:W-:Y:S04]  /*bbf0*/  @P6 IADD3 R201, P6, R247, UR22, RZ ;  /* 0x00000016f7c96c10 */ /* 0x000fe8000ffde0ff */
[C---:B------:R-:W-:Y:S01]  /*bc00*/  HMMA.16816.F32 R16, R168.reuse, R182, R16 ;  /* 0x000000b6a810723c */ /* 0x040fe20000001810 */
[----:B------:R-:W3:Y:S07]  /*bc10*/  LDSM.16.M88.4 R180, [R224+0xe900] ;  /* 0x00e90000e0b4783b */ /* 0x000eee0000000200 */
[C---:B------:R-:W-:Y:S04]  /*bc20*/  HMMA.16816.F32 R20, R168.reuse, R188, R20 ;  /* 0x000000bca814723c */ /* 0x040fe80000001814 */
[----:B------:R-:W-:Y:S02]  /*bc30*/  @P5 IADD3.X R0, R246, UR21, RZ, P6, !PT ;  /* 0x00000015f6005c10 */ /* 0x000fe4000b7fe4ff */
[C---:B------:R-:W-:Y:S02]  /*bc40*/  @P0 LEA R200, P6, R201.reuse, c[0x0][0x1c8], 0x1 ;  /* 0x00007200c9c80a11 */ /* 0x040fe400078c08ff */
[C---:B------:R-:W-:Y:S01]  /*bc50*/  HMMA.16816.F32 R24, R168.reuse, R190, R24 ;  /* 0x000000bea818723c */ /* 0x040fe20000001818 */
[----:B------:R-:W4:Y:S01]  /*bc60*/  LDSM.16.M88.4 R188, [R224+0xf100] ;  /* 0x00f10000e0bc783b */ /* 0x000f220000000200 */
[----:B------:R-:W-:Y:S02]  /*bc70*/  PLOP3.LUT P5, PT, PT, PT, UP3, 0x80, 0x0 ;  /* 0x000000000000781c */ /* 0x000fe40003faf038 */
[----:B------:R-:W-:Y:S04]  /*bc80*/  PLOP3.LUT P0, PT, PT, PT, UP3, 0x80, 0x0 ;  /* 0x000000000000781c */ /* 0x000fe80003f0f038 */
[C---:B-1----:R-:W-:Y:S07]  /*bc90*/  HMMA.16816.F32 R28, R168.reuse, R172, R28 ;  /* 0x000000aca81c723c */ /* 0x042fee000000181c */
[----:B------:R-:W-:Y:S01]  /*bca0*/  @P5 LEA.HI.X R201, R201, c[0x0][0x1cc], R0, 0x1, P6 ;  /* 0x00007300c9c95a11 */ /* 0x000fe200030f0c00 */
[----:B------:R-:W-:Y:S01]  /*bcb0*/  HMMA.16816.F32 R32, R168, R174, R32 ;  /* 0x000000aea820723c */ /* 0x000fe20000001820 */
[----:B------:R-:W1:Y:S01]  /*bcc0*/  LDSM.16.M88.4 R168, [R224+0xf900] ;  /* 0x00f90000e0a8783b */ /* 0x000e620000000200 */
[----:B------:R-:W-:Y:S02]  /*bcd0*/  PLOP3.LUT P5, PT, PT, PT, UP3, 0x80, 0x0 ;  /* 0x000000000000781c */ /* 0x000fe40003faf038 */
[----:B------:R-:W-:Y:S01]  /*bce0*/  @P0 IADD3 R0, P6, R245, UR22, RZ ;  /* 0x00000016f5000c10 */ /* 0x000fe2000ffde0ff */
[----:B------:R-:W-:Y:S01]  /*bcf0*/  @UP3 UIADD3 UR22, UP0, UR13, UR22, URZ ;  /* 0x000000160d163290 */ /* 0x000fe2000ff1e03f */
[----:B------:R-:W-:Y:S02]  /*bd00*/  PLOP3.LUT P0, PT, PT, PT, UP3, 0x80, 0x0 ;  /* 0x000000000000781c */ /* 0x000fe40003f0f038 */
[C---:B--2---:R-:W-:Y:S01]  /*bd10*/  HMMA.16816.F32 R4, R176.reuse, R184, R4 ;  /* 0x000000b8b004723c */ /* 0x044fe20000001804 */
[----:B------:R-:W2:Y:S07]  /*bd20*/  LDSM.16.M88.4 R172, [R223+0x1c100] ;  /* 0x01c10000dfac783b */ /* 0x000eae0000000200 */
[C---:B------:R-:W-:Y:S01]  /*bd30*/  HMMA.16816.F32 R8, R176.reuse, R186, R8 ;  /* 0x000000bab008723c */ /* 0x040fe20000001808 */
[----:B------:R-:W5:Y:S07]  /*bd40*/  LDSM.16.M88.4 R184, [R216+0x6800] ;  /* 0x00680000d8b8783b */ /* 0x000f6e0000000200 */
[C---:B---3--:R-:W-:Y:S08]  /*bd50*/  HMMA.16816.F32 R12, R176.reuse, R180, R12 ;  /* 0x000000b4b00c723c */ /* 0x048ff0000000180c */
[C---:B------:R-:W-:Y:S01]  /*bd60*/  HMMA.16816.F32 R16, R176.reuse, R182, R16 ;  /* 0x000000b6b010723c */ /* 0x040fe20000001810 */
[----:B------:R-:W3:Y:S07]  /*bd70*/  LDSM.16.M88.4 R180, [R216+0x7000] ;  /* 0x00700000d8b4783b */ /* 0x000eee0000000200 */
[C---:B----4-:R-:W-:Y:S08]  /*bd80*/  HMMA.16816.F32 R20, R176.reuse, R188, R20 ;  /* 0x000000bcb014723c */ /* 0x050ff00000001814 */
[C---:B------:R-:W-:Y:S08]  /*bd90*/  HMMA.16816.F32 R24, R176.reuse, R190, R24 ;  /* 0x000000beb018723c */ /* 0x040ff00000001818 */
[C---:B-1----:R-:W-:Y:S08]  /*bda0*/  HMMA.16816.F32 R28, R176.reuse, R168, R28 ;  /* 0x000000a8b01c723c */ /* 0x042ff0000000181c */
[----:B------:R-:W-:Y:S01]  /*bdb0*/  HMMA.16816.F32 R32, R176, R170, R32 ;  /* 0x000000aab020723c */ /* 0x000fe20000001820 */
[----:B------:R-:W1:Y:S01]  /*bdc0*/  LDSM.16.M88.4 R168, [R216+0x7800] ;  /* 0x00780000d8a8783b */ /* 0x000e620000000200 */
[----:B------:R-:W-:Y:S05]  /*bdd0*/  DEPBAR.LE SB0, 0x0 ;  /* 0x000080000000791a */ /* 0x000fea0000000000 */
[----:B------:R-:W-:Y:S01]  /*bde0*/  @P5 IADD3.X R177, R166, UR21, RZ, P6, !PT ;  /* 0x00000015a6b15c10 */ /* 0x000fe2000b7fe4ff */
[C---:B--2---:R-:W-:Y:S01]  /*bdf0*/  HMMA.16816.F32 R4, R172.reuse, R192, R4 ;  /* 0x000000c0ac04723c */ /* 0x044fe20000001804 */
[----:B------:R-:W-:Y:S01]  /*be00*/  BAR.SYNC.DEFER_BLOCKING 0x0 ;  /* 0x0000000000007b1d */ /* 0x000fe20000010000 */
[----:B------:R-:W-:Y:S01]  /*be10*/  @UP3 UIADD3.X UR21, UR12, UR21, URZ, UP0, !UPT ;  /* 0x000000150c153290 */ /* 0x000fe200087fe43f */
[----:B------:R-:W-:Y:S01]  /*be20*/  PLOP3.LUT P5, PT, PT, PT, UP3, 0x80, 0x0 ;  /* 0x000000000000781c */ /* 0x000fe20003faf038 */
[----:B------:R-:W-:Y:S01]  /*be30*/  UISETP.GT.AND UP0, UPT, UR20, UR17, UPT ;  /* 0x000000111400728c */ /* 0x000fe2000bf04270 */
[C---:B------:R-:W-:Y:S02]  /*be40*/  @P0 LEA R176, P6, R0.reuse, c[0x0][0x1c8], 0x1 ;  /* 0x0000720000b00a11 */ /* 0x040fe400078c08ff */
[----:B------:R-:W-:Y:S01]  /*be50*/  PLOP3.LUT P0, PT, PT, PT, UP3, 0x80, 0x0 ;  /* 0x000000000000781c */ /* 0x000fe20003f0f038 */
[C---:B------:R-:W-:Y:S08]  /*be60*/  HMMA.16816.F32 R8, R172.reuse, R194, R8 ;  /* 0x000000c2ac08723c */ /* 0x040ff00000001808 */
[C---:B-----5:R-:W-:Y:S04]  /*be70*/  HMMA.16816.F32 R12, R172.reuse, R184, R12 ;  /* 0x000000b8ac0c723c */ /* 0x060fe8000000180c */
[----:B------:R-:W-:Y:S02]  /*be80*/  @P5 LEA.HI.X R177, R0, c[0x0][0x1cc], R177, 0x1, P6 ;  /* 0x0000730000b15a11 */ /* 0x000fe400030f0cb1 */
[----:B------:R-:W-:Y:S02]  /*be90*/  @P0 IADD3 R179, P6, R236, UR22, RZ ;  /* 0x00000016ecb30c10 */ /* 0x000fe4000ffde0ff */
[C---:B------:R-:W-:Y:S01]  /*bea0*/  HMMA.16816.F32 R16, R172.reuse, R186, R16 ;  /* 0x000000baac10723c */ /* 0x040fe20000001810 */
[----:B------:R-:W-:Y:S02]  /*beb0*/  PLOP3.LUT P0, PT, PT, PT, UP3, 0x80, 0x0 ;  /* 0x000000000000781c */ /* 0x000fe40003f0f038 */
[----:B------:R-:W-:Y:S02]  /*bec0*/  PLOP3.LUT P5, PT, PT, PT, UP3, 0x80, 0x0 ;  /* 0x000000000000781c */ /* 0x000fe40003faf038 */
[----:B------:R-:W-:Y:S02]  /*bed0*/  FMNMX.FTZ R0, R4, R3, !PT ;  /* 0x0000000304007209 */ /* 0x000fe40007810000 */
[----:B------:R-:W-:Y:S01]  /*bee0*/  FMNMX.FTZ R164, R6, R165, !PT ;  /* 0x000000a506a47209 */ /* 0x000fe20007810000 */
[C---:B---3--:R-:W-:Y:S04]  /*bef0*/  HMMA.16816.F32 R20, R172.reuse, R180, R20 ;  /* 0x000000b4ac14723c */ /* 0x048fe80000001814 */
[----:B------:R-:W-:Y:S03]  /*bf00*/  FMNMX.FTZ R167, R5, R0, !PT ;  /* 0x0000000005a77209 */ /* 0x000fe60007810000 */
[----:B------:R-:W-:Y:S01]  /*bf10*/  FMNMX.FTZ R181, R7, R164, !PT ;  /* 0x000000a407b57209 */ /* 0x000fe20007810000 */
[C---:B------:R-:W-:Y:S04]  /*bf20*/  HMMA.16816.F32 R24, R172.reuse, R182, R24 ;  /* 0x000000b6ac18723c */ /* 0x040fe80000001818 */
[----:B------:R-:W-:Y:S02]  /*bf30*/  FMNMX.FTZ R2, R8, R167, !PT ;  /* 0x000000a708027209 */ /* 0x000fe40007810000 */
[----:B------:R-:W-:Y:S02]  /*bf40*/  FMNMX.FTZ R164, R10, R181, !PT ;  /* 0x000000b50aa47209 */ /* 0x000fe40007810000 */
[C---:B-1----:R-:W-:Y:S04]  /*bf50*/  HMMA.16816.F32 R28, R172.reuse, R168, R28 ;  /* 0x000000a8ac1c723c */ /* 0x042fe8000000181c */
[----:B------:R-:W-:Y:S02]  /*bf60*/  FMNMX.FTZ R167, R9, R2, !PT ;  /* 0x0000000209a77209 */ /* 0x000fe40007810000 */
[----:B------:R-:W-:Y:S02]  /*bf70*/  @P5 IADD3.X R0, R243, UR21, RZ, P6, !PT ;  /* 0x00000015f3005c10 */ /* 0x000fe4000b7fe4ff */
[----:B------:R-:W-:Y:S01]  /*bf80*/  HMMA.16816.F32 R32, R172, R170, R32 ;  /* 0x000000aaac20723c */ /* 0x000fe20000001820 */
[----:B------:R-:W-:Y:S03]  /*bf90*/  PLOP3.LUT P5, PT, PT, PT, UP3, 0x80, 0x0 ;  /* 0x000000000000781c */ /* 0x000fe60003faf038 */
[----:B------:R-:W-:Y:S02]  /*bfa0*/  @P0 LEA R178, P6, R179, c[0x0][0x1c8], 0x1 ;  /* 0x00007200b3b20a11 */ /* 0x000fe400078c08ff */
[----:B------:R-:W-:Y:S02]  /*bfb0*/  PLOP3.LUT P0, PT, PT, PT, UP3, 0x80, 0x0 ;  /* 0x000000000000781c */ /* 0x000fe40003f0f038 */
[----:B------:R-:W-:Y:S04]  /*bfc0*/  FMNMX.FTZ R2, R12, R167, !PT ;  /* 0x000000a70c027209 */ /* 0x000fe80007810000 */
[----:B------:R-:W-:Y:S02]  /*bfd0*/  FMNMX.FTZ R181, R11, R164, !PT ;  /* 0x000000a40bb57209 */ /* 0x000fe40007810000 */
[----:B------:R-:W-:Y:S02]  /*bfe0*/  FMNMX.FTZ R167, R13, R2, !PT ;  /* 0x000000020da77209 */ /* 0x000fe40007810000 */
[----:B------:R-:W-:Y:S02]  /*bff0*/  FMNMX.FTZ R164, R14, R181, !PT ;  /* 0x000000b50ea47209 */ /* 0x000fe40007810000 */
[----:B------:R-:W-:Y:S02]  /*c000*/  FMNMX.FTZ R2, R16, R167, !PT ;  /* 0x000000a710027209 */ /* 0x000fe40007810000 */
[----:B------:R-:W-:Y:S02]  /*c010*/  FMNMX.FTZ R181, R15, R164, !PT ;  /* 0x000000a40fb57209 */ /* 0x000fe40007810000 */
[----:B------:R-:W-:Y:S02]  /*c020*/  @P5 LEA.HI.X R179, R179, c[0x0][0x1cc], R0, 0x1, P6 ;  /* 0x00007300b3b35a11 */ /* 0x000fe400030f0c00 */
[----:B------:R-:W-:Y:S02]  /*c030*/  @P0 IADD3 R169, P6, R249, UR22, RZ ;  /* 0x00000016f9a90c10 */ /* 0x000fe4000ffde0ff */
[----:B------:R-:W-:Y:S02]  /*c040*/  PLOP3.LUT P0, PT, PT, PT, UP3, 0x80, 0x0 ;  /* 0x000000000000781c */ /* 0x000fe40003f0f038 */
[----:B------:R-:W-:Y:S02]  /*c050*/  PLOP3.LUT P5, PT, PT, PT, UP3, 0x80, 0x0 ;  /* 0x000000000000781c */ /* 0x000fe40003faf038 */
[----:B------:R-:W-:Y:S02]  /*c060*/  FMNMX.FTZ R167, R17, R2, !PT ;  /* 0x0000000211a77209 */ /* 0x000fe40007810000 */
[----:B------:R-:W-:Y:S02]  /*c070*/  FMNMX.FTZ R2, R18, R181, !PT ;  /* 0x000000b512027209 */ /* 0x000fe40007810000 */
[----:B------:R-:W-:Y:S02]  /*c080*/  FMNMX.FTZ R0, R20, R167, !PT ;  /* 0x000000a714007209 */ /* 0x000fe40007810000 */
[----:B------:R-:W-:Y:S02]  /*c090*/  FMNMX.FTZ R171, R19, R2, !PT ;  /* 0x0000000213ab7209 */ /* 0x000fe40007810000 */
[----:B------:R-:W-:Y:S02]  /*c0a0*/  FMNMX.FTZ R167, R21, R0, !PT ;  /* 0x0000000015a77209 */ /* 0x000fe40007810000 */
[----:B------:R-:W-:Y:S02]  /*c0b0*/  FMNMX.FTZ R164, R22, R171, !PT ;  /* 0x000000ab16a47209 */ /* 0x000fe40007810000 */
[----:B------:R-:W-:Y:S02]  /*c0c0*/  @P5 IADD3.X R0, R248, UR21, RZ, P6, !PT ;  /* 0x00000015f8005c10 */ /* 0x000fe4000b7fe4ff */
[----:B------:R-:W-:Y:S02]  /*c0d0*/  @P0 LEA R168, P6, R169, c[0x0][0x1c8], 0x1 ;  /* 0x00007200a9a80a11 */ /* 0x000fe400078c08ff */
        /* <DEDUP_REMOVED lines=8> */
[----:B------:R-:W-:Y:S02]  /*c160*/  @P5 LEA.HI.X R169, R169, c[0x0][0x1cc], R0, 0x1, P6 ;  /* 0x00007300a9a95a11 */ /* 0x000fe400030f0c00 */
[----:B------:R-:W-:Y:S02]  /*c170*/  FMNMX.FTZ R170, R30, R171, !PT ;  /* 0x000000ab1eaa7209 */ /* 0x000fe40007810000 */
[----:B------:R-:W-:Y:S02]  /*c180*/  @P0 IADD3 R171, P6, R247, UR22, RZ ;  /* 0x00000016f7ab0c10 */ /* 0x000fe4000ffde0ff */
[----:B------:R-:W-:Y:S02]  /*c190*/  PLOP3.LUT P0, PT, PT, PT, UP3, 0x80, 0x0 ;  /* 0x000000000000781c */ /* 0x000fe40003f0f038 */
[----:B------:R-:W-:Y:S02]  /*c1a0*/  PLOP3.LUT P5, PT, PT, PT, UP3, 0x80, 0x0 ;  /* 0x000000000000781c */ /* 0x000fe40003faf038 */
[----:B------:R-:W-:Y:S04]  /*c1b0*/  FMNMX.FTZ R167, R29, R2, !PT ;  /* 0x000000021da77209 */ /* 0x000fe80007810000 */
[----:B------:R-:W-:Y:S02]  /*c1c0*/  FMNMX.FTZ R2, R32, R167, !PT ;  /* 0x000000a720027209 */ /* 0x000fe40007810000 */
[----:B------:R-:W-:Y:S02]  /*c1d0*/  FMNMX.FTZ R167, R31, R170, !PT ;  /* 0x000000aa1fa77209 */ /* 0x000fe40007810000 */
[----:B------:R-:W-:Y:S02]  /*c1e0*/  FMNMX.FTZ R164, R33, R2, !PT ;  /* 0x0000000221a47209 */ /* 0x000fe40007810000 */
[----:B------:R-:W-:Y:S03]  /*c1f0*/  FMNMX.FTZ R2, R34, R167, !PT ;  /* 0x000000a722027209 */ /* 0x000fe60007810000 */
[----:B------:R-:W1:Y:S01]  /*c200*/  SHFL.BFLY PT, R175, R164, 0x2, 0x1f ;  /* 0x0c401f00a4af7f89 */ /* 0x000e6200000e0000 */
[----:B------:R-:W-:Y:S01]  /*c210*/  FMNMX.FTZ R0, R35, R2, !PT ;  /* 0x0000000223007209 */ /* 0x000fe20007810000 */
[----:B------:R-:W-:Y:S01]  /*c220*/  UMOV UR20, UR14 ;  /* 0x0000000e00147c82 */ /* 0x000fe20008000000 */
[----:B------:R-:W-:Y:S02]  /*c230*/  @P5 IADD3.X R2, R246, UR21, RZ, P6, !PT ;  /* 0x00000015f6025c10 */ /* 0x000fe4000b7fe4ff */
[C---:B------:R-:W-:Y:S02]  /*c240*/  @P0 LEA R170, P6, R171.reuse, c[0x0][0x1c8], 0x1 ;  /* 0x00007200abaa0a11 */ /* 0x040fe400078c08ff */
[----:B------:R-:W-:Y:S01]  /*c250*/  PLOP3.LUT P5, PT, PT, PT, UP3, 0x80, 0x0 ;  /* 0x000000000000781c */ /* 0x000fe20003faf038 */
[----:B------:R-:W2:Y:S01]  /*c260*/  SHFL.BFLY PT, R167, R0, 0x2, 0x1f ;  /* 0x0c401f0000a77f89 */ /* 0x000ea200000e0000 */
[----:B------:R-:W-:Y:S11]  /*c270*/  PLOP3.LUT P0, PT, PT, PT, UP3, 0x80, 0x0 ;  /* 0x000000000000781c */ /* 0x000ff60003f0f038 */
[----:B------:R-:W-:Y:S02]  /*c280*/  @P5 LEA.HI.X R171, R171, c[0x0][0x1cc], R2, 0x1, P6 ;  /* 0x00007300abab5a11 */ /* 0x000fe400030f0c02 */
[----:B------:R-:W-:Y:S02]  /*c290*/  PLOP3.LUT P5, PT, PT, PT, UP3, 0x80, 0x0 ;  /* 0x000000000000781c */ /* 0x000fe40003faf038 */
[----:B------:R-:W-:Y:S02]  /*c2a0*/  @P0 IADD3 R173, P6, R245, UR22, RZ ;  /* 0x00000016f5ad0c10 */ /* 0x000fe4000ffde0ff */
[----:B------:R-:W-:Y:S02]  /*c2b0*/  PLOP3.LUT P0, PT, PT, PT, UP3, 0x80, 0x0 ;  /* 0x000000000000781c */ /* 0x000fe40003f0f038 */
[----:B-1----:R-:W-:Y:S02]  /*c2c0*/  FMNMX.FTZ R175, R164, R175, !PT ;  /* 0x000000afa4af7209 */ /* 0x002fe40007810000 */
[----:B--2---:R-:W-:Y:S03]  /*c2d0*/  FMNMX.FTZ R167, R0, R167, !PT ;  /* 0x000000a700a77209 */ /* 0x004fe60007810000 */
[----:B------:R-:W1:Y:S04]  /*c2e0*/  SHFL.BFLY PT, R2, R175, 0x1, 0x1f ;  /* 0x0c201f00af027f89 */ /* 0x000e6800000e0000 */
[----:B------:R-:W-:Y:S02]  /*c2f0*/  @P5 IADD3.X R174, R166, UR21, RZ, P6, !PT ;  /* 0x00000015a6ae5c10 */ /* 0x000fe4000b7fe4ff */
[C---:B------:R-:W-:Y:S02]  /*c300*/  @P0 LEA R172, P6, R173.reuse, c[0x0][0x1c8], 0x1 ;  /* 0x00007200adac0a11 */ /* 0x040fe400078c08ff */
[----:B------:R-:W-:Y:S01]  /*c310*/  PLOP3.LUT P5, PT, PT, PT, UP3, 0x80, 0x0 ;  /* 0x000000000000781c */ /* 0x000fe20003faf038 */
[----:B------:R-:W2:Y:S01]  /*c320*/  SHFL.BFLY PT, R164, R167, 0x1, 0x1f ;  /* 0x0c201f00a7a47f89 */ /* 0x000ea200000e0000 */
[----:B------:R-:W-:Y:S02]  /*c330*/  PLOP3.LUT P0, PT, PT, PT, UP3, 0x80, 0x0 ;  /* 0x000000000000781c */ /* 0x000fe40003f0f038 */
[----:B------:R-:W-:Y:S09]  /*c340*/  PLOP3.LUT P0, PT, PT, PT, UP3, 0x80, 0x0 ;  /* 0x000000000000781c */ /* 0x000ff20003f0f038 */
[----:B------:R-:W-:Y:S02]  /*c350*/  @P5 LEA.HI.X R173, R173, c[0x0][0x1cc], R174, 0x1, P6 ;  /* 0x00007300adad5a11 */ /* 0x000fe400030f0cae */
[----:B------:R-:W-:Y:S02]  /*c360*/  PLOP3.LUT P6, PT, PT, PT, UP3, 0x80, 0x0 ;  /* 0x000000000000781c */ /* 0x000fe40003fcf038 */
[----:B------:R-:W-:Y:S02]  /*c370*/  PLOP3.LUT P5, PT, PT, PT, UP3, 0x80, 0x0 ;  /* 0x000000000000781c */ /* 0x000fe40003faf038 */
[----:B------:R-:W-:Y:S02]  /*c380*/  PLOP3.LUT P5, PT, PT, PT, UP3, 0x80, 0x0 ;  /* 0x000000000000781c */ /* 0x000fe40003faf038 */
[----:B-1----:R-:W-:Y:S02]  /*c390*/  FMNMX.FTZ R0, R175, R2, !PT ;  /* 0x00000002af007209 */ /* 0x002fe40007810000 */
[----:B--2---:R-:W-:Y:S03]  /*c3a0*/  FMNMX.FTZ R164, R167, R164, !PT ;  /* 0x000000a4a7a47209 */ /* 0x004fe60007810000 */
[----:B------:R-:W-:Y:S02]  /*c3b0*/  FMUL.FTZ R191, R0, c[0x0][0x2d0] ;  /* 0x0000b40000bf7a20 */ /* 0x000fe40000410000 */
[----:B------:R1:W-:Y:S01]  /*c3c0*/  @P6 LDGSTS.E.BYPASS.LTC128B.128 [R231+0x8100], [R196.64], !P4 ;  /* 0x08100000c4e76fae */ /* 0x0003e2000e101d52 */
[----:B------:R-:W-:Y:S01]  /*c3d0*/  PLOP3.LUT P6, PT, PT, PT, UP3, 0x80, 0x0 ;  /* 0x000000000000781c */ /* 0x000fe20003fcf038 */
[C---:B------:R-:W-:Y:S01]  /*c3e0*/  FMUL.FTZ R189, R164.reuse, c[0x0][0x2d0] ;  /* 0x0000b400a4bd7a20 */ /* 0x040fe20000410000 */
[----:B------:R-:W-:Y:S01]  /*c3f0*/  PLOP3.LUT P6, PT, PT, PT, UP3, 0x80, 0x0 ;  /* 0x000000000000781c */ /* 0x000fe20003fcf038 */
[----:B------:R-:W-:Y:S02]  /*c400*/  FADD.FTZ R165, -R164, R165 ;  /* 0x000000a5a4a57221 */ /* 0x000fe40000010100 */
[----:B------:R-:W-:Y:S02]  /*c410*/  FADD.FTZ R2, -R0, R3 ;  /* 0x0000000300027221 */ /* 0x000fe40000010100 */
[----:B------:R2:W-:Y:S01]  /*c420*/  @P0 LDGSTS.E.BYPASS.LTC128B.128 [R231+0xa100], [R198.64], !P3 ;  /* 0x0a100000c6e70fae */ /* 0x0005e2000d901d52 */
[----:B------:R-:W-:Y:S01]  /*c430*/  PLOP3.LUT P0, PT, PT, PT, UP3, 0x80, 0x0 ;  /* 0x000000000000781c */ /* 0x000fe20003f0f038 */
[--C-:B------:R-:W-:Y:S01]  /*c440*/  FFMA.FTZ R186, R4, c[0x0][0x2d0], -R191.reuse ;  /* 0x0000b40004ba7a23 */ /* 0x100fe200000108bf */
[----:B------:R-:W-:Y:S01]  /*c450*/  PLOP3.LUT P0, PT, PT, PT, UP3, 0x80, 0x0 ;  /* 0x000000000000781c */ /* 0x000fe20003f0f038 */
[--C-:B------:R-:W-:Y:S02]  /*c460*/  FFMA.FTZ R167, R8, c[0x0][0x2d0], -R191.reuse ;  /* 0x0000b40008a77a23 */ /* 0x100fe400000108bf */
[----:B------:R-:W-:Y:S02]  /*c470*/  FFMA.FTZ R184, R9, c[0x0][0x2d0], -R191 ;  /* 0x0000b40009b87a23 */ /* 0x000fe400000108bf */
[----:B------:R3:W-:Y:S01]  /*c480*/  @P5 LDGSTS.E.BYPASS.LTC128B.128 [R231+0xc100], [R200.64], !P2 ;  /* 0x0c100000c8e75fae */ /* 0x0007e2000d101d52 */
[----:B------:R-:W-:Y:S01]  /*c490*/  PLOP3.LUT P5, PT, PT, PT, UP3, 0x80, 0x0 ;  /* 0x000000000000781c */ /* 0x000fe20003faf038 */
[--C-:B------:R-:W-:Y:S01]  /*c4a0*/  FFMA.FTZ R190, R6, c[0x0][0x2d0], -R189.reuse ;  /* 0x0000b40006be7a23 */ /* 0x100fe200000108bd */
[----:B------:R-:W-:Y:S01]  /*c4b0*/  PLOP3.LUT P5, PT, PT, PT, UP3, 0x80, 0x0 ;  /* 0x000000000000781c */ /* 0x000fe20003faf038 */
[--C-:B------:R-:W-:Y:S01]  /*c4c0*/  FFMA.FTZ R185, R7, c[0x0][0x2d0], -R189.reuse ;  /* 0x0000b40007b97a23 */ /* 0x100fe200000108bd */
[----:B------:R-:W-:Y:S01]  /*c4d0*/  MUFU.EX2 R186, R186 ;  /* 0x000000ba00ba7308 */ /* 0x000fe20000000800 */
[--C-:B------:R-:W-:Y:S02]  /*c4e0*/  FFMA.FTZ R187, R10, c[0x0][0x2d0], -R189.reuse ;  /* 0x0000b4000abb7a23 */ /* 0x100fe400000108bd */
[----:B------:R4:W-:Y:S01]  /*c4f0*/  @P6 LDGSTS.E.BYPASS.LTC128B.128 [R231+0xe100], [R176.64], !P1 ;  /* 0x0e100000b0e76fae */ /* 0x0009e2000c901d52 */
[----:B------:R-:W-:Y:S01]  /*c500*/  PLOP3.LUT P6, PT, PT, PT, UP3, 0x80, 0x0 ;  /* 0x000000000000781c */ /* 0x000fe20003fcf038 */
[----:B------:R-:W-:Y:S01]  /*c510*/  FFMA.FTZ R188, R11, c[0x0][0x2d0], -R189 ;  /* 0x0000b4000bbc7a23 */ /* 0x000fe200000108bd */
[----:B------:R-:W-:Y:S01]  /*c520*/  PLOP3.LUT P6, PT, PT, PT, UP3, 0x80, 0x0 ;  /* 0x000000000000781c */ /* 0x000fe20003fcf038 */
[----:B------:R-:W-:Y:S02]  /*c530*/  FMUL.FTZ R3, R2, c[0x0][0x2d0] ;  /* 0x0000b40002037a20 */ /* 0x000fe40000410000 */
[----:B------:R-:W-:Y:S01]  /*c540*/  FMUL.FTZ R2, R165, c[0x0][0x2d0] ;  /* 0x0000b400a5027a20 */ /* 0x000fe20000410000 */
[----:B------:R-:W-:Y:S01]  /*c550*/  MUFU.EX2 R167, R167 ;  /* 0x000000a700a77308 */ /* 0x000fe20000000800 */
[----:B------:R4:W-:Y:S01]  /*c560*/  @P0 LDGSTS.E.BYPASS.LTC128B.128 [R231+0x9100], [R178.64], !P4 ;  /* 0x09100000b2e70fae */ /* 0x0009e2000e101d52 */
[----:B------:R-:W-:Y:S01]  /*c570*/  PLOP3.LUT P0, PT, PT, PT, UP3, 0x80, 0x0 ;  /* 0x000000000000781c */ /* 0x000fe20003f0f038 */
[--C-:B------:R-:W-:Y:S01]  /*c580*/  FFMA.FTZ R165, R5, c[0x0][0x2d0], -R191.reuse ;  /* 0x0000b40005a57a23 */ /* 0x100fe200000108bf */
[----:B------:R-:W-:Y:S01]  /*c590*/  PLOP3.LUT P0, PT, PT, PT, UP3, 0x80, 0x0 ;  /* 0x000000000000781c */ /* 0x000fe20003f0f038 */
[--C-:B------:R-:W-:Y:S02]  /*c5a0*/  FFMA.FTZ R192, R12, c[0x0][0x2d0], -R191.reuse ;  /* 0x0000b4000cc07a23 */ /* 0x100fe400000108bf */
[----:B------:R-:W-:Y:S02]  /*c5b0*/  FFMA.FTZ R193, R13, c[0x0][0x2d0], -R191 ;  /* 0x0000b4000dc17a23 */ /* 0x000fe400000108bf */
[----:B------:R5:W-:Y:S01]  /*c5c0*/  @P5 LDGSTS.E.BYPASS.LTC128B.128 [R231+0xb100], [R168.64], !P3 ;  /* 0x0b100000a8e75fae */ /* 0x000be2000d901d52 */
[----:B------:R-:W4:Y:S01]  /*c5d0*/  MUFU.EX2 R3, R3 ;  /* 0x0000000300037308 */ /* 0x000f220000000800 */
[--C-:B------:R-:W-:Y:S01]  /*c5e0*/  FFMA.FTZ R194, R14, c[0x0][0x2d0], -R189.reuse ;  /* 0x0000b4000ec27a23 */ /* 0x100fe200000108bd */
[----:B------:R-:W-:Y:S01]  /*c5f0*/  PLOP3.LUT P5, PT, PT, PT, UP3, 0x80, 0x0 ;  /* 0x000000000000781c */ /* 0x000fe20003faf038 */
[----:B------:R-:W-:Y:S02]  /*c600*/  FFMA.FTZ R195, R15, c[0x0][0x2d0], -R189 ;  /* 0x0000b4000fc37a23 */ /* 0x000fe400000108bd */
[--C-:B-1----:R-:W-:Y:S02]  /*c610*/  FFMA.FTZ R196, R16, c[0x0][0x2d0], -R191.reuse ;  /* 0x0000b40010c47a23 */ /* 0x102fe400000108bf */
[----:B------:R5:W-:Y:S01]  /*c620*/  @P6 LDGSTS.E.BYPASS.LTC128B.128 [R231+0xd100], [R170.64], !P2 ;  /* 0x0d100000aae76fae */ /* 0x000be2000d101d52 */
[----:B------:R-:W-:Y:S02]  /*c630*/  FFMA.FTZ R197, R17, c[0x0][0x2d0], -R191 ;  /* 0x0000b40011c57a23 */ /* 0x000fe400000108bf */
[----:B------:R-:W1:Y:S01]  /*c640*/  MUFU.EX2 R2, R2 ;  /* 0x0000000200027308 */ /* 0x000e620000000800 */
[--C-:B--2---:R-:W-:Y:S02]  /*c650*/  FFMA.FTZ R198, R18, c[0x0][0x2d0], -R189.reuse ;  /* 0x0000b40012c67a23 */ /* 0x104fe400000108bd */
[----:B------:R-:W-:Y:S02]  /*c660*/  FFMA.FTZ R199, R19, c[0x0][0x2d0], -R189 ;  /* 0x0000b40013c77a23 */ /* 0x000fe400000108bd */
[----:B------:R2:W-:Y:S01]  /*c670*/  @P0 LDGSTS.E.BYPASS.LTC128B.128 [R231+0xf100], [R172.64], !P1 ;  /* 0x0f100000ace70fae */ /* 0x0005e2000c901d52 */
[--C-:B---3--:R-:W-:Y:S01]  /*c680*/  FFMA.FTZ R200, R28, c[0x0][0x2d0], -R191.reuse ;  /* 0x0000b4001cc87a23 */ /* 0x108fe200000108bf */
[----:B------:R-:W-:Y:S01]  /*c690*/  PLOP3.LUT P0, PT, PT, PT, UP0, 0x80, 0x0 ;  /* 0x000000000000781c */ /* 0x000fe20003f0f008 */
[----:B------:R-:W-:Y:S02]  /*c6a0*/  FFMA.FTZ R201, R29, c[0x0][0x2d0], -R191 ;  /* 0x0000b4001dc97a23 */ /* 0x000fe400000108bf */
[----:B------:R-:W3:Y:S01]  /*c6b0*/  MUFU.EX2 R165, R165 ;  /* 0x000000a500a57308 */ /* 0x000ee20000000800 */
[--C-:B------:R-:W-:Y:S02]  /*c6c0*/  FFMA.FTZ R202, R30, c[0x0][0x2d0], -R189.reuse ;  /* 0x0000b4001eca7a23 */ /* 0x100fe400000108bd */
[----:B----4-:R-:W-:Y:S01]  /*c6d0*/  LDSM.16.MT88.4 R176, [R221+0x100] ;  /* 0x00010000ddb0783b */ /* 0x010fe20000004200 */
[C---:B------:R-:W-:Y:S02]  /*c6e0*/  FMUL.FTZ R4, R3.reuse, R160 ;  /* 0x000000a003047220 */ /* 0x040fe40000410000 */
[C---:B------:R-:W-:Y:S02]  /*c6f0*/  FMUL.FTZ R5, R3.reuse, R161 ;  /* 0x000000a103057220 */ /* 0x040fe40000410000 */
[C---:B------:R-:W-:Y:S02]  /*c700*/  FMUL.FTZ R8, R3.reuse, R156 ;  /* 0x0000009c03087220 */ /* 0x040fe40000410000 */
[----:B------:R-:W4:Y:S01]  /*c710*/  MUFU.EX2 R184, R184 ;  /* 0x000000b800b87308 */ /* 0x000f220000000800 */
[C---:B------:R-:W-:Y:S01]  /*c720*/  FMUL.FTZ R9, R3.reuse, R157 ;  /* 0x0000009d03097220 */ /* 0x040fe20000410000 */
[----:B------:R-:W-:Y:S01]  /*c730*/  LDSM.16.MT88.4 R12, [R220+0x6100] ;  /* 0x00610000dc0c783b */ /* 0x000fe20000004200 */
[----:B------:R-:W-:Y:S02]  /*c740*/  FMUL.FTZ R132, R3, R132 ;  /* 0x0000008403847220 */ /* 0x000fe40000410000 */
[C---:B-1----:R-:W-:Y:S02]  /*c750*/  FMUL.FTZ R6, R2.reuse, R162 ;  /* 0x000000a202067220 */ /* 0x042fe40000410000 */
[C---:B------:R-:W-:Y:S02]  /*c760*/  FMUL.FTZ R7, R2.reuse, R163 ;  /* 0x000000a302077220 */ /* 0x040fe40000410000 */
[C---:B------:R-:W-:Y:S01]  /*c770*/  FMUL.FTZ R10, R2.reuse, R158 ;  /* 0x0000009e020a7220 */ /* 0x040fe20000410000 */
[----:B-----5:R-:W1:Y:S01]  /*c780*/  LDSM.16.MT88.4 R168, [R227+0x100] ;  /* 0x00010000e3a8783b */ /* 0x020e620000004200 */
[----:B------:R-:W-:Y:S01]  /*c790*/  MUFU.EX2 R190, R190 ;  /* 0x000000be00be7308 */ /* 0x000fe20000000800 */
[C---:B------:R-:W-:Y:S01]  /*c7a0*/  FMUL.FTZ R11, R2.reuse, R159 ;  /* 0x0000009f020b7220 */ /* 0x040fe20000410000 */
[----:B---3--:R-:W-:Y:S01]  /*c7b0*/  F2FP.PACK_AB R160, R165, R186 ;  /* 0x000000baa5a0723e */ /* 0x008fe200000000ff */
[C---:B------:R-:W-:Y:S02]  /*c7c0*/  FMUL.FTZ R133, R3.reuse, R133 ;  /* 0x0000008503857220 */ /* 0x040fe40000410000 */
[C---:B------:R-:W-:Y:S02]  /*c7d0*/  FMUL.FTZ R134, R2.reuse, R134 ;  /* 0x0000008602867220 */ /* 0x040fe40000410000 */
[----:B--2---:R-:W2:Y:S01]  /*c7e0*/  LDSM.16.MT88.4 R172, [R222+0x100] ;  /* 0x00010000deac783b */ /* 0x004ea20000004200 */
[----:B------:R-:W-:Y:S02]  /*c7f0*/  FMUL.FTZ R135, R2, R135 ;  /* 0x0000008702877220 */ /* 0x000fe40000410000 */
[----:B------:R-:W3:Y:S01]  /*c800*/  MUFU.EX2 R185, R185 ;  /* 0x000000b900b97308 */ /* 0x000ee20000000800 */
[C---:B------:R-:W-:Y:S01]  /*c810*/  FMUL.FTZ R136, R3.reuse, R136 ;  /* 0x0000008803887220 */ /* 0x040fe20000410000 */
[----:B----4-:R-:W-:Y:S01]  /*c820*/  F2FP.PACK_AB R162, R184, R167 ;  /* 0x000000a7b8a2723e */ /* 0x010fe200000000ff */
[C---:B------:R-:W-:Y:S02]  /*c830*/  FMUL.FTZ R137, R3.reuse, R137 ;  /* 0x0000008903897220 */ /* 0x040fe40000410000 */
[----:B------:R-:W4:Y:S01]  /*c840*/  LDSM.16.MT88.4 R156, [R220+0x100] ;  /* 0x00010000dc9c783b */ /* 0x000f220000004200 */
[C---:B------:R-:W-:Y:S02]  /*c850*/  FMUL.FTZ R138, R2.reuse, R138 ;  /* 0x0000008a028a7220 */ /* 0x040fe40000410000 */
[C---:B------:R-:W-:Y:S02]  /*c860*/  FMUL.FTZ R139, R2.reuse, R139 ;  /* 0x0000008b028b7220 */ /* 0x040fe40000410000 */
[----:B------:R-:W-:Y:S01]  /*c870*/  MUFU.EX2 R187, R187 ;  /* 0x000000bb00bb7308 */ /* 0x000fe20000000800 */
[C---:B------:R-:W-:Y:S02]  /*c880*/  FMUL.FTZ R140, R3.reuse, R140 ;  /* 0x0000008c038c7220 */ /* 0x040fe40000410000 */
[----:B------:R-:W-:Y:S01]  /*c890*/  FMUL.FTZ R141, R3, R141 ;  /* 0x0000008d038d7220 */ /* 0x000fe20000410000 */
[----:B------:R-:W-:Y:S01]  /*c8a0*/  LDSM.16.MT88.4 R16, [R222+0x900] ;  /* 0x00090000de10783b */ /* 0x000fe20000004200 */
[C---:B------:R-:W-:Y:S02]  /*c8b0*/  FMUL.FTZ R142, R2.reuse, R142 ;  /* 0x0000008e028e7220 */ /* 0x040fe40000410000 */
[----:B------:R-:W-:Y:S02]  /*c8c0*/  FMUL.FTZ R143, R2, R143 ;  /* 0x0000008f028f7220 */ /* 0x000fe40000410000 */
[----:B------:R-:W-:Y:S01]  /*c8d0*/  FFMA.FTZ R203, R31, c[0x0][0x2d0], -R189 ;  /* 0x0000b4001fcb7a23 */ /* 0x000fe200000108bd */
[----:B------:R-:W5:Y:S01]  /*c8e0*/  MUFU.EX2 R188, R188 ;  /* 0x000000bc00bc7308 */ /* 0x000f620000000800 */
[----:B------:R-:W-:Y:S01]  /*c8f0*/  FFMA.FTZ R32, R32, c[0x0][0x2d0], -R191 ;  /* 0x0000b40020207a23 */ /* 0x000fe200000108bf */
[----:B------:R-:W-:Y:S01]  /*c900*/  LDSM.16.MT88.4 R180, [R220+0x2900] ;  /* 0x00290000dcb4783b */ /* 0x000fe20000004200 */
[----:B------:R-:W-:Y:S01]  /*c910*/  FMUL.FTZ R144, R3, R144 ;  /* 0x0000009003907220 */ /* 0x000fe20000410000 */
[----:B---3--:R-:W-:Y:S01]  /*c920*/  F2FP.PACK_AB R161, R185, R190 ;  /* 0x000000beb9a1723e */ /* 0x008fe200000000ff */
[C---:B------:R-:W-:Y:S02]  /*c930*/  FMUL.FTZ R145, R3.reuse, R145 ;  /* 0x0000009103917220 */ /* 0x040fe40000410000 */
[C---:B------:R-:W-:Y:S02]  /*c940*/  FMUL.FTZ R146, R2.reuse, R146 ;  /* 0x0000009202927220 */ /* 0x040fe40000410000 */
[C---:B------:R-:W-:Y:S01]  /*c950*/  FMUL.FTZ R147, R2.reuse, R147 ;  /* 0x0000009302937220 */ /* 0x040fe20000410000 */
[----:B------:R-:W-:Y:S01]  /*c960*/  LDSM.16.MT88.4 R28, [R221+0x7100] ;  /* 0x00710000dd1c783b */ /* 0x000fe20000004200 */
[C---:B------:R-:W-:Y:S01]  /*c970*/  FMUL.FTZ R148, R3.reuse, R148 ;  /* 0x0000009403947220 */ /* 0x040fe20000410000 */
[----:B------:R-:W-:Y:S01]  /*c980*/  MUFU.EX2 R192, R192 ;  /* 0x000000c000c07308 */ /* 0x000fe20000000800 */
[C---:B------:R-:W-:Y:S02]  /*c990*/  FMUL.FTZ R149, R3.reuse, R149 ;  /* 0x0000009503957220 */ /* 0x040fe40000410000 */
[C---:B------:R-:W-:Y:S02]  /*c9a0*/  FMUL.FTZ R150, R2.reuse, R150 ;  /* 0x0000009602967220 */ /* 0x040fe40000410000 */
[C---:B------:R-:W-:Y:S01]  /*c9b0*/  FMUL.FTZ R151, R2.reuse, R151 ;  /* 0x0000009702977220 */ /* 0x040fe20000410000 */
[----:B------:R-:W0:Y:S01]  /*c9c0*/  LDGDEPBAR ;  /* 0x00000000000079af */ /* 0x000e220000000000 */
[C---:B------:R-:W-:Y:S02]  /*c9d0*/  FMUL.FTZ R152, R3.reuse, R152 ;  /* 0x0000009803987220 */ /* 0x040fe40000410000 */
[C---:B------:R-:W-:Y:S01]  /*c9e0*/  FMUL.FTZ R153, R3.reuse, R153 ;  /* 0x0000009903997220 */ /* 0x040fe20000410000 */
[----:B------:R-:W3:Y:S01]  /*c9f0*/  MUFU.EX2 R193, R193 ;  /* 0x000000c100c17308 */ /* 0x000ee20000000800 */
[----:B------:R-:W-:Y:S01]  /*ca00*/  FMUL.FTZ R154, R2, R154 ;  /* 0x0000009a029a7220 */ /* 0x000fe20000410000 */
[----:B-----5:R-:W-:Y:S01]  /*ca10*/  F2FP.PACK_AB R163, R188, R187 ;  /* 0x000000bbbca3723e */ /* 0x020fe200000000ff */
[C---:B------:R-:W-:Y:S02]  /*ca20*/  FMUL.FTZ R155, R2.reuse, R155 ;  /* 0x0000009b029b7220 */ /* 0x040fe40000410000 */
[C---:B------:R-:W-:Y:S02]  /*ca30*/  FMUL.FTZ R36, R3.reuse, R36 ;  /* 0x0000002403247220 */ /* 0x040fe40000410000 */
[C---:B------:R-:W-:Y:S02]  /*ca40*/  FMUL.FTZ R37, R3.reuse, R37 ;  /* 0x0000002503257220 */ /* 0x040fe40000410000 */
[C---:B-1----:R-:W-:Y:S01]  /*ca50*/  HMMA.16816.F32 R4, R160.reuse, R168, R4 ;  /* 0x000000a8a004723c */ /* 0x042fe20000001804 */
[----:B------:R-:W-:Y:S04]  /*ca60*/  MUFU.EX2 R194, R194 ;  /* 0x000000c200c27308 */ /* 0x000fe80000000800 */
[C---:B------:R-:W-:Y:S02]  /*ca70*/  FMUL.FTZ R38, R2.reuse, R38 ;  /* 0x0000002602267220 */ /* 0x040fe40000410000 */
[C---:B------:R-:W-:Y:S01]  /*ca80*/  FMUL.FTZ R39, R2.reuse, R39 ;  /* 0x0000002702277220 */ /* 0x040fe20000410000 */
[C---:B------:R-:W-:Y:S01]  /*ca90*/  HMMA.16816.F32 R8, R160.reuse, R170, R8 ;  /* 0x000000aaa008723c */ /* 0x040fe20000001808 */
[----:B------:R-:W1:Y:S02]  /*caa0*/  LDSM.16.MT88.4 R168, [R227+0x2100] ;  /* 0x00210000e3a8783b */ /* 0x000e640000004200 */
[----:B------:R-:W5:Y:S01]  /*cab0*/  MUFU.EX2 R195, R195 ;  /* 0x000000c300c37308 */ /* 0x000f620000000800 */
[C---:B------:R-:W-:Y:S02]  /*cac0*/  FMUL.FTZ R40, R3.reuse, R40 ;  /* 0x0000002803287220 */ /* 0x040fe40000410000 */
[C---:B------:R-:W-:Y:S02]  /*cad0*/  FMUL.FTZ R41, R3.reuse, R41 ;  /* 0x0000002903297220 */ /* 0x040fe40000410000 */
[C---:B--2---:R-:W-:Y:S04]  /*cae0*/  HMMA.16816.F32 R132, R160.reuse, R172, R132 ;  /* 0x000000aca084723c */ /* 0x044fe80000001884 */
[C---:B------:R-:W-:Y:S01]  /*caf0*/  FMUL.FTZ R42, R2.reuse, R42 ;  /* 0x0000002a022a7220 */ /* 0x040fe20000410000 */
[----:B------:R-:W-:Y:S01]  /*cb00*/  MUFU.EX2 R196, R196 ;  /* 0x000000c400c47308 */ /* 0x000fe20000000800 */
[C---:B------:R-:W-:Y:S02]  /*cb10*/  FMUL.FTZ R43, R2.reuse, R43 ;  /* 0x0000002b022b7220 */ /* 0x040fe40000410000 */
[C---:B------:R-:W-:Y:S01]  /*cb20*/  HMMA.16816.F32 R136, R160.reuse, R174, R136 ;  /* 0x000000aea088723c */ /* 0x040fe20000001888 */
[----:B------:R-:W2:Y:S03]  /*cb30*/  LDSM.16.MT88.4 R172, [R222+0x2100] ;  /* 0x00210000deac783b */ /* 0x000ea60000004200 */
[C---:B------:R-:W-:Y:S02]  /*cb40*/  FMUL.FTZ R44, R3.reuse, R44 ;  /* 0x0000002c032c7220 */ /* 0x040fe40000410000 */
[C---:B------:R-:W-:Y:S01]  /*cb50*/  FMUL.FTZ R45, R3.reuse, R45 ;  /* 0x0000002d032d7220 */ /* 0x040fe20000410000 */
[----:B------:R-:W1:Y:S01]  /*cb60*/  MUFU.EX2 R197, R197 ;  /* 0x000000c500c57308 */ /* 0x000e620000000800 */
[C---:B------:R-:W-:Y:S04]  /*cb70*/  HMMA.16816.F32 R140, R160.reuse, R176, R140 ;  /* 0x000000b0a08c723c */ /* 0x040fe8000000188c */
[C---:B------:R-:W-:Y:S02]  /*cb80*/  FMUL.FTZ R46, R2.reuse, R46 ;  /* 0x0000002e022e7220 */ /* 0x040fe40000410000 */
[C---:B------:R-:W-:Y:S02]  /*cb90*/  FMUL.FTZ R47, R2.reuse, R47 ;  /* 0x0000002f022f7220 */ /* 0x040fe40000410000 */
[C---:B------:R-:W-:Y:S01]  /*cba0*/  HMMA.16816.F32 R144, R160.reuse, R178, R144 ;  /* 0x000000b2a090723c */ /* 0x040fe20000001890 */
[----:B------:R-:W-:Y:S01]  /*cbb0*/  LDSM.16.MT88.4 R176, [R221+0x2900] ;  /* 0x00290000ddb0783b */ /* 0x000fe20000004200 */
[----:B------:R-:W-:Y:S02]  /*cbc0*/  MUFU.EX2 R198, R198 ;  /* 0x000000c600c67308 */ /* 0x000fe40000000800 */
[C---:B------:R-:W-:Y:S02]  /*cbd0*/  FMUL.FTZ R48, R3.reuse, R48 ;  /* 0x0000003003307220 */ /* 0x040fe40000410000 */
[C---:B------:R-:W-:Y:S02]  /*cbe0*/  FMUL.FTZ R49, R3.reuse, R49 ;  /* 0x0000003103317220 */ /* 0x040fe40000410000 */
[C---:B----4-:R-:W-:Y:S04]  /*cbf0*/  HMMA.16816.F32 R148, R160.reuse, R156, R148 ;  /* 0x0000009ca094723c */ /* 0x050fe80000001894 */
[C---:B------:R-:W-:Y:S01]  /*cc00*/  FMUL.FTZ R50, R2.reuse, R50 ;  /* 0x0000003202327220 */ /* 0x040fe20000410000 */
[----:B------:R-:W4:Y:S01]  /*cc10*/  MUFU.EX2 R199, R199 ;  /* 0x000000c700c77308 */ /* 0x000f220000000800 */
[C---:B------:R-:W-:Y:S02]  /*cc20*/  FMUL.FTZ R51, R2.reuse, R51 ;  /* 0x0000003302337220 */ /* 0x040fe40000410000 */
[C---:B------:R-:W-:Y:S01]  /*cc30*/  HMMA.16816.F32 R152, R160.reuse, R158, R152 ;  /* 0x0000009ea098723c */ /* 0x040fe20000001898 */
[----:B------:R-:W3:Y:S03]  /*cc40*/  LDSM.16.MT88.4 R156, [R221+0x2100] ;  /* 0x00210000dd9c783b */ /* 0x000ee60000004200 */
[C---:B------:R-:W-:Y:S02]  /*cc50*/  FMUL.FTZ R52, R3.reuse, R52 ;  /* 0x0000003403347220 */ /* 0x040fe40000410000 */
[C---:B------:R-:W-:Y:S01]  /*cc60*/  FMUL.FTZ R53, R3.reuse, R53 ;  /* 0x0000003503357220 */ /* 0x040fe20000410000 */
[----:B------:R-:W-:Y:S01]  /*cc70*/  MUFU.EX2 R200, R200 ;  /* 0x000000c800c87308 */ /* 0x000fe20000000800 */
[C---:B-1----:R-:W-:Y:S04]  /*cc80*/  HMMA.16816.F32 R36, R160.reuse, R168, R36 ;  /* 0x000000a8a024723c */ /* 0x042fe80000001824 */
[C---:B------:R-:W-:Y:S02]  /*cc90*/  FMUL.FTZ R54, R2.reuse, R54 ;  /* 0x0000003602367220 */ /* 0x040fe40000410000 */
[C---:B------:R-:W-:Y:S02]  /*cca0*/  FMUL.FTZ R55, R2.reuse, R55 ;  /* 0x0000003702377220 */ /* 0x040fe40000410000 */
[C---:B------:R-:W-:Y:S01]  /*ccb0*/  HMMA.16816.F32 R40, R160.reuse, R170, R40 ;  /* 0x000000aaa028723c */ /* 0x040fe20000001828 */
[----:B------:R-:W1:Y:S01]  /*ccc0*/  LDSM.16.MT88.4 R168, [R220+0x2100] ;  /* 0x00210000dca8783b */ /* 0x000e620000004200 */
[----:B------:R-:W-:Y:S02]  /*ccd0*/  MUFU.EX2 R201, R201 ;  /* 0x000000c900c97308 */ /* 0x000fe40000000800 */
        /* <DEDUP_REMOVED lines=10> */
[----:B------:R-:W-:Y:S01]  /*cd80*/  MUFU.EX2 R203, R203 ;  /* 0x000000cb00cb7308 */ /* 0x000fe20000000800 */
[C---:B------:R-:W-:Y:S01]  /*cd90*/  FMUL.FTZ R62, R2.reuse, R62 ;  /* 0x0000003e023e7220 */ /* 0x040fe20000410000 */
[C---:B---3--:R-:W-:Y:S03]  /*cda0*/  HMMA.16816.F32 R52, R160.reuse, R156, R52 ;  /* 0x0000009ca034723c */ /* 0x048fe60000001834 */
[C---:B------:R-:W-:Y:S02]  /*cdb0*/  FMUL.FTZ R63, R2.reuse, R63 ;  /* 0x0000003f023f7220 */ /* 0x040fe40000410000 */
[C---:B------:R-:W-:Y:S02]  /*cdc0*/  FMUL.FTZ R64, R3.reuse, R64 ;  /* 0x0000004003407220 */ /* 0x040fe40000410000 */
[C---:B------:R-:W-:Y:S01]  /*cdd0*/  FMUL.FTZ R65, R3.reuse, R65 ;  /* 0x0000004103417220 */ /* 0x040fe20000410000 */
[C---:B------:R-:W-:Y:S01]  /*cde0*/  HMMA.16816.F32 R56, R160.reuse, R158, R56 ;  /* 0x0000009ea038723c */ /* 0x040fe20000001838 */
[----:B------:R-:W3:Y:S03]  /*cdf0*/  LDSM.16.MT88.4 R156, [R222+0x4100] ;  /* 0x00410000de9c783b */ /* 0x000ee60000004200 */
        /* <DEDUP_REMOVED lines=83> */
[----:B------:R-:W-:Y:S02]  /*d330*/  LDSM.16.MT88.4 R172, [R227+0x2900] ;  /* 0x00290000e3ac783b */ /* 0x000fe40000004200 */
[C---:B------:R-:W-:Y:S02]  /*d340*/  FMUL.FTZ R126, R2.reuse, R126 ;  /* 0x0000007e027e7220 */ /* 0x040fe40000410000 */
[C---:B------:R-:W-:Y:S02]  /*d350*/  FMUL.FTZ R127, R2.reuse, R127 ;  /* 0x0000007f027f7220 */ /* 0x040fe40000410000 */
[C---:B------:R-:W-:Y:S02]  /*d360*/  FMUL.FTZ R128, R3.reuse, R128 ;  /* 0x0000008003807220 */ /* 0x040fe40000410000 */
[----:B------:R-:W-:Y:S03]  /*d370*/  FMUL.FTZ R129, R3, R129 ;  /* 0x0000008103817220 */ /* 0x000fe60000410000 */
[C---:B------:R-:W-:Y:S03]  /*d380*/  HMMA.16816.F32 R124, R160.reuse, R12, R124 ;  /* 0x0000000ca07c723c */ /* 0x040fe6000000187c */
[C---:B------:R-:W-:Y:S02]  /*d390*/  FMUL.FTZ R130, R2.reuse, R130 ;  /* 0x0000008202827220 */ /* 0x040fe40000410000 */
[C---:B------:R-:W-:Y:S02]  /*d3a0*/  FMUL.FTZ R131, R2.reuse, R131 ;  /* 0x0000008302837220 */ /* 0x040fe40000410000 */
[----:B------:R-:W-:Y:S01]  /*d3b0*/  F2FP.PACK_AB R12, R193, R192 ;  /* 0x000000c0c10c723e */ /* 0x000fe200000000ff */
[----:B------:R-:W-:Y:S01]  /*d3c0*/  FFMA.FTZ R186, R3, R244, R186 ;  /* 0x000000f403ba7223 */ /* 0x000fe200000100ba */
[----:B-----5:R-:W-:Y:S03]  /*d3d0*/  F2FP.PACK_AB R13, R195, R194 ;  /* 0x000000c2c30d723e */ /* 0x020fe600000000ff */
[----:B------:R-:W-:Y:S01]  /*d3e0*/  HMMA.16816.F32 R128, R160, R14, R128 ;  /* 0x0000000ea080723c */ /* 0x000fe20000001880 */
[----:B------:R-:W2:Y:S02]  /*d3f0*/  LDSM.16.MT88.4 R160, [R220+0x900] ;  /* 0x00090000dca0783b */ /* 0x000ea40000004200 */
[----:B------:R-:W-:Y:S02]  /*d400*/  FFMA.FTZ R190, R2, R241, R190 ;  /* 0x000000f102be7223 */ /* 0x000fe400000100be */
[----:B------:R-:W-:Y:S02]  /*d410*/  FADD.FTZ R186, R165, R186 ;  /* 0x000000baa5ba7221 */ /* 0x000fe40000010000 */
[----:B------:R-:W-:Y:S01]  /*d420*/  F2FP.PACK_AB R14, R197, R196 ;  /* 0x000000c4c50e723e */ /* 0x000fe200000000ff */
[----:B------:R-:W-:Y:S01]  /*d430*/  FADD.FTZ R190, R185, R190 ;  /* 0x000000beb9be7221 */ /* 0x000fe20000010000 */
[----:B----4-:R-:W-:Y:S03]  /*d440*/  F2FP.PACK_AB R15, R199, R198 ;  /* 0x000000c6c70f723e */ /* 0x010fe600000000ff */
[----:B------:R-:W-:Y:S02]  /*d450*/  FADD.FTZ R167, R167, R186 ;  /* 0x000000baa7a77221 */ /* 0x000fe40000010000 */
[----:B------:R-:W-:Y:S02]  /*d460*/  FADD.FTZ R187, R187, R190 ;  /* 0x000000bebbbb7221 */ /* 0x000fe40000010000 */
[C---:B---3--:R-:W-:Y:S05]  /*d470*/  HMMA.16816.F32 R4, R12.reuse, R156, R4 ;  /* 0x0000009c0c04723c */ /* 0x048fea0000001804 */
[----:B------:R-:W-:Y:S02]  /*d480*/  FADD.FTZ R167, R184, R167 ;  /* 0x000000a7b8a77221 */ /* 0x000fe40000010000 */
[----:B------:R-:W-:Y:S01]  /*d490*/  FADD.FTZ R187, R188, R187 ;  /* 0x000000bbbcbb7221 */ /* 0x000fe20000010000 */
[C---:B------:R-:W-:Y:S01]  /*d4a0*/  HMMA.16816.F32 R8, R12.reuse, R158, R8 ;  /* 0x0000009e0c08723c */ /* 0x040fe20000001808 */
[----:B------:R-:W3:Y:S03]  /*d4b0*/  LDSM.16.MT88.4 R156, [R222+0x2900] ;  /* 0x00290000de9c783b */ /* 0x000ee60000004200 */
[----:B------:R-:W-:Y:S02]  /*d4c0*/  FADD.FTZ R192, R192, R167 ;  /* 0x000000a7c0c07221 */ /* 0x000fe40000010000 */
[----:B------:R-:W-:Y:S02]  /*d4d0*/  FADD.FTZ R194, R194, R187 ;  /* 0x000000bbc2c27221 */ /* 0x000fe40000010000 */
[C---:B------:R-:W-:Y:S04]  /*d4e0*/  HMMA.16816.F32 R132, R12.reuse, R16, R132 ;  /* 0x000000100c84723c */ /* 0x040fe80000001884 */
        /* <DEDUP_REMOVED lines=11> */
[----:B------:R-:W-:Y:S02]  /*d5a0*/  IMAD.MOV.U32 R165, RZ, RZ, R164 ;  /* 0x000000ffffa57224 */ /* 0x000fe400078e00a4 */
[----:B------:R-:W-:Y:S02]  /*d5b0*/  IMAD.MOV.U32 R3, RZ, RZ, R0 ;  /* 0x000000ffff037224 */ /* 0x000fe400078e0000 */
        /* <DEDUP_REMOVED lines=9> */
[C---:B------:R-:W-:Y:S07]  /*d650*/  HMMA.16816.F32 R52, R12.reuse, R176, R52 ;  /* 0x000000b00c34723c */ /* 0x040fee0000001834 */
[--C-:B------:R-:W-:Y:S01]  /*d660*/  FFMA.FTZ R176, R20, c[0x0][0x2d0], -R191.reuse ;  /* 0x0000b40014b07a23 */ /* 0x100fe200000108bf */
[C---:B------:R-:W-:Y:S04]  /*d670*/  HMMA.16816.F32 R56, R12.reuse, R178, R56 ;  /* 0x000000b20c38723c */ /* 0x040fe80000001838 */
[----:B------:R-:W-:Y:S01]  /*d680*/  FFMA.FTZ R177, R21, c[0x0][0x2d0], -R191 ;  /* 0x0000b40015b17a23 */ /* 0x000fe200000108bf */
[----:B------:R-:W-:Y:S02]  /*d690*/  MUFU.EX2 R176, R176 ;  /* 0x000000b000b07308 */ /* 0x000fe40000000800 */
[--C-:B------:R-:W-:Y:S01]  /*d6a0*/  FFMA.FTZ R178, R22, c[0x0][0x2d0], -R189.reuse ;  /* 0x0000b40016b27a23 */ /* 0x100fe200000108bd */
[C---:B------:R-:W-:Y:S04]  /*d6b0*/  HMMA.16816.F32 R60, R12.reuse, R180, R60 ;  /* 0x000000b40c3c723c */ /* 0x040fe8000000183c */
[----:B------:R-:W-:Y:S02]  /*d6c0*/  FFMA.FTZ R179, R23, c[0x0][0x2d0], -R189 ;  /* 0x0000b40017b37a23 */ /* 0x000fe400000108bd */
[----:B------:R-:W-:Y:S01]  /*d6d0*/  LDSM.16.MT88.4 R20, [R220+0x6900] ;  /* 0x00690000dc14783b */ /* 0x000fe20000004200 */
[--C-:B------:R-:W-:Y:S01]  /*d6e0*/  FFMA.FTZ R180, R24, c[0x0][0x2d0], -R191.reuse ;  /* 0x0000b40018b47a23 */ /* 0x100fe200000108bf */
[C---:B------:R-:W-:Y:S01]  /*d6f0*/  HMMA.16816.F32 R64, R12.reuse, R182, R64 ;  /* 0x000000b60c40723c */ /* 0x040fe20000001840 */
[----:B------:R-:W5:Y:S03]  /*d700*/  MUFU.EX2 R177, R177 ;  /* 0x000000b100b17308 */ /* 0x000f660000000800 */
[--C-:B------:R-:W-:Y:S02]  /*d710*/  FFMA.FTZ R181, R25, c[0x0][0x2d0], -R191.reuse ;  /* 0x0000b40019b57a23 */ /* 0x100fe400000108bf */
[----:B------:R-:W-:Y:S02]  /*d720*/  FFMA.FTZ R191, R33, c[0x0][0x2d0], -R191 ;  /* 0x0000b40021bf7a23 */ /* 0x000fe400000108bf */
[C---:B----4-:R-:W-:Y:S03]  /*d730*/  HMMA.16816.F32 R68, R12.reuse, R16, R68 ;  /* 0x000000100c44723c */ /* 0x050fe60000001844 */
[----:B------:R-:W-:Y:S01]  /*d740*/  MUFU.EX2 R178, R178 ;  /* 0x000000b200b27308 */ /* 0x000fe20000000800 */
[--C-:B------:R-:W-:Y:S02]  /*d750*/  FFMA.FTZ R182, R26, c[0x0][0x2d0], -R189.reuse ;  /* 0x0000b4001ab67a23 */ /* 0x100fe400000108bd */
[----:B------:R-:W-:Y:S02]  /*d760*/  FFMA.FTZ R183, R27, c[0x0][0x2d0], -R189 ;  /* 0x0000b4001bb77a23 */ /* 0x000fe400000108bd */
[C---:B------:R-:W-:Y:S01]  /*d770*/  HMMA.16816.F32 R72, R12.reuse, R18, R72 ;  /* 0x000000120c48723c */ /* 0x040fe20000001848 */
[----:B------:R-:W4:Y:S04]  /*d780*/  LDSM.16.MT88.4 R16, [R227+0x6900] ;  /* 0x00690000e310783b */ /* 0x000f280000004200 */
[----:B------:R-:W-:Y:S03]  /*d790*/  MUFU.EX2 R191, R191 ;  /* 0x000000bf00bf7308 */ /* 0x000fe60000000800 */
[C---:B-1----:R-:W-:Y:S01]  /*d7a0*/  HMMA.16816.F32 R76, R12.reuse, R168, R76 ;  /* 0x000000a80c4c723c */ /* 0x042fe2000000184c */
[----:B------:R-:W-:Y:S06]  /*d7b0*/  LDSM.16.MT88.4 R24, [R222+0x1100] ;  /* 0x00110000de18783b */ /* 0x000fec0000004200 */
[----:B------:R-:W1:Y:S01]  /*d7c0*/  MUFU.EX2 R179, R179 ;  /* 0x000000b300b37308 */ /* 0x000e620000000800 */
[C---:B------:R-:W-:Y:S01]  /*d7d0*/  HMMA.16816.F32 R80, R12.reuse, R170, R80 ;  /* 0x000000aa0c50723c */ /* 0x040fe20000001850 */
[----:B------:R-:W1:Y:S07]  /*d7e0*/  LDSM.16.MT88.4 R168, [R222+0x6900] ;  /* 0x00690000dea8783b */ /* 0x000e6e0000004200 */
[C---:B--2---:R-:W-:Y:S01]  /*d7f0*/  HMMA.16816.F32 R84, R12.reuse, R160, R84 ;  /* 0x000000a00c54723c */ /* 0x044fe20000001854 */
[----:B------:R-:W-:Y:S07]  /*d800*/  MUFU.EX2 R180, R180 ;  /* 0x000000b400b47308 */ /* 0x000fee0000000800 */
[C---:B------:R-:W-:Y:S01]  /*d810*/  HMMA.16816.F32 R88, R12.reuse, R162, R88 ;  /* 0x000000a20c58723c */ /* 0x040fe20000001858 */
[----:B------:R-:W2:Y:S02]  /*d820*/  LDSM.16.MT88.4 R160, [R221+0x6900] ;  /* 0x00690000dda0783b */ /* 0x000ea40000004200 */
[----:B------:R-:W1:Y:S05]  /*d830*/  MUFU.EX2 R181, R181 ;  /* 0x000000b500b57308 */ /* 0x000e6a0000000800 */
[C---:B---3--:R-:W-:Y:S05]  /*d840*/  HMMA.16816.F32 R92, R12.reuse, R156, R92 ;  /* 0x0000009c0c5c723c */ /* 0x048fea000000185c */
[----:B------:R-:W-:Y:S03]  /*d850*/  MUFU.EX2 R182, R182 ;  /* 0x000000b600b67308 */ /* 0x000fe60000000800 */
[C---:B------:R-:W-:Y:S01]  /*d860*/  HMMA.16816.F32 R96, R12.reuse, R158, R96 ;  /* 0x0000009e0c60723c */ /* 0x040fe20000001860 */
[----:B------:R-:W-:Y:S06]  /*d870*/  LDSM.16.MT88.4 R156, [R221+0x1100] ;  /* 0x00110000dd9c783b */ /* 0x000fec0000004200 */
[----:B------:R-:W3:Y:S01]  /*d880*/  MUFU.EX2 R183, R183 ;  /* 0x000000b700b77308 */ /* 0x000ee20000000800 */
        /* <DEDUP_REMOVED lines=8> */
[----:B------:R-:W-:Y:S07]  /*d910*/  LDSM.16.MT88.4 R160, [R227+0x3100] ;  /* 0x00310000e3a0783b */ /* 0x000fee0000004200 */
[C---:B------:R-:W-:Y:S08]  /*d920*/  HMMA.16816.F32 R124, R12.reuse, R20, R124 ;  /* 0x000000140c7c723c */ /* 0x040ff0000000187c */
[----:B------:R-:W-:Y:S01]  /*d930*/  HMMA.16816.F32 R128, R12, R22, R128 ;  /* 0x000000160c80723c */ /* 0x000fe20000001880 */
[----:B------:R-:W1:Y:S06]  /*d940*/  LDSM.16.MT88.4 R20, [R220+0x1100] ;  /* 0x00110000dc14783b */ /* 0x000e6c0000004200 */
[----:B-----5:R-:W-:Y:S01]  /*d950*/  F2FP.PACK_AB R12, R177, R176 ;  /* 0x000000b0b10c723e */ /* 0x020fe200000000ff */
[----:B------:R-:W-:Y:S01]  /*d960*/  FADD.FTZ R176, R176, R197 ;  /* 0x000000c5b0b07221 */ /* 0x000fe20000010000 */
[----:B------:R-:W-:Y:S03]  /*d970*/  F2FP.PACK_AB R13, R179, R178 ;  /* 0x000000b2b30d723e */ /* 0x000fe600000000ff */
[----:B------:R-:W-:Y:S01]  /*d980*/  F2FP.PACK_AB R14, R181, R180 ;  /* 0x000000b4b50e723e */ /* 0x000fe200000000ff */
[----:B------:R-:W-:Y:S01]  /*d990*/  FADD.FTZ R178, R178, R199 ;  /* 0x000000c7b2b27221 */ /* 0x000fe20000010000 */
[----:B---3--:R-:W-:Y:S01]  /*d9a0*/  F2FP.PACK_AB R15, R183, R182 ;  /* 0x000000b6b70f723e */ /* 0x008fe200000000ff */
[----:B------:R-:W-:Y:S02]  /*d9b0*/  FADD.FTZ R177, R177, R176 ;  /* 0x000000b0b1b17221 */ /* 0x000fe40000010000 */
[----:B------:R-:W-:Y:S02]  /*d9c0*/  FADD.FTZ R179, R179, R178 ;  /* 0x000000b2b3b37221 */ /* 0x000fe40000010000 */
[----:B------:R-:W-:Y:S02]  /*d9d0*/  FADD.FTZ R180, R180, R177 ;  /* 0x000000b1b4b47221 */ /* 0x000fe40000010000 */
[C---:B----4-:R-:W-:Y:S03]  /*d9e0*/  HMMA.16816.F32 R4, R12.reuse, R16, R4 ;  /* 0x000000100c04723c */ /* 0x050fe60000001804 */
[----:B------:R-:W-:Y:S02]  /*d9f0*/  FADD.FTZ R182, R182, R179 ;  /* 0x000000b3b6b67221 */ /* 0x000fe40000010000 */
[----:B------:R-:W-:Y:S02]  /*da00*/  FADD.FTZ R181, R181, R180 ;  /* 0x000000b4b5b57221 */ /* 0x000fe40000010000 */
[----:B------:R-:W-:Y:S01]  /*da10*/  FADD.FTZ R183, R183, R182 ;  /* 0x000000b6b7b77221 */ /* 0x000fe20000010000 */
        /* <DEDUP_REMOVED lines=11> */
[C---:B------:R-:W-:Y:S01]  /*dad0*/  HMMA.16816.F32 R36, R12.reuse, R160, R36 ;  /* 0x000000a00c24723c */ /* 0x040fe20000001824 */
[----:B------:R4:W-:Y:S06]  /*dae0*/  MUFU.EX2 R161, R32 ;  /* 0x0000002000a17308 */ /* 0x0009ec0000000800 */
[--C-:B------:R-:W-:Y:S01]  /*daf0*/  FFMA.FTZ R160, R34, c[0x0][0x2d0], -R189.reuse ;  /* 0x0000b40022a07a23 */ /* 0x100fe200000108bd */
[C---:B------:R-:W-:Y:S03]  /*db00*/  HMMA.16816.F32 R40, R12.reuse, R162, R40 ;  /* 0x000000a20c28723c */ /* 0x040fe60000001828 */
[----:B------:R-:W5:Y:S01]  /*db10*/  MUFU.EX2 R163, R160 ;  /* 0x000000a000a37308 */ /* 0x000f620000000800 */
[----:B------:R-:W-:Y:S04]  /*db20*/  FFMA.FTZ R189, R35, c[0x0][0x2d0], -R189 ;  /* 0x0000b40023bd7a23 */ /* 0x000fe800000108bd */
[C---:B------:R-:W-:Y:S05]  /*db30*/  HMMA.16816.F32 R44, R12.reuse, R168, R44 ;  /* 0x000000a80c2c723c */ /* 0x040fea000000182c */
[----:B------:R-:W1:Y:S03]  /*db40*/  MUFU.EX2 R189, R189 ;  /* 0x000000bd00bd7308 */ /* 0x000e660000000800 */
[C---:B------:R-:W-:Y:S01]  /*db50*/  HMMA.16816.F32 R48, R12.reuse, R170, R48 ;  /* 0x000000aa0c30723c */ /* 0x040fe20000001830 */
[----:B------:R-:W-:Y:S07]  /*db60*/  LDSM.16.MT88.4 R168, [R222+0x1900] ;  /* 0x00190000dea8783b */ /* 0x000fee0000004200 */
[C---:B--2---:R-:W-:Y:S01]  /*db70*/  HMMA.16816.F32 R52, R12.reuse, R16, R52 ;  /* 0x000000100c34723c */ /* 0x044fe20000001834 */
[----:B----4-:R-:W-:Y:S07]  /*db80*/  LDSM.16.MT88.4 R32, [R221+0x1900] ;  /* 0x00190000dd20783b */ /* 0x010fee0000004200 */
[C---:B------:R-:W-:Y:S01]  /*db90*/  HMMA.16816.F32 R56, R12.reuse, R18, R56 ;  /* 0x000000120c38723c */ /* 0x040fe20000001838 */
[----:B------:R-:W2:Y:S07]  /*dba0*/  LDSM.16.MT88.4 R16, [R221+0x5100] ;  /* 0x00510000dd10783b */ /* 0x000eae0000004200 */
[C---:B---3--:R-:W-:Y:S08]  /*dbb0*/  HMMA.16816.F32 R60, R12.reuse, R24, R60 ;  /* 0x000000180c3c723c */ /* 0x048ff0000000183c */
        /* <DEDUP_REMOVED lines=14> */
[C---:B------:R-:W-:Y:S08]  /*dca0*/  HMMA.16816.F32 R100, R12.reuse, R156, R100 ;  /* 0x0000009c0c64723c */ /* 0x040ff00000001864 */
[C---:B------:R-:W-:Y:S08]  /*dcb0*/  HMMA.16816.F32 R104, R12.reuse, R158, R104 ;  /* 0x0000009e0c68723c */ /* 0x040ff00000001868 */
[C---:B-1----:R-:W-:Y:S08]  /*dcc0*/  HMMA.16816.F32 R108, R12.reuse, R20, R108 ;  /* 0x000000140c6c723c */ /* 0x042ff0000000186c */
[C---:B------:R-:W-:Y:S01]  /*dcd0*/  HMMA.16816.F32 R112, R12.reuse, R22, R112 ;  /* 0x000000160c70723c */ /* 0x040fe20000001870 */
[----:B------:R-:W1:Y:S07]  /*dce0*/  LDSM.16.MT88.4 R20, [R227+0x3900] ;  /* 0x00390000e314783b */ /* 0x000e6e0000004200 */
[C---:B------:R-:W-:Y:S07]  /*dcf0*/  HMMA.16816.F32 R116, R12.reuse, R28, R116 ;  /* 0x0000001c0c74723c */ /* 0x040fee0000001874 */
[----:B-----5:R-:W-:Y:S01]  /*dd00*/  IMAD.MOV.U32 R28, RZ, RZ, R163 ;  /* 0x000000ffff1c7224 */ /* 0x020fe200078e00a3 */
[C---:B------:R-:W-:Y:S04]  /*dd10*/  HMMA.16816.F32 R120, R12.reuse, R30, R120 ;  /* 0x0000001e0c78723c */ /* 0x040fe80000001878 */
[----:B------:R-:W-:Y:S04]  /*dd20*/  IMAD.MOV.U32 R29, RZ, RZ, R161 ;  /* 0x000000ffff1d7224 */ /* 0x000fe800078e00a1 */
[C---:B--2---:R-:W-:Y:S08]  /*dd30*/  HMMA.16816.F32 R124, R12.reuse, R16, R124 ;  /* 0x000000100c7c723c */ /* 0x044ff0000000187c */
[----:B------:R-:W-:Y:S01]  /*dd40*/  HMMA.16816.F32 R128, R12, R18, R128 ;  /* 0x000000120c80723c */ /* 0x000fe20000001880 */
[----:B------:R-:W2:Y:S06]  /*dd50*/  LDSM.16.MT88.4 R16, [R222+0x3900] ;  /* 0x00390000de10783b */ /* 0x000eac0000004200 */
[----:B------:R-:W-:Y:S02]  /*dd60*/  F2FP.PACK_AB R14, R191, R29 ;  /* 0x0000001dbf0e723e */ /* 0x000fe400000000ff */
[----:B------:R-:W-:Y:S03]  /*dd70*/  F2FP.PACK_AB R15, R189, R28 ;  /* 0x0000001cbd0f723e */ /* 0x000fe600000000ff */
[----:B------:R-:W-:Y:S01]  /*dd80*/  F2FP.PACK_AB R12, R201, R200 ;  /* 0x000000c8c90c723e */ /* 0x000fe200000000ff */
[----:B------:R-:W-:Y:S01]  /*dd90*/  FADD.FTZ R200, R200, R181 ;  /* 0x000000b5c8c87221 */ /* 0x000fe20000010000 */
[----:B------:R-:W-:Y:S01]  /*dda0*/  F2FP.PACK_AB R13, R203, R202 ;  /* 0x000000cacb0d723e */ /* 0x000fe200000000ff */
[----:B------:R-:W-:Y:S02]  /*ddb0*/  FADD.FTZ R202, R202, R183 ;  /* 0x000000b7caca7221 */ /* 0x000fe40000010000 */
[----:B------:R-:W-:Y:S02]  /*ddc0*/  FADD.FTZ R200, R201, R200 ;  /* 0x000000c8c9c87221 */ /* 0x000fe40000010000 */
[----:B------:R-:W-:Y:S02]  /*ddd0*/  FADD.FTZ R202, R203, R202 ;  /* 0x000000cacbca7221 */ /* 0x000fe40000010000 */
[C---:B---3--:R-:W-:Y:S01]  /*dde0*/  HMMA.16816.F32 R160, R12.reuse, R24, R4 ;  /* 0x000000180ca0723c */ /* 0x048fe20000001804 */
[----:B------:R-:W3:Y:S07]  /*ddf0*/  LDSM.16.MT88.4 R4, [R221+0x3900] ;  /* 0x00390000dd04783b */ /* 0x000eee0000004200 */
[C---:B------:R-:W-:Y:S01]  /*de00*/  HMMA.16816.F32 R156, R12.reuse, R26, R8 ;  /* 0x0000001a0c9c723c */ /* 0x040fe20000001808 */
[----:B------:R-:W4:Y:S07]  /*de10*/  LDSM.16.MT88.4 R8, [R220+0x3900] ;  /* 0x00390000dc08783b */ /* 0x000f2e0000004200 */
[C---:B------:R-:W-:Y:S01]  /*de20*/  HMMA.16816.F32 R132, R12.reuse, R168, R132 ;  /* 0x000000a80c84723c */ /* 0x040fe20000001884 */
[----:B------:R-:W5:Y:S07]  /*de30*/  LDSM.16.MT88.4 R24, [R227+0x5900] ;  /* 0x00590000e318783b */ /* 0x000f6e0000004200 */
[C---:B------:R-:W-:Y:S01]  /*de40*/  HMMA.16816.F32 R136, R12.reuse, R170, R136 ;  /* 0x000000aa0c88723c */ /* 0x040fe20000001888 */
[----:B------:R-:W-:Y:S07]  /*de50*/  LDSM.16.MT88.4 R168, [R227+0x7900] ;  /* 0x00790000e3a8783b */ /* 0x000fee0000004200 */
[C---:B------:R-:W-:Y:S08]  /*de60*/  HMMA.16816.F32 R140, R12.reuse, R32, R140 ;  /* 0x000000200c8c723c */ /* 0x040ff0000000188c */
[C---:B------:R-:W-:Y:S01]  /*de70*/  HMMA.16816.F32 R144, R12.reuse, R34, R144 ;  /* 0x000000220c90723c */ /* 0x040fe20000001890 */
[----:B------:R-:W-:Y:S07]  /*de80*/  LDSM.16.MT88.4 R32, [R220+0x5900] ;  /* 0x00590000dc20783b */ /* 0x000fee0000004200 */
[C---:B------:R-:W-:Y:S07]  /*de90*/  HMMA.16816.F32 R148, R12.reuse, R172, R148 ;  /* 0x000000ac0c94723c */ /* 0x040fee0000001894 */
[----:B------:R-:W-:Y:S01]  /*dea0*/  IMAD.MOV.U32 R173, RZ, RZ, R28 ;  /* 0x000000ffffad7224 */ /* 0x000fe200078e001c */
[C---:B------:R-:W-:Y:S04]  /*deb0*/  HMMA.16816.F32 R152, R12.reuse, R174, R152 ;  /* 0x000000ae0c98723c */ /* 0x040fe80000001898 */
[----:B------:R-:W-:Y:S02]  /*dec0*/  IMAD.MOV.U32 R172, RZ, RZ, R29 ;  /* 0x000000ffffac7224 */ /* 0x000fe400078e001d */
[----:B------:R-:W4:Y:S01]  /*ded0*/  LDSM.16.MT88.4 R28, [R222+0x5900] ;  /* 0x00590000de1c783b */ /* 0x000f220000004200 */
[----:B------:R-:W-:Y:S01]  /*dee0*/  FADD.FTZ R202, R173, R202 ;  /* 0x000000caadca7221 */ /* 0x000fe20000010000 */
[C---:B-1----:R-:W-:Y:S04]  /*def0*/  HMMA.16816.F32 R36, R12.reuse, R20, R36 ;  /* 0x000000140c24723c */ /* 0x042fe80000001824 */
[----:B------:R-:W-:Y:S02]  /*df00*/  FADD.FTZ R200, R172, R200 ;  /* 0x000000c8acc87221 */ /* 0x000fe40000010000 */
[----:B------:R-:W-:Y:S02]  /*df10*/  FADD.FTZ R241, R189, R202 ;  /* 0x000000cabdf17221 */ /* 0x000fe40000010000 */
[C---:B------:R-:W-:Y:S01]  /*df20*/  HMMA.16816.F32 R40, R12.reuse, R22, R40 ;  /* 0x000000160c28723c */ /* 0x040fe20000001828 */
[----:B------:R-:W1:Y:S03]  /*df30*/  LDSM.16.MT88.4 R20, [R221+0x5900] ;  /* 0x00590000dd14783b */ /* 0x000e660000004200 */
[----:B------:R-:W-:Y:S04]  /*df40*/  FADD.FTZ R244, R191, R200 ;  /* 0x000000c8bff47221 */ /* 0x000fe80000010000 */
        /* <DEDUP_REMOVED lines=9> */
[C---:B-----5:R-:W-:Y:S08]  /*dfe0*/  HMMA.16816.F32 R68, R12.reuse, R24, R68 ;  /* 0x000000180c44723c */ /* 0x060ff00000001844 */
[C---:B------:R-:W-:Y:S08]  /*dff0*/  HMMA.16816.F32 R72, R12.reuse, R26, R72 ;  /* 0x0000001a0c48723c */ /* 0x040ff00000001848 */
[C---:B------:R-:W-:Y:S08]  /*e000*/  HMMA.16816.F32 R76, R12.reuse, R28, R76 ;  /* 0x0000001c0c4c723c */ /* 0x040ff0000000184c */
        /* <DEDUP_REMOVED lines=9> */
[C---:B---3--:R-:W-:Y:S08]  /*e0a0*/  HMMA.16816.F32 R116, R12.reuse, R4, R116 ;  /* 0x000000040c74723c */ /* 0x048ff00000001874 */
[C---:B------:R-:W-:Y:S08]  /*e0b0*/  HMMA.16816.F32 R120, R12.reuse, R6, R120 ;  /* 0x000000060c78723c */ /* 0x040ff00000001878 */
[C---:B----4-:R-:W-:Y:S08]  /*e0c0*/  HMMA.16816.F32 R124, R12.reuse, R8, R124 ;  /* 0x000000080c7c723c */ /* 0x050ff0000000187c */
[----:B------:R-:W-:Y:S07]  /*e0d0*/  HMMA.16816.F32 R128, R12, R10, R128 ;  /* 0x0000000a0c80723c */ /* 0x000fee0000001880 */
[----:B------:R-:W-:Y:S01]  /*e0e0*/  IMAD.MOV.U32 R12, RZ, RZ, R164 ;  /* 0x000000ffff0c7224 */ /* 0x000fe200078e00a4 */
[----:B------:R-:W-:-:S05]  /*e0f0*/  @P0 BRA `(.L_x_976) ;  /* 0xffffc6f000000947 */ /* 0x000fca000383ffff */
.L_x_975:
[----:B------:R-:W-:-:S06]  /*e100*/  UISETP.GE.AND UP0, UPT, UR14, UR8, UPT ;  /* 0x000000080e00728c */ /* 0x000fcc000bf06270 */
[----:B------:R-:W-:-:S13]  /*e110*/  PLOP3.LUT P0, PT, PT, PT, UP0, 0x80, 0x0 ;  /* 0x000000000000781c */ /* 0x000fda0003f0f008 */
[----:B------:R-:W-:Y:S05]  /*e120*/  @!P0 BRA `(.L_x_977) ;  /* 0x000043b000008947 */ /* 0x000fea0003800000 */
[C---:B------:R-:W-:Y:S01]  /*e130*/  IADD3 R202, P6, R234.reuse, 0x40, RZ ;  /* 0x00000040eaca7810 */ /* 0x040fe20007fde0ff */
[----:B------:R-:W-:Y:S01]  /*e140*/  ULDC.64 UR4, c[0x0][0x208] ;  /* 0x0000820000047ab9 */ /* 0x000fe20000000a00 */
[C---:B------:R-:W-:Y:S01]  /*e150*/  IADD3 R198, P0, R234.reuse, 0xc0, RZ ;  /* 0x000000c0eac67810 */ /* 0x040fe20007f1e0ff */
[----:B------:R-:W-:Y:S01]  /*e160*/  IMAD.MOV.U32 R3, RZ, RZ, R0 ;  /* 0x000000ffff037224 */ /* 0x000fe200078e0000 */
[----:B------:R-:W-:Y:S01]  /*e170*/  IADD3 R200, P5, R234, 0x80, RZ ;  /* 0x00000080eac87810 */ /* 0x000fe20007fbe0ff */
[--C-:B------:R-:W-:Y:S01]  /*e180*/  IMAD.X R203, RZ, RZ, R239.reuse, P6 ;  /* 0x000000ffffcb7224 */ /* 0x100fe200030e06ef */
[C---:B------:R-:W-:Y:S01]  /*e190*/  IADD3 R197, P6, R236.reuse, 0x40, RZ ;  /* 0x00000040ecc57810 */ /* 0x040fe20007fde0ff */
[--C-:B------:R-:W-:Y:S01]  /*e1a0*/  IMAD.X R199, RZ, RZ, R239.reuse, P0 ;  /* 0x000000ffffc77224 */ /* 0x100fe200000e06ef */
[C---:B------:R-:W-:Y:S01]  /*e1b0*/  IADD3 R193, P0, R236.reuse, 0xc0, RZ ;  /* 0x000000c0ecc17810 */ /* 0x040fe20007f1e0ff */
[----:B------:R-:W-:Y:S01]  /*e1c0*/  IMAD.X R201, RZ, RZ, R239, P5 ;  /* 0x000000ffffc97224 */ /* 0x000fe200028e06ef */
[----:B------:R-:W-:Y:S01]  /*e1d0*/  IADD3 R195, P5, R236, 0x80, RZ ;  /* 0x00000080ecc37810 */ /* 0x000fe20007fbe0ff */
[--C-:B------:R-:W-:Y:S01]  /*e1e0*/  IMAD.X R196, RZ, RZ, R243.reuse, P6 ;  /* 0x000000ffffc47224 */ /* 0x100fe200030e06f3 */
[----:B------:R-:W-:Y:S01]  /*e1f0*/  MOV R2, R12 ;  /* 0x0000000c00027202 */ /* 0x000fe20000000f00 */
[----:B------:R-:W-:Y:S01]  /*e200*/  IMAD.X R192, RZ, RZ, R243, P0 ;  /* 0x000000ffffc07224 */ /* 0x000fe200000e06f3 */
[----:B------:R-:W-:Y:S01]  /*e210*/  IADD3.X R194, RZ, R243, RZ, P5, !PT ;  /* 0x000000f3ffc27210 */ /* 0x000fe20002ffe4ff */
[----:B------:R-:W-:Y:S01]  /*e220*/  USHF.L.U64.HI UR21, UR4, 0x5, UR5 ;  /* 0x0000000504157899 */ /* 0x000fe20008010205 */
[----:B------:R-:W-:Y:S01]  /*e230*/  MOV R238, R234 ;  /* 0x000000ea00ee7202 */ /* 0x000fe20000000f00 */
[----:B------:R-:W-:-:S03]  /*e240*/  USHF.L.U32 UR20, UR4, 0x5, URZ ;  /* 0x0000000504147899 */ /* 0x000fc6000800063f */
[----:B------:R-:W-:Y:S02]  /*e250*/  ULDC.64 UR4, c[0x0][0x1e0] ;  /* 0x0000780000047ab9 */ /* 0x000fe40000000a00 */
.L_x_986:
[----:B------:R-:W-:Y:S04]  /*e260*/  DEPBAR.LE SB0, 0x0 ;  /* 0x000080000000791a */ /* 0x000fe80000000000 */
[----:B------:R-:W-:Y:S01]  /*e270*/  BAR.SYNC.DEFER_BLOCKING 0x0 ;  /* 0x0000000000007b1d */ /* 0x000fe20000010000 */
[----:B------:R-:W-:Y:S01]  /*e280*/  USHF.R.S32.HI UR7, URZ, 0x1f, UR14 ;  /* 0x0000001f3f077899 */ /* 0x000fe2000801140e */
[----:B------:R-:W-:Y:S01]  /*e290*/  IMAD.U32 R13, RZ, RZ, UR14 ;  /* 0x0000000eff0d7e24 */ /* 0x000fe2000f8e00ff */
[----:B------:R-:W-:Y:S01]  /*e2a0*/  UIMAD UR6, UR10, UR14, URZ ;  /* 0x0000000e0a0672a4 */ /* 0x000fe2000f8e023f */
[----:B------:R-:W-:Y:S01]  /*e2b0*/  IMAD.U32 R21, RZ, RZ, UR14 ;  /* 0x0000000eff157e24 */ /* 0x000fe2000f8e00ff */
[----:B------:R-:W-:Y:S01]  /*e2c0*/  UIMAD.WIDE.U32 UR22, UR14, UR11, UR20 ;  /* 0x0000000b0e1672a5 */ /* 0x000fe2000f8e0014 */
[----:B------:R-:W-:Y:S01]  /*e2d0*/  IMAD.U32 R15, RZ, RZ, UR14 ;  /* 0x0000000eff0f7e24 */ /* 0x000fe2000f8e00ff */
[----:B------:R-:W-:Y:S01]  /*e2e0*/  UIMAD UR6, UR7, UR11, UR6 ;  /* 0x0000000b070672a4 */ /* 0x000fe2000f8e0206 */
[----:B------:R-:W-:Y:S01]  /*e2f0*/  IMAD.WIDE.U32 R168, R13, UR11, R198 ;  /* 0x0000000b0da87c25 */ /* 0x000fe2000f8e00c6 */
[----:B------:R-:W-:Y:S03]  /*e300*/  UISETP.GT.AND UP3, UPT, UR14, UR8, UPT ;  /* 0x000000080e00728c */ /* 0x000fe6000bf64270 */
[----:B------:R-:W-:Y:S04]  /*e310*/  IMAD.WIDE.U32 R20, R21, UR11, R238 ;  /* 0x0000000b15147c25 */ /* 0x000fe8000f8e00ee */
[----:B------:R-:W-:Y:S01]  /*e320*/  IMAD.WIDE.U32 R28, R15, UR11, R200 ;  /* 0x0000000b0f1c7c25 */ /* 0x000fe2000f8e00c8 */
[----:B------:R-:W-:Y:S02]  /*e330*/  LEA R30, P0, R20, c[0x0][0x1f8], 0x1 ;  /* 0x00007e00141e7a11 */ /* 0x000fe400078008ff */
[----:B------:R-:W-:Y:S01]  /*e340*/  IADD3 R0, R21, UR6, RZ ;  /* 0x0000000615007c10 */ /* 0x000fe2000fffe0ff */
[----:B------:R-:W-:Y:S01]  /*e350*/  IMAD.U32 R23, RZ, RZ, UR14 ;  /* 0x0000000eff177e24 */ /* 0x000fe2000f8e00ff */
[----:B------:R-:W-:Y:S01]  /*e360*/  LEA R250, P5, R28, c[0x0][0x1f8], 0x1 ;  /* 0x00007e001cfa7a11 */ /* 0x000fe200078a08ff */
[----:B------:R-:W-:Y:S01]  /*e370*/  @UP3 UIADD3 UR17, UR14, -0x1, URZ ;  /* 0xffffffff0e113890 */ /* 0x000fe2000fffe03f */
[----:B------:R-:W-:Y:S01]  /*e380*/  LEA.HI.X R31, R20, c[0x0][0x1fc], R0, 0x1, P0 ;  /* 0x00007f00141f7a11 */ /* 0x000fe200000f0c00 */
[----:B------:R-:W-:Y:S01]  /*e390*/  LDSM.16.M88.4 R32, [R230+0x10100] ;  /* 0x01010000e620783b */ /* 0x000fe20000000200 */
[----:B------:R-:W-:Y:S01]  /*e3a0*/  LEA R248, P0, R168, c[0x0][0x1f8], 0x1 ;  /* 0x00007e00a8f87a11 */ /* 0x000fe200078008ff */
[----:B------:R-:W-:Y:S01]  /*e3b0*/  IMAD.WIDE.U32 R22, R23, UR11, R202 ;  /* 0x0000000b17167c25 */ /* 0x000fe2000f8e00ca */
[----:B------:R-:W-:Y:S02]  /*e3c0*/  IADD3 R20, R29, UR6, RZ ;  /* 0x000000061d147c10 */ /* 0x000fe4000fffe0ff */
[----:B------:R-:W1:Y:S02]  /*e3d0*/  LDSM.16.M88.4 R8, [R229+0x8100] ;  /* 0x00810000e508783b */ /* 0x000e640000000200 */
[----:B------:R-:W-:Y:S02]  /*e3e0*/  LEA R188, P6, R22, c[0x0][0x1f8], 0x1 ;  /* 0x00007e0016bc7a11 */ /* 0x000fe400078c08ff */
[----:B------:R-:W-:Y:S01]  /*e3f0*/  LEA.HI.X R251, R28, c[0x0][0x1fc], R20, 0x1, P5 ;  /* 0x00007f001cfb7a11 */ /* 0x000fe200028f0c14 */
[----:B------:R-:W2:Y:S01]  /*e400*/  LDSM.16.M88.4 R16, [R229+0x8900] ;  /* 0x00890000e510783b */ /* 0x000ea20000000200 */
[----:B------:R-:W-:Y:S02]  /*e410*/  IADD3 R0, R23, UR6, RZ ;  /* 0x0000000617007c10 */ /* 0x000fe4000fffe0ff */
[----:B------:R-:W-:Y:S02]  /*e420*/  IADD3 R28, P5, R234, UR22, RZ ;  /* 0x00000016ea1c7c10 */ /* 0x000fe4000ffbe0ff */
[----:B------:R-:W3:Y:S01]  /*e430*/  LDSM.16.M88.4 R24, [R229+0x9100] ;  /* 0x00910000e518783b */ /* 0x000ee20000000200 */
[----:B------:R-:W-:Y:S04]  /*e440*/  LEA.HI.X R189, R22, c[0x0][0x1fc], R0, 0x1, P6 ;  /* 0x00007f0016bd7a11 */ /* 0x000fe800030f0c00 */
[----:B------:R-:W4:Y:S05]  /*e450*/  LDSM.16.M88.4 R164, [R229+0x9900] ;  /* 0x00990000e5a4783b */ /* 0x000f2a0000000200 */
[----:B------:R-:W-:Y:S05]  /*e460*/  LDSM.16.M88.4 R172, [R228] ;  /* 0x00000000e4ac783b */ /* 0x000fea0000000200 */
[----:B------:R-:W-:Y:S05]  /*e470*/  LDSM.16.M88.4 R176, [R219] ;  /* 0x00000000dbb0783b */ /* 0x000fea0000000200 */
[----:B------:R-:W-:Y:S05]  /*e480*/  LDSM.16.M88.4 R180, [R218] ;  /* 0x00000000dab4783b */ /* 0x000fea0000000200 */
[----:B------:R-:W-:Y:S01]  /*e490*/  LDSM.16.M88.4 R184, [R217] ;  /* 0x00000000d9b8783b */ /* 0x000fe20000000200 */
[C---:B-1----:R-:W-:Y:S08]  /*e4a0*/  HMMA.16816.F32 R4, R32.reuse, R8, RZ ;  /* 0x000000082004723c */ /* 0x042ff000000018ff */
[C---:B------:R-:W-:Y:S08]  /*e4b0*/  HMMA.16816.F32 R8, R32.reuse, R10, RZ ;  /* 0x0000000a2008723c */ /* 0x040ff000000018ff */
[C---:B--2---:R-:W-:Y:S07]  /*e4c0*/  HMMA.16816.F32 R12, R32.reuse, R16, RZ ;  /* 0x00000010200c723c */ /* 0x044fee00000018ff */
[----:B------:R-:W-:Y:S01]  /*e4d0*/  IADD3 R16, R169, UR6, RZ ;  /* 0x00000006a9107c10 */ /* 0x000fe2000fffe0ff */
[----:B------:R-:W-:Y:S04]  /*e4e0*/  UIADD3 UR6, UR6, UR23, URZ ;  /* 0x0000001706067290 */ /* 0x000fe8000fffe03f */
[----:B------:R-:W-:Y:S02]  /*e4f0*/  LEA.HI.X R249, R168, c[0x0][0x1fc], R16, 0x1, P0 ;  /* 0x00007f00a8f97a11 */ /* 0x000fe400000f0c10 */
[C---:B------:R-:W-:Y:S01]  /*e500*/  HMMA.16816.F32 R16, R32.reuse, R18, RZ ;  /* 0x000000122010723c */ /* 0x040fe200000018ff */
[----:B------:R-:W1:Y:S01]  /*e510*/  LDSM.16.M88.4 R168, [R226+0x10100] ;  /* 0x01010000e2a8783b */ /* 0x000e620000000200 */
[----:B------:R-:W-:Y:S02]  /*e520*/  LEA R190, P0, R28, c[0x0][0x1f8], 0x1 ;  /* 0x00007e001cbe7a11 */ /* 0x000fe400078008ff */
[----:B------:R-:W-:Y:S02]  /*e530*/  IADD3.X R29, R239, UR6, RZ, P5, !PT ;  /* 0x00000006ef1d7c10 */ /* 0x000fe4000affe4ff */
[----:B------:R-:W-:Y:S01]  /*e540*/  @!PT LDS RZ, [RZ] ;  /* 0x00000000fffff984 */ /* 0x000fe20000000800 */
[----:B------:R-:W-:Y:S01]  /*e550*/  @!PT LDS RZ, [RZ] ;  /* 0x00000000fffff984 */ /* 0x000fe20000000800 */
[----:B------:R-:W-:Y:S01]  /*e560*/  @!PT LDS RZ, [RZ] ;  /* 0x00000000fffff984 */ /* 0x000fe20000000800 */
[----:B------:R4:W-:Y:S01]  /*e570*/  LDGSTS.E.BYPASS.LTC128B.128 [R231+0x100], [R30.64], !P4 ;  /* 0x001000001ee77fae */ /* 0x0009e2000e101d52 */
[----:B------:R-:W-:Y:S01]  /*e580*/  IADD3 R0, P5, R202, UR22, RZ ;  /* 0x00000016ca007c10 */ /* 0x000fe2000ffbe0ff */
[C---:B---3--:R-:W-:Y:S01]  /*e590*/  HMMA.16816.F32 R20, R32.reuse, R24, RZ ;  /* 0x000000182014723c */ /* 0x048fe200000018ff */
[----:B------:R-:W-:Y:S02]  /*e5a0*/  LEA.HI.X R191, R28, c[0x0][0x1fc], R29, 0x1, P0 ;  /* 0x00007f001cbf7a11 */ /* 0x000fe400000f0c1d */
[----:B------:R2:W-:Y:S01]  /*e5b0*/  LDGSTS.E.BYPASS.LTC128B.128 [R231+0x2100], [R188.64], !P3 ;  /* 0x02100000bce77fae */ /* 0x0005e2000d901d52 */
[----:B------:R-:W-:Y:S04]  /*e5c0*/  LEA R246, P0, R0, c[0x0][0x1f8], 0x1 ;  /* 0x00007e0000f67a11 */ /* 0x000fe800078008ff */
[C---:B------:R-:W-:Y:S01]  /*e5d0*/  HMMA.16816.F32 R24, R32.reuse, R26, RZ ;  /* 0x0000001a2018723c */ /* 0x040fe200000018ff */
[----:B------:R3:W-:Y:S05]  /*e5e0*/  LDGSTS.E.BYPASS.LTC128B.128 [R231+0x4100], [R250.64], !P2 ;  /* 0x04100000fae77fae */ /* 0x0007ea000d101d52 */
[----:B------:R5:W-:Y:S05]  /*e5f0*/  LDGSTS.E.BYPASS.LTC128B.128 [R231+0x6100], [R248.64], !P1 ;  /* 0x06100000f8e77fae */ /* 0x000bea000c901d52 */
[----:B------:R3:W-:Y:S01]  /*e600*/  LDGSTS.E.BYPASS.LTC128B.128 [R231+0x1100], [R190.64], !P4 ;  /* 0x01100000bee77fae */ /* 0x0007e2000e101d52 */
[C---:B----4-:R-:W-:Y:S01]  /*e610*/  HMMA.16816.F32 R28, R32.reuse, R164, RZ ;  /* 0x000000a4201c723c */ /* 0x050fe200000018ff */
[----:B--2---:R-:W-:Y:S06]  /*e620*/  IADD3.X R189, R203, UR6, RZ, P5, !PT ;  /* 0x00000006cbbd7c10 */ /* 0x004fec000affe4ff */
[----:B------:R-:W-:Y:S01]  /*e630*/  IADD3 R164, P5, R198, UR22, RZ ;  /* 0x00000016c6a47c10 */ /* 0x000fe2000ffbe0ff */
[----:B------:R-:W-:Y:S01]  /*e640*/  HMMA.16816.F32 R32, R32, R166, RZ ;  /* 0x000000a62020723c */ /* 0x000fe200000018ff */
[----:B------:R-:W-:Y:S03]  /*e650*/  LEA.HI.X R247, R0, c[0x0][0x1fc], R189, 0x1, P0 ;  /* 0x00007f0000f77a11 */ /* 0x000fe600000f0cbd */
[----:B------:R-:W-:Y:S01]  /*e660*/  IADD3 R0, P0, R200, UR22, RZ ;  /* 0x00000016c8007c10 */ /* 0x000fe2000ff1e0ff */
[----:B------:R-:W-:Y:S01]  /*e670*/  @UP3 UIMAD.WIDE.U32 UR22, UR17, UR4, URZ ;  /* 0x00000004111632a5 */ /* 0x000fe2000f8e003f */
[----:B------:R2:W-:Y:S01]  /*e680*/  LDGSTS.E.BYPASS.LTC128B.128 [R231+0x3100], [R246.64], !P3 ;  /* 0x03100000f6e77fae */ /* 0x0005e2000d901d52 */
[----:B------:R-:W-:Y:S01]  /*e690*/  IADD3.X R167, R199, UR6, RZ, P5, !PT ;  /* 0x00000006c7a77c10 */ /* 0x000fe2000affe4ff */
[C---:B-1----:R-:W-:Y:S01]  /*e6a0*/  HMMA.16816.F32 R4, R168.reuse, R172, R4 ;  /* 0x000000aca804723c */ /* 0x042fe20000001804 */
[----:B------:R-:W-:Y:S01]  /*e6b0*/  @UP3 USHF.L.U32 UR7, UR22, 0x6, URZ ;  /* 0x0000000616073899 */ /* 0x000fe2000800063f */
[----:B------:R-:W-:Y:S03]  /*e6c0*/  PLOP3.LUT P5, PT, PT, PT, UP3, 0x80, 0x0 ;  /* 0x000000000000781c */ /* 0x000fe60003faf038 */
[----:B------:R-:W-:Y:S01]  /*e6d0*/  IADD3.X R165, R201, UR6, RZ, P0, !PT ;  /* 0x00000006c9a57c10 */ /* 0x000fe200087fe4ff */
[----:B------:R-:W-:Y:S01]  /*e6e0*/  @UP3 USHF.R.S32.HI UR6, URZ, 0x1f, UR17 ;  /* 0x0000001f3f063899 */ /* 0x000fe20008011411 */
[C---:B-----5:R-:W-:Y:S01]  /*e6f0*/  LEA R248, P6, R0.reuse, c[0x0][0x1f8], 0x1 ;  /* 0x00007e0000f87a11 */ /* 0x060fe200078c08ff */
[C---:B------:R-:W-:Y:S02]  /*e700*/  HMMA.16816.F32 R8, R168.reuse, R174, R8 ;  /* 0x000000aea808723c */ /* 0x040fe40000001808 */
[----:B------:R-:W-:Y:S02]  /*e710*/  @UP3 UIMAD UR6, UR6, UR4, URZ ;  /* 0x00000004060632a4 */ /* 0x000fe4000f8e023f */
[----:B------:R-:W-:Y:S02]  /*e720*/  LEA.HI.X R249, R0, c[0x0][0x1fc], R165, 0x1, P6 ;  /* 0x00007f0000f97a11 */ /* 0x000fe400030f0ca5 */
[C---:B---3--:R-:W-:Y:S01]  /*e730*/  LEA R250, P0, R164.reuse, c[0x0][0x1f8], 0x1 ;  /* 0x00007e00a4fa7a11 */ /* 0x048fe200078008ff */
[----:B------:R-:W-:Y:S01]  /*e740*/  @UP3 UIMAD UR6, UR17, UR5, UR6 ;  /* 0x00000005110632a4 */ /* 0x000fe2000f8e0206 */
[C---:B------:R-:W-:Y:S01]  /*e750*/  HMMA.16816.F32 R12, R168.reuse, R176, R12 ;  /* 0x000000b0a80c723c */ /* 0x040fe2000000180c */
[----:B------:R1:W-:Y:S01]  /*e760*/  LDGSTS.E.BYPASS.LTC128B.128 [R231+0x5100], [R248.64], !P2 ;  /* 0x05100000f8e77fae */ /* 0x0003e2000d101d52 */
[----:B------:R-:W-:Y:S01]  /*e770*/  PLOP3.LUT P6, PT, PT, PT, UP3, 0x80, 0x0 ;  /* 0x000000000000781c */ /* 0x000fe20003fcf038 */
[----:B------:R-:W-:Y:S01]  /*e780*/  @UP3 UIADD3 UR6, UR23, UR6, URZ ;  /* 0x0000000617063290 */ /* 0x000fe2000fffe03f */
[----:B------:R-:W-:Y:S02]  /*e790*/  LEA.HI.X R251, R164, c[0x0][0x1fc], R167, 0x1, P0 ;  /* 0x00007f00a4fb7a11 */ /* 0x000fe400000f0ca7 */
[----:B------:R-:W-:Y:S01]  /*e7a0*/  PLOP3.LUT P0, PT, PT, PT, UP3, 0x80, 0x0 ;  /* 0x000000000000781c */ /* 0x000fe20003f0f038 */
[----:B------:R-:W-:Y:S01]  /*e7b0*/  @UP3 USHF.L.U64.HI UR6, UR22, 0x6, UR6 ;  /* 0x0000000616063899 */ /* 0x000fe20008010206 */
[C---:B------:R-:W-:Y:S01]  /*e7c0*/  HMMA.16816.F32 R16, R168.reuse, R178, R16 ;  /* 0x000000b2a810723c */ /* 0x040fe20000001810 */
[----:B------:R1:W-:Y:S05]  /*e7d0*/  LDGSTS.E.BYPASS.LTC128B.128 [R231+0x7100], [R250.64], !P1 ;  /* 0x07100000fae77fae */ /* 0x0003ea000c901d52 */
[----:B------:R-:W-:Y:S01]  /*e7e0*/  LDSM.16.M88.4 R164, [R225+0x10100] ;  /* 0x01010000e1a4783b */ /* 0x000fe20000000200 */
[----:B------:R-:W-:Y:S01]  /*e7f0*/  @P6 IADD3 R245, P6, R236, UR7, RZ ;  /* 0x00000007ecf56c10 */ /* 0x000fe2000ffde0ff */
[C---:B------:R-:W-:Y:S03]  /*e800*/  HMMA.16816.F32 R20, R168.reuse, R180, R20 ;  /* 0x000000b4a814723c */ /* 0x040fe60000001814 */
[----:B------:R-:W3:Y:S01]  /*e810*/  LDSM.16.M88.4 R188, [R224+0x8100] ;  /* 0x00810000e0bc783b */ /* 0x000ee20000000200 */
[----:B------:R-:W-:Y:S04]  /*e820*/  @P5 LEA R0, P5, R245, c[0x0][0x1c8], 0x1 ;  /* 0x00007200f5005a11 */ /* 0x000fe800078a08ff */
[C---:B------:R-:W-:Y:S01]  /*e830*/  HMMA.16816.F32 R24, R168.reuse, R182, R24 ;  /* 0x000000b6a818723c */ /* 0x040fe20000001818 */
[----:B------:R-:W4:Y:S05]  /*e840*/  LDSM.16.M88.4 R172, [R224+0x8900] ;  /* 0x00890000e0ac783b */ /* 0x000f2a0000000200 */
[----:B------:R-:W0:Y:S02]  /*e850*/  LDGDEPBAR ;  /* 0x00000000000079af */ /* 0x000e240000000000 */
[C---:B------:R-:W-:Y:S03]  /*e860*/  HMMA.16816.F32 R28, R168.reuse, R184, R28 ;  /* 0x000000b8a81c723c */ /* 0x040fe6000000181c */
[----:B------:R-:W-:Y:S05]  /*e870*/  LDSM.16.M88.4 R176, [R224+0x9900] ;  /* 0x00990000e0b0783b */ /* 0x000fea0000000200 */
[----:B------:R-:W-:Y:S01]  /*e880*/  HMMA.16816.F32 R32, R168, R186, R32 ;  /* 0x000000baa820723c */ /* 0x000fe20000001820 */
[----:B------:R-:W5:Y:S05]  /*e890*/  LDSM.16.M88.4 R168, [R224+0x9100] ;  /* 0x00910000e0a8783b */ /* 0x000f6a0000000200 */
[----:B------:R-:W-:Y:S05]  /*e8a0*/  LDSM.16.M88.4 R180, [R223+0x10100] ;  /* 0x01010000dfb4783b */ /* 0x000fea0000000200 */
[----:B------:R-:W1:Y:S01]  /*e8b0*/  LDSM.16.M88.4 R184, [R216] ;  /* 0x00000000d8b8783b */ /* 0x000e620000000200 */
[C---:B---3--:R-:W-:Y:S08]  /*e8c0*/  HMMA.16816.F32 R4, R164.reuse, R188, R4 ;  /* 0x000000bca404723c */ /* 0x048ff00000001804 */
[C---:B------:R-:W-:Y:S01]  /*e8d0*/  HMMA.16816.F32 R8, R164.reuse, R190, R8 ;  /* 0x000000bea408723c */ /* 0x040fe20000001808 */
[----:B------:R-:W3:Y:S07]  /*e8e0*/  LDSM.16.M88.4 R188, [R216+0x800] ;  /* 0x00080000d8bc783b */ /* 0x000eee0000000200 */
[C---:B----4-:R-:W-:Y:S08]  /*e8f0*/  HMMA.16816.F32 R12, R164.reuse, R172, R12 ;  /* 0x000000aca40c723c */ /* 0x050ff0000000180c */
[C---:B------:R-:W-:Y:S01]  /*e900*/  HMMA.16816.F32 R16, R164.reuse, R174, R16 ;  /* 0x000000aea410723c */ /* 0x040fe20000001810 */
[----:B------:R-:W4:Y:S07]  /*e910*/  LDSM.16.M88.4 R172, [R216+0x1000] ;  /* 0x00100000d8ac783b */ /* 0x000f2e0000000200 */
[C---:B-----5:R-:W-:Y:S08]  /*e920*/  HMMA.16816.F32 R20, R164.reuse, R168, R20 ;  /* 0x000000a8a414723c */ /* 0x060ff00000001814 */
[C---:B------:R-:W-:Y:S01]  /*e930*/  HMMA.16816.F32 R24, R164.reuse, R170, R24 ;  /* 0x000000aaa418723c */ /* 0x040fe20000001818 */
[----:B------:R-:W-:Y:S07]  /*e940*/  LDSM.16.M88.4 R168, [R230+0x14100] ;  /* 0x01410000e6a8783b */ /* 0x000fee0000000200 */
[C---:B------:R-:W-:Y:S08]  /*e950*/  HMMA.16816.F32 R28, R164.reuse, R176, R28 ;  /* 0x000000b0a41c723c */ /* 0x040ff0000000181c */
[----:B------:R-:W-:Y:S01]  /*e960*/  HMMA.16816.F32 R32, R164, R178, R32 ;  /* 0x000000b2a420723c */ /* 0x000fe20000001820 */
[----:B------:R-:W5:Y:S05]  /*e970*/  LDSM.16.M88.4 R164, [R216+0x1800] ;  /* 0x00180000d8a4783b */ /* 0x000f6a0000000200 */
[----:B------:R-:W2:Y:S02]  /*e980*/  LDSM.16.M88.4 R176, [R229+0xa100] ;  /* 0x00a10000e5b0783b */ /* 0x000ea40000000200 */
[C---:B-1----:R-:W-:Y:S08]  /*e990*/  HMMA.16816.F32 R4, R180.reuse, R184, R4 ;  /* 0x000000b8b404723c */ /* 0x042ff00000001804 */
[C---:B------:R-:W-:Y:S01]  /*e9a0*/  HMMA.16816.F32 R8, R180.reuse, R186, R8 ;  /* 0x000000bab408723c */ /* 0x040fe20000001808 */
[----:B------:R-:W1:Y:S07]  /*e9b0*/  LDSM.16.M88.4 R184, [R229+0xa900] ;  /* 0x00a90000e5b8783b */ /* 0x000e6e0000000200 */
[C---:B---3--:R-:W-:Y:S08]  /*e9c0*/  HMMA.16816.F32 R12, R180.reuse, R188, R12 ;  /* 0x000000bcb40c723c */ /* 0x048ff0000000180c */
[C---:B------:R-:W-:Y:S01]  /*e9d0*/  HMMA.16816.F32 R16, R180.reuse, R190, R16 ;  /* 0x000000beb410723c */ /* 0x040fe20000001810 */
[----:B------:R-:W3:Y:S07]  /*e9e0*/  LDSM.16.M88.4 R188, [R229+0xb100] ;  /* 0x00b10000e5bc783b */ /* 0x000eee0000000200 */
[C---:B----4-:R-:W-:Y:S08]  /*e9f0*/  HMMA.16816.F32 R20, R180.reuse, R172, R20 ;  /* 0x000000acb414723c */ /* 0x050ff00000001814 */
[C---:B------:R-:W-:Y:S01]  /*ea00*/  HMMA.16816.F32 R24, R180.reuse, R174, R24 ;  /* 0x000000aeb418723c */ /* 0x040fe20000001818 */
[----:B------:R-:W4:Y:S07]  /*ea10*/  LDSM.16.M88.4 R172, [R229+0xb900] ;  /* 0x00b90000e5ac783b */ /* 0x000f2e0000000200 */
[C---:B-----5:R-:W-:Y:S08]  /*ea20*/  HMMA.16816.F32 R28, R180.reuse, R164, R28 ;  /* 0x000000a4b41c723c */ /* 0x060ff0000000181c */
[----:B------:R-:W-:Y:S01]  /*ea30*/  HMMA.16816.F32 R32, R180, R166, R32 ;  /* 0x000000a6b420723c */ /* 0x000fe20000001820 */
[----:B------:R-:W-:Y:S05]  /*ea40*/  LDSM.16.M88.4 R164, [R226+0x14100] ;  /* 0x01410000e2a4783b */ /* 0x000fea0000000200 */
[----:B------:R-:W-:Y:S02]  /*ea50*/  LDSM.16.M88.4 R180, [R214] ;  /* 0x00000000d6b4783b */ /* 0x000fe40000000200 */
[C---:B--2---:R-:W-:Y:S08]  /*ea60*/  HMMA.16816.F32 R4, R168.reuse, R176, R4 ;  /* 0x000000b0a804723c */ /* 0x044ff00000001804 */
[C---:B------:R-:W-:Y:S01]  /*ea70*/  HMMA.16816.F32 R8, R168.reuse, R178, R8 ;  /* 0x000000b2a808723c */ /* 0x040fe20000001808 */
[----:B------:R-:W2:Y:S07]  /*ea80*/  LDSM.16.M88.4 R176, [R215] ;  /* 0x00000000d7b0783b */ /* 0x000eae0000000200 */
[C---:B-1----:R-:W-:Y:S08]  /*ea90*/  HMMA.16816.F32 R12, R168.reuse, R184, R12 ;  /* 0x000000b8a80c723c */ /* 0x042ff0000000180c */
[C---:B------:R-:W-:Y:S01]  /*eaa0*/  HMMA.16816.F32 R16, R168.reuse, R186, R16 ;  /* 0x000000baa810723c */ /* 0x040fe20000001810 */
[----:B------:R-:W1:Y:S07]  /*eab0*/  LDSM.16.M88.4 R184, [R213] ;  /* 0x00000000d5b8783b */ /* 0x000e6e0000000200 */
[C---:B---3--:R-:W-:Y:S08]  /*eac0*/  HMMA.16816.F32 R20, R168.reuse, R188, R20 ;  /* 0x000000bca814723c */ /* 0x048ff00000001814 */
[C---:B------:R-:W-:Y:S01]  /*ead0*/  HMMA.16816.F32 R24, R168.reuse, R190, R24 ;  /* 0x000000bea818723c */ /* 0x040fe20000001818 */
[----:B------:R-:W3:Y:S07]  /*eae0*/  LDSM.16.M88.4 R188, [R212] ;  /* 0x00000000d4bc783b */ /* 0x000eee0000000200 */
[C---:B----4-:R-:W-:Y:S08]  /*eaf0*/  HMMA.16816.F32 R28, R168.reuse, R172, R28 ;  /* 0x000000aca81c723c */ /* 0x050ff0000000181c */
[----:B------:R-:W-:Y:S01]  /*eb00*/  HMMA.16816.F32 R32, R168, R174, R32 ;  /* 0x000000aea820723c */ /* 0x000fe20000001820 */
[----:B------:R-:W-:Y:S05]  /*eb10*/  LDSM.16.M88.4 R168, [R225+0x14100] ;  /* 0x01410000e1a8783b */ /* 0x000fea0000000200 */
[----:B------:R-:W4:Y:S02]  /*eb20*/  LDSM.16.M88.4 R172, [R224+0xa100] ;  /* 0x00a10000e0ac783b */ /* 0x000f240000000200 */
[C---:B--2---:R-:W-:Y:S08]  /*eb30*/  HMMA.16816.F32 R4, R164.reuse, R176, R4 ;  /* 0x000000b0a404723c */ /* 0x044ff00000001804 */
[C---:B------:R-:W-:Y:S01]  /*eb40*/  HMMA.16816.F32 R8, R164.reuse, R178, R8 ;  /* 0x000000b2a408723c */ /* 0x040fe20000001808 */
[----:B------:R-:W2:Y:S07]  /*eb50*/  LDSM.16.M88.4 R176, [R224+0xa900] ;  /* 0x00a90000e0b0783b */ /* 0x000eae0000000200 */
[C---:B------:R-:W-:Y:S08]  /*eb60*/  HMMA.16816.F32 R12, R164.reuse, R180, R12 ;  /* 0x000000b4a40c723c */ /* 0x040ff0000000180c */
[C---:B------:R-:W-:Y:S01]  /*eb70*/  HMMA.16816.F32 R16, R164.reuse, R182, R16 ;  /* 0x000000b6a410723c */ /* 0x040fe20000001810 */
[----:B------:R-:W5:Y:S07]  /*eb80*/  LDSM.16.M88.4 R180, [R224+0xb100] ;  /* 0x00b10000e0b4783b */ /* 0x000f6e0000000200 */
[C---:B-1----:R-:W-:Y:S08]  /*eb90*/  HMMA.16816.F32 R20, R164.reuse, R184, R20 ;  /* 0x000000b8a414723c */ /* 0x042ff00000001814 */
[C---:B------:R-:W-:Y:S01]  /*eba0*/  HMMA.16816.F32 R24, R164.reuse, R186, R24 ;  /* 0x000000baa418723c */ /* 0x040fe20000001818 */
[----:B------:R-:W1:Y:S07]  /*ebb0*/  LDSM.16.M88.4 R184, [R224+0xb900] ;  /* 0x00b90000e0b8783b */ /* 0x000e6e0000000200 */
[C---:B---3--:R-:W-:Y:S08]  /*ebc0*/  HMMA.16816.F32 R28, R164.reuse, R188, R28 ;  /* 0x000000bca41c723c */ /* 0x048ff0000000181c */
[----:B------:R-:W-:Y:S01]  /*ebd0*/  HMMA.16816.F32 R32, R164, R190, R32 ;  /* 0x000000bea420723c */ /* 0x000fe20000001820 */
[----:B------:R-:W-:Y:S05]  /*ebe0*/  LDSM.16.M88.4 R164, [R223+0x14100] ;  /* 0x01410000dfa4783b */ /* 0x000fea0000000200 */
[----:B------:R-:W3:Y:S02]  /*ebf0*/  LDSM.16.M88.4 R188, [R216+0x2000] ;  /* 0x00200000d8bc783b */ /* 0x000ee40000000200 */
[C---:B----4-:R-:W-:Y:S08]  /*ec00*/  HMMA.16816.F32 R4, R168.reuse, R172, R4 ;  /* 0x000000aca804723c */ /* 0x050ff00000001804 */
[C---:B------:R-:W-:Y:S01]  /*ec10*/  HMMA.16816.F32 R8, R168.reuse, R174, R8 ;  /* 0x000000aea808723c */ /* 0x040fe20000001808 */
[----:B------:R-:W4:Y:S07]  /*ec20*/  LDSM.16.M88.4 R172, [R216+0x2800] ;  /* 0x00280000d8ac783b */ /* 0x000f2e0000000200 */
[C---:B--2---:R-:W-:Y:S08]  /*ec30*/  HMMA.16816.F32 R12, R168.reuse, R176, R12 ;  /* 0x000000b0a80c723c */ /* 0x044ff0000000180c */
[C---:B------:R-:W-:Y:S01]  /*ec40*/  HMMA.16816.F32 R16, R168.reuse, R178, R16 ;  /* 0x000000b2a810723c */ /* 0x040fe20000001810 */
[----:B------:R-:W-:Y:S07]  /*ec50*/  LDSM.16.M88.4 R176, [R216+0x3800] ;  /* 0x00380000d8b0783b */ /* 0x000fee0000000200 */
[C---:B-----5:R-:W-:Y:S08]  /*ec60*/  HMMA.16816.F32 R20, R168.reuse, R180, R20 ;  /* 0x000000b4a814723c */ /* 0x060ff00000001814 */
[C---:B------:R-:W-:Y:S01]  /*ec70*/  HMMA.16816.F32 R24, R168.reuse, R182, R24 ;  /* 0x000000b6a818723c */ /* 0x040fe20000001818 */
[----:B------:R-:W-:Y:S07]  /*ec80*/  LDSM.16.M88.4 R180, [R230+0x18100] ;  /* 0x01810000e6b4783b */ /* 0x000fee0000000200 */
[C---:B-1----:R-:W-:Y:S08]  /*ec90*/  HMMA.16816.F32 R28, R168.reuse, R184, R28 ;  /* 0x000000b8a81c723c */ /* 0x042ff0000000181c */
[----:B------:R-:W-:Y:S01]  /*eca0*/  HMMA.16816.F32 R32, R168, R186, R32 ;  /* 0x000000baa820723c */ /* 0x000fe20000001820 */
[----:B------:R-:W1:Y:S05]  /*ecb0*/  LDSM.16.M88.4 R168, [R216+0x3000] ;  /* 0x00300000d8a8783b */ /* 0x000e6a0000000200 */
[----:B------:R-:W2:Y:S02]  /*ecc0*/  LDSM.16.M88.4 R184, [R229+0xc100] ;  /* 0x00c10000e5b8783b */ /* 0x000ea40000000200 */
        /* <DEDUP_REMOVED lines=8> */
[----:B------:R-:W1:Y:S07]  /*ed50*/  LDSM.16.M88.4 R168, [R229+0xd900] ;  /* 0x00d90000e5a8783b */ /* 0x000e6e0000000200 */
[C---:B------:R-:W-:Y:S08]  /*ed60*/  HMMA.16816.F32 R28, R164.reuse, R176, R28 ;  /* 0x000000b0a41c723c */ /* 0x040ff0000000181c */
[----:B------:R-:W-:Y:S01]  /*ed70*/  HMMA.16816.F32 R32, R164, R178, R32 ;  /* 0x000000b2a420723c */ /* 0x000fe20000001820 */
[----:B------:R-:W-:Y:S05]  /*ed80*/  LDSM.16.M88.4 R164, [R226+0x18100] ;  /* 0x01810000e2a4783b */ /* 0x000fea0000000200 */
[----:B------:R-:W5:Y:S02]  /*ed90*/  LDSM.16.M88.4 R176, [R211] ;  /* 0x00000000d3b0783b */ /* 0x000f640000000200 */
[C---:B--2---:R-:W-:Y:S08]  /*eda0*/  HMMA.16816.F32 R4, R180.reuse, R184, R4 ;  /* 0x000000b8b404723c */ /* 0x044ff00000001804 */
[C---:B------:R-:W-:Y:S01]  /*edb0*/  HMMA.16816.F32 R8, R180.reuse, R186, R8 ;  /* 0x000000bab408723c */ /* 0x040fe20000001808 */
[----:B------:R-:W2:Y:S07]  /*edc0*/  LDSM.16.M88.4 R184, [R210] ;  /* 0x00000000d2b8783b */ /* 0x000eae0000000200 */
[C---:B---3--:R-:W-:Y:S08]  /*edd0*/  HMMA.16816.F32 R12, R180.reuse, R188, R12 ;  /* 0x000000bcb40c723c */ /* 0x048ff0000000180c */
[C---:B------:R-:W-:Y:S01]  /*ede0*/  HMMA.16816.F32 R16, R180.reuse, R190, R16 ;  /* 0x000000beb410723c */ /* 0x040fe20000001810 */
[----:B------:R-:W3:Y:S07]  /*edf0*/  LDSM.16.M88.4 R188, [R209] ;  /* 0x00000000d1bc783b */ /* 0x000eee0000000200 */
[C---:B----4-:R-:W-:Y:S08]  /*ee00*/  HMMA.16816.F32 R20, R180.reuse, R172, R20 ;  /* 0x000000acb414723c */ /* 0x050ff00000001814 */
[C---:B------:R-:W-:Y:S01]  /*ee10*/  HMMA.16816.F32 R24, R180.reuse, R174, R24 ;  /* 0x000000aeb418723c */ /* 0x040fe20000001818 */
[----:B------:R-:W4:Y:S07]  /*ee20*/  LDSM.16.M88.4 R172, [R208] ;  /* 0x00000000d0ac783b */ /* 0x000f2e0000000200 */
[C---:B-1----:R-:W-:Y:S08]  /*ee30*/  HMMA.16816.F32 R28, R180.reuse, R168, R28 ;  /* 0x000000a8b41c723c */ /* 0x042ff0000000181c */
[----:B------:R-:W-:Y:S01]  /*ee40*/  HMMA.16816.F32 R32, R180, R170, R32 ;  /* 0x000000aab420723c */ /* 0x000fe20000001820 */
[----:B------:R-:W-:Y:S05]  /*ee50*/  LDSM.16.M88.4 R168, [R225+0x18100] ;  /* 0x01810000e1a8783b */ /* 0x000fea0000000200 */
[----:B------:R-:W1:Y:S02]  /*ee60*/  LDSM.16.M88.4 R180, [R224+0xc100] ;  /* 0x00c10000e0b4783b */ /* 0x000e640000000200 */
[C---:B-----5:R-:W-:Y:S08]  /*ee70*/  HMMA.16816.F32 R4, R164.reuse, R176, R4 ;  /* 0x000000b0a404723c */ /* 0x060ff00000001804 */
[C---:B------:R-:W-:Y:S01]  /*ee80*/  HMMA.16816.F32 R8, R164.reuse, R178, R8 ;  /* 0x000000b2a408723c */ /* 0x040fe20000001808 */
[----:B------:R-:W5:Y:S07]  /*ee90*/  LDSM.16.M88.4 R176, [R224+0xc900] ;  /* 0x00c90000e0b0783b */ /* 0x000f6e0000000200 */
        /* <DEDUP_REMOVED lines=8> */
[----:B------:R-:W-:Y:S05]  /*ef20*/  LDSM.16.M88.4 R164, [R223+0x18100] ;  /* 0x01810000dfa4783b */ /* 0x000fea0000000200 */
[----:B------:R-:W4:Y:S02]  /*ef30*/  LDSM.16.M88.4 R172, [R216+0x4000] ;  /* 0x00400000d8ac783b */ /* 0x000f240000000200 */
[C---:B-1----:R-:W-:Y:S08]  /*ef40*/  HMMA.16816.F32 R4, R168.reuse, R180, R4 ;  /* 0x000000b4a804723c */ /* 0x042ff00000001804 */
[C---:B------:R-:W-:Y:S01]  /*ef50*/  HMMA.16816.F32 R8, R168.reuse, R182, R8 ;  /* 0x000000b6a808723c */ /* 0x040fe20000001808 */
[----:B------:R-:W1:Y:S07]  /*ef60*/  LDSM.16.M88.4 R180, [R216+0x4800] ;  /* 0x00480000d8b4783b */ /* 0x000e6e0000000200 */
[C---:B-----5:R-:W-:Y:S08]  /*ef70*/  HMMA.16816.F32 R12, R168.reuse, R176, R12 ;  /* 0x000000b0a80c723c */ /* 0x060ff0000000180c */
[C---:B------:R-:W-:Y:S01]  /*ef80*/  HMMA.16816.F32 R16, R168.reuse, R178, R16 ;  /* 0x000000b2a810723c */ /* 0x040fe20000001810 */
[----:B------:R-:W-:Y:S07]  /*ef90*/  LDSM.16.M88.4 R176, [R216+0x5800] ;  /* 0x00580000d8b0783b */ /* 0x000fee0000000200 */
[C---:B--2---:R-:W-:Y:S08]  /*efa0*/  HMMA.16816.F32 R20, R168.reuse, R184, R20 ;  /* 0x000000b8a814723c */ /* 0x044ff00000001814 */
[C---:B------:R-:W-:Y:S01]  /*efb0*/  HMMA.16816.F32 R24, R168.reuse, R186, R24 ;  /* 0x000000baa818723c */ /* 0x040fe20000001818 */
[----:B------:R-:W-:Y:S07]  /*efc0*/  LDSM.16.M88.4 R184, [R230+0x1c100] ;  /* 0x01c10000e6b8783b */ /* 0x000fee0000000200 */
[C---:B---3--:R-:W-:Y:S08]  /*efd0*/  HMMA.16816.F32 R28, R168.reuse, R188, R28 ;  /* 0x000000bca81c723c */ /* 0x048ff0000000181c */
[----:B------:R-:W-:Y:S01]  /*efe0*/  HMMA.16816.F32 R32, R168, R190, R32 ;  /* 0x000000bea820723c */ /* 0x000fe20000001820 */
[----:B------:R-:W2:Y:S05]  /*eff0*/  LDSM.16.M88.4 R168, [R216+0x5000] ;  /* 0x00500000d8a8783b */ /* 0x000eaa0000000200 */
[----:B------:R-:W3:Y:S02]  /*f000*/  LDSM.16.M88.4 R188, [R229+0xe100] ;  /* 0x00e10000e5bc783b */ /* 0x000ee40000000200 */
[C---:B----4-:R-:W-:Y:S08]  /*f010*/  HMMA.16816.F32 R4, R164.reuse, R172, R4 ;  /* 0x000000aca404723c */ /* 0x050ff00000001804 */
[C---:B------:R-:W-:Y:S01]  /*f020*/  HMMA.16816.F32 R8, R164.reuse, R174, R8 ;  /* 0x000000aea408723c */ /* 0x040fe20000001808 */
[----:B------:R-:W4:Y:S07]  /*f030*/  LDSM.16.M88.4 R172, [R229+0xe900] ;  /* 0x00e90000e5ac783b */ /* 0x000f2e0000000200 */
[C---:B-1----:R-:W-:Y:S08]  /*f040*/  HMMA.16816.F32 R12, R164.reuse, R180, R12 ;  /* 0x000000b4a40c723c */ /* 0x042ff0000000180c */
[C---:B------:R-:W-:Y:S01]  /*f050*/  HMMA.16816.F32 R16, R164.reuse, R182, R16 ;  /* 0x000000b6a410723c */ /* 0x040fe20000001810 */
[----:B------:R-:W1:Y:S07]  /*f060*/  LDSM.16.M88.4 R180, [R229+0xf100] ;  /* 0x00f10000e5b4783b */ /* 0x000e6e0000000200 */
[C---:B--2---:R-:W-:Y:S08]  /*f070*/  HMMA.16816.F32 R20, R164.reuse, R168, R20 ;  /* 0x000000a8a414723c */ /* 0x044ff00000001814 */
[C---:B------:R-:W-:Y:S01]  /*f080*/  HMMA.16816.F32 R24, R164.reuse, R170, R24 ;  /* 0x000000aaa418723c */ /* 0x040fe20000001818 */
[----:B------:R-:W-:Y:S07]  /*f090*/  LDSM.16.M88.4 R168, [R226+0x1c100] ;  /* 0x01c10000e2a8783b */ /* 0x000fee0000000200 */
[C---:B------:R-:W-:Y:S08]  /*f0a0*/  HMMA.16816.F32 R28, R164.reuse, R176, R28 ;  /* 0x000000b0a41c723c */ /* 0x040ff0000000181c */
[----:B------:R-:W-:Y:S01]  /*f0b0*/  HMMA.16816.F32 R32, R164, R178, R32 ;  /* 0x000000b2a420723c */ /* 0x000fe20000001820 */
[----:B------:R-:W2:Y:S05]  /*f0c0*/  LDSM.16.M88.4 R164, [R229+0xf900] ;  /* 0x00f90000e5a4783b */ /* 0x000eaa0000000200 */
[----:B------:R-:W-:Y:S02]  /*f0d0*/  LDSM.16.M88.4 R176, [R206] ;  /* 0x00000000ceb0783b */ /* 0x000fe40000000200 */
[C---:B---3--:R-:W-:Y:S08]  /*f0e0*/  HMMA.16816.F32 R4, R184.reuse, R188, R4 ;  /* 0x000000bcb804723c */ /* 0x048ff00000001804 */
[C---:B------:R-:W-:Y:S01]  /*f0f0*/  HMMA.16816.F32 R8, R184.reuse, R190, R8 ;  /* 0x000000beb808723c */ /* 0x040fe20000001808 */
[----:B------:R-:W-:Y:S07]  /*f100*/  LDSM.16.M88.4 R188, [R204] ;  /* 0x00000000ccbc783b */ /* 0x000fee0000000200 */
[C---:B----4-:R-:W-:Y:S08]  /*f110*/  HMMA.16816.F32 R12, R184.reuse, R172, R12 ;  /* 0x000000acb80c723c */ /* 0x050ff0000000180c */
[C---:B------:R-:W-:Y:S01]  /*f120*/  HMMA.16816.F32 R16, R184.reuse, R174, R16 ;  /* 0x000000aeb810723c */ /* 0x040fe20000001810 */
[----:B------:R-:W3:Y:S07]  /*f130*/  LDSM.16.M88.4 R172, [R207] ;  /* 0x00000000cfac783b */ /* 0x000eee0000000200 */
[C---:B-1----:R-:W-:Y:S08]  /*f140*/  HMMA.16816.F32 R20, R184.reuse, R180, R20 ;  /* 0x000000b4b814723c */ /* 0x042ff00000001814 */
[C---:B------:R-:W-:Y:S01]  /*f150*/  HMMA.16816.F32 R24, R184.reuse, R182, R24 ;  /* 0x000000b6b818723c */ /* 0x040fe20000001818 */
[----:B------:R-:W1:Y:S07]  /*f160*/  LDSM.16.M88.4 R180, [R205] ;  /* 0x00000000cdb4783b */ /* 0x000e6e0000000200 */
[C---:B--2---:R-:W-:Y:S07]  /*f170*/  HMMA.16816.F32 R28, R184.reuse, R164, R28 ;  /* 0x000000a4b81c723c */ /* 0x044fee000000181c */
[----:B------:R-:W-:Y:S01]  /*f180*/  @P0 IADD3.X R164, R243, UR6, RZ, P6, !PT ;  /* 0x00000006f3a40c10 */ /* 0x000fe2000b7fe4ff */
[----:B------:R-:W-:Y:S01]  /*f190*/  HMMA.16816.F32 R32, R184, R166, R32 ;  /* 0x000000a6b820723c */ /* 0x000fe20000001820 */
[----:B------:R-:W-:Y:S02]  /*f1a0*/  PLOP3.LUT P0, PT, PT, PT, UP3, 0x80, 0x0 ;  /* 0x000000000000781c */ /* 0x000fe40003f0f038 */
[----:B------:R-:W-:Y:S05]  /*f1b0*/  PLOP3.LUT P6, PT, PT, PT, UP3, 0x80, 0x0 ;  /* 0x000000000000781c */ /* 0x000fea0003fcf038 */
[C---:B---3--:R-:W-:Y:S06]  /*f1c0*/  HMMA.16816.F32 R4, R168.reuse, R172, R4 ;  /* 0x000000aca804723c */ /* 0x048fec0000001804 */
[----:B------:R-:W-:Y:S02]  /*f1d0*/  @P0 LEA.HI.X R185, R245, c[0x0][0x1cc], R164, 0x1, P5 ;  /* 0x00007300f5b90a11 */ /* 0x000fe400028f0ca4 */
[----:B------:R-:W-:Y:S01]  /*f1e0*/  LDSM.16.M88.4 R164, [R225+0x1c100] ;  /* 0x01c10000e1a4783b */ /* 0x000fe20000000200 */
[C---:B------:R-:W-:Y:S01]  /*f1f0*/  HMMA.16816.F32 R8, R168.reuse, R174, R8 ;  /* 0x000000aea808723c */ /* 0x040fe20000001808 */
[----:B------:R-:W-:Y:S02]  /*f200*/  PLOP3.LUT P5, PT, PT, PT, UP3, 0x80, 0x0 ;  /* 0x000000000000781c */ /* 0x000fe40003faf038 */
[----:B------:R-:W-:Y:S01]  /*f210*/  PLOP3.LUT P0, PT, PT, PT, UP3, 0x80, 0x0 ;  /* 0x000000000000781c */ /* 0x000fe20003f0f038 */
[----:B------:R-:W2:Y:S01]  /*f220*/  LDSM.16.M88.4 R172, [R224+0xe100] ;  /* 0x00e10000e0ac783b */ /* 0x000ea20000000200 */
[----:B------:R-:W-:Y:S03]  /*f230*/  @P6 IADD3 R187, P6, R197, UR7, RZ ;  /* 0x00000007c5bb6c10 */ /* 0x000fe6000ffde0ff */
[C---:B------:R-:W-:Y:S06]  /*f240*/  HMMA.16816.F32 R12, R168.reuse, R176, R12 ;  /* 0x000000b0a80c723c */ /* 0x040fec000000180c */
[C---:B------:R-:W-:Y:S02]  /*f250*/  @P5 LEA R186, P5, R187.reuse, c[0x0][0x1c8], 0x1 ;  /* 0x00007200bbba5a11 */ /* 0x040fe400078a08ff */
[C---:B------:R-:W-:Y:S01]  /*f260*/  HMMA.16816.F32 R16, R168.reuse, R178, R16 ;  /* 0x000000b2a810723c */ /* 0x040fe20000001810 */
[----:B------:R-:W3:Y:S03]  /*f270*/  LDSM.16.M88.4 R176, [R224+0xe900] ;  /* 0x00e90000e0b0783b */ /* 0x000ee60000000200 */
[----:B------:R-:W-:Y:S02]  /*f280*/  @P0 IADD3.X R184, R196, UR6, RZ, P6, !PT ;  /* 0x00000006c4b80c10 */ /* 0x000fe4000b7fe4ff */
[----:B------:R-:W-:Y:S02]  /*f290*/  PLOP3.LUT P0, PT, PT, PT, UP3, 0x80, 0x0 ;  /* 0x000000000000781c */ /* 0x000fe40003f0f038 */
[C---:B-1----:R-:W-:Y:S01]  /*f2a0*/  HMMA.16816.F32 R20, R168.reuse, R180, R20 ;  /* 0x000000b4a814723c */ /* 0x042fe20000001814 */
[----:B------:R-:W-:Y:S07]  /*f2b0*/  PLOP3.LUT P6, PT, PT, PT, UP3, 0x80, 0x0 ;  /* 0x000000000000781c */ /* 0x000fee0003fcf038 */
[C---:B------:R-:W-:Y:S01]  /*f2c0*/  HMMA.16816.F32 R24, R168.reuse, R182, R24 ;  /* 0x000000b6a818723c */ /* 0x040fe20000001818 */
[----:B------:R-:W1:Y:S03]  /*f2d0*/  LDSM.16.M88.4 R180, [R224+0xf100] ;  /* 0x00f10000e0b4783b */ /* 0x000e660000000200 */
[----:B------:R-:W-:Y:S02]  /*f2e0*/  @P0 LEA.HI.X R187, R187, c[0x0][0x1cc], R184, 0x1, P5 ;  /* 0x00007300bbbb0a11 */ /* 0x000fe400028f0cb8 */
[----:B------:R-:W-:Y:S02]  /*f2f0*/  @P6 IADD3 R184, P6, R195, UR7, RZ ;  /* 0x00000007c3b86c10 */ /* 0x000fe4000ffde0ff */
[C---:B------:R-:W-:Y:S01]  /*f300*/  HMMA.16816.F32 R28, R168.reuse, R188, R28 ;  /* 0x000000bca81c723c */ /* 0x040fe2000000181c */
[----:B------:R-:W-:Y:S02]  /*f310*/  PLOP3.LUT P5, PT, PT, PT, UP3, 0x80, 0x0 ;  /* 0x000000000000781c */ /* 0x000fe40003faf038 */
[----:B------:R-:W-:Y:S05]  /*f320*/  PLOP3.LUT P0, PT, PT, PT, UP3, 0x80, 0x0 ;  /* 0x000000000000781c */ /* 0x000fea0003f0f038 */
[----:B------:R-:W-:Y:S01]  /*f330*/  HMMA.16816.F32 R32, R168, R190, R32 ;  /* 0x000000bea820723c */ /* 0x000fe20000001820 */
[----:B------:R-:W4:Y:S05]  /*f340*/  LDSM.16.M88.4 R168, [R224+0xf900] ;  /* 0x00f90000e0a8783b */ /* 0x000f2a0000000200 */
[----:B------:R-:W-:Y:S02]  /*f350*/  @P5 IADD3.X R189, R194, UR6, RZ, P6, !PT ;  /* 0x00000006c2bd5c10 */ /* 0x000fe4000b7fe4ff */
[----:B------:R-:W-:Y:S01]  /*f360*/  PLOP3.LUT P5, PT, PT, PT, UP3, 0x80, 0x0 ;  /* 0x000000000000781c */ /* 0x000fe20003faf038 */
[C---:B--2---:R-:W-:Y:S01]  /*f370*/  HMMA.16816.F32 R4, R164.reuse, R172, R4 ;  /* 0x000000aca404723c */ /* 0x044fe20000001804 */
[----:B------:R-:W-:Y:S04]  /*f380*/  PLOP3.LUT P6, PT, PT, PT, UP3, 0x80, 0x0 ;  /* 0x000000000000781c */ /* 0x000fe80003fcf038 */
[C---:B------:R-:W-:Y:S03]  /*f390*/  @P0 LEA R188, P0, R184.reuse, c[0x0][0x1c8], 0x1 ;  /* 0x00007200b8bc0a11 */ /* 0x040fe600078008ff */
[C---:B------:R-:W-:Y:S01]  /*f3a0*/  HMMA.16816.F32 R8, R164.reuse, R174, R8 ;  /* 0x000000aea408723c */ /* 0x040fe20000001808 */
[----:B------:R-:W-:Y:S07]  /*f3b0*/  LDSM.16.M88.4 R172, [R216+0x6800] ;  /* 0x00680000d8ac783b */ /* 0x000fee0000000200 */
[C---:B---3--:R-:W-:Y:S04]  /*f3c0*/  HMMA.16816.F32 R12, R164.reuse, R176, R12 ;  /* 0x000000b0a40c723c */ /* 0x048fe8000000180c */
[----:B------:R-:W-:Y:S02]  /*f3d0*/  @P5 LEA.HI.X R189, R184, c[0x0][0x1cc], R189, 0x1, P0 ;  /* 0x00007300b8bd5a11 */ /* 0x000fe400000f0cbd */
[----:B------:R-:W-:Y:S02]  /*f3e0*/  PLOP3.LUT P0, PT, PT, PT, UP3, 0x80, 0x0 ;  /* 0x000000000000781c */ /* 0x000fe40003f0f038 */
[----:B------:R-:W-:Y:S01]  /*f3f0*/  PLOP3.LUT P5, PT, PT, PT, UP3, 0x80, 0x0 ;  /* 0x000000000000781c */ /* 0x000fe20003faf038 */
[C---:B------:R-:W-:Y:S01]  /*f400*/  HMMA.16816.F32 R16, R164.reuse, R178, R16 ;  /* 0x000000b2a410723c */ /* 0x040fe20000001810 */
[----:B------:R-:W-:Y:S07]  /*f410*/  LDSM.16.M88.4 R176, [R216+0x7000] ;  /* 0x00700000d8b0783b */ /* 0x000fee0000000200 */
[C---:B-1----:R-:W-:Y:S04]  /*f420*/  HMMA.16816.F32 R20, R164.reuse, R180, R20 ;  /* 0x000000b4a414723c */ /* 0x042fe80000001814 */
[----:B------:R-:W-:Y:S01]  /*f430*/  @P0 IMAD.MOV.U32 R184, RZ, RZ, R0 ;  /* 0x000000ffffb80224 */ /* 0x000fe200078e0000 */
[----:B------:R-:W-:Y:S02]  /*f440*/  PLOP3.LUT P0, PT, PT, PT, UP3, 0x80, 0x0 ;  /* 0x000000000000781c */ /* 0x000fe40003f0f038 */
[----:B------:R-:W-:Y:S01]  /*f450*/  @P6 IADD3 R0, P6, R193, UR7, RZ ;  /* 0x00000007c1006c10 */ /* 0x000fe2000ffde0ff */
[C---:B------:R-:W-:Y:S01]  /*f460*/  HMMA.16816.F32 R24, R164.reuse, R182, R24 ;  /* 0x000000b6a418723c */ /* 0x040fe20000001818 */
[----:B------:R-:W-:Y:S01]  /*f470*/  LDSM.16.M88.4 R180, [R216+0x7800] ;  /* 0x00780000d8b4783b */ /* 0x000fe20000000200 */
[----:B------:R-:W-:Y:S06]  /*f480*/  @UP3 UIADD3 UR7, UP0, UR13, UR7, URZ ;  /* 0x000000070d073290 */ /* 0x000fec000ff1e03f */
[C---:B----4-:R-:W-:Y:S04]  /*f490*/  HMMA.16816.F32 R28, R164.reuse, R168, R28 ;  /* 0x000000a8a41c723c */ /* 0x050fe8000000181c */
[----:B------:R-:W-:Y:S01]  /*f4a0*/  @P0 IADD3.X R245, R192, UR6, RZ, P6, !PT ;  /* 0x00000006c0f50c10 */ /* 0x000fe2000b7fe4ff */
[----:B------:R-:W-:Y:S01]  /*f4b0*/  @UP3 UIADD3.X UR6, UR12, UR6, URZ, UP0, !UPT ;  /* 0x000000060c063290 */ /* 0x000fe200087fe43f */
[----:B------:R-:W-:Y:S02]  /*f4c0*/  PLOP3.LUT P0, PT, PT, PT, UP3, 0x80, 0x0 ;  /* 0x000000000000781c */ /* 0x000fe40003f0f038 */
[----:B------:R-:W-:Y:S01]  /*f4d0*/  HMMA.16816.F32 R32, R164, R170, R32 ;  /* 0x000000aaa420723c */ /* 0x000fe20000001820 */
[----:B------:R-:W-:Y:S05]  /*f4e0*/  LDSM.16.M88.4 R164, [R223+0x1c100] ;  /* 0x01c10000dfa4783b */ /* 0x000fea0000000200 */
[----:B------:R-:W1:Y:S02]  /*f4f0*/  LDSM.16.M88.4 R168, [R216+0x6000] ;  /* 0x00600000d8a8783b */ /* 0x000e640000000200 */
[----:B------:R-:W-:Y:S04]  /*f500*/  DEPBAR.LE SB0, 0x0 ;  /* 0x000080000000791a */ /* 0x000fe80000000000 */
[----:B------:R-:W-:Y:S06]  /*f510*/  BAR.SYNC.DEFER_BLOCKING 0x0 ;  /* 0x0000000000007b1d */ /* 0x000fec0000010000 */
[----:B------:R-:W-:Y:S01]  /*f520*/  @!PT LDS RZ, [RZ] ;  /* 0x00000000fffff984 */ /* 0x000fe20000000800 */
[----:B------:R-:W-:Y:S01]  /*f530*/  @!PT LDS RZ, [RZ] ;  /* 0x00000000fffff984 */ /* 0x000fe20000000800 */
[----:B------:R-:W-:Y:S01]  /*f540*/  @!PT LDS RZ, [RZ] ;  /* 0x00000000fffff984 */ /* 0x000fe20000000800 */
[----:B------:R2:W-:Y:S01]  /*f550*/  @P5 LDGSTS.E.BYPASS.LTC128B.128 [R231+0x8100], [R184.64], !P4 ;  /* 0x08100000b8e75fae */ /* 0x0005e2000e101d52 */
[----:B------:R-:W-:Y:S01]  /*f560*/  PLOP3.LUT P5, PT, PT, PT, UP3, 0x80, 0x0 ;  /* 0x000000000000781c */ /* 0x000fe20003faf038 */
[C---:B-1----:R-:W-:Y:S11]  /*f570*/  HMMA.16816.F32 R4, R164.reuse, R168, R4 ;  /* 0x000000a8a404723c */ /* 0x042ff60000001804 */
[----:B------:R-:W-:Y:S01]  /*f580*/  @!UPT UIADD3 URZ, URZ, URZ, URZ ;  /* 0x0000003f3f3ff290 */ /* 0x000fe2000fffe03f */
[C---:B------:R-:W-:Y:S02]  /*f590*/  @P5 LEA R246, P6, R0.reuse, c[0x0][0x1c8], 0x1 ;  /* 0x0000720000f65a11 */ /* 0x040fe400078c08ff */
[----:B------:R-:W-:Y:S01]  /*f5a0*/  PLOP3.LUT P5, PT, PT, PT, UP3, 0x80, 0x0 ;  /* 0x000000000000781c */ /* 0x000fe20003faf038 */
[C---:B------:R-:W-:Y:S01]  /*f5b0*/  HMMA.16816.F32 R8, R164.reuse, R170, R8 ;  /* 0x000000aaa408723c */ /* 0x040fe20000001808 */
[----:B------:R-:W-:Y:S07]  /*f5c0*/  PLOP3.LUT P5, PT, PT, PT, UP3, 0x80, 0x0 ;  /* 0x000000000000781c */ /* 0x000fee0003faf038 */
[C---:B------:R-:W-:Y:S04]  /*f5d0*/  HMMA.16816.F32 R12, R164.reuse, R172, R12 ;  /* 0x000000aca40c723c */ /* 0x040fe8000000180c */
[----:B------:R-:W-:Y:S02]  /*f5e0*/  @P0 LEA.HI.X R245, R0, c[0x0][0x1cc], R245, 0x1, P6 ;  /* 0x0000730000f50a11 */ /* 0x000fe400030f0cf5 */
[----:B------:R-:W-:Y:S02]  /*f5f0*/  PLOP3.LUT P6, PT, PT, PT, UP3, 0x80, 0x0 ;  /* 0x000000000000781c */ /* 0x000fe40003fcf038 */
[----:B------:R-:W-:Y:S01]  /*f600*/  PLOP3.LUT P0, PT, PT, PT, UP3, 0x80, 0x0 ;  /* 0x000000000000781c */ /* 0x000fe20003f0f038 */
[C---:B------:R-:W-:Y:S08]  /*f610*/  HMMA.16816.F32 R16, R164.reuse, R174, R16 ;  /* 0x000000aea410723c */ /* 0x040ff00000001810 */
[C---:B------:R-:W-:Y:S04]  /*f620*/  HMMA.16816.F32 R20, R164.reuse, R176, R20 ;  /* 0x000000b0a414723c */ /* 0x040fe80000001814 */
[----:B------:R-:W-:Y:S01]  /*f630*/  @P6 IADD3 R0, P6, R236, UR7, RZ ;  /* 0x00000007ec006c10 */ /* 0x000fe2000ffde0ff */
[----:B------:R1:W-:Y:S01]  /*f640*/  @P0 LDGSTS.E.BYPASS.LTC128B.128 [R231+0xa100], [R186.64], !P3 ;  /* 0x0a100000bae70fae */ /* 0x0003e2000d901d52 */
[----:B------:R-:W-:Y:S02]  /*f650*/  PLOP3.LUT P0, PT, PT, PT, UP3, 0x80, 0x0 ;  /* 0x000000000000781c */ /* 0x000fe40003f0f038 */
[C---:B------:R-:W-:Y:S08]  /*f660*/  HMMA.16816.F32 R24, R164.reuse, R178, R24 ;  /* 0x000000b2a418723c */ /* 0x040ff00000001818 */
[C---:B------:R-:W-:Y:S04]  /*f670*/  HMMA.16816.F32 R28, R164.reuse, R180, R28 ;  /* 0x000000b4a41c723c */ /* 0x040fe8000000181c */
[----:B------:R-:W-:Y:S02]  /*f680*/  @P5 IADD3.X R191, R243, UR6, RZ, P6, !PT ;  /* 0x00000006f3bf5c10 */ /* 0x000fe4000b7fe4ff */
[----:B------:R-:W-:Y:S02]  /*f690*/  PLOP3.LUT P5, PT, PT, PT, UP3, 0x80, 0x0 ;  /* 0x000000000000781c */ /* 0x000fe40003faf038 */
[C---:B------:R-:W-:Y:S01]  /*f6a0*/  @P0 LEA R190, P6, R0.reuse, c[0x0][0x1c8], 0x1 ;  /* 0x0000720000be0a11 */ /* 0x040fe200078c08ff */
[----:B------:R-:W-:Y:S01]  /*f6b0*/  HMMA.16816.F32 R32, R164, R182, R32 ;  /* 0x000000b6a420723c */ /* 0x000fe20000001820 */
[----:B------:R-:W-:Y:S02]  /*f6c0*/  PLOP3.LUT P0, PT, PT, PT, UP3, 0x80, 0x0 ;  /* 0x000000000000781c */ /* 0x000fe40003f0f038 */
[----:B------:R-:W-:Y:S04]  /*f6d0*/  PLOP3.LUT P0, PT, PT, PT, UP3, 0x80, 0x0 ;  /* 0x000000000000781c */ /* 0x000fe80003f0f038 */
[----:B------:R-:W-:Y:S05]  /*f6e0*/  IMAD.U32 R166, RZ, RZ, UR16 ;  /* 0x00000010ffa67e24 */ /* 0x000fea000f8e00ff */
[----:B------:R-:W-:Y:S02]  /*f6f0*/  @P5 LEA.HI.X R191, R0, c[0x0][0x1cc], R191, 0x1, P6 ;  /* 0x0000730000bf5a11 */ /* 0x000fe400030f0cbf */
[----:B------:R-:W-:Y:S02]  /*f700*/  PLOP3.LUT P6, PT, PT, PT, UP3, 0x80, 0x0 ;  /* 0x000000000000781c */ /* 0x000fe40003fcf038 */
[----:B------:R-:W-:Y:S11]  /*f710*/  PLOP3.LUT P5, PT, PT, PT, UP3, 0x80, 0x0 ;  /* 0x000000000000781c */ /* 0x000ff60003faf038 */
[----:B------:R-:W-:Y:S02]  /*f720*/  @P6 IADD3 R0, P6, R197, UR7, RZ ;  /* 0x00000007c5006c10 */ /* 0x000fe4000ffde0ff */
[----:B------:R3:W-:Y:S01]  /*f730*/  @P5 LDGSTS.E.BYPASS.LTC128B.128 [R231+0xc100], [R188.64], !P2 ;  /* 0x0c100000bce75fae */ /* 0x0007e2000d101d52 */
[----:B------:R-:W-:Y:S10]  /*f740*/  PLOP3.LUT P5, PT, PT, PT, UP3, 0x80, 0x0 ;  /* 0x000000000000781c */ /* 0x000ff40003faf038 */
[----:B--2---:R-:W-:Y:S02]  /*f750*/  @P0 IADD3.X R185, R196, UR6, RZ, P6, !PT ;  /* 0x00000006c4b90c10 */ /* 0x004fe4000b7fe4ff */
[----:B------:R-:W-:Y:S02]  /*f760*/  PLOP3.LUT P0, PT, PT, PT, UP3, 0x80, 0x0 ;  /* 0x000000000000781c */ /* 0x000fe40003f0f038 */
[C---:B------:R-:W-:Y:S02]  /*f770*/  @P5 LEA R184, P6, R0.reuse, c[0x0][0x1c8], 0x1 ;  /* 0x0000720000b85a11 */ /* 0x040fe400078c08ff */
[----:B------:R-:W-:Y:S11]  /*f780*/  PLOP3.LUT P5, PT, PT, PT, UP3, 0x80, 0x0 ;  /* 0x000000000000781c */ /* 0x000ff60003faf038 */
[----:B------:R-:W-:Y:S02]  /*f790*/  @P0 LEA.HI.X R185, R0, c[0x0][0x1cc], R185, 0x1, P6 ;  /* 0x0000730000b90a11 */ /* 0x000fe400030f0cb9 */
[----:B------:R-:W-:Y:S02]  /*f7a0*/  PLOP3.LUT P0, PT, PT, PT, UP3, 0x80, 0x0 ;  /* 0x000000000000781c */ /* 0x000fe40003f0f038 */
[----:B------:R-:W-:Y:S02]  /*f7b0*/  @P5 IADD3 R0, P6, R195, UR7, RZ ;  /* 0x00000007c3005c10 */ /* 0x000fe4000ffde0ff */
[----:B------:R-:W-:Y:S11]  /*f7c0*/  PLOP3.LUT P5, PT, PT, PT, UP3, 0x80, 0x0 ;  /* 0x000000000000781c */ /* 0x000ff60003faf038 */
[----:B------:R-:W-:Y:S02]  /*f7d0*/  @P0 IADD3.X R169, R194, UR6, RZ, P6, !PT ;  /* 0x00000006c2a90c10 */ /* 0x000fe4000b7fe4ff */
[----:B------:R-:W-:Y:S02]  /*f7e0*/  PLOP3.LUT P0, PT, PT, PT, UP3, 0x80, 0x0 ;  /* 0x000000000000781c */ /* 0x000fe40003f0f038 */
[C---:B------:R-:W-:Y:S02]  /*f7f0*/  @P5 LEA R168, P6, R0.reuse, c[0x0][0x1c8], 0x1 ;  /* 0x0000720000a85a11 */ /* 0x040fe400078c08ff */
[----:B------:R-:W-:Y:S11]  /*f800*/  PLOP3.LUT P5, PT, PT, PT, UP3, 0x80, 0x0 ;  /* 0x000000000000781c */ /* 0x000ff60003faf038 */
[----:B------:R-:W-:Y:S02]  /*f810*/  @P0 LEA.HI.X R169, R0, c[0x0][0x1cc], R169, 0x1, P6 ;  /* 0x0000730000a90a11 */ /* 0x000fe400030f0ca9 */
[----:B------:R-:W-:Y:S02]  /*f820*/  PLOP3.LUT P0, PT, PT, PT, UP3, 0x80, 0x0 ;  /* 0x000000000000781c */ /* 0x000fe40003f0f038 */
[----:B------:R-:W-:Y:S02]  /*f830*/  @P5 IADD3 R0, P6, R193, UR7, RZ ;  /* 0x00000007c1005c10 */ /* 0x000fe4000ffde0ff */
[----:B------:R-:W-:Y:S11]  /*f840*/  PLOP3.LUT P5, PT, PT, PT, UP3, 0x80, 0x0 ;  /* 0x000000000000781c */ /* 0x000ff60003faf038 */
[----:B------:R-:W-:Y:S01]  /*f850*/  @P0 IADD3.X R171, R192, UR6, RZ, P6, !PT ;  /* 0x00000006c0ab0c10 */ /* 0x000fe2000b7fe4ff */
[----:B------:R-:W-:Y:S01]  /*f860*/  USHF.L.U32 UR6, UR14, 0x6, URZ ;  /* 0x000000060e067899 */ /* 0x000fe2000800063f */
[----:B------:R-:W-:Y:S02]  /*f870*/  PLOP3.LUT P0, PT, PT, PT, UP3, 0x80, 0x0 ;  /* 0x000000000000781c */ /* 0x000fe40003f0f038 */
[C---:B------:R-:W-:Y:S02]  /*f880*/  @P5 LEA R170, P6, R0.reuse, c[0x0][0x1c8], 0x1 ;  /* 0x0000720000aa5a11 */ /* 0x040fe400078c08ff */
[----:B------:R-:W-:Y:S11]  /*f890*/  PLOP3.LUT P5, PT, PT, PT, UP2, 0x80, 0x0 ;  /* 0x000000000000781c */ /* 0x000ff60003faf028 */
[----:B------:R-:W-:Y:S01]  /*f8a0*/  @P0 LEA.HI.X R171, R0, c[0x0][0x1cc], R171, 0x1, P6 ;  /* 0x0000730000ab0a11 */ /* 0x000fe200030f0cab */
[----:B------:R-:W-:Y:S01]  /*f8b0*/  IMAD.MOV.U32 R0, RZ, RZ, R233 ;  /* 0x000000ffff007224 */ /* 0x000fe200078e00e9 */
[----:B------:R-:W-:Y:S01]  /*f8c0*/  PLOP3.LUT P6, PT, PT, PT, UP3, 0x80, 0x0 ;  /* 0x000000000000781c */ /* 0x000fe20003fcf038 */
[----:B-1----:R-:W-:Y:S01]  /*f8d0*/  @P5 IMAD.HI.U32 R186, R233, c[0x0][0x2c8], RZ ;  /* 0x0000b200e9ba5a27 */ /* 0x002fe200078e00ff */
[----:B------:R-:W-:Y:S02]  /*f8e0*/  PLOP3.LUT P0, PT, PT, PT, UP2, 0x80, 0x0 ;  /* 0x000000000000781c */ /* 0x000fe40003f0f028 */
[----:B------:R-:W-:Y:S09]  /*f8f0*/  PLOP3.LUT P5, PT, PT, PT, UP3, 0x80, 0x0 ;  /* 0x000000000000781c */ /* 0x000ff20003faf038 */
[----:B------:R-:W-:Y:S01]  /*f900*/  @P6 IMAD.MOV.U32 R247, RZ, RZ, R245 ;  /* 0x000000fffff76224 */ /* 0x000fe200078e00f5 */
[----:B------:R-:W-:Y:S02]  /*f910*/  PLOP3.LUT P6, PT, PT, PT, UP3, 0x80, 0x0 ;  /* 0x000000000000781c */ /* 0x000fe40003fcf038 */
[----:B------:R-:W-:Y:S02]  /*f920*/  @P0 SHF.R.U32.HI R0, RZ, c[0x0][0x2cc], R186 ;  /* 0x0000b300ff000a19 */ /* 0x000fe400000116ba */
[----:B------:R1:W-:Y:S01]  /*f930*/  @P5 LDGSTS.E.BYPASS.LTC128B.128 [R231+0xe100], [R246.64], !P1 ;  /* 0x0e100000f6e75fae */ /* 0x0003e2000c901d52 */
[----:B------:R-:W-:Y:S02]  /*f940*/  PLOP3.LUT P0, PT, PT, PT, UP3, 0x80, 0x0 ;  /* 0x000000000000781c */ /* 0x000fe40003f0f038 */
[----:B------:R-:W-:Y:S02]  /*f950*/  PLOP3.LUT P0, PT, PT, PT, UP3, 0x80, 0x0 ;  /* 0x000000000000781c */ /* 0x000fe40003f0f038 */
[----:B------:R-:W2:Y:S01]  /*f960*/  SHFL.IDX PT, R173, R0, RZ, 0x1c1f ;  /* 0x001c1fff00ad7589 */ /* 0x000ea200000e0000 */
[----:B------:R-:W-:Y:S02]  /*f970*/  PLOP3.LUT P5, PT, PT, PT, UP3, 0x80, 0x0 ;  /* 0x000000000000781c */ /* 0x000fe40003faf038 */
[----:B------:R-:W-:Y:S02]  /*f980*/  PLOP3.LUT P5, PT, PT, PT, UP3, 0x80, 0x0 ;  /* 0x000000000000781c */ /* 0x000fe40003faf038 */
[----:B------:R3:W-:Y:S01]  /*f990*/  @P6 LDGSTS.E.BYPASS.LTC128B.128 [R231+0x9100], [R190.64], !P4 ;  /* 0x09100000bee76fae */ /* 0x0007e2000e101d52 */
[----:B------:R-:W-:Y:S02]  /*f9a0*/  PLOP3.LUT P6, PT, PT, PT, UP3, 0x80, 0x0 ;  /* 0x000000000000781c */ /* 0x000fe40003fcf038 */
[----:B------:R-:W-:Y:S03]  /*f9b0*/  PLOP3.LUT P6, PT, PT, PT, UP3, 0x80, 0x0 ;  /* 0x000000000000781c */ /* 0x000fe60003fcf038 */
[----:B------:R3:W-:Y:S01]  /*f9c0*/  @P0 LDGSTS.E.BYPASS.LTC128B.128 [R231+0xb100], [R184.64], !P3 ;  /* 0x0b100000b8e70fae */ /* 0x0007e2000d901d52 */
[----:B------:R-:W-:Y:S02]  /*f9d0*/  PLOP3.LUT P0, PT, PT, PT, UP3, 0x80, 0x0 ;  /* 0x000000000000781c */ /* 0x000fe40003f0f038 */
[----:B------:R-:W-:Y:S02]  /*f9e0*/  PLOP3.LUT P0, PT, PT, PT, UP1, 0x40, 0x0 ;  /* 0x000000000000781c */ /* 0x000fe40003f0e818 */
[----:B------:R2:W-:Y:S05]  /*f9f0*/  @P5 LDGSTS.E.BYPASS.LTC128B.128 [R231+0xd100], [R168.64], !P2 ;  /* 0x0d100000a8e75fae */ /* 0x0005ea000d101d52 */
[----:B------:R3:W-:Y:S01]  /*fa00*/  @P6 LDGSTS.E.BYPASS.LTC128B.128 [R231+0xf100], [R170.64], !P1 ;  /* 0x0f100000aae76fae */ /* 0x0007e2000c901d52 */
[----:B-1----:R-:W-:Y:S04]  /*fa10*/  IMAD.U32 R247, RZ, RZ, UR6 ;  /* 0x00000006fff77e24 */ /* 0x002fe8000f8e00ff */
[----:B------:R-:W0:Y:S01]  /*fa20*/  LDGDEPBAR ;  /* 0x00000000000079af */ /* 0x000e220000000000 */
[----:B------:R-:W-:Y:S04]  /*fa30*/  IADD3 R165, -R240, 0x1, -R247 ;  /* 0x00000001f0a57810 */ /* 0x000fe80007ffe9f7 */
[----:B------:R-:W-:Y:S04]  /*fa40*/  IADD3 R166, -R166, UR9, R165 ;  /* 0x00000009a6a67c10 */ /* 0x000fe8000fffe1a5 */
[C---:B------:R-:W-:Y:S02]  /*fa50*/  IADD3 R172, R166.reuse, c[0x0][0x328], RZ ;  /* 0x0000ca00a6ac7a10 */ /* 0x040fe40007ffe0ff */
[----:B------:R-:W-:Y:S03]  /*fa60*/  IADD3 R166, R166, UR15, RZ ;  /* 0x0000000fa6a67c10 */ /* 0x000fe6000fffe0ff */
[--C-:B--2---:R-:W-:Y:S02]  /*fa70*/  IMAD.IADD R169, R172, 0x1, R173.reuse ;  /* 0x00000001aca97824 */ /* 0x104fe400078e02ad */
[----:B------:R-:W-:Y:S01]  /*fa80*/  IMAD.IADD R168, R166, 0x1, R173 ;  /* 0x00000001a6a87824 */ /* 0x000fe200078e02ad */
[----:B------:R-:W-:-:S05]  /*fa90*/  @P0 BRA `(.L_x_978) ;  /* 0x0000019000000947 */ /* 0x000fca0003800000 */
[----:B------:R-:W-:Y:S01]  /*faa0*/  IMAD.U32 R164, RZ, RZ, UR16 ;  /* 0x00000010ffa47e24 */ /* 0x000fe2000f8e00ff */
[----:B------:R-:W-:Y:S04]  /*fab0*/  BSSY B0, `(.L_x_979) ;  /* 0x0000012000007945 */ /* 0x000fe80003800000 */
[----:B---3--:R-:W-:Y:S04]  /*fac0*/  IADD3 R170, -R164, UR9, R173 ;  /* 0x00000009a4aa7c10 */ /* 0x008fe8000fffe1ad */
        /* <DEDUP_REMOVED lines=11> */
.L_x_980:
[----:B------:R-:W-:Y:S04]  /*fb80*/  MOV R164, c[0x0][0x32c] ;  /* 0x0000cb0000a47a02 */ /* 0x000fe80000000f00 */
[----:B------:R-:W-:Y:S11]  /*fb90*/  ISETP.NE.AND P0, PT, R164, 0x1, PT ;  /* 0x00000001a400780c */ /* 0x000ff60003f05270 */
[----:B------:R-:W-:Y:S02]  /*fba0*/  @!UPT UIADD3 URZ, URZ, URZ, URZ ;  /* 0x0000003f3f3ff290 */ /* 0x000fe4000fffe03f */
[----:B------:R-:W-:Y:S05]  /*fbb0*/  @P0 IMAD.HI.U32 R164, R170, c[0x0][0x330], RZ ;  /* 0x0000cc00aaa40a27 */ /* 0x000fea00078e00ff */
[----:B------:R-:W-:Y:S02]  /*fbc0*/  @P0 SHF.R.U32.HI R170, RZ, c[0x0][0x334], R164 ;  /* 0x0000cd00ffaa0a19 */ /* 0x000fe400000116a4 */
.L_x_981:
[----:B------:R-:W-:Y:S05]  /*fbd0*/  BSYNC B0 ;  /* 0x0000000000007941 */ /* 0x000fea0003800000 */
.L_x_979:
[----:B------:R-:W-:Y:S04]  /*fbe0*/  IMAD R165, R170, c[0x0][0x32c], -R247 ;  /* 0x0000cb00aaa57a24 */ /* 0x000fe800078e0af7 */
[----:B------:R-:W-:Y:S05]  /*fbf0*/  IMAD.IADD R165, R165, 0x1, -R240 ;  /* 0x00000001a5a57824 */ /* 0x000fea00078e0af0 */
[----:B------:R-:W-:Y:S02]  /*fc00*/  IADD3 R164, R165, c[0x0][0x32c], RZ ;  /* 0x0000cb00a5a47a10 */ /* 0x000fe40007ffe0ff */
[----:B------:R-:W-:Y:S02]  /*fc10*/  IMNMX R168, R168, R165, !PT ;  /* 0x000000a5a8a87217 */ /* 0x000fe40007800200 */
[----:B------:R-:W-:Y:S02]  /*fc20*/  IMNMX R169, R169, R164, PT ;  /* 0x000000a4a9a97217 */ /* 0x000fe40003800200 */
.L_x_978:
[----:B------:R-:W-:Y:S06]  /*fc30*/  UISETP.GT.AND UP0, UPT, UR14, -0x1, UPT ;  /* 0xffffffff0e00788c */ /* 0x000fec000bf04270 */
[----:B------:R-:W-:Y:S02]  /*fc40*/  PLOP3.LUT P0, PT, PT, PT, UP0, 0x80, 0x0 ;  /* 0x000000000000781c */ /* 0x000fe40003f0f008 */
[----:B------:R-:W-:Y:S02]  /*fc50*/  PLOP3.LUT P6, PT, PT, PT, UP0, 0x80, 0x0 ;  /* 0x000000000000781c */ /* 0x000fe40003fcf008 */
[C---:B------:R-:W-:Y:S02]  /*fc60*/  ISETP.GT.AND P0, PT, R168.reuse, RZ, P0 ;  /* 0x000000ffa800720c */ /* 0x040fe40000704270 */
[----:B------:R-:W-:Y:S02]  /*fc70*/  ISETP.GT.AND P6, PT, R168, 0x8, P6 ;  /* 0x00000008a800780c */ /* 0x000fe400037c4270 */
[C---:B------:R-:W-:Y:S02]  /*fc80*/  ISETP.LT.OR P5, PT, R169.reuse, 0x1, P0 ;  /* 0x00000001a900780c */ /* 0x040fe400007a1670 */
[----:B------:R-:W-:Y:S02]  /*fc90*/  PLOP3.LUT P0, PT, PT, PT, UP0, 0x80, 0x0 ;  /* 0x000000000000781c */ /* 0x000fe40003f0f008 */
[----:B------:R-:W-:Y:S02]  /*fca0*/  FSEL R164, R4, -INF , !P5 ;  /* 0xff80000004a47808 */ /* 0x000fe40006800000 */
[C---:B------:R-:W-:Y:S02]  /*fcb0*/  ISETP.GT.AND P0, PT, R168.reuse, 0x1, P0 ;  /* 0x00000001a800780c */ /* 0x040fe40000704270 */
[----:B------:R-:W-:Y:S02]  /*fcc0*/  PLOP3.LUT P5, PT, PT, PT, UP0, 0x80, 0x0 ;  /* 0x000000000000781c */ /* 0x000fe40003faf008 */
[----:B------:R-:W-:Y:S02]  /*fcd0*/  ISETP.LT.OR P0, PT, R169, 0x2, P0 ;  /* 0x00000002a900780c */ /* 0x000fe40000701670 */
[C---:B------:R-:W-:Y:S02]  /*fce0*/  ISETP.GT.AND P5, PT, R168.reuse, 0x9, P5 ;  /* 0x00000009a800780c */ /* 0x040fe40002fa4270 */
[----:B------:R-:W-:Y:S02]  /*fcf0*/  FSEL R167, R5, -INF , !P0 ;  /* 0xff80000005a77808 */ /* 0x000fe40004000000 */
[----:B------:R-:W-:Y:S01]  /*fd00*/  PLOP3.LUT P0, PT, PT, PT, UP0, 0x80, 0x0 ;  /* 0x000000000000781c */ /* 0x000fe20003f0f008 */
[----:B------:R-:W1:Y:S01]  /*fd10*/  SHFL.IDX PT, R5, R0, 0x1, 0x1c1f ;  /* 0x003c1f0000057f89 */ /* 0x000e6200000e0000 */
[C---:B------:R-:W-:Y:S02]  /*fd20*/  ISETP.LT.OR P6, PT, R169.reuse, 0x9, P6 ;  /* 0x00000009a900780c */ /* 0x040fe400037c1670 */
[----:B------:R-:W-:Y:S02]  /*fd30*/  ISETP.GT.AND P0, PT, R168, 0x10, P0 ;  /* 0x00000010a800780c */ /* 0x000fe40000704270 */
[C---:B------:R-:W-:Y:S02]  /*fd40*/  ISETP.LT.OR P5, PT, R169.reuse, 0xa, P5 ;  /* 0x0000000aa900780c */ /* 0x040fe40002fa1670 */
[----:B------:R-:W-:Y:S02]  /*fd50*/  ISETP.LT.OR P0, PT, R169, 0x11, P0 ;  /* 0x00000011a900780c */ /* 0x000fe40000701670 */
[----:B------:R-:W-:Y:S02]  /*fd60*/  FSEL R165, R8, -INF , !P6 ;  /* 0xff80000008a57808 */ /* 0x000fe40007000000 */
[----:B------:R-:W-:Y:S02]  /*fd70*/  FSEL R179, R12, -INF , !P0 ;  /* 0xff8000000cb37808 */ /* 0x000fe40004000000 */
[----:B------:R-:W-:Y:S02]  /*fd80*/  PLOP3.LUT P0, PT, PT, PT, UP0, 0x80, 0x0 ;  /* 0x000000000000781c */ /* 0x000fe40003f0f008 */
[----:B------:R-:W-:Y:S02]  /*fd90*/  PLOP3.LUT P6, PT, PT, PT, UP0, 0x80, 0x0 ;  /* 0x000000000000781c */ /* 0x000fe40003fcf008 */
[----:B------:R-:W-:Y:S02]  /*fda0*/  FSEL R9, R9, -INF , !P5 ;  /* 0xff80000009097808 */ /* 0x000fe40006800000 */
[----:B------:R-:W-:Y:S02]  /*fdb0*/  PLOP3.LUT P5, PT, PT, PT, UP0, 0x80, 0x0 ;  /* 0x000000000000781c */ /* 0x000fe40003faf008 */
[C---:B------:R-:W-:Y:S02]  /*fdc0*/  ISETP.GT.AND P0, PT, R168.reuse, 0x19, P0 ;  /* 0x00000019a800780c */ /* 0x040fe40000704270 */
[----:B------:R-:W-:Y:S01]  /*fdd0*/  ISETP.GT.AND P6, PT, R168, 0x11, P6 ;  /* 0x00000011a800780c */ /* 0x000fe200037c4270 */
[--C-:B-1----:R-:W-:Y:S01]  /*fde0*/  IMAD.IADD R0, R172, 0x1, R5.reuse ;  /* 0x00000001ac007824 */ /* 0x102fe200078e0205 */
[----:B------:R-:W-:Y:S01]  /*fdf0*/  ISETP.GT.AND P5, PT, R168, 0x18, P5 ;  /* 0x00000018a800780c */ /* 0x000fe20002fa4270 */
[----:B------:R-:W-:Y:S01]  /*fe00*/  IMAD.IADD R166, R166, 0x1, R5 ;  /* 0x00000001a6a67824 */ /* 0x000fe200078e0205 */
[C---:B------:R-:W-:Y:S02]  /*fe10*/  ISETP.LT.OR P0, PT, R169.reuse, 0x1a, P0 ;  /* 0x0000001aa900780c */ /* 0x040fe40000701670 */
[C---:B------:R-:W-:Y:S02]  /*fe20*/  ISETP.LT.OR P6, PT, R169.reuse, 0x12, P6 ;  /* 0x00000012a900780c */ /* 0x040fe400037c1670 */
[----:B------:R-:W-:Y:S02]  /*fe30*/  ISETP.LT.OR P5, PT, R169, 0x19, P5 ;  /* 0x00000019a900780c */ /* 0x000fe40002fa1670 */
[----:B------:R-:W-:Y:S02]  /*fe40*/  FSEL R183, R17, -INF , !P0 ;  /* 0xff80000011b77808 */ /* 0x000fe40004000000 */
[----:B------:R-:W-:Y:S02]  /*fe50*/  PLOP3.LUT P0, PT, PT, PT, UP0, 0x80, 0x0 ;  /* 0x000000000000781c */ /* 0x000fe40003f0f008 */
[----:B---3--:R-:W-:Y:S02]  /*fe60*/  FSEL R185, R13, -INF , !P6 ;  /* 0xff8000000db97808 */ /* 0x008fe40007000000 */
        /* <DEDUP_REMOVED lines=48> */
.L_x_984:
[----:B------:R-:W-:Y:S04]  /*10170*/  MOV R4, c[0x0][0x32c] ;  /* 0x0000cb0000047a02 */ /* 0x000fe80000000f00 */
[----:B------:R-:W-:Y:S11]  /*10180*/  ISETP.NE.AND P0, PT, R4, 0x1, PT ;  /* 0x000000010400780c */ /* 0x000ff60003f05270 */
[----:B------:R-:W-:Y:S02]  /*10190*/  @!UPT UIADD3 URZ, URZ, URZ, URZ ;  /* 0x0000003f3f3ff290 */ /* 0x000fe4000fffe03f */
[----:B------:R-:W-:Y:S05]  /*101a0*/  @P0 IMAD.HI.U32 R4, R8, c[0x0][0x330], RZ ;  /* 0x0000cc0008040a27 */ /* 0x000fea00078e00ff */
[----:B------:R-:W-:Y:S02]  /*101b0*/  @P0 SHF.R.U32.HI R8, RZ, c[0x0][0x334], R4 ;  /* 0x0000cd00ff080a19 */ /* 0x000fe40000011604 */
.L_x_985:
[----:B------:R-:W-:Y:S05]  /*101c0*/  BSYNC B0 ;  /* 0x0000000000007941 */ /* 0x000fea0003800000 */
.L_x_983:
[----:B------:R-:W-:Y:S04]  /*101d0*/  IMAD R247, R8, c[0x0][0x32c], -R247 ;  /* 0x0000cb0008f77a24 */ /* 0x000fe800078e0af7 */
[----:B------:R-:W-:Y:S05]  /*101e0*/  IMAD.IADD R247, R247, 0x1, -R240 ;  /* 0x00000001f7f77824 */ /* 0x000fea00078e0af0 */
[----:B------:R-:W-:Y:S02]  /*101f0*/  IADD3 R5, R247, c[0x0][0x32c], RZ ;  /* 0x0000cb00f7057a10 */ /* 0x000fe40007ffe0ff */
[----:B------:R-:W-:Y:S02]  /*10200*/  IMNMX R166, R166, R247, !PT ;  /* 0x000000f7a6a67217 */ /* 0x000fe40007800200 */
[----:B------:R-:W-:Y:S02]  /*10210*/  IMNMX R0, R0, R5, PT ;  /* 0x0000000500007217 */ /* 0x000fe40003800200 */
.L_x_982:
        /* <DEDUP_REMOVED lines=8> */
[----:B------:R-:W-:Y:S02]  /*102a0*/  ISETP.LT.OR P5, PT, R0, 0x1, P5 ;  /* 0x000000010000780c */ /* 0x000fe40002fa1670 */
[----:B------:R-:W-:Y:S02]  /*102b0*/  FMNMX.FTZ R4, R179, R4, !PT ;  /* 0x00000004b3047209 */ /* 0x000fe40007810000 */
[----:B------:R-:W-:Y:S02]  /*102c0*/  FSEL R17, R6, -INF , !P5 ;  /* 0xff80000006117808 */ /* 0x000fe40006800000 */
[----:B------:R-:W-:Y:S02]  /*102d0*/  PLOP3.LUT P6, PT, PT, PT, UP0, 0x80, 0x0 ;  /* 0x000000000000781c */ /* 0x000fe40003fcf008 */
[----:B------:R-:W-:Y:S02]  /*102e0*/  ISETP.LT.OR P0, PT, R0, 0x2, P0 ;  /* 0x000000020000780c */ /* 0x000fe40000701670 */
[----:B------:R-:W-:Y:S02]  /*102f0*/  PLOP3.LUT P5, PT, PT, PT, UP0, 0x80, 0x0 ;  /* 0x000000000000781c */ /* 0x000fe40003faf008 */
[----:B------:R-:W-:Y:S02]  /*10300*/  FMNMX.FTZ R4, R185, R4, !PT ;  /* 0x00000004b9047209 */ /* 0x000fe40007810000 */
[----:B------:R-:W-:Y:S02]  /*10310*/  FSEL R16, R7, -INF , !P0 ;  /* 0xff80000007107808 */ /* 0x000fe40004000000 */
[C---:B------:R-:W-:Y:S02]  /*10320*/  ISETP.GT.AND P6, PT, R166.reuse, 0x8, P6 ;  /* 0x00000008a600780c */ /* 0x040fe400037c4270 */
[----:B------:R-:W-:Y:S02]  /*10330*/  ISETP.GT.AND P5, PT, R166, 0x9, P5 ;  /* 0x00000009a600780c */ /* 0x000fe40002fa4270 */
[----:B------:R-:W-:Y:S02]  /*10340*/  PLOP3.LUT P0, PT, PT, PT, UP0, 0x80, 0x0 ;  /* 0x000000000000781c */ /* 0x000fe40003f0f008 */
        /* <DEDUP_REMOVED lines=8> */
[----:B------:R-:W-:Y:S02]  /*103d0*/  FMNMX.FTZ R7, R16, R7, !PT ;  /* 0x0000000710077209 */ /* 0x000fe40007810000 */
[----:B------:R-:W-:Y:S02]  /*103e0*/  ISETP.LT.OR P0, PT, R0, 0x11, P0 ;  /* 0x000000110000780c */ /* 0x000fe40000701670 */
[----:B------:R-:W-:Y:S02]  /*103f0*/  PLOP3.LUT P6, PT, PT, PT, UP0, 0x80, 0x0 ;  /* 0x000000000000781c */ /* 0x000fe40003fcf008 */
[----:B------:R-:W-:Y:S02]  /*10400*/  PLOP3.LUT P5, PT, PT, PT, UP0, 0x80, 0x0 ;  /* 0x000000000000781c */ /* 0x000fe40003faf008 */
[----:B------:R-:W-:Y:S02]  /*10410*/  FMNMX.FTZ R4, R245, R4, !PT ;  /* 0x00000004f5047209 */ /* 0x000fe40007810000 */
[----:B------:R-:W-:Y:S02]  /*10420*/  FMNMX.FTZ R7, R10, R7, !PT ;  /* 0x000000070a077209 */ /* 0x000fe40007810000 */
[C---:B------:R-:W-:Y:S02]  /*10430*/  ISETP.GT.AND P6, PT, R166.reuse, 0x11, P6 ;  /* 0x00000011a600780c */ /* 0x040fe400037c4270 */
[----:B------:R-:W-:Y:S02]  /*10440*/  ISETP.GT.AND P5, PT, R166, 0x18, P5 ;  /* 0x00000018a600780c */ /* 0x000fe40002fa4270 */
[----:B------:R-:W-:Y:S02]  /*10450*/  FSEL R250, R14, -INF , !P0 ;  /* 0xff8000000efa7808 */ /* 0x000fe40004000000 */
[----:B------:R-:W-:Y:S02]  /*10460*/  PLOP3.LUT P0, PT, PT, PT, UP0, 0x80, 0x0 ;  /* 0x000000000000781c */ /* 0x000fe40003f0f008 */
[----:B------:R-:W-:Y:S02]  /*10470*/  FMNMX.FTZ R4, R191, R4, !PT ;  /* 0x00000004bf047209 */ /* 0x000fe40007810000 */
[----:B------:R-:W-:Y:S02]  /*10480*/  FMNMX.FTZ R7, R8, R7, !PT ;  /* 0x0000000708077209 */ /* 0x000fe40007810000 */
[----:B------:R-:W-:Y:S02]  /*10490*/  ISETP.GT.AND P0, PT, R166, 0x19, P0 ;  /* 0x00000019a600780c */ /* 0x000fe40000704270 */
[C---:B------:R-:W-:Y:S02]  /*104a0*/  ISETP.LT.OR P5, PT, R0.reuse, 0x19, P5 ;  /* 0x000000190000780c */ /* 0x040fe40002fa1670 */
[C---:B------:R-:W-:Y:S02]  /*104b0*/  ISETP.LT.OR P6, PT, R0.reuse, 0x12, P6 ;  /* 0x000000120000780c */ /* 0x040fe400037c1670 */
[----:B------:R-:W-:Y:S02]  /*104c0*/  FMNMX.FTZ R4, R189, R4, !PT ;  /* 0x00000004bd047209 */ /* 0x000fe40007810000 */
[----:B------:R-:W-:Y:S02]  /*104d0*/  ISETP.LT.OR P0, PT, R0, 0x1a, P0 ;  /* 0x0000001a0000780c */ /* 0x000fe40000701670 */
[----:B------:R-:W-:Y:S02]  /*104e0*/  FSEL R186, R18, -INF , !P5 ;  /* 0xff80000012ba7808 */ /* 0x000fe40006800000 */
[----:B------:R-:W-:Y:S02]  /*104f0*/  FSEL R184, R15, -INF , !P6 ;  /* 0xff8000000fb87808 */ /* 0x000fe40007000000 */
[----:B------:R-:W-:Y:S02]  /*10500*/  PLOP3.LUT P5, PT, PT, PT, UP0, 0x80, 0x0 ;  /* 0x000000000000781c */ /* 0x000fe40003faf008 */
[----:B------:R-:W-:Y:S02]  /*10510*/  FMNMX.FTZ R7, R250, R7, !PT ;  /* 0x00000007fa077209 */ /* 0x000fe40007810000 */
[----:B------:R-:W-:Y:S02]  /*10520*/  FMNMX.FTZ R4, R187, R4, !PT ;  /* 0x00000004bb047209 */ /* 0x000fe40007810000 */
[----:B------:R-:W-:Y:S02]  /*10530*/  FSEL R32, R19, -INF , !P0 ;  /* 0xff80000013207808 */ /* 0x000fe40004000000 */
[----:B------:R-:W-:Y:S02]  /*10540*/  ISETP.GT.AND P5, PT, R166, 0x20, P5 ;  /* 0x00000020a600780c */ /* 0x000fe40002fa4270 */
[----:B------:R-:W-:Y:S02]  /*10550*/  FMNMX.FTZ R7, R184, R7, !PT ;  /* 0x00000007b8077209 */ /* 0x000fe40007810000 */
[----:B------:R-:W-:Y:S02]  /*10560*/  PLOP3.LUT P0, PT, PT, PT, UP0, 0x80, 0x0 ;  /* 0x000000000000781c */ /* 0x000fe40003f0f008 */
[----:B------:R-:W-:Y:S02]  /*10570*/  FMNMX.FTZ R4, R177, R4, !PT ;  /* 0x00000004b1047209 */ /* 0x000fe40007810000 */
[----:B------:R-:W-:Y:S02]  /*10580*/  ISETP.LT.OR P5, PT, R0, 0x21, P5 ;  /* 0x000000210000780c */ /* 0x000fe40002fa1670 */
[----:B------:R-:W-:Y:S02]  /*10590*/  FMNMX.FTZ R7, R186, R7, !PT ;  /* 0x00000007ba077209 */ /* 0x000fe40007810000 */
[----:B------:R-:W-:Y:S02]  /*105a0*/  ISETP.GT.AND P0, PT, R166, 0x21, P0 ;  /* 0x00000021a600780c */ /* 0x000fe40000704270 */
[----:B------:R-:W-:Y:S02]  /*105b0*/  PLOP3.LUT P6, PT, PT, PT, UP0, 0x80, 0x0 ;  /* 0x000000000000781c */ /* 0x000fe40003fcf008 */
[----:B------:R-:W-:Y:S02]  /*105c0*/  FMNMX.FTZ R5, R175, R4, !PT ;  /* 0x00000004af057209 */ /* 0x000fe40007810000 */
[----:B------:R-:W-:Y:S02]  /*105d0*/  FSEL R248, R22, -INF , !P5 ;  /* 0xff80000016f87808 */ /* 0x000fe40006800000 */
[----:B------:R-:W-:Y:S02]  /*105e0*/  FMNMX.FTZ R7, R32, R7, !PT ;  /* 0x0000000720077209 */ /* 0x000fe40007810000 */
[----:B------:R-:W-:Y:S02]  /*105f0*/  ISETP.LT.OR P0, PT, R0, 0x22, P0 ;  /* 0x000000220000780c */ /* 0x000fe40000701670 */
[----:B------:R-:W-:Y:S02]  /*10600*/  ISETP.GT.AND P6, PT, R166, 0x28, P6 ;  /* 0x00000028a600780c */ /* 0x000fe400037c4270 */
[----:B------:R-:W-:Y:S02]  /*10610*/  PLOP3.LUT P5, PT, PT, PT, UP0, 0x80, 0x0 ;  /* 0x000000000000781c */ /* 0x000fe40003faf008 */
[----:B------:R-:W-:Y:S02]  /*10620*/  FMNMX.FTZ R4, R174, R5, !PT ;  /* 0x00000005ae047209 */ /* 0x000fe40007810000 */
[----:B------:R-:W-:Y:S02]  /*10630*/  FSEL R246, R23, -INF , !P0 ;  /* 0xff80000017f67808 */ /* 0x000fe40004000000 */
[----:B------:R-:W-:Y:S01]  /*10640*/  ISETP.LT.OR P6, PT, R0, 0x29, P6 ;  /* 0x000000290000780c */ /* 0x000fe200037c1670 */
[----:B------:R-:W-:Y:S01]  /*10650*/  LDSM.16.MT88.4 R20, [R227+0x100] ;  /* 0x00010000e314783b */ /* 0x000fe20000004200 */
[----:B------:R-:W-:Y:S02]  /*10660*/  ISETP.GT.AND P5, PT, R166, 0x29, P5 ;  /* 0x00000029a600780c */ /* 0x000fe40002fa4270 */
[----:B------:R-:W-:Y:S02]  /*10670*/  PLOP3.LUT P0, PT, PT, PT, UP0, 0x80, 0x0 ;  /* 0x000000000000781c */ /* 0x000fe40003f0f008 */
[----:B------:R-:W-:Y:S02]  /*10680*/  FMNMX.FTZ R7, R248, R7, !PT ;  /* 0x00000007f8077209 */ /* 0x000fe40007810000 */
[----:B------:R-:W-:Y:S02]  /*10690*/  FMNMX.FTZ R5, R173, R4, !PT ;  /* 0x00000004ad057209 */ /* 0x000fe40007810000 */
[----:B------:R-:W-:Y:S02]  /*106a0*/  FSEL R190, R26, -INF , !P6 ;  /* 0xff8000001abe7808 */ /* 0x000fe40007000000 */
[----:B------:R-:W-:Y:S01]  /*106b0*/  ISETP.LT.OR P5, PT, R0, 0x2a, P5 ;  /* 0x0000002a0000780c */ /* 0x000fe20002fa1670 */
[----:B------:R-:W1:Y:S01]  /*106c0*/  SHFL.BFLY PT, R4, R5, 0x2, 0x1f ;  /* 0x0c401f0005047f89 */ /* 0x000e6200000e0000 */
        /* <DEDUP_REMOVED lines=16> */
[----:B------:R-:W-:Y:S02]  /*107d0*/  FSEL R172, R31, -INF , !P6 ;  /* 0xff8000001fac7808 */ /* 0x000fe40007000000 */
[----:B------:R-:W-:Y:S01]  /*107e0*/  ISETP.LT.OR P5, PT, R0, 0x39, P5 ;  /* 0x000000390000780c */ /* 0x000fe20002fa1670 */
[----:B------:R-:W-:Y:S01]  /*107f0*/  LDSM.16.MT88.4 R28, [R221+0x100] ;  /* 0x00010000dd1c783b */ /* 0x000fe20000004200 */
[----:B------:R-:W-:Y:S02]  /*10800*/  ISETP.GT.AND P0, PT, R166, 0x39, P0 ;  /* 0x00000039a600780c */ /* 0x000fe40000704270 */
[----:B------:R-:W-:Y:S02]  /*10810*/  FMNMX.FTZ R11, R176, R11, !PT ;  /* 0x0000000bb00b7209 */ /* 0x000fe40007810000 */
[----:B------:R-:W-:Y:S02]  /*10820*/  FSEL R170, R34, -INF , !P5 ;  /* 0xff80000022aa7808 */ /* 0x000fe40006800000 */
[----:B------:R-:W-:Y:S02]  /*10830*/  ISETP.LT.OR P0, PT, R0, 0x3a, P0 ;  /* 0x0000003a0000780c */ /* 0x000fe40000701670 */
[----:B------:R-:W-:Y:S02]  /*10840*/  FMNMX.FTZ R11, R172, R11, !PT ;  /* 0x0000000bac0b7209 */ /* 0x000fe40007810000 */
[----:B------:R-:W-:Y:S02]  /*10850*/  FSEL R13, R35, -INF , !P0 ;  /* 0xff800000230d7808 */ /* 0x000fe40004000000 */
[----:B------:R-:W-:Y:S04]  /*10860*/  FMNMX.FTZ R0, R170, R11, !PT ;  /* 0x0000000baa007209 */ /* 0x000fe80007810000 */
[----:B------:R-:W-:Y:S02]  /*10870*/  FMNMX.FTZ R7, R13, R0, !PT ;  /* 0x000000000d077209 */ /* 0x000fe40007810000 */
[----:B-1----:R-:W-:Y:S03]  /*10880*/  FMNMX.FTZ R6, R5, R4, !PT ;  /* 0x0000000405067209 */ /* 0x002fe60007810000 */
[----:B------:R-:W1:Y:S08]  /*10890*/  SHFL.BFLY PT, R4, R7, 0x2, 0x1f ;  /* 0x0c401f0007047f89 */ /* 0x000e7000000e0000 */
[----:B------:R-:W2:Y:S01]  /*108a0*/  SHFL.BFLY PT, R11, R6, 0x1, 0x1f ;  /* 0x0c201f00060b7f89 */ /* 0x000ea200000e0000 */
[----:B-1----:R-:W-:Y:S07]  /*108b0*/  FMNMX.FTZ R5, R7, R4, !PT ;  /* 0x0000000407057209 */ /* 0x002fee0007810000 */
[----:B------:R-:W1:Y:S01]  /*108c0*/  SHFL.BFLY PT, R12, R5, 0x1, 0x1f ;  /* 0x0c201f00050c7f89 */ /* 0x000e6200000e0000 */
[----:B--2---:R-:W-:Y:S04]  /*108d0*/  FMNMX.FTZ R0, R6, R11, !PT ;  /* 0x0000000b06007209 */ /* 0x004fe80007810000 */
[C---:B------:R-:W-:Y:S01]  /*108e0*/  FSETP.NEU.FTZ.AND P0, PT, R0.reuse, -INF , PT ;  /* 0xff8000000000780b */ /* 0x040fe20003f1d000 */
[C---:B------:R-:W-:Y:S03]  /*108f0*/  FMUL.FTZ R178, R0.reuse, c[0x0][0x2d0] ;  /* 0x0000b40000b27a20 */ /* 0x040fe60000410000 */
[----:B------:R-:W-:Y:S02]  /*10900*/  FSEL R4, R0, RZ, P0 ;  /* 0x000000ff00047208 */ /* 0x000fe40000000000 */
[----:B------:R-:W-:Y:S03]  /*10910*/  FSEL R178, R178, RZ, P0 ;  /* 0x000000ffb2b27208 */ /* 0x000fe60000000000 */
[----:B------:R-:W-:Y:S02]  /*10920*/  FADD.FTZ R3, -R4, R3 ;  /* 0x0000000304037221 */ /* 0x000fe40000010100 */
[--C-:B------:R-:W-:Y:S02]  /*10930*/  FFMA.FTZ R15, R167, c[0x0][0x2d0], -R178.reuse ;  /* 0x0000b400a70f7a23 */ /* 0x100fe400000108b2 */
[--C-:B------:R-:W-:Y:S02]  /*10940*/  FFMA.FTZ R14, R165, c[0x0][0x2d0], -R178.reuse ;  /* 0x0000b400a50e7a23 */ /* 0x100fe400000108b2 */
[--C-:B------:R-:W-:Y:S01]  /*10950*/  FFMA.FTZ R165, R9, c[0x0][0x2d0], -R178.reuse ;  /* 0x0000b40009a57a23 */ /* 0x100fe200000108b2 */
[----:B-1----:R-:W-:Y:S01]  /*10960*/  FMNMX.FTZ R12, R5, R12, !PT ;  /* 0x0000000c050c7209 */ /* 0x002fe20007810000 */
[--C-:B------:R-:W-:Y:S01]  /*10970*/  FFMA.FTZ R164, R164, c[0x0][0x2d0], -R178.reuse ;  /* 0x0000b400a4a47a23 */ /* 0x100fe200000108b2 */
[----:B------:R-:W-:Y:S01]  /*10980*/  MUFU.EX2 R15, R15 ;  /* 0x0000000f000f7308 */ /* 0x000fe20000000800 */
[----:B------:R-:W-:Y:S01]  /*10990*/  FMUL.FTZ R6, R3, c[0x0][0x2d0] ;  /* 0x0000b40003067a20 */ /* 0x000fe20000410000 */
[C---:B------:R-:W-:Y:S01]  /*109a0*/  FSETP.NEU.FTZ.AND P0, PT, R12.reuse, -INF , PT ;  /* 0xff8000000c00780b */ /* 0x040fe20003f1d000 */
[C---:B------:R-:W-:Y:S02]  /*109b0*/  FMUL.FTZ R171, R12.reuse, c[0x0][0x2d0] ;  /* 0x0000b4000cab7a20 */ /* 0x040fe40000410000 */
[--C-:B------:R-:W-:Y:S01]  /*109c0*/  FFMA.FTZ R180, R185, c[0x0][0x2d0], -R178.reuse ;  /* 0x0000b400b9b47a23 */ /* 0x100fe200000108b2 */
[----:B------:R-:W-:Y:S01]  /*109d0*/  FSEL R5, R12, RZ, P0 ;  /* 0x000000ff0c057208 */ /* 0x000fe20000000000 */
[--C-:B------:R-:W-:Y:S01]  /*109e0*/  FFMA.FTZ R179, R179, c[0x0][0x2d0], -R178.reuse ;  /* 0x0000b400b3b37a23 */ /* 0x100fe200000108b2 */
[----:B------:R-:W-:Y:S01]  /*109f0*/  FSEL R171, R171, RZ, P0 ;  /* 0x000000ffabab7208 */ /* 0x000fe20000000000 */
[----:B------:R-:W-:Y:S01]  /*10a00*/  FFMA.FTZ R181, R181, c[0x0][0x2d0], -R178 ;  /* 0x0000b400b5b57a23 */ /* 0x000fe200000108b2 */
[----:B------:R-:W1:Y:S01]  /*10a10*/  MUFU.EX2 R3, R6 ;  /* 0x0000000600037308 */ /* 0x000e620000000800 */
[----:B------:R-:W-:Y:S01]  /*10a20*/  FADD.FTZ R5, -R5, R2 ;  /* 0x0000000205057221 */ /* 0x000fe20000010100 */
[----:B------:R-:W-:Y:S01]  /*10a30*/  PLOP3.LUT P0, PT, PT, PT, UP0, 0x80, 0x0 ;  /* 0x000000000000781c */ /* 0x000fe20003f0f008 */
[--C-:B------:R-:W-:Y:S02]  /*10a40*/  FFMA.FTZ R167, R10, c[0x0][0x2d0], -R171.reuse ;  /* 0x0000b4000aa77a23 */ /* 0x100fe400000108ab */
[--C-:B------:R-:W-:Y:S02]  /*10a50*/  FFMA.FTZ R166, R8, c[0x0][0x2d0], -R171.reuse ;  /* 0x0000b40008a67a23 */ /* 0x100fe400000108ab */
[--C-:B------:R-:W-:Y:S02]  /*10a60*/  FFMA.FTZ R169, R17, c[0x0][0x2d0], -R171.reuse ;  /* 0x0000b40011a97a23 */ /* 0x100fe400000108ab */
[--C-:B------:R-:W-:Y:S01]  /*10a70*/  FFMA.FTZ R168, R16, c[0x0][0x2d0], -R171.reuse ;  /* 0x0000b40010a87a23 */ /* 0x100fe200000108ab */
[----:B------:R-:W2:Y:S01]  /*10a80*/  MUFU.EX2 R164, R164 ;  /* 0x000000a400a47308 */ /* 0x000ea20000000800 */
[----:B------:R-:W-:Y:S02]  /*10a90*/  FMUL.FTZ R2, R5, c[0x0][0x2d0] ;  /* 0x0000b40005027a20 */ /* 0x000fe40000410000 */
[--C-:B------:R-:W-:Y:S02]  /*10aa0*/  FFMA.FTZ R185, R186, c[0x0][0x2d0], -R171.reuse ;  /* 0x0000b400bab97a23 */ /* 0x100fe400000108ab */
[--C-:B------:R-:W-:Y:S02]  /*10ab0*/  FFMA.FTZ R186, R32, c[0x0][0x2d0], -R171.reuse ;  /* 0x0000b40020ba7a23 */ /* 0x100fe400000108ab */
[----:B------:R-:W-:Y:S01]  /*10ac0*/  LDSM.16.MT88.4 R32, [R221+0x900] ;  /* 0x00090000dd20783b */ /* 0x000fe20000004200 */
[--C-:B------:R-:W-:Y:S02]  /*10ad0*/  FFMA.FTZ R182, R183, c[0x0][0x2d0], -R178.reuse ;  /* 0x0000b400b7b67a23 */ /* 0x100fe400000108b2 */
[----:B------:R-:W3:Y:S01]  /*10ae0*/  MUFU.EX2 R2, R2 ;  /* 0x0000000200027308 */ /* 0x000ee20000000800 */
[--C-:B------:R-:W-:Y:S02]  /*10af0*/  FFMA.FTZ R183, R250, c[0x0][0x2d0], -R171.reuse ;  /* 0x0000b400fab77a23 */ /* 0x100fe400000108ab */
[--C-:B------:R-:W-:Y:S02]  /*10b00*/  FFMA.FTZ R184, R184, c[0x0][0x2d0], -R171.reuse ;  /* 0x0000b400b8b87a23 */ /* 0x100fe400000108ab */
[C---:B-1----:R-:W-:Y:S02]  /*10b10*/  FMUL.FTZ R4, R3.reuse, R160 ;  /* 0x000000a003047220 */ /* 0x042fe40000410000 */
[C---:B------:R-:W-:Y:S02]  /*10b20*/  FMUL.FTZ R5, R3.reuse, R161 ;  /* 0x000000a103057220 */ /* 0x040fe40000410000 */
[C---:B------:R-:W-:Y:S01]  /*10b30*/  FMUL.FTZ R8, R3.reuse, R156 ;  /* 0x0000009c03087220 */ /* 0x040fe20000410000 */
[----:B------:R-:W-:Y:S01]  /*10b40*/  MUFU.EX2 R14, R14 ;  /* 0x0000000e000e7308 */ /* 0x000fe20000000800 */
[C---:B------:R-:W-:Y:S02]  /*10b50*/  FMUL.FTZ R9, R3.reuse, R157 ;  /* 0x0000009d03097220 */ /* 0x040fe40000410000 */
[----:B------:R-:W-:Y:S01]  /*10b60*/  FMUL.FTZ R132, R3, R132 ;  /* 0x0000008403847220 */ /* 0x000fe20000410000 */
[----:B--2---:R-:W-:Y:S01]  /*10b70*/  F2FP.PACK_AB R16, R15, R164 ;  /* 0x000000a40f10723e */ /* 0x004fe200000000ff */
[C---:B------:R-:W-:Y:S02]  /*10b80*/  FMUL.FTZ R133, R3.reuse, R133 ;  /* 0x0000008503857220 */ /* 0x040fe40000410000 */
[C---:B------:R-:W-:Y:S02]  /*10b90*/  FMUL.FTZ R136, R3.reuse, R136 ;  /* 0x0000008803887220 */ /* 0x040fe40000410000 */
[C---:B------:R-:W-:Y:S01]  /*10ba0*/  FMUL.FTZ R137, R3.reuse, R137 ;  /* 0x0000008903897220 */ /* 0x040fe20000410000 */
[----:B------:R-:W1:Y:S01]  /*10bb0*/  MUFU.EX2 R165, R165 ;  /* 0x000000a500a57308 */ /* 0x000e620000000800 */
[C---:B------:R-:W-:Y:S02]  /*10bc0*/  FMUL.FTZ R140, R3.reuse, R140 ;  /* 0x0000008c038c7220 */ /* 0x040fe40000410000 */
[----:B------:R-:W-:Y:S02]  /*10bd0*/  FMUL.FTZ R141, R3, R141 ;  /* 0x0000008d038d7220 */ /* 0x000fe40000410000 */
[C---:B---3--:R-:W-:Y:S02]  /*10be0*/  FMUL.FTZ R6, R2.reuse, R162 ;  /* 0x000000a202067220 */ /* 0x048fe40000410000 */
[C---:B------:R-:W-:Y:S02]  /*10bf0*/  FMUL.FTZ R7, R2.reuse, R163 ;  /* 0x000000a302077220 */ /* 0x040fe40000410000 */
[C---:B------:R-:W-:Y:S01]  /*10c00*/  FMUL.FTZ R10, R2.reuse, R158 ;  /* 0x0000009e020a7220 */ /* 0x040fe20000410000 */
[----:B------:R-:W-:Y:S01]  /*10c10*/  MUFU.EX2 R169, R169 ;  /* 0x000000a900a97308 */ /* 0x000fe20000000800 */
[C---:B------:R-:W-:Y:S02]  /*10c20*/  FMUL.FTZ R11, R2.reuse, R159 ;  /* 0x0000009f020b7220 */ /* 0x040fe40000410000 */
[C---:B------:R-:W-:Y:S01]  /*10c30*/  FMUL.FTZ R134, R2.reuse, R134 ;  /* 0x0000008602867220 */ /* 0x040fe20000410000 */
[----:B------:R-:W-:Y:S01]  /*10c40*/  LDSM.16.MT88.4 R156, [R220+0x900] ;  /* 0x00090000dc9c783b */ /* 0x000fe20000004200 */
[C---:B------:R-:W-:Y:S02]  /*10c50*/  FMUL.FTZ R135, R2.reuse, R135 ;  /* 0x0000008702877220 */ /* 0x040fe40000410000 */
[C---:B------:R-:W-:Y:S02]  /*10c60*/  FMUL.FTZ R138, R2.reuse, R138 ;  /* 0x0000008a028a7220 */ /* 0x040fe40000410000 */
[C---:B------:R-:W-:Y:S01]  /*10c70*/  FMUL.FTZ R139, R2.reuse, R139 ;  /* 0x0000008b028b7220 */ /* 0x040fe20000410000 */
[----:B------:R-:W2:Y:S01]  /*10c80*/  MUFU.EX2 R168, R168 ;  /* 0x000000a800a87308 */ /* 0x000ea20000000800 */
[C---:B------:R-:W-:Y:S02]  /*10c90*/  FMUL.FTZ R142, R2.reuse, R142 ;  /* 0x0000008e028e7220 */ /* 0x040fe40000410000 */
[C---:B------:R-:W-:Y:S01]  /*10ca0*/  FMUL.FTZ R143, R2.reuse, R143 ;  /* 0x0000008f028f7220 */ /* 0x040fe20000410000 */
[----:B-1----:R-:W-:Y:S01]  /*10cb0*/  F2FP.PACK_AB R18, R165, R14 ;  /* 0x0000000ea512723e */ /* 0x002fe200000000ff */
        /* <DEDUP_REMOVED lines=8> */
[----:B------:R-:W-:Y:S01]  /*10d40*/  FMUL.FTZ R151, R2, R151 ;  /* 0x0000009702977220 */ /* 0x000fe20000410000 */
[----:B------:R-:W1:Y:S01]  /*10d50*/  MUFU.EX2 R166, R166 ;  /* 0x000000a600a67308 */ /* 0x000e620000000800 */
[C---:B------:R-:W-:Y:S02]  /*10d60*/  FMUL.FTZ R152, R3.reuse, R152 ;  /* 0x0000009803987220 */ /* 0x040fe40000410000 */
[C---:B------:R-:W-:Y:S01]  /*10d70*/  FMUL.FTZ R153, R3.reuse, R153 ;  /* 0x0000009903997220 */ /* 0x040fe20000410000 */
[----:B--2---:R-:W-:Y:S01]  /*10d80*/  F2FP.PACK_AB R17, R168, R169 ;  /* 0x000000a9a811723e */ /* 0x004fe200000000ff */
        /* <DEDUP_REMOVED lines=9> */
[----:B------:R-:W2:Y:S01]  /*10e20*/  MUFU.EX2 R180, R180 ;  /* 0x000000b400b47308 */ /* 0x000ea20000000800 */
[C---:B------:R-:W-:Y:S02]  /*10e30*/  FMUL.FTZ R42, R2.reuse, R42 ;  /* 0x0000002a022a7220 */ /* 0x040fe40000410000 */
[----:B------:R-:W-:Y:S01]  /*10e40*/  FMUL.FTZ R43, R2, R43 ;  /* 0x0000002b022b7220 */ /* 0x000fe20000410000 */
[----:B-1----:R-:W-:Y:S01]  /*10e50*/  F2FP.PACK_AB R19, R166, R167 ;  /* 0x000000a7a613723e */ /* 0x002fe200000000ff */
[C---:B------:R-:W-:Y:S02]  /*10e60*/  FMUL.FTZ R44, R3.reuse, R44 ;  /* 0x0000002c032c7220 */ /* 0x040fe40000410000 */
[C---:B------:R-:W-:Y:S02]  /*10e70*/  FMUL.FTZ R45, R3.reuse, R45 ;  /* 0x0000002d032d7220 */ /* 0x040fe40000410000 */
[C---:B------:R-:W-:Y:S01]  /*10e80*/  FMUL.FTZ R46, R2.reuse, R46 ;  /* 0x0000002e022e7220 */ /* 0x040fe20000410000 */
[----:B------:R-:W-:Y:S01]  /*10e90*/  MUFU.EX2 R181, R181 ;  /* 0x000000b500b57308 */ /* 0x000fe20000000800 */
[C---:B------:R-:W-:Y:S05]  /*10ea0*/  HMMA.16816.F32 R4, R16.reuse, R20, R4 ;  /* 0x000000141004723c */ /* 0x040fea0000001804 */
[C---:B------:R-:W-:Y:S02]  /*10eb0*/  FMUL.FTZ R47, R2.reuse, R47 ;  /* 0x0000002f022f7220 */ /* 0x040fe40000410000 */
[C---:B------:R-:W-:Y:S01]  /*10ec0*/  FMUL.FTZ R48, R3.reuse, R48 ;  /* 0x0000003003307220 */ /* 0x040fe20000410000 */
[C---:B------:R-:W-:Y:S01]  /*10ed0*/  HMMA.16816.F32 R8, R16.reuse, R22, R8 ;  /* 0x000000161008723c */ /* 0x040fe20000001808 */
[----:B------:R-:W1:Y:S01]  /*10ee0*/  LDSM.16.MT88.4 R20, [R220+0x100] ;  /* 0x00010000dc14783b */ /* 0x000e620000004200 */
[----:B------:R-:W3:Y:S02]  /*10ef0*/  MUFU.EX2 R182, R182 ;  /* 0x000000b600b67308 */ /* 0x000ee40000000800 */
[C---:B------:R-:W-:Y:S02]  /*10f00*/  FMUL.FTZ R49, R3.reuse, R49 ;  /* 0x0000003103317220 */ /* 0x040fe40000410000 */
[C---:B------:R-:W-:Y:S02]  /*10f10*/  FMUL.FTZ R50, R2.reuse, R50 ;  /* 0x0000003202327220 */ /* 0x040fe40000410000 */
[C---:B------:R-:W-:Y:S04]  /*10f20*/  HMMA.16816.F32 R132, R16.reuse, R24, R132 ;  /* 0x000000181084723c */ /* 0x040fe80000001884 */
[C---:B------:R-:W-:Y:S01]  /*10f30*/  FMUL.FTZ R51, R2.reuse, R51 ;  /* 0x0000003302337220 */ /* 0x040fe20000410000 */
[----:B------:R-:W-:Y:S01]  /*10f40*/  MUFU.EX2 R183, R183 ;  /* 0x000000b700b77308 */ /* 0x000fe20000000800 */
[C---:B------:R-:W-:Y:S02]  /*10f50*/  FMUL.FTZ R52, R3.reuse, R52 ;  /* 0x0000003403347220 */ /* 0x040fe40000410000 */
[C---:B------:R-:W-:Y:S01]  /*10f60*/  HMMA.16816.F32 R136, R16.reuse, R26, R136 ;  /* 0x0000001a1088723c */ /* 0x040fe20000001888 */
[----:B------:R-:W4:Y:S03]  /*10f70*/  LDSM.16.MT88.4 R24, [R227+0x2100] ;  /* 0x00210000e318783b */ /* 0x000f260000004200 */
[C---:B------:R-:W-:Y:S02]  /*10f80*/  FMUL.FTZ R53, R3.reuse, R53 ;  /* 0x0000003503357220 */ /* 0x040fe40000410000 */
[C---:B------:R-:W-:Y:S01]  /*10f90*/  FMUL.FTZ R54, R2.reuse, R54 ;  /* 0x0000003602367220 */ /* 0x040fe20000410000 */
[----:B------:R-:W5:Y:S01]  /*10fa0*/  MUFU.EX2 R184, R184 ;  /* 0x000000b800b87308 */ /* 0x000f620000000800 */
[C---:B------:R-:W-:Y:S04]  /*10fb0*/  HMMA.16816.F32 R140, R16.reuse, R28, R140 ;  /* 0x0000001c108c723c */ /* 0x040fe8000000188c */
[C---:B------:R-:W-:Y:S02]  /*10fc0*/  FMUL.FTZ R55, R2.reuse, R55 ;  /* 0x0000003702377220 */ /* 0x040fe40000410000 */
[C---:B------:R-:W-:Y:S02]  /*10fd0*/  FMUL.FTZ R56, R3.reuse, R56 ;  /* 0x0000003803387220 */ /* 0x040fe40000410000 */
[C---:B------:R-:W-:Y:S01]  /*10fe0*/  HMMA.16816.F32 R144, R16.reuse, R30, R144 ;  /* 0x0000001e1090723c */ /* 0x040fe20000001890 */
[----:B------:R-:W2:Y:S01]  /*10ff0*/  LDSM.16.MT88.4 R28, [R222+0x2100] ;  /* 0x00210000de1c783b */ /* 0x000ea20000004200 */
[----:B------:R-:W-:Y:S02]  /*11000*/  MUFU.EX2 R185, R185 ;  /* 0x000000b900b97308 */ /* 0x000fe40000000800 */
[C---:B------:R-:W-:Y:S02]  /*11010*/  FMUL.FTZ R57, R3.reuse, R57 ;  /* 0x0000003903397220 */ /* 0x040fe40000410000 */
[C---:B------:R-:W-:Y:S02]  /*11020*/  FMUL.FTZ R58, R2.reuse, R58 ;  /* 0x0000003a023a7220 */ /* 0x040fe40000410000 */
[C---:B------:R-:W-:Y:S01]  /*11030*/  FMUL.FTZ R59, R2.reuse, R59 ;  /* 0x0000003b023b7220 */ /* 0x040fe20000410000 */
[C---:B-1----:R-:W-:Y:S03]  /*11040*/  HMMA.16816.F32 R148, R16.reuse, R20, R148 ;  /* 0x000000141094723c */ /* 0x042fe60000001894 */
[C---:B------:R-:W-:Y:S01]  /*11050*/  FMUL.FTZ R60, R3.reuse, R60 ;  /* 0x0000003c033c7220 */ /* 0x040fe20000410000 */
[----:B------:R-:W1:Y:S01]  /*11060*/  MUFU.EX2 R186, R186 ;  /* 0x000000ba00ba7308 */ /* 0x000e620000000800 */
        /* <DEDUP_REMOVED lines=103> */
[----:B------:R-:W-:Y:S03]  /*116e0*/  FMUL.FTZ R129, R3, R129 ;  /* 0x0000008103817220 */ /* 0x000fe60000410000 */
[C---:B-1----:R-:W-:Y:S03]  /*116f0*/  HMMA.16816.F32 R124, R16.reuse, R20, R124 ;  /* 0x00000014107c723c */ /* 0x042fe6000000187c */
[C---:B------:R-:W-:Y:S02]  /*11700*/  FMUL.FTZ R130, R2.reuse, R130 ;  /* 0x0000008202827220 */ /* 0x040fe40000410000 */
[----:B------:R-:W-:Y:S02]  /*11710*/  FMUL.FTZ R131, R2, R131 ;  /* 0x0000008302837220 */ /* 0x000fe40000410000 */
[--C-:B------:R-:W-:Y:S02]  /*11720*/  FFMA.FTZ R245, R245, c[0x0][0x2d0], -R178.reuse ;  /* 0x0000b400f5f57a23 */ /* 0x100fe400000108b2 */
[--C-:B------:R-:W-:Y:S03]  /*11730*/  FFMA.FTZ R250, R191, c[0x0][0x2d0], -R178.reuse ;  /* 0x0000b400bffa7a23 */ /* 0x100fe600000108b2 */
[----:B------:R-:W-:Y:S01]  /*11740*/  HMMA.16816.F32 R128, R16, R22, R128 ;  /* 0x000000161080723c */ /* 0x000fe20000001880 */
[----:B------:R-:W1:Y:S01]  /*11750*/  LDSM.16.MT88.4 R20, [R227+0x2900] ;  /* 0x00290000e314783b */ /* 0x000e620000004200 */
[----:B------:R-:W-:Y:S01]  /*11760*/  MUFU.EX2 R245, R245 ;  /* 0x000000f500f57308 */ /* 0x000fe20000000800 */
[--C-:B------:R-:W-:Y:S02]  /*11770*/  FFMA.FTZ R189, R189, c[0x0][0x2d0], -R178.reuse ;  /* 0x0000b400bdbd7a23 */ /* 0x100fe400000108b2 */
[--C-:B------:R-:W-:Y:S02]  /*11780*/  FFMA.FTZ R252, R187, c[0x0][0x2d0], -R178.reuse ;  /* 0x0000b400bbfc7a23 */ /* 0x100fe400000108b2 */
[----:B------:R-:W-:Y:S01]  /*11790*/  F2FP.PACK_AB R16, R180, R179 ;  /* 0x000000b3b410723e */ /* 0x000fe200000000ff */
[--C-:B------:R-:W-:Y:S01]  /*117a0*/  FFMA.FTZ R187, R248, c[0x0][0x2d0], -R171.reuse ;  /* 0x0000b400f8bb7a23 */ /* 0x100fe200000108ab */
[----:B---3--:R-:W-:Y:S03]  /*117b0*/  F2FP.PACK_AB R18, R182, R181 ;  /* 0x000000b5b612723e */ /* 0x008fe600000000ff */
[----:B-----5:R-:W-:Y:S01]  /*117c0*/  F2FP.PACK_AB R17, R184, R183 ;  /* 0x000000b7b811723e */ /* 0x020fe200000000ff */
[----:B------:R-:W-:Y:S01]  /*117d0*/  MUFU.EX2 R250, R250 ;  /* 0x000000fa00fa7308 */ /* 0x000fe20000000800 */
[----:B------:R-:W-:Y:S01]  /*117e0*/  F2FP.PACK_AB R19, R186, R185 ;  /* 0x000000b9ba13723e */ /* 0x000fe200000000ff */
[--C-:B------:R-:W-:Y:S02]  /*117f0*/  FFMA.FTZ R246, R246, c[0x0][0x2d0], -R171.reuse ;  /* 0x0000b400f6f67a23 */ /* 0x100fe400000108ab */
[--C-:B------:R-:W-:Y:S02]  /*11800*/  FFMA.FTZ R190, R190, c[0x0][0x2d0], -R171.reuse ;  /* 0x0000b400bebe7a23 */ /* 0x100fe400000108ab */
[--C-:B------:R-:W-:Y:S02]  /*11810*/  FFMA.FTZ R191, R188, c[0x0][0x2d0], -R171.reuse ;  /* 0x0000b400bcbf7a23 */ /* 0x100fe400000108ab */
[C---:B----4-:R-:W-:Y:S02]  /*11820*/  HMMA.16816.F32 R4, R16.reuse, R24, R4 ;  /* 0x000000181004723c */ /* 0x050fe40000001804 */
[----:B------:R-:W-:Y:S01]  /*11830*/  MUFU.EX2 R189, R189 ;  /* 0x000000bd00bd7308 */ /* 0x000fe20000000800 */
[--C-:B------:R-:W-:Y:S02]  /*11840*/  FFMA.FTZ R177, R177, c[0x0][0x2d0], -R178.reuse ;  /* 0x0000b400b1b17a23 */ /* 0x100fe400000108b2 */
[--C-:B------:R-:W-:Y:S02]  /*11850*/  FFMA.FTZ R188, R175, c[0x0][0x2d0], -R178.reuse ;  /* 0x0000b400afbc7a23 */ /* 0x100fe400000108b2 */
[--C-:B------:R-:W-:Y:S01]  /*11860*/  FFMA.FTZ R174, R174, c[0x0][0x2d0], -R178.reuse ;  /* 0x0000b400aeae7a23 */ /* 0x100fe200000108b2 */
[C---:B------:R-:W-:Y:S01]  /*11870*/  HMMA.16816.F32 R8, R16.reuse, R26, R8 ;  /* 0x0000001a1008723c */ /* 0x040fe20000001808 */
[----:B------:R-:W3:Y:S03]  /*11880*/  LDSM.16.MT88.4 R24, [R222+0x2900] ;  /* 0x00290000de18783b */ /* 0x000ee60000004200 */
[----:B------:R-:W-:Y:S01]  /*11890*/  MUFU.EX2 R252, R252 ;  /* 0x000000fc00fc7308 */ /* 0x000fe20000000800 */
[--C-:B------:R-:W-:Y:S02]  /*118a0*/  FFMA.FTZ R175, R176, c[0x0][0x2d0], -R171.reuse ;  /* 0x0000b400b0af7a23 */ /* 0x100fe400000108ab */
[--C-:B------:R-:W-:Y:S01]  /*118b0*/  FFMA.FTZ R172, R172, c[0x0][0x2d0], -R171.reuse ;  /* 0x0000b400acac7a23 */ /* 0x100fe200000108ab */
[C---:B--2---:R-:W-:Y:S04]  /*118c0*/  HMMA.16816.F32 R132, R16.reuse, R28, R132 ;  /* 0x0000001c1084723c */ /* 0x044fe80000001884 */
[--C-:B------:R-:W-:Y:S02]  /*118d0*/  FFMA.FTZ R170, R170, c[0x0][0x2d0], -R171.reuse ;  /* 0x0000b400aaaa7a23 */ /* 0x100fe400000108ab */
[----:B------:R-:W2:Y:S01]  /*118e0*/  MUFU.EX2 R187, R187 ;  /* 0x000000bb00bb7308 */ /* 0x000ea20000000800 */
[----:B------:R-:W-:Y:S01]  /*118f0*/  FFMA.FTZ R171, R13, c[0x0][0x2d0], -R171 ;  /* 0x0000b4000dab7a23 */ /* 0x000fe200000108ab */
[C---:B------:R-:W-:Y:S01]  /*11900*/  HMMA.16816.F32 R136, R16.reuse, R30, R136 ;  /* 0x0000001e1088723c */ /* 0x040fe20000001888 */
[----:B------:R-:W4:Y:S03]  /*11910*/  LDSM.16.MT88.4 R28, [R221+0x2900] ;  /* 0x00290000dd1c783b */ /* 0x000f260000004200 */
[----:B------:R-:W-:Y:S02]  /*11920*/  FFMA.FTZ R178, R173, c[0x0][0x2d0], -R178 ;  /* 0x0000b400adb27a23 */ /* 0x000fe400000108b2 */
[----:B------:R-:W-:Y:S02]  /*11930*/  FFMA.FTZ R164, R3, R244, R164 ;  /* 0x000000f403a47223 */ /* 0x000fe400000100a4 */
[C---:B------:R-:W-:Y:S01]  /*11940*/  HMMA.16816.F32 R140, R16.reuse, R32, R140 ;  /* 0x00000020108c723c */ /* 0x040fe2000000188c */
[----:B------:R-:W5:Y:S03]  /*11950*/  MUFU.EX2 R246, R246 ;  /* 0x000000f600f67308 */ /* 0x000f660000000800 */
[----:B------:R-:W-:Y:S02]  /*11960*/  FFMA.FTZ R169, R2, R241, R169 ;  /* 0x000000f102a97223 */ /* 0x000fe400000100a9 */
[----:B------:R-:W-:Y:S02]  /*11970*/  FADD.FTZ R15, R15, R164 ;  /* 0x000000a40f0f7221 */ /* 0x000fe40000010000 */
[C---:B------:R-:W-:Y:S01]  /*11980*/  HMMA.16816.F32 R144, R16.reuse, R34, R144 ;  /* 0x000000221090723c */ /* 0x040fe20000001890 */
[----:B------:R-:W2:Y:S02]  /*11990*/  LDSM.16.MT88.4 R32, [R220+0x2900] ;  /* 0x00290000dc20783b */ /* 0x000ea40000004200 */
[----:B------:R-:W2:Y:S01]  /*119a0*/  MUFU.EX2 R190, R190 ;  /* 0x000000be00be7308 */ /* 0x000ea20000000800 */
[----:B------:R-:W-:Y:S02]  /*119b0*/  FADD.FTZ R168, R168, R169 ;  /* 0x000000a9a8a87221 */ /* 0x000fe40000010000 */
[----:B------:R-:W-:Y:S02]  /*119c0*/  FADD.FTZ R14, R14, R15 ;  /* 0x0000000f0e0e7221 */ /* 0x000fe40000010000 */
[C---:B------:R-:W-:Y:S04]  /*119d0*/  HMMA.16816.F32 R148, R16.reuse, R156, R148 ;  /* 0x0000009c1094723c */ /* 0x040fe80000001894 */
[----:B------:R-:W-:Y:S01]  /*119e0*/  FADD.FTZ R167, R167, R168 ;  /* 0x000000a8a7a77221 */ /* 0x000fe20000010000 */
[----:B------:R-:W2:Y:S01]  /*119f0*/  MUFU.EX2 R191, R191 ;  /* 0x000000bf00bf7308 */ /* 0x000ea20000000800 */
[----:B------:R-:W-:Y:S02]  /*11a00*/  FADD.FTZ R14, R165, R14 ;  /* 0x0000000ea50e7221 */ /* 0x000fe40000010000 */
[C---:B------:R-:W-:Y:S01]  /*11a10*/  HMMA.16816.F32 R152, R16.reuse, R158, R152 ;  /* 0x0000009e1098723c */ /* 0x040fe20000001898 */
[----:B------:R-:W2:Y:S03]  /*11a20*/  LDSM.16.MT88.4 R156, [R227+0x4900] ;  /* 0x00490000e39c783b */ /* 0x000ea60000004200 */
[----:B------:R-:W-:Y:S02]  /*11a30*/  FADD.FTZ R166, R166, R167 ;  /* 0x000000a7a6a67221 */ /* 0x000fe40000010000 */
[----:B------:R-:W-:Y:S01]  /*11a40*/  FADD.FTZ R179, R179, R14 ;  /* 0x0000000eb3b37221 */ /* 0x000fe20000010000 */
[----:B------:R-:W-:Y:S01]  /*11a50*/  MUFU.EX2 R177, R177 ;  /* 0x000000b100b17308 */ /* 0x000fe20000000800 */
[C---:B-1----:R-:W-:Y:S04]  /*11a60*/  HMMA.16816.F32 R36, R16.reuse, R20, R36 ;  /* 0x000000141024723c */ /* 0x042fe80000001824 */
[----:B------:R-:W-:Y:S02]  /*11a70*/  FADD.FTZ R183, R183, R166 ;  /* 0x000000a6b7b77221 */ /* 0x000fe40000010000 */
[----:B------:R-:W-:Y:S02]  /*11a80*/  FADD.FTZ R180, R180, R179 ;  /* 0x000000b3b4b47221 */ /* 0x000fe40000010000 */
[C---:B------:R-:W-:Y:S01]  /*11a90*/  HMMA.16816.F32 R40, R16.reuse, R22, R40 ;  /* 0x000000161028723c */ /* 0x040fe20000001828 */
[----:B------:R-:W1:Y:S01]  /*11aa0*/  LDSM.16.MT88.4 R20, [R222+0x4900] ;  /* 0x00490000de14783b */ /* 0x000e620000004200 */
[----:B------:R-:W1:Y:S02]  /*11ab0*/  MUFU.EX2 R188, R188 ;  /* 0x000000bc00bc7308 */ /* 0x000e640000000800 */
[----:B------:R-:W-:Y:S02]  /*11ac0*/  FADD.FTZ R184, R184, R183 ;  /* 0x000000b7b8b87221 */ /* 0x000fe40000010000 */
[----:B------:R-:W-:Y:S02]  /*11ad0*/  FADD.FTZ R181, R181, R180 ;  /* 0x000000b4b5b57221 */ /* 0x000fe40000010000 */
[C---:B---3--:R-:W-:Y:S04]  /*11ae0*/  HMMA.16816.F32 R44, R16.reuse, R24, R44 ;  /* 0x00000018102c723c */ /* 0x048fe8000000182c */
[----:B------:R-:W-:Y:S01]  /*11af0*/  MUFU.EX2 R174, R174 ;  /* 0x000000ae00ae7308 */ /* 0x000fe20000000800 */
[----:B------:R-:W-:Y:S02]  /*11b00*/  FADD.FTZ R185, R185, R184 ;  /* 0x000000b8b9b97221 */ /* 0x000fe40000010000 */
[----:B------:R-:W-:Y:S01]  /*11b10*/  FADD.FTZ R182, R182, R181 ;  /* 0x000000b5b6b67221 */ /* 0x000fe20000010000 */
[C---:B------:R-:W-:Y:S01]  /*11b20*/  HMMA.16816.F32 R48, R16.reuse, R26, R48 ;  /* 0x0000001a1030723c */ /* 0x040fe20000001830 */
[----:B------:R-:W3:Y:S03]  /*11b30*/  LDSM.16.MT88.4 R24, [R221+0x4900] ;  /* 0x00490000dd18783b */ /* 0x000ee60000004200 */
[----:B------:R-:W-:Y:S02]  /*11b40*/  FADD.FTZ R186, R186, R185 ;  /* 0x000000b9baba7221 */ /* 0x000fe40000010000 */
[----:B------:R-:W1:Y:S02]  /*11b50*/  MUFU.EX2 R173, R178 ;  /* 0x000000b200ad7308 */ /* 0x000e640000000800 */
[C---:B----4-:R-:W-:Y:S04]  /*11b60*/  HMMA.16816.F32 R52, R16.reuse, R28, R52 ;  /* 0x0000001c1034723c */ /* 0x050fe80000001834 */
[----:B--2---:R-:W-:Y:S04]  /*11b70*/  FADD.FTZ R3, R187, R186 ;  /* 0x000000babb037221 */ /* 0x004fe80000010000 */
[C---:B------:R-:W-:Y:S01]  /*11b80*/  HMMA.16816.F32 R56, R16.reuse, R30, R56 ;  /* 0x0000001e1038723c */ /* 0x040fe20000001838 */
[----:B------:R-:W2:Y:S01]  /*11b90*/  LDSM.16.MT88.4 R28, [R220+0x4900] ;  /* 0x00490000dc1c783b */ /* 0x000ea20000004200 */
[----:B------:R-:W-:Y:S02]  /*11ba0*/  MUFU.EX2 R175, R175 ;  /* 0x000000af00af7308 */ /* 0x000fe40000000800 */
[----:B-----5:R-:W-:Y:S04]  /*11bb0*/  FADD.FTZ R3, R246, R3 ;  /* 0x00000003f6037221 */ /* 0x020fe80000010000 */
[C---:B------:R-:W-:Y:S04]  /*11bc0*/  HMMA.16816.F32 R60, R16.reuse, R32, R60 ;  /* 0x00000020103c723c */ /* 0x040fe8000000183c */
[----:B------:R-:W4:Y:S01]  /*11bd0*/  MUFU.EX2 R172, R172 ;  /* 0x000000ac00ac7308 */ /* 0x000f220000000800 */
[----:B------:R-:W-:Y:S01]  /*11be0*/  FADD.FTZ R2, R190, R3 ;  /* 0x00000003be027221 */ /* 0x000fe20000010000 */
[----:B------:R-:W-:Y:S02]  /*11bf0*/  MOV R3, R0 ;  /* 0x0000000000037202 */ /* 0x000fe40000000f00 */
[C---:B------:R-:W-:Y:S01]  /*11c00*/  HMMA.16816.F32 R64, R16.reuse, R34, R64 ;  /* 0x000000221040723c */ /* 0x040fe20000001840 */
[----:B------:R-:W5:Y:S03]  /*11c10*/  LDSM.16.MT88.4 R32, [R227+0x6900] ;  /* 0x00690000e320783b */ /* 0x000f660000004200 */
[----:B------:R-:W-:Y:S02]  /*11c20*/  FADD.FTZ R2, R191, R2 ;  /* 0x00000002bf027221 */ /* 0x000fe40000010000 */
[----:B------:R-:W-:Y:S02]  /*11c30*/  MUFU.EX2 R170, R170 ;  /* 0x000000aa00aa7308 */ /* 0x000fe40000000800 */
[C---:B------:R-:W-:Y:S08]  /*11c40*/  HMMA.16816.F32 R68, R16.reuse, R156, R68 ;  /* 0x0000009c1044723c */ /* 0x040ff00000001844 */
[C---:B------:R-:W-:Y:S01]  /*11c50*/  HMMA.16816.F32 R72, R16.reuse, R158, R72 ;  /* 0x0000009e1048723c */ /* 0x040fe20000001848 */
[----:B------:R-:W-:Y:S01]  /*11c60*/  LDSM.16.MT88.4 R156, [R221+0x1100] ;  /* 0x00110000dd9c783b */ /* 0x000fe20000004200 */
[----:B------:R-:W2:Y:S06]  /*11c70*/  MUFU.EX2 R171, R171 ;  /* 0x000000ab00ab7308 */ /* 0x000eac0000000800 */
        /* <DEDUP_REMOVED lines=18> */
[C---:B--2---:R-:W-:Y:S08]  /*11da0*/  HMMA.16816.F32 R124, R16.reuse, R28, R124 ;  /* 0x0000001c107c723c */ /* 0x044ff0000000187c */
[----:B------:R-:W-:Y:S01]  /*11db0*/  HMMA.16816.F32 R128, R16, R30, R128 ;  /* 0x0000001e1080723c */ /* 0x000fe20000001880 */
[----:B------:R-:W2:Y:S06]  /*11dc0*/  LDSM.16.MT88.4 R28, [R227+0x3100] ;  /* 0x00310000e31c783b */ /* 0x000eac0000004200 */
[----:B------:R-:W-:Y:S01]  /*11dd0*/  F2FP.PACK_AB R16, R250, R245 ;  /* 0x000000f5fa10723e */ /* 0x000fe200000000ff */
[----:B------:R-:W-:Y:S01]  /*11de0*/  FADD.FTZ R245, R245, R182 ;  /* 0x000000b6f5f57221 */ /* 0x000fe20000010000 */
[----:B------:R-:W-:Y:S03]  /*11df0*/  F2FP.PACK_AB R18, R252, R189 ;  /* 0x000000bdfc12723e */ /* 0x000fe600000000ff */
[----:B------:R-:W-:Y:S01]  /*11e00*/  F2FP.PACK_AB R17, R246, R187 ;  /* 0x000000bbf611723e */ /* 0x000fe200000000ff */
[----:B------:R-:W-:Y:S01]  /*11e10*/  FADD.FTZ R250, R250, R245 ;  /* 0x000000f5fafa7221 */ /* 0x000fe20000010000 */
[----:B------:R-:W-:Y:S03]  /*11e20*/  F2FP.PACK_AB R19, R191, R190 ;  /* 0x000000bebf13723e */ /* 0x000fe600000000ff */
[----:B------:R-:W-:Y:S04]  /*11e30*/  FADD.FTZ R189, R189, R250 ;  /* 0x000000fabdbd7221 */ /* 0x000fe80000010000 */
[C---:B-----5:R-:W-:Y:S03]  /*11e40*/  HMMA.16816.F32 R4, R16.reuse, R32, R4 ;  /* 0x000000201004723c */ /* 0x060fe60000001804 */
[----:B------:R-:W-:Y:S05]  /*11e50*/  FADD.FTZ R252, R252, R189 ;  /* 0x000000bdfcfc7221 */ /* 0x000fea0000010000 */
[C---:B------:R-:W-:Y:S01]  /*11e60*/  HMMA.16816.F32 R8, R16.reuse, R34, R8 ;  /* 0x000000221008723c */ /* 0x040fe20000001808 */
[----:B------:R-:W5:Y:S07]  /*11e70*/  LDSM.16.MT88.4 R32, [R222+0x3100] ;  /* 0x00310000de20783b */ /* 0x000f6e0000004200 */
[C---:B-1----:R-:W-:Y:S08]  /*11e80*/  HMMA.16816.F32 R132, R16.reuse, R20, R132 ;  /* 0x000000141084723c */ /* 0x042ff00000001884 */
[C---:B------:R-:W-:Y:S01]  /*11e90*/  HMMA.16816.F32 R136, R16.reuse, R22, R136 ;  /* 0x000000161088723c */ /* 0x040fe20000001888 */
[----:B------:R-:W1:Y:S07]  /*11ea0*/  LDSM.16.MT88.4 R20, [R221+0x3100] ;  /* 0x00310000dd14783b */ /* 0x000e6e0000004200 */
[C---:B------:R-:W-:Y:S08]  /*11eb0*/  HMMA.16816.F32 R140, R16.reuse, R156, R140 ;  /* 0x0000009c108c723c */ /* 0x040ff0000000188c */
[C---:B------:R-:W-:Y:S01]  /*11ec0*/  HMMA.16816.F32 R144, R16.reuse, R158, R144 ;  /* 0x0000009e1090723c */ /* 0x040fe20000001890 */
[----:B------:R-:W-:Y:S07]  /*11ed0*/  LDSM.16.MT88.4 R156, [R227+0x5100] ;  /* 0x00510000e39c783b */ /* 0x000fee0000004200 */
        /* <DEDUP_REMOVED lines=17> */
[----:B------:R-:W-:Y:S07]  /*11ff0*/  LDSM.16.MT88.4 R156, [R227+0x1900] ;  /* 0x00190000e39c783b */ /* 0x000fee0000004200 */
        /* <DEDUP_REMOVED lines=19> */
[----:B------:R-:W-:Y:S01]  /*12130*/  HMMA.16816.F32 R128, R16, R22, R128 ;  /* 0x000000161080723c */ /* 0x000fe20000001880 */
[----:B------:R-:W-:Y:S06]  /*12140*/  LDSM.16.MT88.4 R20, [R221+0x3900] ;  /* 0x00390000dd14783b */ /* 0x000fec0000004200 */
[----:B------:R-:W-:Y:S01]  /*12150*/  F2FP.PACK_AB R16, R188, R177 ;  /* 0x000000b1bc10723e */ /* 0x000fe200000000ff */
[----:B------:R-:W-:Y:S01]  /*12160*/  FADD.FTZ R177, R177, R252 ;  /* 0x000000fcb1b17221 */ /* 0x000fe20000010000 */
[----:B------:R-:W-:Y:S03]  /*12170*/  F2FP.PACK_AB R18, R173, R174 ;  /* 0x000000aead12723e */ /* 0x000fe600000000ff */
[----:B----4-:R-:W-:Y:S01]  /*12180*/  F2FP.PACK_AB R17, R172, R175 ;  /* 0x000000afac11723e */ /* 0x010fe200000000ff */
[----:B------:R-:W-:Y:S01]  /*12190*/  FADD.FTZ R175, R175, R2 ;  /* 0x00000002afaf7221 */ /* 0x000fe20000010000 */
[----:B------:R-:W-:Y:S01]  /*121a0*/  F2FP.PACK_AB R19, R171, R170 ;  /* 0x000000aaab13723e */ /* 0x000fe200000000ff */
[----:B------:R-:W-:Y:S01]  /*121b0*/  FADD.FTZ R177, R188, R177 ;  /* 0x000000b1bcb17221 */ /* 0x000fe20000010000 */
[----:B------:R-:W-:Y:S01]  /*121c0*/  MOV R2, R12 ;  /* 0x0000000c00027202 */ /* 0x000fe20000000f00 */
[----:B------:R-:W-:Y:S02]  /*121d0*/  FADD.FTZ R175, R172, R175 ;  /* 0x000000afacaf7221 */ /* 0x000fe40000010000 */
[----:B------:R-:W-:Y:S02]  /*121e0*/  FADD.FTZ R174, R174, R177 ;  /* 0x000000b1aeae7221 */ /* 0x000fe40000010000 */
[C---:B------:R-:W-:Y:S01]  /*121f0*/  HMMA.16816.F32 R160, R16.reuse, R156, R4 ;  /* 0x0000009c10a0723c */ /* 0x040fe20000001804 */
[----:B------:R-:W1:Y:S02]  /*12200*/  LDSM.16.MT88.4 R4, [R227+0x3900] ;  /* 0x00390000e304783b */ /* 0x000e640000004200 */
[----:B------:R-:W-:Y:S02]  /*12210*/  FADD.FTZ R170, R170, R175 ;  /* 0x000000afaaaa7221 */ /* 0x000fe40000010000 */
[----:B------:R-:W-:Y:S02]  /*12220*/  FADD.FTZ R244, R173, R174 ;  /* 0x000000aeadf47221 */ /* 0x000fe40000010000 */
[----:B------:R-:W-:Y:S01]  /*12230*/  FADD.FTZ R241, R171, R170 ;  /* 0x000000aaabf17221 */ /* 0x000fe20000010000 */
        /* <DEDUP_REMOVED lines=10> */
[----:B------:R-:W-:Y:S07]  /*122e0*/  LDSM.16.MT88.4 R32, [R227+0x7900] ;  /* 0x00790000e320783b */ /* 0x000fee0000004200 */
        /* <DEDUP_REMOVED lines=8> */
[----:B------:R-:W5:Y:S07]  /*12370*/  LDSM.16.MT88.4 R20, [R220+0x5900] ;  /* 0x00590000dc14783b */ /* 0x000f6e0000004200 */
        /* <DEDUP_REMOVED lines=9> */
[C---:B----4-:R-:W-:Y:S08]  /*12410*/  HMMA.16816.F32 R84, R16.reuse, R8, R84 ;  /* 0x000000081054723c */ /* 0x050ff00000001854 */
[C---:B------:R-:W-:Y:S08]  /*12420*/  HMMA.16816.F32 R88, R16.reuse, R10, R88 ;  /* 0x0000000a1058723c */ /* 0x040ff00000001858 */
[C---:B-----5:R-:W-:Y:S08]  /*12430*/  HMMA.16816.F32 R92, R16.reuse, R20, R92 ;  /* 0x00000014105c723c */ /* 0x060ff0000000185c */
[C---:B------:R-:W-:Y:S08]  /*12440*/  HMMA.16816.F32 R96, R16.reuse, R22, R96 ;  /* 0x000000161060723c */ /* 0x040ff00000001860 */
[C---:B------:R-:W-:Y:S08]  /*12450*/  HMMA.16816.F32 R100, R16.reuse, R32, R100 ;  /* 0x000000201064723c */ /* 0x040ff00000001864 */
[C---:B------:R-:W-:Y:S08]  /*12460*/  HMMA.16816.F32 R104, R16.reuse, R34, R104 ;  /* 0x000000221068723c */ /* 0x040ff00000001868 */
[C---:B---3--:R-:W-:Y:S08]  /*12470*/  HMMA.16816.F32 R108, R16.reuse, R24, R108 ;  /* 0x00000018106c723c */ /* 0x048ff0000000186c */
[C---:B------:R-:W-:Y:S08]  /*12480*/  HMMA.16816.F32 R112, R16.reuse, R26, R112 ;  /* 0x0000001a1070723c */ /* 0x040ff00000001870 */
[C---:B--2---:R-:W-:Y:S08]  /*12490*/  HMMA.16816.F32 R116, R16.reuse, R28, R116 ;  /* 0x0000001c1074723c */ /* 0x044ff00000001874 */
[C---:B------:R-:W-:Y:S08]  /*124a0*/  HMMA.16816.F32 R120, R16.reuse, R30, R120 ;  /* 0x0000001e1078723c */ /* 0x040ff00000001878 */
[C---:B-1----:R-:W-:Y:S08]  /*124b0*/  HMMA.16816.F32 R124, R16.reuse, R4, R124 ;  /* 0x00000004107c723c */ /* 0x042ff0000000187c */
[----:B------:R-:W-:Y:S01]  /*124c0*/  HMMA.16816.F32 R128, R16, R6, R128 ;  /* 0x000000061080723c */ /* 0x000fe20000001880 */
[----:B------:R-:W-:-:S07]  /*124d0*/  @P0 BRA `(.L_x_986) ;  /* 0xffffbd8000000947 */ /* 0x000fce000383ffff */
.L_x_977:
[----:B------:R-:W1:Y:S01]  /*124e0*/  SHFL.BFLY PT, R3, R244, 0x2, 0x1f ;  /* 0x0c401f00f4037f89 */ /* 0x000e6200000e0000 */
[----:B------:R-:W-:-:S02]  /*124f0*/  MOV R4, RZ ;  /* 0x000000ff00047202 */ /* 0x000fc40000000f00 */
[----:B------:R-:W-:Y:S01]  /*12500*/  PLOP3.LUT P1, PT, PT, PT, PT, 0x8, 0x0 ;  /* 0x000000000000781c */ /* 0x000fe20003f2e170 */
[----:B------:R-:W2:Y:S01]  /*12510*/  SHFL.BFLY PT, R2, R241, 0x2, 0x1f ;  /* 0x0c401f00f1027f89 */ /* 0x000ea200000e0000 */
        /* <DEDUP_REMOVED lines=8> */
[----:B------:R-:W-:Y:S02]  /*125a0*/  MOV R7, 0xff800000 ;  /* 0xff80000000077802 */ /* 0x000fe40000000f00 */
[----:B------:R-:W-:-:S09]  /*125b0*/  FSETP.NE.FTZ.AND P0, PT, R2, RZ, PT ;  /* 0x000000ff0200720b */ /* 0x000fd20003f15000 */
[----:B------:R-:W1:Y:S01]  /*125c0*/  @P2 MUFU.RCP R4, R5 ;  /* 0x0000000500042308 */ /* 0x000e620000001000 */
[----:B------:R-:W-:-:S03]  /*125d0*/  @P2 MOV R8, 0x3f317218 ;  /* 0x3f31721800082802 */ /* 0x000fc60000000f00 */
[----:B------:R-:W-:Y:S02]  /*125e0*/  @P0 MOV R6, 0x3f317218 ;  /* 0x3f31721800060802 */ /* 0x000fe40000000f00 */
        /* <DEDUP_REMOVED lines=138> */
.L_x_944:
[----:B------:R-:W-:Y:S05]  /*12e90*/  @P1 BRA `(.L_x_987) ;  /* 0x00001aa000001947 */ /* 0x000fea0003800000 */
[----:B------:R-:W1:Y:S01]  /*12ea0*/  S2R R0, SR_TID.X ;  /* 0x0000000000007919 */ /* 0x000e620000002100 */
[----:B------:R-:W-:Y:S02]  /*12eb0*/  F2FP.PACK_AB R160, R161, R160 ;  /* 0x000000a0a1a0723e */ /* 0x000fe400000000ff */
[----:B------:R-:W-:Y:S01]  /*12ec0*/  F2FP.PACK_AB R162, R163, R162 ;  /* 0x000000a2a3a2723e */ /* 0x000fe200000000ff */
[----:B------:R-:W-:Y:S01]  /*12ed0*/  BAR.SYNC.DEFER_BLOCKING 0x1, 0x100 ;  /* 0x0044000000007b1d */ /* 0x000fe20000010000 */
        /* <DEDUP_REMOVED lines=10> */
[----:B-1----:R-:W-:Y:S02]  /*12f80*/  SHF.R.S32.HI R5, RZ, 0x1f, R0 ;  /* 0x0000001fff057819 */ /* 0x002fe40000011400 */
[----:B------:R-:W-:Y:S02]  /*12f90*/  F2FP.PACK_AB R148, R149, R148 ;  /* 0x000000949594723e */ /* 0x000fe400000000ff */
[----:B------:R-:W-:-:S02]  /*12fa0*/  LEA.HI R2, R5, R0, RZ, 0x2 ;  /* 0x0000000005027211 */ /* 0x000fc400078f10ff */
[----:B------:R-:W-:Y:S02]  /*12fb0*/  F2FP.PACK_AB R150, R151, R150 ;  /* 0x000000969796723e */ /* 0x000fe400000000ff */
[--C-:B------:R-:W-:Y:S02]  /*12fc0*/  SHF.R.S32.HI R9, RZ, 0x2, R2.reuse ;  /* 0x00000002ff097819 */ /* 0x100fe40000011402 */
[----:B------:R-:W-:Y:S02]  /*12fd0*/  SHF.R.S32.HI R6, RZ, 0x1f, R2 ;  /* 0x0000001fff067819 */ /* 0x000fe40000011402 */
[----:B------:R-:W-:Y:S02]  /*12fe0*/  LOP3.LUT R11, R2, 0xfffffffc, RZ, 0xc0, !PT ;  /* 0xfffffffc020b7812 */ /* 0x000fe400078ec0ff */
[----:B------:R-:W-:Y:S02]  /*12ff0*/  LEA.HI R6, R6, R9, RZ, 0x3 ;  /* 0x0000000906067211 */ /* 0x000fe400078f18ff */
[----:B------:R-:W-:Y:S01]  /*13000*/  F2FP.PACK_AB R152, R153, R152 ;  /* 0x000000989998723e */ /* 0x000fe200000000ff */
[----:B------:R-:W-:Y:S01]  /*13010*/  IMAD.IADD R11, R0, 0x1, -R11 ;  /* 0x00000001000b7824 */ /* 0x000fe200078e0a0b */
[----:B------:R-:W-:-:S02]  /*13020*/  LOP3.LUT R6, R6, 0xfffffff8, RZ, 0xc0, !PT ;  /* 0xfffffff806067812 */ /* 0x000fc400078ec0ff */
[----:B------:R-:W-:Y:S02]  /*13030*/  F2FP.PACK_AB R154, R155, R154 ;  /* 0x0000009a9b9a723e */ /* 0x000fe400000000ff */
[----:B------:R-:W-:Y:S01]  /*13040*/  F2FP.PACK_AB R36, R37, R36 ;  /* 0x000000242524723e */ /* 0x000fe200000000ff */
[----:B------:R-:W-:Y:S01]  /*13050*/  IMAD.IADD R9, R9, 0x1, -R6 ;  /* 0x0000000109097824 */ /* 0x000fe200078e0a06 */
[----:B------:R-:W-:Y:S02]  /*13060*/  LEA.HI R6, R5, R0, RZ, 0x5 ;  /* 0x0000000005067211 */ /* 0x000fe400078f28ff */
[----:B------:R-:W-:Y:S01]  /*13070*/  F2FP.PACK_AB R38, R39, R38 ;  /* 0x000000262726723e */ /* 0x000fe200000000ff */
[C---:B------:R-:W-:Y:S01]  /*13080*/  IMAD.SHL.U32 R8, R9.reuse, 0x40, RZ ;  /* 0x0000004009087824 */ /* 0x040fe200078e00ff */
[----:B------:R-:W-:Y:S02]  /*13090*/  SHF.R.S32.HI R2, RZ, 0x5, R6 ;  /* 0x00000005ff027819 */ /* 0x000fe40000011406 */
[----:B------:R-:W-:-:S02]  /*130a0*/  LOP3.LUT R12, R9, 0x1, RZ, 0xc0, !PT ;  /* 0x00000001090c7812 */ /* 0x000fc400078ec0ff */
        /* <DEDUP_REMOVED lines=9> */
[----:B------:R-:W-:Y:S01]  /*13140*/  F2FP.PACK_AB R44, R45, R44 ;  /* 0x0000002c2d2c723e */ /* 0x000fe200000000ff */
[----:B------:R-:W-:Y:S01]  /*13150*/  IMAD.SHL.U32 R13, R10, 0x2, RZ ;  /* 0x000000020a0d7824 */ /* 0x000fe200078e00ff */
[----:B------:R-:W-:Y:S02]  /*13160*/  F2FP.PACK_AB R46, R47, R46 ;  /* 0x0000002e2f2e723e */ /* 0x000fe400000000ff */
[----:B------:R-:W-:Y:S02]  /*13170*/  F2FP.PACK_AB R48, R49, R48 ;  /* 0x000000303130723e */ /* 0x000fe400000000ff */
[C---:B------:R-:W-:Y:S01]  /*13180*/  IADD3 R8, R13.reuse, 0x80, RZ ;  /* 0x000000800d087810 */ /* 0x040fe20007ffe0ff */
[----:B------:R-:W-:Y:S01]  /*13190*/  STS [R13+0x80], R160 ;  /* 0x000080a00d007388 */ /* 0x000fe20000000800 */
[----:B------:R-:W-:Y:S02]  /*131a0*/  IADD3 R15, R13, 0x70, RZ ;  /* 0x000000700d0f7810 */ /* 0x000fe40007ffe0ff */
[----:B------:R-:W-:Y:S01]  /*131b0*/  @P0 IADD3 R15, R8, 0x10, RZ ;  /* 0x00000010080f0810 */ /* 0x000fe20007ffe0ff */
[----:B------:R-:W-:Y:S01]  /*131c0*/  STS [R13+0x480], R162 ;  /* 0x000480a20d007388 */ /* 0x000fe20000000800 */
[----:B------:R-:W-:Y:S01]  /*131d0*/  SEL R8, R9, 0xffffffe0, !P1 ;  /* 0xffffffe009087807 */ /* 0x000fe20004800000 */
[----:B------:R-:W-:Y:S01]  /*131e0*/  IMAD.MOV.U32 R9, RZ, RZ, 0x40 ;  /* 0x00000040ff097424 */ /* 0x000fe200078e00ff */
[----:B------:R-:W-:Y:S01]  /*131f0*/  F2FP.PACK_AB R50, R51, R50 ;  /* 0x000000323332723e */ /* 0x000fe200000000ff */
[----:B------:R-:W-:Y:S01]  /*13200*/  STS [R15], R156 ;  /* 0x0000009c0f007388 */ /* 0x000fe20000000800 */
[----:B------:R-:W-:Y:S01]  /*13210*/  F2FP.PACK_AB R52, R53, R52 ;  /* 0x000000343534723e */ /* 0x000fe200000000ff */
[----:B------:R-:W-:Y:S01]  /*13220*/  IMAD.IADD R17, R13, 0x1, R8 ;  /* 0x000000010d117824 */ /* 0x000fe200078e0208 */
[----:B------:R-:W-:Y:S01]  /*13230*/  SEL R10, R9, 0xffffffc0, !P2 ;  /* 0xffffffc0090a7807 */ /* 0x000fe20005000000 */
[----:B------:R-:W-:Y:S01]  /*13240*/  IMAD.IADD R9, R8, 0x1, R15 ;  /* 0x0000000108097824 */ /* 0x000fe200078e020f */
[----:B------:R-:W-:Y:S01]  /*13250*/  STS [R15+0x400], R158 ;  /* 0x0004009e0f007388 */ /* 0x000fe20000000800 */
[----:B------:R-:W-:-:S02]  /*13260*/  F2FP.PACK_AB R54, R55, R54 ;  /* 0x000000363736723e */ /* 0x000fc400000000ff */
[--C-:B------:R-:W-:Y:S01]  /*13270*/  IMAD.IADD R19, R13, 0x1, R10.reuse ;  /* 0x000000010d137824 */ /* 0x100fe200078e020a */
[----:B------:R-:W-:Y:S01]  /*13280*/  STS [R17+0x80], R132 ;  /* 0x0000808411007388 */ /* 0x000fe20000000800 */
[C---:B------:R-:W-:Y:S01]  /*13290*/  IMAD.IADD R21, R10.reuse, 0x1, R15 ;  /* 0x000000010a157824 */ /* 0x040fe200078e020f */
[----:B------:R-:W-:Y:S01]  /*132a0*/  F2FP.PACK_AB R56, R57, R56 ;  /* 0x000000383938723e */ /* 0x000fe200000000ff */
[----:B------:R-:W-:Y:S01]  /*132b0*/  IMAD.IADD R23, R10, 0x1, R17 ;  /* 0x000000010a177824 */ /* 0x000fe200078e0211 */
[----:B------:R-:W-:Y:S01]  /*132c0*/  STS [R17+0x480], R134 ;  /* 0x0004808611007388 */ /* 0x000fe20000000800 */
[----:B------:R-:W-:Y:S01]  /*132d0*/  IMAD.IADD R25, R9, 0x1, R10 ;  /* 0x0000000109197824 */ /* 0x000fe200078e020a */
[----:B------:R-:W-:Y:S02]  /*132e0*/  F2FP.PACK_AB R58, R59, R58 ;  /* 0x0000003a3b3a723e */ /* 0x000fe400000000ff */
        /* <DEDUP_REMOVED lines=87> */
[----:B------:R-:W-:Y:S04]  /*13860*/  STS [R17+0xc480], R110 ;  /* 0x00c4806e11007388 */ /* 0x000fe80000000800 */
[----:B------:R-:W-:Y:S04]  /*13870*/  STS [R9+0xc000], R112 ;  /* 0x00c0007009007388 */ /* 0x000fe80000000800 */
[----:B------:R3:W-:Y:S01]  /*13880*/  STS [R9+0xc400], R114 ;  /* 0x00c4007209007388 */ /* 0x0007e20000000800 */
[----:B-1----:R-:W-:-:S03]  /*13890*/  IMAD.MOV.U32 R13, RZ, RZ, 0x4 ;  /* 0x00000004ff0d7424 */ /* 0x002fc600078e00ff */
[----:B------:R-:W-:Y:S04]  /*138a0*/  STS [R19+0xc080], R116 ;  /* 0x00c0807413007388 */ /* 0x000fe80000000800 */
[----:B------:R-:W-:Y:S01]  /*138b0*/  STS [R19+0xc480], R118 ;  /* 0x00c4807613007388 */ /* 0x000fe20000000800 */
[----:B--2---:R-:W-:-:S03]  /*138c0*/  IMAD.WIDE R14, R232, R13, c[0x0][0x500] ;  /* 0x00014000e80e7625 */ /* 0x004fc600078e020d */
[----:B------:R-:W-:Y:S04]  /*138d0*/  STS [R21+0xc000], R120 ;  /* 0x00c0007815007388 */ /* 0x000fe80000000800 */
[----:B------:R1:W-:Y:S04]  /*138e0*/  STS [R21+0xc400], R122 ;  /* 0x00c4007a15007388 */ /* 0x0003e80000000800 */
[----:B------:R2:W-:Y:S04]  /*138f0*/  STS [R23+0xc080], R124 ;  /* 0x00c0807c17007388 */ /* 0x0005e80000000800 */
[----:B------:R2:W-:Y:S04]  /*13900*/  STS [R23+0xc480], R126 ;  /* 0x00c4807e17007388 */ /* 0x0005e80000000800 */
[----:B------:R2:W-:Y:S04]  /*13910*/  STS [R25+0xc000], R128 ;  /* 0x00c0008019007388 */ /* 0x0005e80000000800 */
[----:B------:R2:W-:Y:S04]  /*13920*/  STS [R25+0xc400], R3 ;  /* 0x00c4000319007388 */ /* 0x0005e80000000800 */
[----:B------:R-:W-:Y:S01]  /*13930*/  BAR.SYNC.DEFER_BLOCKING 0x1, 0x100 ;  /* 0x0044000000007b1d */ /* 0x000fe20000010000 */
[----:B------:R-:W-:-:S02]  /*13940*/  IMAD.MOV.U32 R8, RZ, RZ, c[0x0][0x388] ;  /* 0x0000e200ff087624 */ /* 0x000fc400078e00ff */
[----:B------:R-:W-:-:S03]  /*13950*/  @P1 IMAD.WIDE R12, R232, R13, c[0x0][0x508] ;  /* 0x00014200e80c1625 */ /* 0x000fc600078e020d */
[----:B---3--:R-:W3:Y:S04]  /*13960*/  @P0 LDG.E R9, [R14.64] ;  /* 0x000000120e090981 */ /* 0x008ee8000c1e1900 */
        /* <DEDUP_REMOVED lines=9> */
.L_x_988:
[----:B--2---:R-:W-:Y:S01]  /*13a00*/  LOP3.LUT R3, R6, 0xffffffe0, RZ, 0xc0, !PT ;  /* 0xffffffe006037812 */ /* 0x004fe200078ec0ff */
[----:B------:R-:W1:Y:S01]  /*13a10*/  S2R R75, SR_CTAID.X ;  /* 0x00000000004b7919 */ /* 0x000e620000002500 */
[----:B------:R-:W-:Y:S01]  /*13a20*/  SHF.R.S32.HI R9, RZ, 0x1f, R2 ;  /* 0x0000001fff097819 */ /* 0x000fe20000011402 */
[----:B------:R-:W-:Y:S01]  /*13a30*/  IMAD.MOV.U32 R13, RZ, RZ, c[0x0][0x4e8] ;  /* 0x00013a00ff0d7624 */ /* 0x000fe200078e00ff */
[----:B------:R-:W-:Y:S01]  /*13a40*/  LEA.HI R10, R11, R11, RZ, 0x1 ;  /* 0x0000000b0b0a7211 */ /* 0x000fe200078f08ff */
[----:B------:R-:W-:Y:S01]  /*13a50*/  IMAD.IADD R6, R0, 0x1, -R3 ;  /* 0x0000000100067824 */ /* 0x000fe200078e0a03 */
[----:B------:R-:W2:Y:S01]  /*13a60*/  S2R R12, SR_CTAID.Y ;  /* 0x00000000000c7919 */ /* 0x000ea20000002600 */
[----:B------:R-:W-:Y:S01]  /*13a70*/  LEA.HI R9, R9, R2, RZ, 0x3 ;  /* 0x0000000209097211 */ /* 0x000fe200078f18ff */
[----:B------:R-:W-:Y:S01]  /*13a80*/  IMAD.WIDE.U32 R18, R20, c[0x0][0x3a0], RZ ;  /* 0x0000e80014127a25 */ /* 0x000fe200078e00ff */
[----:B------:R-:W-:Y:S01]  /*13a90*/  LOP3.LUT R10, R10, 0x1ffffffe, RZ, 0xc0, !PT ;  /* 0x1ffffffe0a0a7812 */ /* 0x000fe200078ec0ff */
[----:B------:R-:W-:Y:S01]  /*13aa0*/  BSSY B0, `(.L_x_989) ;  /* 0x000008c000007945 */ /* 0x000fe20003800000 */
[----:B------:R-:W-:Y:S01]  /*13ab0*/  SHF.R.S32.HI R3, RZ, 0x1f, R6 ;  /* 0x0000001fff037819 */ /* 0x000fe20000011406 */
[----:B------:R-:W-:Y:S01]  /*13ac0*/  IMAD.MOV.U32 R23, RZ, RZ, R21 ;  /* 0x000000ffff177224 */ /* 0x000fe200078e0015 */
[----:B------:R-:W-:Y:S01]  /*13ad0*/  LOP3.LUT R9, R9, 0xffffff8, RZ, 0xc0, !PT ;  /* 0x0ffffff809097812 */ /* 0x000fe200078ec0ff */
[----:B------:R-:W-:Y:S01]  /*13ae0*/  IMAD.IADD R11, R11, 0x1, -R10 ;  /* 0x000000010b0b7824 */ /* 0x000fe200078e0a0a */
[----:B------:R-:W-:-:S02]  /*13af0*/  LEA.HI R3, R3, R6, RZ, 0x2 ;  /* 0x0000000603037211 */ /* 0x000fc400078f10ff */
[----:B------:R-:W-:Y:S02]  /*13b00*/  IADD3 R2, -R9, R2, RZ ;  /* 0x0000000209027210 */ /* 0x000fe40007ffe1ff */
[-C--:B------:R-:W-:Y:S02]  /*13b10*/  LEA.HI R16, R5, R0.reuse, RZ, 0x3 ;  /* 0x0000000005107211 */ /* 0x080fe400078f18ff */
[----:B------:R-:W-:Y:S02]  /*13b20*/  SHF.R.S32.HI R3, RZ, 0x2, R3 ;  /* 0x00000002ff037819 */ /* 0x000fe40000011403 */
[----:B------:R-:W-:Y:S02]  /*13b30*/  ISETP.NE.AND P1, PT, R13, 0x1, PT ;  /* 0x000000010d00780c */ /* 0x000fe40003f25270 */
[----:B------:R-:W-:Y:S01]  /*13b40*/  LOP3.LUT R9, R16, 0xfffffff8, RZ, 0xc0, !PT ;  /* 0xfffffff810097812 */ /* 0x000fe200078ec0ff */
[----:B------:R-:W-:Y:S01]  /*13b50*/  IMAD R2, R2, 0x10, R3 ;  /* 0x0000001002027824 */ /* 0x000fe200078e0203 */
[-C--:B------:R-:W-:Y:S01]  /*13b60*/  LEA.HI R5, R5, R0.reuse, RZ, 0x6 ;  /* 0x0000000005057211 */ /* 0x080fe200078f30ff */
[----:B------:R-:W-:Y:S01]  /*13b70*/  IMAD R3, R21, c[0x0][0x3a0], RZ ;  /* 0x0000e80015037a24 */ /* 0x000fe200078e02ff */
[----:B------:R-:W-:Y:S01]  /*13b80*/  IADD3 R9, -R9, R0, RZ ;  /* 0x0000000009097210 */ /* 0x000fe20007ffe1ff */
[----:B------:R-:W-:Y:S01]  /*13b90*/  IMAD R0, R11, 0x8, R2 ;  /* 0x000000080b007824 */ /* 0x000fe200078e0202 */
[----:B--2---:R-:W-:Y:S01]  /*13ba0*/  SHF.R.S32.HI R15, RZ, 0x1f, R12 ;  /* 0x0000001fff0f7819 */ /* 0x004fe2000001140c */
[----:B------:R-:W-:Y:S01]  /*13bb0*/  IMAD R3, R20, c[0x0][0x3a4], R3 ;  /* 0x0000e90014037a24 */ /* 0x000fe200078e0203 */
[----:B------:R-:W-:Y:S01]  /*13bc0*/  MOV R22, R20 ;  /* 0x0000001400167202 */ /* 0x000fe20000000f00 */
[----:B-1----:R-:W-:Y:S01]  /*13bd0*/  IMAD R0, R75, 0x80, R0 ;  /* 0x000000804b007824 */ /* 0x002fe200078e0200 */
[----:B------:R-:W-:Y:S01]  /*13be0*/  SHF.R.S32.HI R16, RZ, 0x3, R16 ;  /* 0x00000003ff107819 */ /* 0x000fe20000011410 */
[----:B------:R-:W-:Y:S01]  /*13bf0*/  IMAD.IADD R19, R19, 0x1, R3 ;  /* 0x0000000113137824 */ /* 0x000fe200078e0203 */
[----:B------:R-:W-:Y:S01]  /*13c00*/  LOP3.LUT P2, RZ, R6, 0x3, RZ, 0xc0, !PT ;  /* 0x0000000306ff7812 */ /* 0x000fe2000784c0ff */
[----:B------:R-:W-:Y:S01]  /*13c10*/  @P1 IMAD.HI.U32 R3, R0, c[0x0][0x4ec], RZ ;  /* 0x00013b0000031a27 */ /* 0x000fe200078e00ff */
[----:B------:R-:W-:-:S02]  /*13c20*/  MOV R20, R0 ;  /* 0x0000000000147202 */ /* 0x000fc40000000f00 */
[----:B------:R-:W-:Y:S01]  /*13c30*/  LEA R10, R9, R16, 0x5 ;  /* 0x00000010090a7211 */ /* 0x000fe200078e28ff */
[----:B------:R-:W-:Y:S01]  /*13c40*/  IMAD R11, R15, c[0x0][0x490], RZ ;  /* 0x000124000f0b7a24 */ /* 0x000fe200078e02ff */
[----:B------:R-:W-:Y:S01]  /*13c50*/  @P1 SHF.R.U32.HI R20, RZ, c[0x0][0x4f0], R3 ;  /* 0x00013c00ff141a19 */ /* 0x000fe20000011603 */
[----:B------:R-:W-:Y:S01]  /*13c60*/  IMAD.WIDE.U32 R22, R12, c[0x0][0x490], R22 ;  /* 0x000124000c167a25 */ /* 0x000fe200078e0016 */
[----:B------:R-:W-:Y:S02]  /*13c70*/  SHF.R.S32.HI R3, RZ, 0x1f, R232 ;  /* 0x0000001fff037819 */ /* 0x000fe400000114e8 */
[----:B------:R-:W-:Y:S01]  /*13c80*/  SEL R232, R232, RZ, !P0 ;  /* 0x000000ffe8e87207 */ /* 0x000fe20004000000 */
[----:B------:R-:W-:Y:S01]  /*13c90*/  IMAD R11, R12, c[0x0][0x494], R11 ;  /* 0x000125000c0b7a24 */ /* 0x000fe200078e020b */
[----:B------:R-:W-:Y:S01]  /*13ca0*/  SEL R3, R3, RZ, !P0 ;  /* 0x000000ff03037207 */ /* 0x000fe20004000000 */
[----:B------:R-:W-:Y:S02]  /*13cb0*/  IMAD R15, R15, c[0x0][0x3e8], RZ ;  /* 0x0000fa000f0f7a24 */ /* 0x000fe400078e02ff */
[----:B------:R-:W-:-:S02]  /*13cc0*/  IMAD.IADD R23, R23, 0x1, R11 ;  /* 0x0000000117177824 */ /* 0x000fc400078e020b */
[----:B------:R-:W-:Y:S02]  /*13cd0*/  IMAD.MOV R11, RZ, RZ, -R20 ;  /* 0x000000ffff0b7224 */ /* 0x000fe400078e0a14 */
[C---:B------:R-:W-:Y:S02]  /*13ce0*/  IMAD R15, R12.reuse, c[0x0][0x3ec], R15 ;  /* 0x0000fb000c0f7a24 */ /* 0x040fe400078e020f */
[----:B------:R-:W-:-:S04]  /*13cf0*/  IMAD.WIDE.U32 R12, R12, c[0x0][0x3e8], R18 ;  /* 0x0000fa000c0c7a25 */ /* 0x000fc800078e0012 */
[----:B------:R-:W-:Y:S01]  /*13d00*/  IMAD R11, R11, c[0x0][0x4e8], R0 ;  /* 0x00013a000b0b7a24 */ /* 0x000fe200078e0200 */
[----:B------:R-:W-:Y:S01]  /*13d10*/  IADD3 R13, R13, R15, RZ ;  /* 0x0000000f0d0d7210 */ /* 0x000fe20007ffe0ff */
[----:B------:R-:W-:Y:S01]  /*13d20*/  IMAD R17, R3, c[0x0][0x498], RZ ;  /* 0x0001260003117a24 */ /* 0x000fe200078e02ff */
[----:B------:R-:W-:Y:S01]  /*13d30*/  SHF.R.S32.HI R15, RZ, 0x1f, R20 ;  /* 0x0000001fff0f7819 */ /* 0x000fe20000011414 */
[----:B------:R-:W-:-:S04]  /*13d40*/  IMAD.WIDE.U32 R22, R232, c[0x0][0x498], R22 ;  /* 0x00012600e8167a25 */ /* 0x000fc800078e0016 */
[----:B------:R-:W-:Y:S01]  /*13d50*/  IMAD R14, R232, c[0x0][0x49c], R17 ;  /* 0x00012700e80e7a24 */ /* 0x000fe200078e0211 */
[----:B------:R-:W-:Y:S01]  /*13d60*/  IADD3 R20, P0, R20, R22, RZ ;  /* 0x0000001614147210 */ /* 0x000fe20007f1e0ff */
[----:B------:R-:W-:Y:S01]  /*13d70*/  IMAD.SHL.U32 R0, R16, 0x40, RZ ;  /* 0x0000004010007824 */ /* 0x000fe200078e00ff */
[----:B------:R-:W-:Y:S01]  /*13d80*/  SHF.R.S32.HI R17, RZ, 0x1f, R11 ;  /* 0x0000001fff117819 */ /* 0x000fe2000001140b */
[----:B------:R-:W-:Y:S01]  /*13d90*/  IMAD R10, R75, 0x80, R10 ;  /* 0x000000804b0a7824 */ /* 0x000fe200078e020a */
[----:B------:R-:W-:Y:S01]  /*13da0*/  IADD3.X R21, R15, R23, R14, P0, !PT ;  /* 0x000000170f157210 */ /* 0x000fe200007fe40e */
[----:B------:R-:W-:Y:S01]  /*13db0*/  IMAD.WIDE.U32 R12, R232, c[0x0][0x3f0], R12 ;  /* 0x0000fc00e80c7a25 */ /* 0x000fe200078e000c */
[----:B------:R-:W-:-:S03]  /*13dc0*/  LOP3.LUT R15, R0, 0x1c0, RZ, 0xc0, !PT ;  /* 0x000001c0000f7812 */ /* 0x000fc600078ec0ff */
[----:B------:R-:W-:Y:S02]  /*13dd0*/  IMAD R14, R17, c[0x0][0x488], RZ ;  /* 0x00012200110e7a24 */ /* 0x000fe400078e02ff */
[----:B------:R-:W-:-:S04]  /*13de0*/  @P1 IMAD.HI.U32 R18, R10, c[0x0][0x4ec], RZ ;  /* 0x00013b000a121a27 */ /* 0x000fc800078e00ff */
[----:B------:R-:W-:Y:S02]  /*13df0*/  IMAD.SHL.U32 R0, R9, 0x8, RZ ;  /* 0x0000000809007824 */ /* 0x000fe400078e00ff */
[----:B------:R-:W-:-:S04]  /*13e00*/  IMAD.WIDE.U32 R20, R11, c[0x0][0x488], R20 ;  /* 0x000122000b147a25 */ /* 0x000fc800078e0014 */
[----:B------:R-:W-:Y:S01]  /*13e10*/  IMAD R14, R11, c[0x0][0x48c], R14 ;  /* 0x000123000b0e7a24 */ /* 0x000fe200078e020e */
[----:B------:R-:W-:Y:S01]  /*13e20*/  LEA R11, P0, R20, c[0x0][0x450], 0x2 ;  /* 0x00011400140b7a11 */ /* 0x000fe200078010ff */
[----:B------:R-:W-:Y:S01]  /*13e30*/  IMAD.MOV.U32 R6, RZ, RZ, R10 ;  /* 0x000000ffff067224 */ /* 0x000fe200078e000a */
[----:B------:R-:W-:Y:S01]  /*13e40*/  @P1 SHF.R.U32.HI R6, RZ, c[0x0][0x4f0], R18 ;  /* 0x00013c00ff061a19 */ /* 0x000fe20000011612 */
[----:B------:R-:W-:Y:S01]  /*13e50*/  IMAD R9, R3, c[0x0][0x3f0], RZ ;  /* 0x0000fc0003097a24 */ /* 0x000fe200078e02ff */
[----:B------:R-:W-:Y:S01]  /*13e60*/  SHF.R.U32.HI R3, RZ, 0x3, R15 ;  /* 0x00000003ff037819 */ /* 0x000fe2000001160f */
[----:B------:R-:W-:Y:S01]  /*13e70*/  SHFL.IDX PT, R32, R11, 0x1, 0x1c1f ;  /* 0x003c1f000b207f89 */ /* 0x000fe200000e0000 */
[----:B------:R-:W-:Y:S01]  /*13e80*/  LOP3.LUT R18, R15, 0x38, R0, 0xf8, !PT ;  /* 0x000000380f127812 */ /* 0x000fe200078ef800 */
[----:B------:R-:W-:Y:S01]  /*13e90*/  IMAD R9, R232, c[0x0][0x3f4], R9 ;  /* 0x0000fd00e8097a24 */ /* 0x000fe200078e0209 */
[----:B------:R-:W-:Y:S01]  /*13ea0*/  IADD3 R15, R21, R14, RZ ;  /* 0x0000000e150f7210 */ /* 0x000fe20007ffe0ff */
[----:B------:R-:W-:Y:S01]  /*13eb0*/  IMAD.MOV R17, RZ, RZ, -R6 ;  /* 0x000000ffff117224 */ /* 0x000fe200078e0a06 */
[----:B------:R-:W-:Y:S01]  /*13ec0*/  SHFL.IDX PT, R14, R11, RZ, 0x1c1f ;  /* 0x001c1fff0b0e7589 */ /* 0x000fe200000e0000 */
[----:B------:R-:W-:Y:S01]  /*13ed0*/  IMAD.IADD R13, R13, 0x1, R9 ;  /* 0x000000010d0d7824 */ /* 0x000fe200078e0209 */
[----:B------:R-:W-:Y:S01]  /*13ee0*/  LEA.HI.X R20, R20, c[0x0][0x454], R15, 0x2, P0 ;  /* 0x0001150014147a11 */ /* 0x000fe200000f140f */
[----:B------:R-:W-:Y:S01]  /*13ef0*/  IMAD R17, R17, c[0x0][0x4e8], R10 ;  /* 0x00013a0011117a24 */ /* 0x000fe200078e020a */
[----:B------:R-:W-:Y:S01]  /*13f00*/  LOP3.LUT R3, R18, R3, RZ, 0x3c, !PT ;  /* 0x0000000312037212 */ /* 0x000fe200078e3cff */
[----:B------:R-:W-:Y:S01]  /*13f10*/  IMAD.WIDE.U32 R12, R6, c[0x0][0x3e0], R12 ;  /* 0x0000f800060c7a25 */ /* 0x000fe200078e000c */
[----:B------:R-:W-:Y:S01]  /*13f20*/  LEA R9, R75, R2, 0x7 ;  /* 0x000000024b097211 */ /* 0x000fe200078e38ff */
[----:B------:R-:W1:Y:S01]  /*13f30*/  SHFL.IDX PT, R15, R20, RZ, 0x1c1f ;  /* 0x001c1fff140f7589 */ /* 0x000e6200000e0000 */
[----:B------:R-:W-:Y:S01]  /*13f40*/  SHF.R.S32.HI R18, RZ, 0x1f, R6 ;  /* 0x0000001fff127819 */ /* 0x000fe20000011406 */
[----:B-----5:R-:W-:Y:S01]  /*13f50*/  IMAD R2, R8, c[0x0][0x4e8], RZ ;  /* 0x00013a0008027a24 */ /* 0x020fe200078e02ff */
[----:B------:R-:W-:Y:S01]  /*13f60*/  IADD3 R21, R9, 0x8, RZ ;  /* 0x0000000809157810 */ /* 0x000fe20007ffe0ff */
[----:B------:R-:W2:Y:S01]  /*13f70*/  SHFL.IDX PT, R33, R20, 0x1, 0x1c1f ;  /* 0x003c1f0014217f89 */ /* 0x000ea200000e0000 */
[----:B------:R-:W-:Y:S01]  /*13f80*/  IMAD.SHL.U32 R8, R5, 0x8, RZ ;  /* 0x0000000805087824 */ /* 0x000fe200078e00ff */
[----:B------:R-:W-:Y:S01]  /*13f90*/  LEA R75, R75, R16, 0x7 ;  /* 0x000000104b4b7211 */ /* 0x000fe200078e38ff */
[----:B------:R-:W-:Y:S01]  /*13fa0*/  IMAD R19, R18, c[0x0][0x3e0], RZ ;  /* 0x0000f80012137a24 */ /* 0x000fe200078e02ff */
[----:B------:R-:W-:-:S02]  /*13fb0*/  ISETP.GE.OR P0, PT, R9, R2, P2 ;  /* 0x000000020900720c */ /* 0x000fc40001706670 */
[----:B------:R-:W-:Y:S01]  /*13fc0*/  ISETP.GE.OR P2, PT, R21, R2, P2 ;  /* 0x000000021500720c */ /* 0x000fe20001746670 */
[----:B------:R-:W-:Y:S01]  /*13fd0*/  IMAD R19, R6, c[0x0][0x3e4], R19 ;  /* 0x0000f90006137a24 */ /* 0x000fe200078e0213 */
[----:B------:R-:W-:Y:S02]  /*13fe0*/  SHF.R.S32.HI R6, RZ, 0x1f, R17 ;  /* 0x0000001fff067819 */ /* 0x000fe40000011411 */
[----:B------:R-:W-:Y:S01]  /*13ff0*/  LOP3.LUT R8, R3, 0x7ffffe00, R8, 0xf8, !PT ;  /* 0x7ffffe0003087812 */ /* 0x000fe200078ef808 */
[----:B------:R-:W-:Y:S02]  /*14000*/  IMAD.IADD R13, R13, 0x1, R19 ;  /* 0x000000010d0d7824 */ /* 0x000fe400078e0213 */
[----:B------:R-:W-:Y:S01]  /*14010*/  IMAD R6, R6, c[0x0][0x3d8], RZ ;  /* 0x0000f60006067a24 */ /* 0x000fe200078e02ff */
[----:B------:R-:W-:Y:S01]  /*14020*/  SHF.L.U32 R76, R8, 0x1, RZ ;  /* 0x00000001084c7819 */ /* 0x000fe200000006ff */
[----:B------:R-:W-:-:S04]  /*14030*/  IMAD.WIDE.U32 R18, R17, c[0x0][0x3d8], R12 ;  /* 0x0000f60011127a25 */ /* 0x000fc800078e000c */
[----:B------:R-:W-:Y:S01]  /*14040*/  IMAD R3, R17, c[0x0][0x3dc], R6 ;  /* 0x0000f70011037a24 */ /* 0x000fe200078e0206 */
[----:B-1----:R1:W-:Y:S01]  /*14050*/  @!P0 ST.E [R14.64], R4 ;  /* 0x000000040e008985 */ /* 0x0023e2000c101912 */
[C---:B------:R-:W-:Y:S02]  /*14060*/  LEA R74, P0, R18.reuse, c[0x0][0x380], 0x1 ;  /* 0x0000e000124a7a11 */ /* 0x040fe400078008ff */
[----:B------:R-:W-:Y:S01]  /*14070*/  IMAD.IADD R3, R19, 0x1, R3 ;  /* 0x0000000113037824 */ /* 0x000fe200078e0203 */
[----:B--2---:R1:W-:Y:S04]  /*14080*/  @!P2 ST.E [R32.64], R7 ;  /* 0x000000072000a985 */ /* 0x0043e8000c101912 */
[----:B------:R1:W2:Y:S01]  /*14090*/  LDS.128 R60, [R76+0x1080] ;  /* 0x001080004c3c7984 */ /* 0x0002a20000000c00 */
[----:B------:R-:W-:-:S02]  /*140a0*/  LEA.HI.X R73, R18, c[0x0][0x384], R3, 0x1, P0 ;  /* 0x0000e10012497a11 */ /* 0x000fc400000f0c03 */
        /* <DEDUP_REMOVED lines=43> */
.L_x_990:
[----:B--234-:R-:W-:Y:S05]  /*14360*/  BSYNC B0 ;  /* 0x0000000000007941 */ /* 0x01cfea0003800000 */
.L_x_989:
        /* <DEDUP_REMOVED lines=30> */
.L_x_992:
[----:B------:R-:W-:Y:S05]  /*14550*/  BSYNC B0 ;  /* 0x0000000000007941 */ /* 0x000fea0003800000 */
.L_x_991:
        /* <DEDUP_REMOVED lines=30> */
.L_x_994:
[----:B------:R-:W-:Y:S05]  /*14740*/  BSYNC B0 ;  /* 0x0000000000007941 */ /* 0x000fea0003800000 */
.L_x_993:
        /* <DEDUP_REMOVED lines=31> */
.L_x_987:
        /* <DEDUP_REMOVED lines=18> */
.L_x_995:
        /* <DEDUP_REMOVED lines=15> */
[----:B------:R-:W-:Y:S01]  /*14b50*/  MOV R12, R10 ;  /* 0x0000000a000c7202 */ /* 0x000fe20000000f00 */
[----:B------:R-:W-:Y:S01]  /*14b60*/  IMAD.MOV.U32 R5, RZ, RZ, R7 ;  /* 0x000000ffff057224 */ /* 0x000fe200078e0007 */
[----:B------:R-:W-:-:S13]  /*14b70*/  ISETP.NE.AND P0, PT, R0, 0x1, PT ;  /* 0x000000010000780c */ /* 0x000fda0003f05270 */
[----:B------:R-:W-:-:S05]  /*14b80*/  @P0 IMAD.HI.U32 R2, R7, c[0x0][0x4ec], RZ ;  /* 0x00013b0007020a27 */ /* 0x000fca00078e00ff */
[----:B------:R-:W-:Y:S01]  /*14b90*/  @P0 SHF.R.U32.HI R5, RZ, c[0x0][0x4f0], R2 ;  /* 0x00013c00ff050a19 */ /* 0x000fe20000011602 */
[----:B-1----:R-:W-:Y:S01]  /*14ba0*/  IMAD.WIDE.U32 R12, R3, c[0x0][0x490], R12 ;  /* 0x00012400030c7a25 */ /* 0x002fe200078e000c */
[----:B------:R-:W-:Y:S02]  /*14bb0*/  SHF.R.S32.HI R0, RZ, 0x1f, R3 ;  /* 0x0000001fff007819 */ /* 0x000fe40000011403 */
[----:B------:R-:W-:-:S03]  /*14bc0*/  IADD3 R2, -R5, RZ, RZ ;  /* 0x000000ff05027210 */ /* 0x000fc60007ffe1ff */
[----:B------:R-:W-:Y:S02]  /*14bd0*/  IMAD R0, R0, c[0x0][0x490], RZ ;  /* 0x0001240000007a24 */ /* 0x000fe400078e02ff */
[----:B------:R-:W-:Y:S02]  /*14be0*/  IMAD R2, R2, c[0x0][0x4e8], R7 ;  /* 0x00013a0002027a24 */ /* 0x000fe400078e0207 */
[----:B------:R-:W-:Y:S02]  /*14bf0*/  IMAD R0, R3, c[0x0][0x494], R0 ;  /* 0x0001250003007a24 */ /* 0x000fe400078e0200 */
[----:B------:R-:W-:Y:S01]  /*14c00*/  IMAD R3, R6, c[0x0][0x498], RZ ;  /* 0x0001260006037a24 */ /* 0x000fe200078e02ff */
[----:B------:R-:W-:Y:S01]  /*14c10*/  SHF.R.S32.HI R7, RZ, 0x1f, R2 ;  /* 0x0000001fff077819 */ /* 0x000fe20000011402 */
[----:B------:R-:W-:Y:S01]  /*14c20*/  IMAD.IADD R13, R0, 0x1, R13 ;  /* 0x00000001000d7824 */ /* 0x000fe200078e020d */
[----:B------:R-:W-:Y:S01]  /*14c30*/  SHF.R.S32.HI R0, RZ, 0x1f, R5 ;  /* 0x0000001fff007819 */ /* 0x000fe20000011405 */
[----:B------:R-:W-:-:S02]  /*14c40*/  IMAD R3, R232, c[0x0][0x49c], R3 ;  /* 0x00012700e8037a24 */ /* 0x000fc400078e0203 */
[----:B------:R-:W-:-:S04]  /*14c50*/  IMAD.WIDE.U32 R12, R232, c[0x0][0x498], R12 ;  /* 0x00012600e80c7a25 */ /* 0x000fc800078e000c */
[----:B------:R-:W-:Y:S01]  /*14c60*/  IMAD R7, R7, c[0x0][0x488], RZ ;  /* 0x0001220007077a24 */ /* 0x000fe200078e02ff */
[----:B------:R-:W-:-:S03]  /*14c70*/  IADD3 R12, P0, R5, R12, RZ ;  /* 0x0000000c050c7210 */ /* 0x000fc60007f1e0ff */
[----:B------:R-:W-:Y:S01]  /*14c80*/  IMAD R7, R2, c[0x0][0x48c], R7 ;  /* 0x0001230002077a24 */ /* 0x000fe200078e0207 */
[----:B------:R-:W-:Y:S02]  /*14c90*/  IADD3.X R13, R0, R13, R3, P0, !PT ;  /* 0x0000000d000d7210 */ /* 0x000fe400007fe403 */
[----:B------:R-:W-:-:S03]  /*14ca0*/  MOV R0, 0xff800000 ;  /* 0xff80000000007802 */ /* 0x000fc60000000f00 */
[----:B------:R-:W-:-:S05]  /*14cb0*/  IMAD.WIDE.U32 R12, R2, c[0x0][0x488], R12 ;  /* 0x00012200020c7a25 */ /* 0x000fca00078e000c */
[----:B------:R-:W-:Y:S02]  /*14cc0*/  IADD3 R7, R13, R7, RZ ;  /* 0x000000070d077210 */ /* 0x000fe40007ffe0ff */
[----:B------:R-:W-:-:S04]  /*14cd0*/  LEA R2, P0, R12, c[0x0][0x450], 0x2 ;  /* 0x000114000c027a11 */ /* 0x000fc800078010ff */
[----:B------:R-:W-:-:S05]  /*14ce0*/  LEA.HI.X R3, R12, c[0x0][0x454], R7, 0x2, P0 ;  /* 0x000115000c037a11 */ /* 0x000fca00000f1407 */
[----:B------:R1:W-:Y:S04]  /*14cf0*/  STG.E [R2.64], R0 ;  /* 0x0000000002007986 */ /* 0x0003e8000c101912 */
.L_x_997:
[----:B------:R-:W-:Y:S05]  /*14d00*/  BSYNC B0 ;  /* 0x0000000000007941 */ /* 0x000fea0003800000 */
.L_x_996:
[----:B-1----:R-:W1:Y:S01]  /*14d10*/  S2R R3, SR_CTAID.Y ;  /* 0x0000000000037919 */ /* 0x002e620000002600 */
[----:B------:R-:W-:Y:S01]  /*14d20*/  SHF.R.S32.HI R0, RZ, 0x1f, R9 ;  /* 0x0000001fff007819 */ /* 0x000fe20000011409 */
[----:B------:R-:W-:Y:S01]  /*14d30*/  IMAD R13, R11, c[0x0][0x3a0], RZ ;  /* 0x0000e8000b0d7a24 */ /* 0x000fe200078e02ff */
[----:B------:R-:W-:Y:S01]  /*14d40*/  MOV R7, c[0x0][0x4e8] ;  /* 0x00013a0000077a02 */ /* 0x000fe20000000f00 */
[----:B------:R-:W2:Y:S01]  /*14d50*/  S2R R5, SR_CTAID.X ;  /* 0x0000000000057919 */ /* 0x000ea20000002500 */
[-C--:B------:R-:W-:Y:S01]  /*14d60*/  LEA.HI R0, R0, R9.reuse, RZ, 0x3 ;  /* 0x0000000900007211 */ /* 0x080fe200078f18ff */
[C---:B------:R-:W-:Y:S01]  /*14d70*/  IMAD R13, R10.reuse, c[0x0][0x3a4], R13 ;  /* 0x0000e9000a0d7a24 */ /* 0x040fe200078e020d */
[----:B------:R-:W-:Y:S01]  /*14d80*/  ISETP.NE.AND P0, PT, R7, 0x1, PT ;  /* 0x000000010700780c */ /* 0x000fe20003f05270 */
[----:B------:R-:W-:Y:S01]  /*14d90*/  IMAD.WIDE.U32 R10, R10, c[0x0][0x3a0], RZ ;  /* 0x0000e8000a0a7a25 */ /* 0x000fe200078e00ff */
[----:B------:R-:W-:Y:S01]  /*14da0*/  LOP3.LUT R8, R0, 0xfffffff8, RZ, 0xc0, !PT ;  /* 0xfffffff800087812 */ /* 0x000fe200078ec0ff */
[----:B------:R-:W-:Y:S01]  /*14db0*/  BSSY B0, `(.L_x_998) ;  /* 0x000003f000007945 */ /* 0x000fe20003800000 */
[----:B------:R-:W-:Y:S01]  /*14dc0*/  SHF.R.S32.HI R0, RZ, 0x3, R0 ;  /* 0x00000003ff007819 */ /* 0x000fe20000011400 */
[----:B------:R-:W-:Y:S01]  /*14dd0*/  IMAD.IADD R11, R11, 0x1, R13 ;  /* 0x000000010b0b7824 */ /* 0x000fe200078e020d */
[----:B------:R-:W-:Y:S01]  /*14de0*/  IADD3 R9, -R8, R9, RZ ;  /* 0x0000000908097210 */ /* 0x000fe20007ffe1ff */
[----:B-----5:R-:W-:-:S04]  /*14df0*/  IMAD R4, R4, c[0x0][0x4e8], RZ ;  /* 0x00013a0004047a24 */ /* 0x020fc800078e02ff */
[C---:B------:R-:W-:Y:S01]  /*14e00*/  IMAD R8, R9.reuse, 0x20, R0 ;  /* 0x0000002009087824 */ /* 0x040fe200078e0200 */
[----:B------:R-:W-:Y:S02]  /*14e10*/  SHF.L.U32 R9, R9, 0x3, RZ ;  /* 0x0000000309097819 */ /* 0x000fe400000006ff */
[----:B-1----:R-:W-:Y:S01]  /*14e20*/  SHF.R.S32.HI R2, RZ, 0x1f, R3 ;  /* 0x0000001fff027819 */ /* 0x002fe20000011403 */
[----:B------:R-:W-:Y:S01]  /*14e30*/  IMAD.WIDE.U32 R10, R3, c[0x0][0x3e8], R10 ;  /* 0x0000fa00030a7a25 */ /* 0x000fe200078e000a */
[----:B--2---:R-:W-:-:S03]  /*14e40*/  LEA R8, R5, R8, 0x7 ;  /* 0x0000000805087211 */ /* 0x004fc600078e38ff */
[----:B------:R-:W-:Y:S01]  /*14e50*/  IMAD R2, R2, c[0x0][0x3e8], RZ ;  /* 0x0000fa0002027a24 */ /* 0x000fe200078e02ff */
[----:B------:R-:W-:-:S03]  /*14e60*/  LEA R5, R5, R0, 0x7 ;  /* 0x0000000005057211 */ /* 0x000fc600078e38ff */
[----:B------:R-:W-:Y:S02]  /*14e70*/  IMAD R2, R3, c[0x0][0x3ec], R2 ;  /* 0x0000fb0003027a24 */ /* 0x000fe400078e0202 */
[----:B------:R-:W-:Y:S01]  /*14e80*/  IMAD R3, R6, c[0x0][0x3f0], RZ ;  /* 0x0000fc0006037a24 */ /* 0x000fe200078e02ff */
[----:B------:R-:W-:Y:S01]  /*14e90*/  MOV R6, R8 ;  /* 0x0000000800067202 */ /* 0x000fe20000000f00 */
[----:B------:R-:W-:Y:S02]  /*14ea0*/  IMAD.IADD R11, R2, 0x1, R11 ;  /* 0x00000001020b7824 */ /* 0x000fe400078e020b */
[----:B------:R-:W-:-:S04]  /*14eb0*/  @P0 IMAD.HI.U32 R2, R8, c[0x0][0x4ec], RZ ;  /* 0x00013b0008020a27 */ /* 0x000fc800078e00ff */
[C---:B------:R-:W-:Y:S01]  /*14ec0*/  IMAD R3, R232.reuse, c[0x0][0x3f4], R3 ;  /* 0x0000fd00e8037a24 */ /* 0x040fe200078e0203 */
[----:B------:R-:W-:Y:S01]  /*14ed0*/  @P0 SHF.R.U32.HI R6, RZ, c[0x0][0x4f0], R2 ;  /* 0x00013c00ff060a19 */ /* 0x000fe20000011602 */
[----:B------:R-:W-:-:S03]  /*14ee0*/  IMAD.WIDE.U32 R10, R232, c[0x0][0x3f0], R10 ;  /* 0x0000fc00e80a7a25 */ /* 0x000fc600078e000a */
[--C-:B------:R-:W-:Y:S01]  /*14ef0*/  SHF.R.S32.HI R2, RZ, 0x1f, R6.reuse ;  /* 0x0000001fff027819 */ /* 0x100fe20000011406 */
[----:B------:R-:W-:Y:S01]  /*14f00*/  IMAD.MOV R7, RZ, RZ, -R6 ;  /* 0x000000ffff077224 */ /* 0x000fe200078e0a06 */
[----:B------:R-:W-:-:S03]  /*14f10*/  IADD3 R11, R11, R3, RZ ;  /* 0x000000030b0b7210 */ /* 0x000fc60007ffe0ff */
[----:B------:R-:W-:Y:S02]  /*14f20*/  IMAD R3, R2, c[0x0][0x3e0], RZ ;  /* 0x0000f80002037a24 */ /* 0x000fe400078e02ff */
[----:B------:R-:W-:Y:S01]  /*14f30*/  IMAD R7, R7, c[0x0][0x4e8], R8 ;  /* 0x00013a0007077a24 */ /* 0x000fe200078e0208 */
[----:B------:R-:W-:Y:S01]  /*14f40*/  IADD3 R8, R9, 0x40, RZ ;  /* 0x0000004009087810 */ /* 0x000fe20007ffe0ff */
[----:B------:R-:W-:-:S03]  /*14f50*/  IMAD.WIDE.U32 R10, R6, c[0x0][0x3e0], R10 ;  /* 0x0000f800060a7a25 */ /* 0x000fc600078e000a */
[----:B------:R-:W-:Y:S01]  /*14f60*/  SHF.R.S32.HI R2, RZ, 0x1f, R7 ;  /* 0x0000001fff027819 */ /* 0x000fe20000011407 */
[----:B------:R-:W-:Y:S01]  /*14f70*/  IMAD R3, R6, c[0x0][0x3e4], R3 ;  /* 0x0000f90006037a24 */ /* 0x000fe200078e0203 */
[----:B------:R-:W-:-:S03]  /*14f80*/  IADD3 R6, R9, 0xc0, RZ ;  /* 0x000000c009067810 */ /* 0x000fc60007ffe0ff */
[----:B------:R-:W-:Y:S01]  /*14f90*/  IMAD R2, R2, c[0x0][0x3d8], RZ ;  /* 0x0000f60002027a24 */ /* 0x000fe200078e02ff */
[----:B------:R-:W-:-:S03]  /*14fa0*/  IADD3 R11, R11, R3, RZ ;  /* 0x000000030b0b7210 */ /* 0x000fc60007ffe0ff */
[C---:B------:R-:W-:Y:S02]  /*14fb0*/  IMAD R2, R7.reuse, c[0x0][0x3dc], R2 ;  /* 0x0000f70007027a24 */ /* 0x040fe400078e0202 */
[----:B------:R-:W-:Y:S01]  /*14fc0*/  IMAD.WIDE.U32 R10, R7, c[0x0][0x3d8], R10 ;  /* 0x0000f600070a7a25 */ /* 0x000fe200078e000a */
[----:B------:R-:W-:-:S03]  /*14fd0*/  IADD3 R7, R9, 0x80, RZ ;  /* 0x0000008009077810 */ /* 0x000fc60007ffe0ff */
        /* <DEDUP_REMOVED lines=28> */
.L_x_999:
[----:B------:R-:W-:Y:S05]  /*151a0*/  BSYNC B0 ;  /* 0x0000000000007941 */ /* 0x000fea0003800000 */
.L_x_998:
        /* <DEDUP_REMOVED lines=27> */
.L_x_1001:
[----:B------:R-:W-:Y:S05]  /*15360*/  BSYNC B0 ;  /* 0x0000000000007941 */ /* 0x000fea0003800000 */
.L_x_1000:
        /* <DEDUP_REMOVED lines=27> */
.L_x_1003:
[----:B------:R-:W-:Y:S05]  /*15520*/  BSYNC B0 ;  /* 0x0000000000007941 */ /* 0x000fea0003800000 */
.L_x_1002:
        /* <DEDUP_REMOVED lines=28> */
.L_x_1004:
        /* <DEDUP_REMOVED lines=9> */
.L_x_1476:


//--------------------- .text._ZN7cutlass13device_kernelIN5flash19enable_sm80_to_sm89INS1_16FlashAttnFwdSm80INS1_25CollectiveMainloopFwdSm80ILi8ELi1ELb0EN4cute5tupleIJNS5_1CILi128EEENS7_ILi48EEENS7_ILi256EEEEEELi256ENS_6half_tEfNS_4arch4Sm80ELb0ELb1ELb0ELb1ELb0ELb1ELb1ELb0EEENS1_21CollectiveEpilogueFwdINS6_IJS8_SA_S9_EEENS6_IJNS7_ILi1EEESI_SI_EEESC_SE_Li256ELb1ELb1ELb0ELb0EEENS1_19SingleTileSchedulerILb1ELb0ELb1ELi128EEEEEEEEEvNT_6ParamsE --------------------------
	.section	.text._ZN7cutlass13device_kernelIN5flash19enable_sm80_to_sm89INS1_16FlashAttnFwdSm80INS1_25CollectiveMainloopFwdSm80ILi8ELi1ELb0EN4cute5tupleIJNS5_1CILi128EEENS7_ILi48EEENS7_ILi256EEEEEELi256ENS_6half_tEfNS_4arch4Sm80ELb0ELb1ELb0ELb1ELb0ELb1ELb1ELb0EEENS1_21CollectiveEpilogueFwdINS6_IJS8_SA_S9_EEENS6_IJNS7_ILi1EEESI_SI_EEESC_SE_Li256ELb1ELb1ELb0ELb0EEENS1_19SingleTileSchedulerILb1ELb0ELb1ELi128EEEEEEEEEvNT_6ParamsE,"ax",@progbits
	.sectioninfo	@"SHI_REGISTERS=250"
	.align	128
.text._ZN7cutlass13device_kernelIN5flash19enable_sm80_to_sm89INS1_16FlashAttnFwdSm80INS1_25CollectiveMainloopFwdSm80ILi8ELi1ELb0EN4cute5tupleIJNS5_1CILi128EEENS7_ILi48EEENS7_ILi256EEEEEELi256ENS_6half_tEfNS_4arch4Sm80ELb0ELb1ELb0ELb1ELb0ELb1ELb1ELb0EEENS1_21CollectiveEpilogueFwdINS6_IJS8_SA_S9_EEENS6_IJNS7_ILi1EEESI_SI_EEESC_SE_Li256ELb1ELb1ELb0ELb0EEENS1_19SingleTileSchedulerILb1ELb0ELb1ELi128EEEEEEEEEvNT_6ParamsE:
        .type           _ZN7cutlass13device_kernelIN5flash19enable_sm80_to_sm89INS1_16FlashAttnFwdSm80INS1_25CollectiveMainloopFwdSm80ILi8ELi1ELb0EN4cute5tupleIJNS5_1CILi128EEENS7_ILi48EEENS7_ILi256EEEEEELi256ENS_6half_tEfNS_4arch4Sm80ELb0ELb1ELb0ELb1ELb0ELb1ELb1ELb0EEENS1_21CollectiveEpilogueFwdINS6_IJS8_SA_S9_EEENS6_IJNS7_ILi1EEESI_SI_EEESC_SE_Li256ELb1ELb1ELb0ELb0EEENS1_19SingleTileSchedulerILb1ELb0ELb1ELi128EEEEEEEEEvNT_6ParamsE,@function
        .size           _ZN7cutlass13device_kernelIN5flash19enable_sm80_to_sm89INS1_16FlashAttnFwdSm80INS1_25CollectiveMainloopFwdSm80ILi8ELi1ELb0EN4cute5tupleIJNS5_1CILi128EEENS7_ILi48EEENS7_ILi256EEEEEELi256ENS_6half_tEfNS_4arch4Sm80ELb0ELb1ELb0ELb1ELb0ELb1ELb1ELb0EEENS1_21CollectiveEpilogueFwdINS6_IJS8_SA_S9_EEENS6_IJNS7_ILi1EEESI_SI_EEESC_SE_Li256ELb1ELb1ELb0ELb0EEENS1_19SingleTileSchedulerILb1ELb0ELb1ELi128EEEEEEEEEvNT_6ParamsE,(.L_x_1477 - _ZN7cutlass13device_kernelIN5flash19enable_sm80_to_sm89INS1_16FlashAttnFwdSm80INS1_25CollectiveMainloopFwdSm80ILi8ELi1ELb0EN4cute5tupleIJNS5_1CILi128EEENS7_ILi48EEENS7_ILi256EEEEEELi256ENS_6half_tEfNS_4arch4Sm80ELb0ELb1ELb0ELb1ELb0ELb1ELb1ELb0EEENS1_21CollectiveEpilogueFwdINS6_IJS8_SA_S9_EEENS6_IJNS7_ILi1EEESI_SI_EEESC_SE_Li256ELb1ELb1ELb0ELb0EEENS1_19SingleTileSchedulerILb1ELb0ELb1ELi128EEEEEEEEEvNT_6ParamsE)
        .other          _ZN7cutlass13device_kernelIN5flash19enable_sm80_to_sm89INS1_16FlashAttnFwdSm80INS1_25CollectiveMainloopFwdSm80ILi8ELi1ELb0EN4cute5tupleIJNS5_1CILi128EEENS7_ILi48EEENS7_ILi256EEEEEELi256ENS_6half_tEfNS_4arch4Sm80ELb0ELb1ELb0ELb1ELb0ELb1ELb1ELb0EEENS1_21CollectiveEpilogueFwdINS6_IJS8_SA_S9_EEENS6_IJNS7_ILi1EEESI_SI_EEESC_SE_Li256ELb1ELb1ELb0ELb0EEENS1_19SingleTileSchedulerILb1ELb0ELb1ELi128EEEEEEEEEvNT_6ParamsE,@"STO_CUDA_ENTRY STV_DEFAULT"
_ZN7cutlass13device_kernelIN5flash19enable_sm80_to_sm89INS1_16FlashAttnFwdSm80INS1_25CollectiveMainloopFwdSm80ILi8ELi1ELb0EN4cute5tupleIJNS5_1CILi128EEENS7_ILi48EEENS7_ILi256EEEEEELi256ENS_6half_tEfNS_4arch4Sm80ELb0ELb1ELb0ELb1ELb0ELb1ELb1ELb0EEENS1_21CollectiveEpilogueFwdINS6_IJS8_SA_S9_EEENS6_IJNS7_ILi1EEESI_SI_EEESC_SE_Li256ELb1ELb1ELb0ELb0EEENS1_19SingleTileSchedulerILb1ELb0ELb1ELi128EEEEEEEEEvNT_6ParamsE:
        /* <DEDUP_REMOVED lines=20> */
.L_x_1006:
        /* <DEDUP_REMOVED lines=13> */
.L_x_1008:
[----:B------:R-:W-:Y:S02]  /*0210*/  ULDC UR6, c[0x0][0x54c] ;  /* 0x0001530000067ab9 */ /* 0x000fe40000000800 */
.L_x_1007:
[----:B------:R-:W-:Y:S02]  /*0220*/  ULDC UR4, c[0x0][0x548] ;  /* 0x0001520000047ab9 */ /* 0x000fe40000000800 */
[----:B------:R-:W-:-:S02]  /*0230*/  USHF.L.U32 UR19, UR18, 0x7, URZ ;  /* 0x0000000712137899 */ /* 0x000fc4000800063f */
[----:B------:R-:W-:-:S04]  /*0240*/  UIMAD UR4, UR6, UR4, URZ ;  /* 0x00000004060472a4 */ /* 0x000fc8000f8e023f */
[----:B------:R-:W-:-:S04]  /*0250*/  UISETP.GE.AND UP0, UPT, UR19, UR4, UPT ;  /* 0x000000041300728c */ /* 0x000fc8000bf06270 */
[----:B------:R-:W-:Y:S01]  /*0260*/  USEL UR24, UR24, 0xffffffff, !UP0 ;  /* 0xffffffff18187887 */ /* 0x000fe2000c000000 */
[----:B------:R-:W-:Y:S05]  /*0270*/  BRA `(.L_x_1009) ;  /* 0x000001b000007947 */ /* 0x000fea0003800000 */
.L_x_1005:
        /* <DEDUP_REMOVED lines=8> */
.L_x_1010:
        /* <DEDUP_REMOVED lines=13> */
.L_x_1012:
[----:B------:R-:W-:Y:S02]  /*03d0*/  ULDC UR6, c[0x0][0x54c] ;  /* 0x0001530000067ab9 */ /* 0x000fe40000000800 */
.L_x_1011:
[----:B------:R-:W-:Y:S02]  /*03e0*/  ULDC UR4, c[0x0][0x548] ;  /* 0x0001520000047ab9 */ /* 0x000fe40000000800 */
[----:B------:R-:W-:-:S02]  /*03f0*/  USHF.L.U32 UR19, UR18, 0x7, URZ ;  /* 0x0000000712137899 */ /* 0x000fc4000800063f */
[----:B------:R-:W-:-:S04]  /*0400*/  UIMAD UR4, UR6, UR4, URZ ;  /* 0x00000004060472a4 */ /* 0x000fc8000f8e023f */
[----:B------:R-:W-:-:S04]  /*0410*/  UISETP.GE.AND UP0, UPT, UR19, UR4, UPT ;  /* 0x000000041300728c */ /* 0x000fc8000bf06270 */
[----:B------:R-:W-:-:S06]  /*0420*/  USEL UR24, UR24, 0xffffffff, !UP0 ;  /* 0xffffffff18187887 */ /* 0x000fcc000c000000 */
.L_x_1009:
        /* <DEDUP_REMOVED lines=65> */
.L_x_1013:
        /* <DEDUP_REMOVED lines=10> */
.L_x_1014:
[----:B------:R-:W-:Y:S05]  /*08e0*/  @!P2 BRA `(.L_x_1015) ;  /* 0x000000500000a947 */ /* 0x000fea0003800000 */
[----:B-1----:R-:W2:Y:S04]  /*08f0*/  LDG.E R0, [R8.64] ;  /* 0x0000001e08007981 */ /* 0x002ea8000c1e1900 */
[----:B----4-:R-:W4:Y:S01]  /*0900*/  LDG.E R2, [R8.64+0x4] ;  /* 0x0000041e08027981 */ /* 0x010f22000c1e1900 */
[----:B--2---:R-:W1:Y:S08]  /*0910*/  R2UR UR38, R0 ;  /* 0x00000000002673c2 */ /* 0x004e7000000e0000 */
[----:B----4-:R-:W1:Y:S02]  /*0920*/  R2UR UR6, R2 ;  /* 0x00000000020673c2 */ /* 0x010e6400000e0000 */
[----:B-1----:R-:W-:-:S06]  /*0930*/  UIADD3 UR38, -UR38, UR6, URZ ;  /* 0x0000000626267290 */ /* 0x002fcc000fffe13f */
.L_x_1015:
        /* <DEDUP_REMOVED lines=15> */
[----:B------:R-:W-:Y:S02]  /*0a30*/  ULDC.64 UR6, c[0x0][0x2c8] ;  /* 0x0000b20000067ab9 */ /* 0x000fe40000000a00 */
[----:B------:R-:W-:-:S05]  /*0a40*/  UP2UR UR26, UPR, URZ, 0x2 ;  /* 0x000000023f1a7883 */ /* 0x000fca0008000000 */
        /* <DEDUP_REMOVED lines=10> */
[----:B------:R-:W-:-:S02]  /*0af0*/  UIADD3 UR14, UR15, 0x1, -UR23 ;  /* 0x000000010f0e7890 */ /* 0x000fc4000fffe817 */
[----:B------:R-:W-:Y:S02]  /*0b00*/  UP2UR UR25, UPR, URZ, 0x1 ;  /* 0x000000013f197883 */ /* 0x000fe40008000000 */
        /* <DEDUP_REMOVED lines=14> */
.L_x_1017:
[----:B------:R-:W-:Y:S02]  /*0bf0*/  UISETP.NE.AND UP0, UPT, UR7, 0x1, UPT ;  /* 0x000000010700788c */ /* 0x000fe4000bf05270 */
[----:B------:R-:W-:Y:S02]  /*0c00*/  ULDC.64 UR8, c[0x0][0x330] ;  /* 0x0000cc0000087ab9 */ /* 0x000fe40000000a00 */
[----:B------:R-:W-:-:S07]  /*0c10*/  UIMAD.WIDE.U32 UR12, UR6, UR8, URZ ;  /* 0x00000008060c72a5 */ /* 0x000fce000f8e003f */
[----:B------:R-:W-:Y:S02]  /*0c20*/  @UP0 USHF.R.U32.HI UR6, URZ, UR9, UR13 ;  /* 0x000000093f060299 */ /* 0x000fe4000801160d */
.L_x_1018:
[----:B------:R-:W-:Y:S02]  /*0c30*/  ULDC UR8, c[0x0][0x32c] ;  /* 0x0000cb0000087ab9 */ /* 0x000fe40000000800 */
[----:B------:R-:W-:-:S04]  /*0c40*/  UIMAD UR8, UR6, UR7, UR8 ;  /* 0x00000007060872a4 */ /* 0x000fc8000f8e0208 */
[----:B------:R-:W-:-:S04]  /*0c50*/  UISETP.LT.AND UP0, UPT, UR11, UR8, UPT ;  /* 0x000000080b00728c */ /* 0x000fc8000bf01270 */
[----:B------:R-:W-:Y:S02]  /*0c60*/  USEL UR11, UR11, UR8, UP0 ;  /* 0x000000080b0b7287 */ /* 0x000fe40008000000 */
.L_x_1016:
[----:B-1----:R-:W-:Y:S02]  /*0c70*/  UISETP.NE.AND UP0, UPT, UR26, URZ, UPT ;  /* 0x0000003f1a00728c */ /* 0x002fe4000bf05270 */
[----:B------:R-:W-:Y:S02]  /*0c80*/  ULDC.64 UR8, c[0x0][0x2c8] ;  /* 0x0000b20000087ab9 */ /* 0x000fe40000000a00 */
[----:B------:R-:W-:Y:S02]  /*0c90*/  UIMAD.WIDE.U32 UR32, UR19, UR8, URZ ;  /* 0x00000008132072a5 */ /* 0x000fe4000f8e003f */
[----:B------:R-:W-:Y:S02]  /*0ca0*/  UMOV UR6, UR19 ;  /* 0x0000001300067c82 */ /* 0x000fe40008000000 */
[----:B------:R-:W-:Y:S02]  /*0cb0*/  UIADD3 UR28, UR15, 0x2f, URZ ;  /* 0x0000002f0f1c7890 */ /* 0x000fe4000fffe03f */
[----:B------:R-:W-:-:S02]  /*0cc0*/  UIADD3 UR13, UR15, -UR23, URZ ;  /* 0x800000170f0d7290 */ /* 0x000fc4000fffe03f */
[----:B------:R-:W-:Y:S02]  /*0cd0*/  @UP0 UMOV UR27, UR33 ;  /* 0x00000021001b0c82 */ /* 0x000fe40008000000 */
[----:B------:R-:W-:Y:S02]  /*0ce0*/  @UP0 USHF.R.U32.HI UR6, URZ, UR9, UR27 ;  /* 0x000000093f060299 */ /* 0x000fe4000801161b */
[----:B------:R-:W-:Y:S02]  /*0cf0*/  UISETP.GE.AND UP0, UPT, UR7, 0x1, UPT ;  /* 0x000000010700788c */ /* 0x000fe4000bf06270 */
[----:B------:R-:W-:Y:S02]  /*0d00*/  UIMAD.WIDE UR28, UR28, 0x2aaaaaab, URZ ;  /* 0x2aaaaaab1c1c78a5 */ /* 0x000fe4000f8e023f */
[----:B------:R-:W-:Y:S02]  /*0d10*/  UIADD3 UR9, UR13, UR6, URZ ;  /* 0x000000060d097290 */ /* 0x000fe4000fffe03f */
[----:B------:R-:W-:Y:S01]  /*0d20*/  PLOP3.LUT P0, PT, PT, PT, UP0, 0x40, 0x0 ;  /* 0x000000000000781c */ /* 0x000fe20003f0e808 */
[----:B------:R-:W-:-:S02]  /*0d30*/  ULDC UR8, c[0x0][0x324] ;  /* 0x0000c90000087ab9 */ /* 0x000fc40000000800 */
[----:B------:R-:W-:Y:S02]  /*0d40*/  UMOV UR27, UR29 ;  /* 0x0000001d001b7c82 */ /* 0x000fe40008000000 */
[----:B------:R-:W-:Y:S02]  /*0d50*/  USHF.R.U32.HI UR12, URZ, 0x1f, UR27 ;  /* 0x0000001f3f0c7899 */ /* 0x000fe4000801161b */
[----:B------:R-:W-:Y:S02]  /*0d60*/  UIADD3 UR8, UR9, -UR8, URZ ;  /* 0x8000000809087290 */ /* 0x000fe4000fffe03f */
[----:B------:R-:W-:-:S04]  /*0d70*/  ULEA.HI.SX32 UR12, UR27, UR12, 0x1d ;  /* 0x0000000c1b0c7291 */ /* 0x000fc8000f8fea3f */
        /* <DEDUP_REMOVED lines=12> */
.L_x_1020:
[----:B------:R-:W-:-:S03]  /*0e40*/  UISETP.NE.AND UP0, UPT, UR7, 0x1, UPT ;  /* 0x000000010700788c */ /* 0x000fc6000bf05270 */
[----:B------:R-:W-:Y:S02]  /*0e50*/  ULDC.64 UR6, c[0x0][0x330] ;  /* 0x0000cc0000067ab9 */ /* 0x000fe40000000a00 */
[----:B------:R-:W-:-:S07]  /*0e60*/  UIMAD.WIDE.U32 UR28, UR9, UR6, URZ ;  /* 0x00000006091c72a5 */ /* 0x000fce000f8e003f */
[----:B------:R-:W-:Y:S02]  /*0e70*/  @UP0 UMOV UR27, UR29 ;  /* 0x0000001d001b0c82 */ /* 0x000fe40008000000 */
[----:B------:R-:W-:Y:S02]  /*0e80*/  @UP0 USHF.R.U32.HI UR9, URZ, UR7, UR27 ;  /* 0x000000073f090299 */ /* 0x000fe4000801161b */
.L_x_1021:
[----:B------:R-:W-:Y:S02]  /*0e90*/  ULDC UR6, c[0x0][0x32c] ;  /* 0x0000cb0000067ab9 */ /* 0x000fe40000000800 */
[----:B------:R-:W-:-:S04]  /*0ea0*/  UIMAD UR6, UR9, UR6, URZ ;  /* 0x00000006090672a4 */ /* 0x000fc8000f8e023f */
[----:B------:R-:W-:-:S04]  /*0eb0*/  UISETP.LT.AND UP0, UPT, UR8, UR6, UPT ;  /* 0x000000060800728c */ /* 0x000fc8000bf01270 */
[----:B------:R-:W-:Y:S02]  /*0ec0*/  USEL UR8, UR8, UR6, !UP0 ;  /* 0x0000000608087287 */ /* 0x000fe4000c000000 */
.L_x_1019:
[----:B------:R-:W-:Y:S02]  /*0ed0*/  UIADD3 UR9, UR11, 0x2f, URZ ;  /* 0x0000002f0b097890 */ /* 0x000fe4000fffe03f */
[----:B------:R-:W-:Y:S02]  /*0ee0*/  UIMAD.WIDE UR6, UR8, 0x2aaaaaab, URZ ;  /* 0x2aaaaaab080678a5 */ /* 0x000fe4000f8e023f */
[----:B------:R-:W-:Y:S02]  /*0ef0*/  UIMAD.WIDE UR8, UR9, 0x2aaaaaab, URZ ;  /* 0x2aaaaaab090878a5 */ /* 0x000fe4000f8e023f */
[----:B------:R-:W-:Y:S02]  /*0f00*/  USHF.R.U32.HI UR6, URZ, 0x1f, UR7 ;  /* 0x0000001f3f067899 */ /* 0x000fe40008011607 */
[----:B------:R-:W-:Y:S02]  /*0f10*/  USHF.R.U32.HI UR8, URZ, 0x1f, UR9 ;  /* 0x0000001f3f087899 */ /* 0x000fe40008011609 */
[----:B------:R-:W-:-:S02]  /*0f20*/  ULEA.HI.SX32 UR6, UR7, UR6, 0x1d ;  /* 0x0000000607067291 */ /* 0x000fc4000f8fea3f */
[----:B------:R-:W-:Y:S02]  /*0f30*/  ULEA.HI.SX32 UR8, UR9, UR8, 0x1d ;  /* 0x0000000809087291 */ /* 0x000fe4000f8fea3f */
[----:B------:R-:W-:Y:S02]  /*0f40*/  UISETP.LT.AND UP1, UPT, URZ, UR6, UPT ;  /* 0x000000063f00728c */ /* 0x000fe4000bf21270 */
[----:B------:R-:W-:Y:S02]  /*0f50*/  UISETP.LT.AND UP0, UPT, UR8, UR12, UPT ;  /* 0x0000000c0800728c */ /* 0x000fe4000bf01270 */
[----:B------:R-:W-:Y:S02]  /*0f60*/  USEL UR6, URZ, UR6, !UP1 ;  /* 0x000000063f067287 */ /* 0x000fe4000c800000 */
[----:B------:R-:W-:Y:S02]  /*0f70*/  USEL UR8, UR8, UR12, UP0 ;  /* 0x0000000c08087287 */ /* 0x000fe40008000000 */
[----:B------:R-:W-:-:S02]  /*0f80*/  UIMAD UR6, UR6, 0x30, -UR10 ;  /* 0x00000030060678a4 */ /* 0x000fc4000f8e0a0a */
[----:B------:R-:W-:Y:S02]  /*0f90*/  UIMAD UR8, UR8, 0x30, -UR10 ;  /* 0x00000030080878a4 */ /* 0x000fe4000f8e0a0a */
[----:B------:R-:W-:Y:S02]  /*0fa0*/  UISETP.LT.AND UP1, UPT, URZ, UR6, UPT ;  /* 0x000000063f00728c */ /* 0x000fe4000bf21270 */
[----:B------:R-:W-:Y:S02]  /*0fb0*/  UISETP.LT.AND UP0, UPT, UR8, UR4, UPT ;  /* 0x000000040800728c */ /* 0x000fe4000bf01270 */
[----:B------:R-:W-:Y:S02]  /*0fc0*/  USEL UR6, URZ, UR6, !UP1 ;  /* 0x000000063f067287 */ /* 0x000fe4000c800000 */
[----:B------:R-:W-:-:S04]  /*0fd0*/  USEL UR8, UR8, UR4, UP0 ;  /* 0x0000000408087287 */ /* 0x000fc80008000000 */
[----:B------:R-:W-:Y:S02]  /*0fe0*/  UISETP.GT.AND UP0, UPT, UR8, UR6, UPT ;  /* 0x000000060800728c */ /* 0x000fe4000bf04270 */
[----:B------:R-:W-:-:S04]  /*0ff0*/  UIMAD.WIDE.U32 UR6, UR6, -0x55555555, URZ ;  /* 0xaaaaaaab060678a5 */ /* 0x000fc8000f8e003f */
[----:B------:R-:W-:-:S05]  /*1000*/  USHF.R.U32.HI UR7, URZ, 0x5, UR7 ;  /* 0x000000053f077899 */ /* 0x000fca0008011607 */
[----:B------:R-:W-:Y:S02]  /*1010*/  @UP0 UIADD3 UR8, UR8, 0x2f, URZ ;  /* 0x0000002f08080890 */ /* 0x000fe4000fffe03f */
[----:B------:R-:W-:Y:S02]  /*1020*/  UMOV UR6, UR7 ;  /* 0x0000000700067c82 */ /* 0x000fe40008000000 */
[----:B------:R-:W-:-:S04]  /*1030*/  UIMAD.WIDE UR8, UR8, 0x2aaaaaab, URZ ;  /* 0x2aaaaaab080878a5 */ /* 0x000fc8000f8e023f */
[----:B------:R-:W-:-:S04]  /*1040*/  @UP0 USHF.R.U32.HI UR8, URZ, 0x1f, UR9 ;  /* 0x0000001f3f080899 */ /* 0x000fc80008011609 */
[----:B------:R-:W-:-:S04]  /*1050*/  @UP0 ULEA.HI.SX32 UR6, UR9, UR8, 0x1d ;  /* 0x0000000809060291 */ /* 0x000fc8000f8fea3f */
[----:B------:R-:W-:-:S06]  /*1060*/  UISETP.GT.AND UP0, UPT, UR6, UR7, UPT ;  /* 0x000000070600728c */ /* 0x000fcc000bf04270 */
[----:B------:R-:W-:-:S13]  /*1070*/  PLOP3.LUT P0, PT, PT, PT, UP0, 0x80, 0x0 ;  /* 0x000000000000781c */ /* 0x000fda0003f0f008 */
[----:B------:R-:W-:Y:S05]  /*1080*/  @!P0 BRA `(.L_x_1022) ;  /* 0x00006b8000008947 */ /* 0x000fea0003800000 */
[----:B------:R-:W-:Y:S02]  /*1090*/  ULDC.64 UR8, c[0x0][0x340] ;  /* 0x0000d00000087ab9 */ /* 0x000fe40000000a00 */
[----:B------:R-:W-:Y:S01]  /*10a0*/  UISETP.NE.U32.AND UP1, UPT, URZ, UR8, UPT ;  /* 0x000000083f00728c */ /* 0x000fe2000bf25070 */
[----:B------:R-:W-:Y:S01]  /*10b0*/  SHF.R.S32.HI R5, RZ, 0x1f, R84 ;  /* 0x0000001fff057819 */ /* 0x000fe20000011454 */
[----:B------:R-:W-:Y:S02]  /*10c0*/  UIADD3 UR6, UR6, -0x1, URZ ;  /* 0xffffffff06067890 */ /* 0x000fe4000fffe03f */
[----:B------:R-:W-:Y:S02]  /*10d0*/  UISETP.NE.AND.EX UP1, UPT, URZ, UR9, UPT, UP1 ;  /* 0x000000093f00728c */ /* 0x000fe4000bf25310 */
[----:B------:R-:W-:Y:S02]  /*10e0*/  ULDC.64 UR10, c[0x0][0x260] ;  /* 0x00009800000a7ab9 */ /* 0x000fe40000000a00 */
[----:B------:R-:W-:-:S02]  /*10f0*/  ULDC.64 UR8, c[0x0][0x340] ;  /* 0x0000d00000087ab9 */ /* 0x000fc40000000a00 */
[----:B------:R-:W-:-:S05]  /*1100*/  PLOP3.LUT P2, PT, PT, PT, UP1, 0x80, 0x0 ;  /* 0x000000000000781c */ /* 0x000fca0003f4f018 */
[----:B------:R-:W-:-:S06]  /*1110*/  @UP1 UIMAD.WIDE UR8, UR24, UR5, UR8 ;  /* 0x00000005180812a5 */ /* 0x000fcc000f8e0208 */
[----:B------:R-:W-:Y:S02]  /*1120*/  IMAD.U32 R6, RZ, RZ, UR8 ;  /* 0x00000008ff067e24 */ /* 0x000fe4000f8e00ff */
[----:B------:R-:W-:Y:S01]  /*1130*/  IMAD.U32 R7, RZ, RZ, UR9 ;  /* 0x00000009ff077e24 */ /* 0x000fe2000f8e00ff */
[----:B------:R-:W-:Y:S01]  /*1140*/  LEA.HI R3, R5, R84, RZ, 0x3 ;  /* 0x0000005405037211 */ /* 0x000fe200078f18ff */
[----:B------:R-:W-:Y:S01]  /*1150*/  UIMAD UR5, UR6, -0x30, UR4 ;  /* 0xffffffd0060578a4 */ /* 0x000fe2000f8e0204 */
[----:B------:R-:W-:Y:S01]  /*1160*/  IMAD.MOV.U32 R100, RZ, RZ, c[0x0][0x27c] ;  /* 0x00009f00ff647624 */ /* 0x000fe200078e00ff */
[----:B------:R-:W-:Y:S01]  /*1170*/  UIMAD UR10, UR16, UR10, URZ ;  /* 0x0000000a100a72a4 */ /* 0x000fe2000f8e023f */
[----:B------:R-:W-:Y:S01]  /*1180*/  SHF.R.S32.HI R125, RZ, 0x3, R3 ;  /* 0x00000003ff7d7819 */ /* 0x000fe20000011403 */
[----:B------:R1:W2:Y:S01]  /*1190*/  @P2 LDG.E R0, [R6.64] ;  /* 0x0000001e06002981 */ /* 0x0002a2000c1e1900 */
[----:B------:R-:W-:Y:S01]  /*11a0*/  LOP3.LUT R3, R3, 0xfffffff8, RZ, 0xc0, !PT ;  /* 0xfffffff803037812 */ /* 0x000fe200078ec0ff */
[----:B------:R-:W-:Y:S01]  /*11b0*/  UISETP.LT.AND UP0, UPT, UR5, 0x30, UPT ;  /* 0x000000300500788c */ /* 0x000fe2000bf01270 */
[----:B------:R-:W-:Y:S01]  /*11c0*/  ISETP.GE.AND P3, PT, R100, 0x1, PT ;  /* 0x000000016400780c */ /* 0x000fe20003f66270 */
[----:B------:R-:W-:Y:S01]  /*11d0*/  UIMAD UR39, UR17, UR11, UR10 ;  /* 0x0000000b112772a4 */ /* 0x000fe2000f8e020a */
[----:B------:R-:W-:Y:S01]  /*11e0*/  SHF.R.S32.HI R88, RZ, 0x1f, R125 ;  /* 0x0000001fff587819 */ /* 0x000fe2000001147d */
[----:B------:R-:W-:Y:S01]  /*11f0*/  IMAD.IADD R14, R84, 0x1, -R3 ;  /* 0x00000001540e7824 */ /* 0x000fe200078e0a03 */
[----:B------:R-:W-:Y:S01]  /*1200*/  USEL UR5, UR5, 0x30, UP0 ;  /* 0x0000003005057887 */ /* 0x000fe20008000000 */
[----:B------:R-:W-:Y:S01]  /*1210*/  IMAD.SHL.U32 R3, R100, 0x2, RZ ;  /* 0x0000000264037824 */ /* 0x000fe200078e00ff */
[C---:B-----5:R-:W-:Y:S01]  /*1220*/  IADD3 R95, P5, R125.reuse, R94, RZ ;  /* 0x0000005e7d5f7210 */ /* 0x060fe20007fbe0ff */
[C---:B------:R-:W-:Y:S01]  /*1230*/  IMAD.SHL.U32 R16, R14.reuse, 0x4, RZ ;  /* 0x000000040e107824 */ /* 0x040fe200078e00ff */
[----:B------:R-:W-:Y:S01]  /*1240*/  ULDC.64 UR10, c[0x0][0x210] ;  /* 0x00008400000a7ab9 */ /* 0x000fe20000000a00 */
[----:B------:R-:W-:Y:S01]  /*1250*/  IMAD.SHL.U32 R14, R14, 0x8, RZ ;  /* 0x000000080e0e7824 */ /* 0x000fe200078e00ff */
[----:B------:R-:W-:Y:S01]  /*1260*/  IADD3 R2, -R125, UR5, RZ ;  /* 0x000000057d027c10 */ /* 0x000fe2000fffe1ff */
[----:B------:R-:W-:Y:S01]  /*1270*/  UIMAD UR10, UR16, UR10, URZ ;  /* 0x0000000a100a72a4 */ /* 0x000fe2000f8e023f */
[----:B------:R-:W-:Y:S01]  /*1280*/  IADD3 R12, R16, 0x40, RZ ;  /* 0x00000040100c7810 */ /* 0x000fe20007ffe0ff */
[----:B------:R-:W-:Y:S01]  /*1290*/  IMAD R136, R88, c[0x0][0x280], RZ ;  /* 0x0000a00058887a24 */ /* 0x000fe200078e02ff */
[C---:B------:R-:W-:Y:S01]  /*12a0*/  ISETP.GE.AND P1, PT, R2.reuse, 0x1, PT ;  /* 0x000000010200780c */ /* 0x040fe20003f26270 */
[----:B------:R-:W-:Y:S01]  /*12b0*/  UMOV UR35, 0x30 ;  /* 0x0000003000237882 */ /* 0x000fe20000000000 */
[----:B------:R-:W-:Y:S01]  /*12c0*/  ISETP.GT.AND P0, PT, R2, 0x20, PT ;  /* 0x000000200200780c */ /* 0x000fe20003f04270 */
[----:B------:R-:W-:Y:S01]  /*12d0*/  IMAD.IADD R11, R16, 0x1, R12 ;  /* 0x00000001100b7824 */ /* 0x000fe200078e020c */
[----:B------:R-:W-:Y:S01]  /*12e0*/  P2R R2, PR, RZ, 0x8 ;  /* 0x00000008ff027803 */ /* 0x000fe20000000000 */
[----:B------:R-:W-:Y:S01]  /*12f0*/  ULDC.64 UR8, c[0x0][0x238] ;  /* 0x00008e0000087ab9 */ /* 0x000fe20000000a00 */
[----:B------:R-:W-:Y:S01]  /*1300*/  IADD3 R4, -R3, c[0x0][0x1d4], RZ ;  /* 0x0000750003047a10 */ /* 0x000fe20007ffe1ff */
[----:B------:R-:W-:Y:S01]  /*1310*/  UIMAD.WIDE.U32 UR28, UR35, UR8, URZ ;  /* 0x00000008231c72a5 */ /* 0x000fe2000f8e003f */
[----:B------:R-:W-:Y:S01]  /*1320*/  ISETP.GE.AND P4, PT, R14, c[0x0][0x27c], PT ;  /* 0x00009f000e007a0c */ /* 0x000fe20003f86270 */
[----:B------:R-:W-:Y:S01]  /*1330*/  UIMAD UR5, UR35, UR9, URZ ;  /* 0x00000009230572a4 */ /* 0x000fe2000f8e023f */
[----:B------:R-:W-:Y:S01]  /*1340*/  ISETP.GE.AND P3, PT, R11, c[0x0][0x27c], PT ;  /* 0x00009f000b007a0c */ /* 0x000fe20003f66270 */
[----:B------:R-:W-:Y:S01]  /*1350*/  IMAD R136, R125, c[0x0][0x284], R136 ;  /* 0x0000a1007d887a24 */ /* 0x000fe200078e0288 */
[CC--:B-1----:R-:W-:Y:S01]  /*1360*/  SEL R7, R3.reuse, R4.reuse, !P4 ;  /* 0x0000000403077207 */ /* 0x0c2fe20006000000 */
[----:B------:R-:W-:Y:S01]  /*1370*/  ULDC.64 UR8, c[0x0][0x1e0] ;  /* 0x0000780000087ab9 */ /* 0x000fe20000000a00 */
[----:B------:R-:W-:Y:S01]  /*1380*/  SEL R4, R3, R4, !P3 ;  /* 0x0000000403047207 */ /* 0x000fe20005800000 */
[----:B------:R-:W-:Y:S01]  /*1390*/  IMAD.U32 R3, RZ, RZ, UR17 ;  /* 0x00000011ff037e24 */ /* 0x000fe2000f8e00ff */
[--C-:B------:R-:W-:Y:S01]  /*13a0*/  SHF.R.S32.HI R15, RZ, 0x1f, R14.reuse ;  /* 0x0000001fff0f7819 */ /* 0x100fe2000001140e */
[----:B------:R-:W-:Y:S01]  /*13b0*/  UIMAD UR27, UR35, UR9, URZ ;  /* 0x00000009231b72a4 */ /* 0x000fe2000f8e023f */
[----:B------:R-:W-:Y:S01]  /*13c0*/  SHF.R.S32.HI R116, RZ, 0x1f, R7 ;  /* 0x0000001fff747819 */ /* 0x000fe20000011407 */
[----:B------:R-:W-:Y:S01]  /*13d0*/  UIMAD.WIDE.U32 UR32, UR35, UR8, URZ ;  /* 0x00000008232072a5 */ /* 0x000fe2000f8e003f */
[----:B------:R-:W-:Y:S01]  /*13e0*/  LEA.HI.X.SX32 R94, R94, R88, 0x1, P5 ;  /* 0x000000585e5e7211 */ /* 0x000fe200028f0eff */
[C---:B------:R-:W-:Y:S01]  /*13f0*/  IMAD.WIDE.U32 R130, R3.reuse, c[0x0][0x260], R14 ;  /* 0x0000980003827a25 */ /* 0x040fe200078e000e */
[----:B------:R-:W-:Y:S01]  /*1400*/  LEA.HI R116, R116, R7, RZ, 0x4 ;  /* 0x0000000774747211 */ /* 0x000fe200078f20ff */
[----:B------:R-:W-:Y:S01]  /*1410*/  ULDC.64 UR8, c[0x0][0x280] ;  /* 0x0000a00000087ab9 */ /* 0x000fe20000000a00 */
[----:B------:R-:W-:Y:S01]  /*1420*/  SHF.R.S32.HI R17, RZ, 0x1f, R16 ;  /* 0x0000001fff117819 */ /* 0x000fe20000011410 */
[----:B------:R-:W-:Y:S01]  /*1430*/  IMAD.WIDE.U32 R128, R3, c[0x0][0x210], R14 ;  /* 0x0000840003807a25 */ /* 0x000fe200078e000e */
[----:B------:R-:W-:Y:S01]  /*1440*/  SEL R3, RZ, c[0x0][0x27c], !P4 ;  /* 0x00009f00ff037a07 */ /* 0x000fe20006000000 */
[----:B------:R-:W-:Y:S01]  /*1450*/  USHF.R.S32.HI UR44, URZ, 0x1f, UR24 ;  /* 0x0000001f3f2c7899 */ /* 0x000fe20008011418 */
[----:B------:R-:W-:Y:S01]  /*1460*/  IADD3 R131, R131, UR39, RZ ;  /* 0x0000002783837c10 */ /* 0x000fe2000fffe0ff */
[----:B------:R-:W-:Y:S01]  /*1470*/  IMAD R18, R94, c[0x0][0x238], RZ ;  /* 0x00008e005e127a24 */ /* 0x000fe200078e02ff */
[----:B------:R-:W-:Y:S01]  /*1480*/  UIMAD UR39, UR17, UR11, UR10 ;  /* 0x0000000b112772a4 */ /* 0x000fe2000f8e020a */
[----:B------:R-:W-:Y:S01]  /*1490*/  IMAD.IADD R2, R14, 0x1, R3 ;  /* 0x000000010e027824 */ /* 0x000fe200078e0203 */
[----:B------:R-:W-:Y:S01]  /*14a0*/  UIMAD UR34, UR35, UR9, URZ ;  /* 0x00000009232272a4 */ /* 0x000fe2000f8e023f */
[C---:B------:R-:W-:Y:S01]  /*14b0*/  IMAD.WIDE.U32 R140, R125.reuse, c[0x0][0x280], R16 ;  /* 0x0000a0007d8c7a25 */ /* 0x040fe200078e0010 */
[----:B------:R-:W-:Y:S01]  /*14c0*/  ULDC.64 UR10, c[0x0][0x240] ;  /* 0x00009000000a7ab9 */ /* 0x000fe20000000a00 */
[----:B------:R-:W-:Y:S01]  /*14d0*/  IADD3 R120, R125, 0x20, RZ ;  /* 0x000000207d787810 */ /* 0x000fe20007ffe0ff */
[----:B------:R-:W-:Y:S01]  /*14e0*/  UIMAD UR10, UR16, UR10, URZ ;  /* 0x0000000a100a72a4 */ /* 0x000fe2000f8e023f */
[----:B------:R-:W-:Y:S01]  /*14f0*/  SHF.R.S32.HI R7, RZ, 0x1f, R2 ;  /* 0x0000001fff077819 */ /* 0x000fe20000011402 */
[C---:B------:R-:W-:Y:S01]  /*1500*/  IMAD R18, R95.reuse, c[0x0][0x23c], R18 ;  /* 0x00008f005f127a24 */ /* 0x040fe200078e0212 */
[----:B------:R-:W-:Y:S01]  /*1510*/  UIMAD.WIDE.U32 UR36, UR35, UR8, URZ ;  /* 0x00000008232472a5 */ /* 0x000fe2000f8e003f */
[--C-:B------:R-:W-:Y:S01]  /*1520*/  IMAD.WIDE.U32 R8, R95, c[0x0][0x238], R14.reuse ;  /* 0x00008e005f087a25 */ /* 0x100fe200078e000e */
[CC--:B------:R-:W-:Y:S01]  /*1530*/  LEA.HI R119, R7.reuse, R2.reuse, RZ, 0x3 ;  /* 0x0000000207777211 */ /* 0x0c0fe200078f18ff */
[----:B------:R-:W-:Y:S01]  /*1540*/  UIMAD UR46, UR17, UR11, UR10 ;  /* 0x0000000b112e72a4 */ /* 0x000fe2000f8e020a */
[----:B------:R-:W-:Y:S01]  /*1550*/  LEA.HI R7, R7, R2, RZ, 0x6 ;  /* 0x0000000207077211 */ /* 0x000fe200078f30ff */
[----:B------:R-:W-:Y:S01]  /*1560*/  IMAD.WIDE.U32 R2, R125, c[0x0][0x280], R14 ;  /* 0x0000a0007d027a25 */ /* 0x000fe200078e000e */
[----:B------:R-:W-:Y:S01]  /*1570*/  ULDC.64 UR8, c[0x0][0x290] ;  /* 0x0000a40000087ab9 */ /* 0x000fe20000000a00 */
[----:B------:R-:W-:Y:S01]  /*1580*/  IADD3 R129, R129, UR39, RZ ;  /* 0x0000002781817c10 */ /* 0x000fe2000fffe0ff */
[----:B------:R-:W-:Y:S01]  /*1590*/  UIMAD.WIDE.U32 UR40, UR35, UR8, URZ ;  /* 0x00000008232872a5 */ /* 0x000fe2000f8e003f */
[----:B------:R-:W-:Y:S01]  /*15a0*/  IMAD.IADD R141, R141, 0x1, R136 ;  /* 0x000000018d8d7824 */ /* 0x000fe200078e0288 */
[----:B------:R-:W-:Y:S01]  /*15b0*/  USEL UR43, UR44, URZ, !UP2 ;  /* 0x0000003f2c2b7287 */ /* 0x000fe2000d000000 */
[----:B------:R-:W-:Y:S01]  /*15c0*/  IMAD.IADD R137, R136, 0x1, R3 ;  /* 0x0000000188897824 */ /* 0x000fe200078e0203 */
[----:B------:R-:W-:Y:S01]  /*15d0*/  UIMAD UR35, UR35, UR9, URZ ;  /* 0x00000009232372a4 */ /* 0x000fe2000f8e023f */
[----:B------:R-:W-:Y:S01]  /*15e0*/  IMAD.IADD R19, R9, 0x1, R18 ;  /* 0x0000000109137824 */ /* 0x000fe200078e0212 */
[----:B------:R-:W-:Y:S01]  /*15f0*/  UIADD3 UR38, UR20, UR38, URZ ;  /* 0x0000002614267290 */ /* 0x000fe2000fffe03f */
[----:B------:R-:W-:Y:S01]  /*1600*/  IMAD.MOV.U32 R136, RZ, RZ, R2 ;  /* 0x000000ffff887224 */ /* 0x000fe200078e0002 */
[----:B------:R-:W-:Y:S01]  /*1610*/  ULDC.64 UR8, c[0x0][0x248] ;  /* 0x0000920000087ab9 */ /* 0x000fe20000000a00 */
[----:B------:R-:W-:Y:S01]  /*1620*/  IMAD.MOV.U32 R18, RZ, RZ, R8 ;  /* 0x000000ffff127224 */ /* 0x000fe200078e0008 */
[----:B------:R-:W-:Y:S01]  /*1630*/  UIMAD UR8, UR43, UR8, URZ ;  /* 0x000000082b0872a4 */ /* 0x000fe2000f8e023f */
[----:B------:R-:W-:Y:S01]  /*1640*/  IMAD.U32 R2, RZ, RZ, UR17 ;  /* 0x00000011ff027e24 */ /* 0x000fe2000f8e00ff */
[----:B------:R-:W-:Y:S01]  /*1650*/  USEL UR45, UR24, URZ, !UP2 ;  /* 0x0000003f182d7287 */ /* 0x000fe2000d000000 */
[----:B------:R-:W-:Y:S01]  /*1660*/  SHF.R.S32.HI R115, RZ, 0x1f, R4 ;  /* 0x0000001fff737819 */ /* 0x000fe20000011404 */
[----:B------:R-:W-:Y:S01]  /*1670*/  USHF.R.S32.HI UR39, URZ, 0x1f, UR38 ;  /* 0x0000001f3f277899 */ /* 0x000fe20008011426 */
[----:B------:R-:W-:Y:S01]  /*1680*/  IMAD.WIDE.U32 R18, R2, c[0x0][0x240], R18 ;  /* 0x0000900002127a25 */ /* 0x000fe200078e0012 */
[----:B------:R-:W-:Y:S01]  /*1690*/  SEL R2, RZ, c[0x0][0x27c], !P3 ;  /* 0x00009f00ff027a07 */ /* 0x000fe20005800000 */
[----:B------:R-:W-:Y:S01]  /*16a0*/  UIMAD UR42, UR45, UR9, UR8 ;  /* 0x000000092d2a72a4 */ /* 0x000fe2000f8e0208 */
[----:B------:R-:W-:Y:S01]  /*16b0*/  LEA.HI R6, R5, R84, RZ, 0x6 ;  /* 0x0000005405067211 */ /* 0x000fe200078f30ff */
[----:B------:R-:W-:Y:S01]  /*16c0*/  IMAD.SHL.U32 R111, R125, 0x40, RZ ;  /* 0x000000407d6f7824 */ /* 0x000fe200078e00ff */
[----:B------:R-:W-:Y:S01]  /*16d0*/  IADD3 R19, R19, UR46, RZ ;  /* 0x0000002e13137c10 */ /* 0x000fe2000fffe0ff */
[----:B------:R-:W-:Y:S01]  /*16e0*/  ULDC.64 UR8, c[0x0][0x1e0] ;  /* 0x0000780000087ab9 */ /* 0x000fe20000000a00 */
[----:B------:R-:W-:Y:S01]  /*16f0*/  IMAD.IADD R2, R11, 0x1, R2 ;  /* 0x000000010b027824 */ /* 0x000fe200078e0202 */
[----:B------:R-:W-:Y:S01]  /*1700*/  UIMAD UR48, UR39, UR8, URZ ;  /* 0x00000008273072a4 */ /* 0x000fe2000f8e023f */
[----:B------:R-:W-:Y:S01]  /*1710*/  SHF.R.S32.HI R5, RZ, 0x1f, R120 ;  /* 0x0000001fff057819 */ /* 0x000fe20000011478 */
[----:B------:R-:W-:Y:S01]  /*1720*/  UIMAD.WIDE.U32 UR50, UR38, UR8, URZ ;  /* 0x00000008263272a5 */ /* 0x000fe2000f8e003f */
[----:B------:R-:W-:Y:S01]  /*1730*/  LEA.HI R115, R115, R4, RZ, 0x4 ;  /* 0x0000000473737211 */ /* 0x000fe200078f20ff */
[----:B------:R-:W-:Y:S01]  /*1740*/  UIMAD UR48, UR38, UR9, UR48 ;  /* 0x00000009263072a4 */ /* 0x000fe2000f8e0230 */
[----:B------:R-:W-:Y:S01]  /*1750*/  SHF.R.S32.HI R3, RZ, 0x1f, R2 ;  /* 0x0000001fff037819 */ /* 0x000fe20000011402 */
[----:B------:R-:W-:Y:S01]  /*1760*/  ULDC.64 UR10, c[0x0][0x1e8] ;  /* 0x00007a00000a7ab9 */ /* 0x000fe20000000a00 */
[----:B------:R-:W-:Y:S01]  /*1770*/  IMAD.SHL.U32 R6, R6, 0x8, RZ ;  /* 0x0000000806067824 */ /* 0x000fe200078e00ff */
[----:B------:R-:W-:Y:S01]  /*1780*/  UIMAD UR47, UR16, UR10, URZ ;  /* 0x0000000a102f72a4 */ /* 0x000fe2000f8e023f */
[CC--:B------:R-:W-:Y:S01]  /*1790*/  LEA.HI R118, R3.reuse, R2.reuse, RZ, 0x3 ;  /* 0x0000000203767211 */ /* 0x0c0fe200078f18ff */
[----:B------:R-:W-:Y:S01]  /*17a0*/  UIADD3 UR49, UR51, UR48, URZ ;  /* 0x0000003033317290 */ /* 0x000fe2000fffe03f */
[----:B------:R-:W-:Y:S01]  /*17b0*/  LEA.HI R3, R3, R2, RZ, 0x6 ;  /* 0x0000000203037211 */ /* 0x000fe200078f30ff */
[----:B------:R-:W-:Y:S01]  /*17c0*/  IMAD R134, R88, c[0x0][0x290], RZ ;  /* 0x0000a40058867a24 */ /* 0x000fe200078e02ff */
[----:B------:R-:W-:Y:S01]  /*17d0*/  LEA.HI R4, R5, R120, RZ, 0x3 ;  /* 0x0000007805047211 */ /* 0x000fe200078f18ff */
[----:B------:R-:W-:Y:S01]  /*17e0*/  UMOV UR48, UR50 ;  /* 0x0000003200307c82 */ /* 0x000fe20008000000 */
[----:B------:R-:W-:Y:S01]  /*17f0*/  IMAD.SHL.U32 R2, R120, 0x40, RZ ;  /* 0x0000004078027824 */ /* 0x000fe200078e00ff */
[----:B------:R-:W-:Y:S01]  /*1800*/  LOP3.LUT R111, R111, 0x1c0, RZ, 0xc0, !PT ;  /* 0x000001c06f6f7812 */ /* 0x000fe200078ec0ff */
[----:B------:R-:W-:Y:S01]  /*1810*/  UIMAD UR47, UR17, UR11, UR47 ;  /* 0x0000000b112f72a4 */ /* 0x000fe2000f8e022f */
[C---:B------:R-:W-:Y:S01]  /*1820*/  IMAD R134, R125.reuse, c[0x0][0x294], R134 ;  /* 0x0000a5007d867a24 */ /* 0x040fe200078e0286 */
[----:B------:R-:W-:Y:S01]  /*1830*/  UIMAD.WIDE.U32 UR48, UR17, UR10, UR48 ;  /* 0x0000000a113072a5 */ /* 0x000fe2000f8e0030 */
[----:B------:R-:W-:Y:S01]  /*1840*/  IMAD.WIDE.U32 R8, R125, c[0x0][0x290], R14 ;  /* 0x0000a4007d087a25 */ /* 0x000fe200078e000e */
[----:B------:R-:W-:Y:S01]  /*1850*/  LOP3.LUT R6, R6, 0xfffffe00, RZ, 0xc0, !PT ;  /* 0xfffffe0006067812 */ /* 0x000fe200078ec0ff */
[----:B------:R-:W-:Y:S01]  /*1860*/  ULDC.64 UR8, c[0x0][0x268] ;  /* 0x00009a0000087ab9 */ /* 0x000fe20000000a00 */
[----:B------:R-:W-:Y:S01]  /*1870*/  SHF.R.S32.HI R7, RZ, 0x6, R7 ;  /* 0x00000006ff077819 */ /* 0x000fe20000011407 */
[----:B------:R-:W-:Y:S01]  /*1880*/  IMAD.SHL.U32 R4, R4, 0x40, RZ ;  /* 0x0000004004047824 */ /* 0x000fe200078e00ff */
[----:B------:R-:W-:Y:S01]  /*1890*/  LOP3.LUT R13, R111, 0x38, R119, 0xf8, !PT ;  /* 0x000000386f0d7812 */ /* 0x000fe200078ef877 */
[----:B------:R-:W-:Y:S01]  /*18a0*/  UIADD3 UR49, UR49, UR47, URZ ;  /* 0x0000002f31317290 */ /* 0x000fe2000fffe03f */
[----:B------:R-:W-:Y:S01]  /*18b0*/  LOP3.LUT R2, R2, 0x1c0, RZ, 0xc0, !PT ;  /* 0x000001c002027812 */ /* 0x000fe200078ec0ff */
[----:B------:R-:W-:Y:S01]  /*18c0*/  IMAD.IADD R135, R134, 0x1, R9 ;  /* 0x0000000186877824 */ /* 0x000fe200078e0209 */
[----:B------:R-:W-:Y:S01]  /*18d0*/  LOP3.LUT R4, R4, 0xfffffe00, RZ, 0xc0, !PT ;  /* 0xfffffe0004047812 */ /* 0x000fe200078ec0ff */
[C---:B------:R-:W-:Y:S01]  /*18e0*/  IMAD R9, R7.reuse, 0xc00, R6 ;  /* 0x00000c0007097824 */ /* 0x040fe200078e0206 */
[----:B------:R-:W-:Y:S01]  /*18f0*/  SHF.R.U32.HI R5, RZ, 0x3, R2 ;  /* 0x00000003ff057819 */ /* 0x000fe20000011602 */
[----:B------:R-:W-:Y:S01]  /*1900*/  UIMAD UR43, UR43, UR8, URZ ;  /* 0x000000082b2b72a4 */ /* 0x000fe2000f8e023f */
[----:B------:R-:W-:Y:S01]  /*1910*/  LOP3.LUT R110, R2, 0x38, R119, 0xf8, !PT ;  /* 0x00000038026e7812 */ /* 0x000fe200078ef877 */
[----:B------:R-:W-:Y:S01]  /*1920*/  IMAD R7, R7, 0xc00, R4 ;  /* 0x00000c0007077824 */ /* 0x000fe200078e0204 */
[----:B------:R-:W-:Y:S01]  /*1930*/  SHF.R.S32.HI R3, RZ, 0x6, R3 ;  /* 0x00000006ff037819 */ /* 0x000fe20000011403 */
[----:B------:R-:W-:Y:S01]  /*1940*/  UIMAD UR43, UR45, UR9, UR43 ;  /* 0x000000092d2b72a4 */ /* 0x000fe2000f8e022b */
[----:B------:R-:W-:Y:S01]  /*1950*/  LOP3.LUT R110, R110, R5, RZ, 0x3c, !PT ;  /* 0x000000056e6e7212 */ /* 0x000fe200078e3cff */
[----:B------:R-:W-:Y:S01]  /*1960*/  IMAD.U32 R132, RZ, RZ, UR45 ;  /* 0x0000002dff847e24 */ /* 0x000fe2000f8e00ff */
[----:B------:R-:W-:Y:S01]  /*1970*/  SHF.R.S32.HI R116, RZ, 0x4, R116 ;  /* 0x00000004ff747819 */ /* 0x000fe20000011474 */
[----:B------:R-:W-:Y:S01]  /*1980*/  ULDC.64 UR10, c[0x0][0x1f0] ;  /* 0x00007c00000a7ab9 */ /* 0x000fe20000000a00 */
[----:B------:R-:W-:Y:S01]  /*1990*/  SHF.R.S32.HI R115, RZ, 0x4, R115 ;  /* 0x00000004ff737819 */ /* 0x000fe20000011473 */
[----:B------:R-:W-:Y:S01]  /*19a0*/  IMAD.IADD R110, R7, 0x1, R110 ;  /* 0x00000001076e7824 */ /* 0x000fe200078e026e */
[----:B------:R-:W-:Y:S01]  /*19b0*/  ULDC.64 UR8, c[0x0][0x218] ;  /* 0x0000860000087ab9 */ /* 0x000fe20000000a00 */
[----:B------:R-:W-:Y:S01]  /*19c0*/  LOP3.LUT R108, R2, 0x38, R118, 0xf8, !PT ;  /* 0x00000038026c7812 */ /* 0x000fe200078ef876 */
[----:B------:R-:W-:Y:S01]  /*19d0*/  IMAD R7, R3, 0xc00, R6 ;  /* 0x00000c0003077824 */ /* 0x000fe200078e0206 */
[----:B------:R-:W-:Y:S01]  /*19e0*/  LEA.HI.SX32 R116, R119, R116, 0x1d ;  /* 0x0000007477747211 */ /* 0x000fe200078feaff */
[----:B------:R-:W-:Y:S01]  /*19f0*/  IMAD.WIDE.U32 R130, R132, c[0x0][0x268], R130 ;  /* 0x00009a0084827a25 */ /* 0x000fe200078e0082 */
[----:B------:R-:W-:Y:S01]  /*1a00*/  LEA.HI.SX32 R115, R118, R115, 0x1d ;  /* 0x0000007376737211 */ /* 0x000fe200078feaff */
[----:B------:R-:W-:Y:S01]  /*1a10*/  ULDC.U8 UR52, c[0x0][0x298] ;  /* 0x0000a60000347ab9 */ /* 0x000fe20000000000 */
[----:B------:R-:W-:Y:S01]  /*1a20*/  LOP3.LUT R108, R108, R5, RZ, 0x3c, !PT ;  /* 0x000000056c6c7212 */ /* 0x000fe200078e3cff */
[----:B------:R-:W-:Y:S01]  /*1a30*/  IMAD R3, R3, 0xc00, R4 ;  /* 0x00000c0003037824 */ /* 0x000fe200078e0204 */
[----:B------:R-:W-:Y:S01]  /*1a40*/  SHF.R.S32.HI R10, RZ, 0x1f, R115 ;  /* 0x0000001fff0a7819 */ /* 0x000fe20000011473 */
[----:B------:R-:W-:Y:S01]  /*1a50*/  IMAD.WIDE.U32 R132, R132, c[0x0][0x248], R18 ;  /* 0x0000920084847a25 */ /* 0x000fe200078e0012 */
[----:B------:R-:W-:Y:S01]  /*1a60*/  LOP3.LUT R123, R111, 0x38, R14, 0xf8, !PT ;  /* 0x000000386f7b7812 */ /* 0x000fe200078ef80e */
[----:B------:R-:W-:Y:S01]  /*1a70*/  ULDC UR53, c[0x0][0x1e0] ;  /* 0x0000780000357ab9 */ /* 0x000fe20000000800 */
[----:B------:R-:W-:Y:S01]  /*1a80*/  IADD3 R122, R14, 0x80, RZ ;  /* 0x000000800e7a7810 */ /* 0x000fe20007ffe0ff */
[----:B------:R-:W-:Y:S01]  /*1a90*/  IMAD.IADD R108, R3, 0x1, R108 ;  /* 0x00000001036c7824 */ /* 0x000fe200078e026c */
[----:B------:R-:W-:Y:S01]  /*1aa0*/  LEA.HI R3, R10, R115, RZ, 0x3 ;  /* 0x000000730a037211 */ /* 0x000fe200078f18ff */
[----:B------:R-:W-:Y:S01]  /*1ab0*/  IMAD.SHL.U32 R115, R115, 0x8, RZ ;  /* 0x0000000873737824 */ /* 0x000fe200078e00ff */
[----:B------:R-:W-:Y:S01]  /*1ac0*/  IADD3 R147, R133, UR42, RZ ;  /* 0x0000002a85937c10 */ /* 0x000fe2000fffe0ff */
[----:B------:R-:W-:Y:S01]  /*1ad0*/  IMAD.U32 R86, RZ, RZ, UR28 ;  /* 0x0000001cff567e24 */ /* 0x000fe2000f8e00ff */
[C---:B------:R-:W-:Y:S01]  /*1ae0*/  IADD3 R121, R14.reuse, 0xc0, RZ ;  /* 0x000000c00e797810 */ /* 0x040fe20007ffe0ff */
[----:B------:R-:W-:Y:S01]  /*1af0*/  IMAD.MOV.U32 R146, RZ, RZ, R132 ;  /* 0x000000ffff927224 */ /* 0x000fe200078e0084 */
[----:B------:R-:W-:Y:S01]  /*1b00*/  ISETP.GE.AND P3, PT, R14, c[0x0][0x1d4], PT ;  /* 0x000075000e007a0c */ /* 0x000fe20003f66270 */
[----:B------:R-:W-:Y:S01]  /*1b10*/  IMAD.WIDE.U32 R138, R125, c[0x0][0x290], R16 ;  /* 0x0000a4007d8a7a25 */ /* 0x000fe200078e0010 */
[----:B------:R-:W-:Y:S01]  /*1b20*/  ISETP.GE.AND P6, PT, R11, c[0x0][0x1d4], PT ;  /* 0x000075000b007a0c */ /* 0x000fe20003fc6270 */
[----:B------:R-:W-:Y:S01]  /*1b30*/  ULDC UR42, c[0x0][0x1e4] ;  /* 0x00007900002a7ab9 */ /* 0x000fe20000000800 */
[----:B------:R-:W-:Y:S01]  /*1b40*/  ISETP.GE.AND P5, PT, R122, c[0x0][0x1d4], PT ;  /* 0x000075007a007a0c */ /* 0x000fe20003fa6270 */
[----:B------:R-:W-:Y:S01]  /*1b50*/  IMAD.WIDE.U32 R18, R86, UR6, R146 ;  /* 0x0000000656127c25 */ /* 0x000fe2000f8e0092 */
[----:B------:R-:W-:Y:S01]  /*1b60*/  ISETP.GE.AND P4, PT, R121, c[0x0][0x1d4], PT ;  /* 0x0000750079007a0c */ /* 0x000fe20003f86270 */
[----:B------:R-:W-:Y:S01]  /*1b70*/  ULDC UR50, c[0x0][0x280] ;  /* 0x0000a00000327ab9 */ /* 0x000fe20000000800 */
[----:B------:R-:W-:Y:S01]  /*1b80*/  SHF.R.S32.HI R101, RZ, 0x1f, R120 ;  /* 0x0000001fff657819 */ /* 0x000fe20000011478 */
[----:B------:R-:W-:Y:S01]  /*1b90*/  IMAD.IADD R139, R139, 0x1, R134 ;  /* 0x000000018b8b7824 */ /* 0x000fe200078e0286 */
[----:B------:R-:W-:Y:S01]  /*1ba0*/  LOP3.LUT R119, R119, 0xfffffff8, RZ, 0xc0, !PT ;  /* 0xfffffff877777812 */ /* 0x000fe200078ec0ff */
[----:B------:R-:W-:Y:S01]  /*1bb0*/  IMAD.MOV.U32 R134, RZ, RZ, R8 ;  /* 0x000000ffff867224 */ /* 0x000fe200078e0008 */
[----:B------:R-:W-:Y:S01]  /*1bc0*/  P2R R126, PR, RZ, 0x8 ;  /* 0x00000008ff7e7803 */ /* 0x000fe20000000000 */
[C---:B------:R-:W-:Y:S01]  /*1bd0*/  IMAD.WIDE.U32 R144, R125.reuse, c[0x0][0x1e0], RZ ;  /* 0x000078007d907a25 */ /* 0x040fe200078e00ff */
[----:B------:R-:W-:Y:S01]  /*1be0*/  ULDC UR51, c[0x0][0x290] ;  /* 0x0000a40000337ab9 */ /* 0x000fe20000000800 */
[----:B------:R-:W-:Y:S01]  /*1bf0*/  IADD3 R117, -R125, 0x30, RZ ;  /* 0x000000307d757810 */ /* 0x000fe20007ffe1ff */
[----:B------:R-:W-:Y:S01]  /*1c00*/  UIADD3 UR27, UR33, UR27, URZ ;  /* 0x0000001b211b7290 */ /* 0x000fe2000fffe03f */
[----:B------:R-:W-:Y:S01]  /*1c10*/  IMAD R101, R101, c[0x0][0x1e0], RZ ;  /* 0x0000780065657a24 */ /* 0x000fe200078e02ff */
[----:B------:R-:W-:Y:S01]  /*1c20*/  IADD3 R10, R16, 0x60, RZ ;  /* 0x00000060100a7810 */ /* 0x000fe20007ffe0ff */
[----:B------:R-:W-:Y:S01]  /*1c30*/  IMAD.WIDE.U32 R140, R85, c[0x0][0x280], R140 ;  /* 0x0000a000558c7a25 */ /* 0x000fe200078e008c */
[----:B------:R-:W-:Y:S01]  /*1c40*/  IADD3 R91, R131, UR43, RZ ;  /* 0x0000002b835b7c10 */ /* 0x000fe2000fffe0ff */
[----:B------:R-:W-:Y:S01]  /*1c50*/  UIADD3 UR34, UR37, UR34, URZ ;  /* 0x0000002225227290 */ /* 0x000fe2000fffe03f */
[----:B------:R-:W-:Y:S01]  /*1c60*/  SHF.R.S32.HI R106, RZ, 0x1f, R119 ;  /* 0x0000001fff6a7819 */ /* 0x000fe20000011477 */
[----:B------:R-:W-:Y:S01]  /*1c70*/  IMAD.WIDE.U32 R142, R120, c[0x0][0x1e0], RZ ;  /* 0x00007800788e7a25 */ /* 0x000fe200078e00ff */
[----:B------:R-:W-:Y:S01]  /*1c80*/  SHF.R.S32.HI R102, RZ, 0x1f, R115 ;  /* 0x0000001fff667819 */ /* 0x000fe20000011473 */
[----:B------:R-:W-:-:S02]  /*1c90*/  UIADD3 UR35, UR41, UR35, URZ ;  /* 0x0000002329237290 */ /* 0x000fc4000fffe03f */
[----:B------:R-:W-:Y:S02]  /*1ca0*/  IMAD R101, R120, c[0x0][0x1e4], R101 ;  /* 0x0000790078657a24 */ /* 0x000fe400078e0265 */
[----:B------:R-:W-:-:S04]  /*1cb0*/  IMAD.WIDE.U32 R136, R85, c[0x0][0x280], R136 ;  /* 0x0000a00055887a25 */ /* 0x000fc800078e0088 */
[----:B------:R-:W-:-:S04]  /*1cc0*/  IMAD.WIDE.U32 R138, R85, c[0x0][0x290], R138 ;  /* 0x0000a400558a7a25 */ /* 0x000fc800078e008a */
[----:B------:R-:W-:-:S04]  /*1cd0*/  IMAD.WIDE.U32 R134, R85, c[0x0][0x290], R134 ;  /* 0x0000a40055867a25 */ /* 0x000fc800078e0086 */
[----:B------:R-:W-:Y:S02]  /*1ce0*/  IMAD.U32 R87, RZ, RZ, UR29 ;  /* 0x0000001dff577e24 */ /* 0x000fe4000f8e00ff */
[----:B------:R-:W-:Y:S02]  /*1cf0*/  IMAD.IADD R101, R143, 0x1, R101 ;  /* 0x000000018f657824 */ /* 0x000fe400078e0265 */
[----:B------:R-:W-:Y:S02]  /*1d00*/  IMAD.SHL.U32 R110, R110, 0x2, RZ ;  /* 0x000000026e6e7824 */ /* 0x000fe400078e00ff */
[----:B------:R-:W-:Y:S01]  /*1d10*/  IMAD.SHL.U32 R108, R108, 0x2, RZ ;  /* 0x000000026c6c7824 */ /* 0x000fe200078e00ff */
[----:B--2---:R1:W2:Y:S01]  /*1d20*/  @P2 R2UR UR46, R0 ;  /* 0x00000000002e23c2 */ /* 0x0042a200000e0000 */
[----:B------:R-:W-:Y:S02]  /*1d30*/  @P1 LEA R20, P2, R18, c[0x0][0x220], 0x1 ;  /* 0x0000880012141a11 */ /* 0x000fe400078408ff */
[----:B-1----:R-:W-:Y:S01]  /*1d40*/  SHF.R.U32.HI R0, RZ, 0x3, R111 ;  /* 0x00000003ff007819 */ /* 0x002fe2000001166f */
[----:B--2---:R-:W-:-:S03]  /*1d50*/  @UP1 USHF.R.S32.HI UR47, URZ, 0x1f, UR46 ;  /* 0x0000001f3f2f1899 */ /* 0x004fc6000801142e */
[-C--:B------:R-:W-:Y:S01]  /*1d60*/  LOP3.LUT R114, R13, R0.reuse, RZ, 0x3c, !PT ;  /* 0x000000000d727212 */ /* 0x080fe200078e3cff */
[----:B------:R-:W-:Y:S01]  /*1d70*/  @!UP1 UMOV UR46, UR24 ;  /* 0x00000018002e9c82 */ /* 0x000fe20008000000 */
[----:B------:R-:W-:Y:S02]  /*1d80*/  LOP3.LUT R123, R6, R123, R0, 0xf6, !PT ;  /* 0x0000007b067b7212 */ /* 0x000fe400078ef600 */
[----:B------:R-:W-:Y:S01]  /*1d90*/  @!UP1 UMOV UR47, UR44 ;  /* 0x0000002c002f9c82 */ /* 0x000fe20008000000 */
[----:B------:R-:W-:Y:S01]  /*1da0*/  IMAD.IADD R114, R9, 0x1, R114 ;  /* 0x0000000109727824 */ /* 0x000fe200078e0272 */
[----:B------:R-:W-:Y:S01]  /*1db0*/  LOP3.LUT R9, R111, 0x38, R118, 0xf8, !PT ;  /* 0x000000386f097812 */ /* 0x000fe200078ef876 */
[----:B------:R-:W-:Y:S01]  /*1dc0*/  USEL UR44, UR46, URZ, !UP3 ;  /* 0x0000003f2e2c7287 */ /* 0x000fe2000d800000 */
[----:B------:R-:W-:Y:S01]  /*1dd0*/  IMAD.SHL.U32 R123, R123, 0x2, RZ ;  /* 0x000000027b7b7824 */ /* 0x000fe200078e00ff */
[----:B------:R-:W-:Y:S01]  /*1de0*/  USEL UR45, UR47, URZ, !UP3 ;  /* 0x0000003f2f2d7287 */ /* 0x000fe2000d800000 */
[----:B------:R-:W-:Y:S01]  /*1df0*/  LOP3.LUT R112, R9, R0, RZ, 0x3c, !PT ;  /* 0x0000000009707212 */ /* 0x000fe200078e3cff */
[----:B------:R-:W-:Y:S01]  /*1e00*/  UIMAD.WIDE.U32 UR46, UR44, UR10, UR48 ;  /* 0x0000000a2c2e72a5 */ /* 0x000fe2000f8e0030 */
[----:B------:R-:W-:Y:S01]  /*1e10*/  LOP3.LUT R118, R118, 0xfffffff8, RZ, 0xc0, !PT ;  /* 0xfffffff876767812 */ /* 0x000fe200078ec0ff */
[----:B------:R-:W-:Y:S01]  /*1e20*/  UIMAD UR10, UR45, UR10, URZ ;  /* 0x0000000a2d0a72a4 */ /* 0x000fe2000f8e023f */
[----:B------:R-:W-:Y:S01]  /*1e30*/  IADD3 R9, R16, 0x20, RZ ;  /* 0x0000002010097810 */ /* 0x000fe20007ffe0ff */
[----:B------:R-:W-:Y:S01]  /*1e40*/  UIMAD UR8, UR45, UR8, URZ ;  /* 0x000000082d0872a4 */ /* 0x000fe2000f8e023f */
[----:B------:R-:W-:Y:S01]  /*1e50*/  IMAD.IADD R112, R7, 0x1, R112 ;  /* 0x0000000107707824 */ /* 0x000fe200078e0270 */
[----:B------:R-:W-:Y:S01]  /*1e60*/  UIMAD UR11, UR44, UR11, UR10 ;  /* 0x0000000b2c0b72a4 */ /* 0x000fe2000f8e020a */
[----:B------:R-:W-:Y:S01]  /*1e70*/  SHF.R.S32.HI R7, RZ, 0x1f, R116 ;  /* 0x0000001fff077819 */ /* 0x000fe20000011474 */
[----:B------:R-:W-:Y:S01]  /*1e80*/  UIMAD UR10, UR44, UR9, UR8 ;  /* 0x000000092c0a72a4 */ /* 0x000fe2000f8e0208 */
[----:B------:R-:W-:Y:S01]  /*1e90*/  IMAD.SHL.U32 R114, R114, 0x2, RZ ;  /* 0x0000000272727824 */ /* 0x000fe200078e00ff */
[----:B------:R-:W-:Y:S01]  /*1ea0*/  UIADD3 UR8, UR29, UR5, URZ ;  /* 0x000000051d087290 */ /* 0x000fe2000fffe03f */
[----:B------:R-:W-:Y:S01]  /*1eb0*/  LEA.HI R7, R7, R116, RZ, 0x3 ;  /* 0x0000007407077211 */ /* 0x000fe200078f18ff */
[----:B------:R-:W-:Y:S01]  /*1ec0*/  IMAD.SHL.U32 R116, R116, 0x8, RZ ;  /* 0x0000000874747824 */ /* 0x000fe200078e00ff */
[----:B------:R-:W-:Y:S01]  /*1ed0*/  USHF.R.S32.HI UR48, URZ, 0x1f, UR6 ;  /* 0x0000001f3f307899 */ /* 0x000fe20008011406 */
[----:B------:R-:W-:Y:S01]  /*1ee0*/  SHF.R.S32.HI R105, RZ, 0x1f, R118 ;  /* 0x0000001fff697819 */ /* 0x000fe20000011476 */
[----:B------:R-:W-:Y:S01]  /*1ef0*/  UIMAD UR5, UR8, UR6, URZ ;  /* 0x00000006080572a4 */ /* 0x000fe2000f8e023f */
[----:B------:R-:W-:Y:S01]  /*1f00*/  SHF.R.S32.HI R7, RZ, 0x3, R7 ;  /* 0x00000003ff077819 */ /* 0x000fe20000011407 */
[----:B------:R-:W-:Y:S01]  /*1f10*/  ULDC UR49, c[0x0][0x238] ;  /* 0x00008e0000317ab9 */ /* 0x000fe20000000800 */
[C---:B------:R-:W-:Y:S01]  /*1f20*/  LOP3.LUT R113, R111.reuse, 0x38, R116, 0xf8, !PT ;  /* 0x000000386f717812 */ /* 0x040fe200078ef874 */
[----:B------:R-:W-:Y:S01]  /*1f30*/  UIMAD UR5, UR48, UR28, UR5 ;  /* 0x0000001c300572a4 */ /* 0x000fe2000f8e0205 */
[----:B------:R-:W-:Y:S01]  /*1f40*/  LOP3.LUT R111, R111, 0x38, R115, 0xf8, !PT ;  /* 0x000000386f6f7812 */ /* 0x000fe200078ef873 */
[----:B------:R-:W-:Y:S01]  /*1f50*/  IMAD R8, R7, 0xc00, R6 ;  /* 0x00000c0007087824 */ /* 0x000fe200078e0206 */
[-C--:B------:R-:W-:Y:S01]  /*1f60*/  LOP3.LUT R113, R113, R0.reuse, RZ, 0x3c, !PT ;  /* 0x0000000071717212 */ /* 0x080fe200078e3cff */
[----:B------:R-:W-:Y:S01]  /*1f70*/  USHF.L.U32 UR48, UR49, 0x5, URZ ;  /* 0x0000000531307899 */ /* 0x000fe2000800063f */
[----:B------:R-:W-:Y:S01]  /*1f80*/  LOP3.LUT R111, R111, R0, RZ, 0x3c, !PT ;  /* 0x000000006f6f7212 */ /* 0x000fe200078e3cff */
[----:B------:R-:W-:Y:S01]  /*1f90*/  UMOV UR9, 0x5 ;  /* 0x0000000500097882 */ /* 0x000fe20000000000 */
[----:B------:R-:W-:Y:S01]  /*1fa0*/  IADD3 R0, R19, UR5, RZ ;  /* 0x0000000513007c10 */ /* 0x000fe2000fffe0ff */
[----:B------:R-:W-:Y:S01]  /*1fb0*/  IMAD.IADD R113, R8, 0x1, R113 ;  /* 0x0000000108717824 */ /* 0x000fe200078e0271 */
[----:B------:R-:W-:Y:S01]  /*1fc0*/  LOP3.LUT R8, R2, 0x38, R116, 0xf8, !PT ;  /* 0x0000003802087812 */ /* 0x000fe200078ef874 */
[----:B------:R-:W-:Y:S01]  /*1fd0*/  ULDC UR45, c[0x0][0x23c] ;  /* 0x00008f00002d7ab9 */ /* 0x000fe20000000800 */
[----:B------:R-:W-:Y:S01]  /*1fe0*/  @P1 LEA.HI.X R21, R18, c[0x0][0x224], R0, 0x1, P2 ;  /* 0x0000890012151a11 */ /* 0x000fe200010f0c00 */
[----:B------:R-:W-:Y:S01]  /*1ff0*/  USHF.L.U64.HI UR45, UR49, UR9, UR45 ;  /* 0x00000009312d7299 */ /* 0x000fe2000801022d */
[----:B------:R-:W-:Y:S01]  /*2000*/  LOP3.LUT R2, R2, 0x38, R115, 0xf8, !PT ;  /* 0x0000003802027812 */ /* 0x000fe200078ef873 */
[----:B------:R-:W-:Y:S01]  /*2010*/  UIADD3 UR11, UR47, UR11, URZ ;  /* 0x0000000b2f0b7290 */ /* 0x000fe2000fffe03f */
[-C--:B------:R-:W-:Y:S01]  /*2020*/  LOP3.LUT R109, R8, R5.reuse, RZ, 0x3c, !PT ;  /* 0x00000005086d7212 */ /* 0x080fe200078e3cff */
[----:B------:R-:W-:Y:S01]  /*2030*/  @!PT LDS RZ, [RZ] ;  /* 0x00000000fffff984 */ /* 0x000fe20000000800 */
[----:B------:R-:W-:Y:S01]  /*2040*/  @!PT LDS RZ, [RZ] ;  /* 0x00000000fffff984 */ /* 0x000fe20000000800 */
[----:B------:R-:W-:Y:S01]  /*2050*/  @!PT LDS RZ, [RZ] ;  /* 0x00000000fffff984 */ /* 0x000fe20000000800 */
[----:B------:R1:W-:Y:S01]  /*2060*/  @P1 LDGSTS.E.BYPASS.LTC128B.128 [R123+0xa080], [R20.64], !P3 ;  /* 0x0a080000147b1fae */ /* 0x0003e2000d901d5e */
[----:B------:R-:W-:Y:S01]  /*2070*/  LOP3.LUT R2, R2, R5, RZ, 0x3c, !PT ;  /* 0x0000000502027212 */ /* 0x000fe200078e3cff */
[--C-:B------:R-:W-:Y:S01]  /*2080*/  IMAD R8, R7, 0xc00, R4.reuse ;  /* 0x00000c0007087824 */ /* 0x100fe200078e0204 */
[----:B------:R-:W-:Y:S01]  /*2090*/  SHF.R.S32.HI R5, RZ, 0x3, R3 ;  /* 0x00000003ff057819 */ /* 0x000fe20000011403 */
[----:B------:R1:W-:Y:S01]  /*20a0*/  @P1 LDGSTS.E.BYPASS.LTC128B.128 [R123+0xb880], [R20.64+0x80], !P6 ;  /* 0x0b880080147b1fae */ /* 0x0003e2000f101d5e */
[----:B------:R-:W-:Y:S01]  /*20b0*/  ULDC UR49, c[0x0][0x284] ;  /* 0x0000a10000317ab9 */ /* 0x000fe20000000800 */
[----:B------:R-:W-:Y:S01]  /*20c0*/  IMAD.IADD R109, R8, 0x1, R109 ;  /* 0x00000001086d7824 */ /* 0x000fe200078e026d */
[----:B------:R-:W-:Y:S01]  /*20d0*/  ULDC UR5, c[0x0][0x294] ;  /* 0x0000a50000057ab9 */ /* 0x000fe20000000800 */
[----:B------:R1:W-:Y:S01]  /*20e0*/  @P1 LDGSTS.E.BYPASS.LTC128B.128 [R123+0xd080], [R20.64+0x100], !P5 ;  /* 0x0d080100147b1fae */ /* 0x0003e2000e901d5e */
[C---:B------:R-:W-:Y:S01]  /*20f0*/  IMAD R107, R5.reuse, 0xc00, R4 ;  /* 0x00000c00056b7824 */ /* 0x040fe200078e0204 */
[----:B------:R-:W-:Y:S01]  /*2100*/  SHF.R.S32.HI R104, RZ, 0x1f, R116 ;  /* 0x0000001fff687819 */ /* 0x000fe20000011474 */
[----:B------:R-:W-:Y:S01]  /*2110*/  IMAD R6, R5, 0xc00, R6 ;  /* 0x00000c0005067824 */ /* 0x000fe200078e0206 */
[----:B------:R1:W-:Y:S01]  /*2120*/  @P1 LDGSTS.E.BYPASS.LTC128B.128 [R123+0xe880], [R20.64+0x180], !P4 ;  /* 0x0e880180147b1fae */ /* 0x0003e2000e101d5e */
[----:B------:R-:W-:Y:S01]  /*2130*/  @P0 IADD3 R3, P1, R18, UR48, RZ ;  /* 0x0000003012030c10 */ /* 0x000fe2000ff3e0ff */
[----:B------:R-:W-:Y:S01]  /*2140*/  IMAD.IADD R107, R107, 0x1, R2 ;  /* 0x000000016b6b7824 */ /* 0x000fe200078e0202 */
[----:B------:R-:W-:Y:S01]  /*2150*/  USHF.L.U64.HI UR42, UR53, UR9, UR42 ;  /* 0x00000009352a7299 */ /* 0x000fe2000801022a */
[----:B------:R-:W-:Y:S01]  /*2160*/  IMAD R2, R88, c[0x0][0x1e0], RZ ;  /* 0x0000780058027a24 */ /* 0x000fe200078e02ff */
[----:B------:R-:W-:Y:S01]  /*2170*/  @P0 IADD3.X R0, R0, UR45, RZ, P1, !PT ;  /* 0x0000002d00000c10 */ /* 0x000fe20008ffe4ff */
[----:B------:R-:W-:Y:S01]  /*2180*/  IMAD.IADD R111, R6, 0x1, R111 ;  /* 0x00000001066f7824 */ /* 0x000fe200078e026f */
[----:B------:R-:W-:Y:S01]  /*2190*/  @P0 LEA R4, P1, R3, c[0x0][0x220], 0x1 ;  /* 0x0000880003040a11 */ /* 0x000fe200078208ff */
[----:B------:R-:W-:Y:S01]  /*21a0*/  IMAD R103, R125, c[0x0][0x1e4], R2 ;  /* 0x000079007d677a24 */ /* 0x000fe200078e0202 */
[----:B------:R-:W-:Y:S01]  /*21b0*/  USHF.L.U64.HI UR49, UR50, UR9, UR49 ;  /* 0x0000000932317299 */ /* 0x000fe20008010231 */
[----:B------:R-:W-:Y:S01]  /*21c0*/  IMAD.SHL.U32 R112, R112, 0x2, RZ ;  /* 0x0000000270707824 */ /* 0x000fe200078e00ff */
[----:B------:R-:W-:Y:S01]  /*21d0*/  @P0 LEA.HI.X R5, R3, c[0x0][0x224], R0, 0x1, P1 ;  /* 0x0000890003050a11 */ /* 0x000fe200008f0c00 */
[----:B------:R-:W-:Y:S01]  /*21e0*/  IMAD.IADD R103, R145, 0x1, R103 ;  /* 0x0000000191677824 */ /* 0x000fe200078e0267 */
[----:B------:R-:W-:Y:S01]  /*21f0*/  SHF.R.S32.HI R0, RZ, 0x1f, R85 ;  /* 0x0000001fff007819 */ /* 0x000fe20000011455 */
[----:B------:R-:W-:Y:S01]  /*2200*/  IMAD.U32 R3, RZ, RZ, UR44 ;  /* 0x0000002cff037e24 */ /* 0x000fe2000f8e00ff */
[----:B------:R-:W-:Y:S01]  /*2210*/  USHF.L.U64.HI UR9, UR51, UR9, UR5 ;  /* 0x0000000933097299 */ /* 0x000fe20008010205 */
[----:B------:R1:W-:Y:S01]  /*2220*/  @P0 LDGSTS.E.BYPASS.LTC128B.128 [R123+0xb080], [R4.64], !P3 ;  /* 0x0b080000047b0fae */ /* 0x0003e2000d901d5e */
[----:B------:R-:W-:Y:S01]  /*2230*/  IMAD.SHL.U32 R113, R113, 0x2, RZ ;  /* 0x0000000271717824 */ /* 0x000fe200078e00ff */
[----:B------:R-:W-:Y:S01]  /*2240*/  USHF.L.U32 UR44, UR53, 0x5, URZ ;  /* 0x00000005352c7899 */ /* 0x000fe2000800063f */
[C---:B------:R-:W-:Y:S01]  /*2250*/  IMAD R2, R0.reuse, c[0x0][0x280], RZ ;  /* 0x0000a00000027a24 */ /* 0x040fe200078e02ff */
[----:B------:R1:W-:Y:S01]  /*2260*/  @P0 LDGSTS.E.BYPASS.LTC128B.128 [R123+0xc880], [R4.64+0x80], !P6 ;  /* 0x0c880080047b0fae */ /* 0x0003e2000f101d5e */
[----:B------:R-:W-:Y:S01]  /*2270*/  IMAD R0, R0, c[0x0][0x290], RZ ;  /* 0x0000a40000007a24 */ /* 0x000fe200078e02ff */
[----:B------:R-:W-:Y:S01]  /*2280*/  USHF.L.U32 UR50, UR50, 0x5, URZ ;  /* 0x0000000532327899 */ /* 0x000fe2000800063f */
[----:B------:R-:W-:Y:S01]  /*2290*/  IMAD.WIDE.U32 R128, R3, c[0x0][0x218], R128 ;  /* 0x0000860003807a25 */ /* 0x000fe200078e0080 */
[----:B------:R1:W-:Y:S01]  /*22a0*/  @P0 LDGSTS.E.BYPASS.LTC128B.128 [R123+0xe080], [R4.64+0x100], !P5 ;  /* 0x0e080100047b0fae */ /* 0x0003e2000e901d5e */
[----:B------:R-:W-:-:S02]  /*22b0*/  USHF.L.U32 UR51, UR51, 0x5, URZ ;  /* 0x0000000533337899 */ /* 0x000fc4000800063f */
[----:B------:R-:W-:Y:S01]  /*22c0*/  IMAD R97, R85, c[0x0][0x284], R2 ;  /* 0x0000a10055617a24 */ /* 0x000fe200078e0202 */
[----:B------:R1:W-:Y:S01]  /*22d0*/  @P0 LDGSTS.E.BYPASS.LTC128B.128 [R123+0xf880], [R4.64+0x180], !P4 ;  /* 0x0f880180047b0fae */ /* 0x0003e2000e101d5e */
[----:B------:R-:W-:Y:S01]  /*22e0*/  IADD3 R89, P0, R125, UR38, RZ ;  /* 0x000000267d597c10 */ /* 0x000fe2000ff1e0ff */
[----:B------:R-:W-:Y:S01]  /*22f0*/  IMAD R3, R85, c[0x0][0x294], R0 ;  /* 0x0000a50055037a24 */ /* 0x000fe200078e0200 */
[----:B------:R-:W-:Y:S01]  /*2300*/  IADD3 R87, R129, UR10, RZ ;  /* 0x0000000a81577c10 */ /* 0x000fe2000fffe0ff */
[----:B------:R-:W0:Y:S01]  /*2310*/  LDGDEPBAR ;  /* 0x00000000000079af */ /* 0x000e220000000000 */
[----:B------:R-:W-:Y:S01]  /*2320*/  IADD3.X R88, R88, UR39, RZ, P0, !PT ;  /* 0x0000002758587c10 */ /* 0x000fe200087fe4ff */
[----:B------:R-:W-:Y:S02]  /*2330*/  IMAD.IADD R99, R141, 0x1, R97 ;  /* 0x000000018d637824 */ /* 0x000fe400078e0261 */
[----:B------:R-:W-:Y:S01]  /*2340*/  BAR.SYNC.DEFER_BLOCKING 0x0 ;  /* 0x0000000000007b1d */ /* 0x000fe20000010000 */
[----:B------:R-:W-:Y:S01]  /*2350*/  IADD3 R93, P1, P0, R144, UR46, R14 ;  /* 0x0000002e905d7c10 */ /* 0x000fe2000f83e00e */
[----:B------:R-:W-:-:S02]  /*2360*/  IMAD.IADD R97, R97, 0x1, R137 ;  /* 0x0000000161617824 */ /* 0x000fc400078e0289 */
[----:B------:R-:W-:Y:S01]  /*2370*/  IMAD.IADD R98, R139, 0x1, R3 ;  /* 0x000000018b627824 */ /* 0x000fe200078e0203 */
[----:B------:R-:W-:Y:S01]  /*2380*/  IADD3.X R92, R103, UR11, R15, P1, P0 ;  /* 0x0000000b675c7c10 */ /* 0x000fe20008fe040f */
[----:B------:R-:W-:Y:S01]  /*2390*/  IMAD.IADD R96, R3, 0x1, R135 ;  /* 0x0000000103607824 */ /* 0x000fe200078e0287 */
[----:B------:R-:W-:Y:S01]  /*23a0*/  ISETP.NE.AND P0, PT, RZ, UR52, PT ;  /* 0x00000034ff007c0c */ /* 0x000fe2000bf05270 */
[----:B------:R-:W-:Y:S02]  /*23b0*/  IMAD.SHL.U32 R109, R109, 0x2, RZ ;  /* 0x000000026d6d7824 */ /* 0x000fe400078e00ff */
[----:B------:R-:W-:Y:S01]  /*23c0*/  IMAD.SHL.U32 R111, R111, 0x2, RZ ;  /* 0x000000026f6f7824 */ /* 0x000fe200078e00ff */
[----:B------:R-:W-:Y:S01]  /*23d0*/  P2R R124, PR, RZ, 0x1 ;  /* 0x00000001ff7c7803 */ /* 0x000fe20000000000 */
[----:B------:R-:W-:Y:S02]  /*23e0*/  IMAD.SHL.U32 R107, R107, 0x2, RZ ;  /* 0x000000026b6b7824 */ /* 0x000fe400078e00ff */
.L_x_1062:
[----:B------:R-:W-:Y:S01]  /*23f0*/  ISETP.GE.AND P2, PT, R100, 0x1, PT ;  /* 0x000000016400780c */ /* 0x000fe20003f46270 */
[----:B------:R-:W-:Y:S01]  /*2400*/  USHF.R.S32.HI UR10, URZ, 0x1f, UR6 ;  /* 0x0000001f3f0a7899 */ /* 0x000fe20008011406 */
[----:B------:R-:W-:Y:S01]  /*2410*/  IMAD.U32 R0, RZ, RZ, UR44 ;  /* 0x0000002cff007e24 */ /* 0x000fe2000f8e00ff */
[----:B------:R-:W-:Y:S01]  /*2420*/  UIMAD UR43, UR27, UR6, URZ ;  /* 0x000000061b2b72a4 */ /* 0x000fe2000f8e023f */
[----:B------:R-:W-:Y:S04]  /*2430*/  DEPBAR.LE SB0, 0x0 ;  /* 0x000080000000791a */ /* 0x000fe80000000000 */
[----:B------:R-:W-:Y:S01]  /*2440*/  UIMAD.WIDE.U32 UR58, UR32, UR6, URZ ;  /* 0x00000006203a72a5 */ /* 0x000fe2000f8e003f */
[----:B------:R-:W-:Y:S01]  /*2450*/  BAR.SYNC.DEFER_BLOCKING 0x0 ;  /* 0x0000000000007b1d */ /* 0x000fe20000010000 */
[----:B------:R-:W-:Y:S01]  /*2460*/  UIMAD UR43, UR10, UR32, UR43 ;  /* 0x000000200a2b72a4 */ /* 0x000fe2000f8e022b */
[----:B-1----:R-:W-:Y:S03]  /*2470*/  IMAD.U32 R5, RZ, RZ, UR42 ;  /* 0x0000002aff057e24 */ /* 0x002fe6000f8e00ff */
[C---:B------:R-:W-:Y:S01]  /*2480*/  IADD3 R3, P1, P0, R93.reuse, UR58, R0 ;  /* 0x0000003a5d037c10 */ /* 0x040fe2000f83e000 */
[----:B------:R-:W-:Y:S06]  /*2490*/  UIADD3 UR43, UR59, UR43, URZ ;  /* 0x0000002b3b2b7290 */ /* 0x000fec000fffe03f */
[C---:B------:R-:W-:Y:S02]  /*24a0*/  IADD3.X R0, R92.reuse, UR43, R5, P1, P0 ;  /* 0x0000002b5c007c10 */ /* 0x040fe40008fe0405 */
[----:B------:R-:W-:Y:S04]  /*24b0*/  IADD3 R5, P0, R93, UR58, RZ ;  /* 0x0000003a5d057c10 */ /* 0x000fe8000ff1e0ff */
[----:B------:R-:W-:Y:S02]  /*24c0*/  IADD3.X R2, R92, UR43, RZ, P0, !PT ;  /* 0x0000002b5c027c10 */ /* 0x000fe400087fe4ff */
[C---:B------:R-:W-:Y:S04]  /*24d0*/  LEA R78, P0, R5.reuse, c[0x0][0x1c8], 0x1 ;  /* 0x00007200054e7a11 */ /* 0x040fe800078008ff */
[----:B------:R-:W-:Y:S01]  /*24e0*/  LEA.HI.X R79, R5, c[0x0][0x1cc], R2, 0x1, P0 ;  /* 0x00007300054f7a11 */ /* 0x000fe200000f0c02 */
[----:B------:R-:W-:Y:S01]  /*24f0*/  BSSY B2, `(.L_x_1023) ;  /* 0x00004e7000027945 */ /* 0x000fe20003800000 */
[C---:B------:R-:W-:Y:S04]  /*2500*/  LEA R76, P0, R3.reuse, c[0x0][0x1c8], 0x1 ;  /* 0x00007200034c7a11 */ /* 0x040fe800078008ff */
[----:B------:R-:W-:Y:S01]  /*2510*/  LEA.HI.X R77, R3, c[0x0][0x1cc], R0, 0x1, P0 ;  /* 0x00007300034d7a11 */ /* 0x000fe200000f0c00 */
[----:B------:R-:W-:-:S05]  /*2520*/  @!P2 BRA `(.L_x_1024) ;  /* 0x00004b800000a947 */ /* 0x000fca0003800000 */
[----:B------:R-:W-:Y:S01]  /*2530*/  UIMAD UR39, UR34, UR6, URZ ;  /* 0x00000006222772a4 */ /* 0x000fe2000f8e023f */
[----:B------:R-:W-:Y:S01]  /*2540*/  ISETP.NE.AND P2, PT, R124, RZ, PT ;  /* 0x000000ff7c00720c */ /* 0x000fe20003f45270 */
        /* <DEDUP_REMOVED lines=23> */
[----:B------:R-:W-:Y:S01]  /*26c0*/  IADD3 R3, P0, R140, UR56, RZ ;  /* 0x000000388c037c10 */ /* 0x000fe2000ff1e0ff */
[----:B------:R-:W-:Y:S01]  /*26d0*/  CS2R R74, SRZ ;  /* 0x00000000004a7805 */ /* 0x000fe2000001ff00 */
[----:B------:R-:W-:Y:S01]  /*26e0*/  CS2R R46, SRZ ;  /* 0x00000000002e7805 */ /* 0x000fe2000001ff00 */
[----:B------:R-:W-:Y:S01]  /*26f0*/  CS2R R72, SRZ ;  /* 0x0000000000487805 */ /* 0x000fe2000001ff00 */
[----:B------:R-:W-:Y:S01]  /*2700*/  IADD3.X R0, R99, UR39, RZ, P0, !PT ;  /* 0x0000002763007c10 */ /* 0x000fe200087fe4ff */
[----:B------:R-:W-:Y:S01]  /*2710*/  CS2R R42, SRZ ;  /* 0x00000000002a7805 */ /* 0x000fe2000001ff00 */
[----:B------:R-:W-:Y:S01]  /*2720*/  IADD3 R5, P0, R138, UR54, RZ ;  /* 0x000000368a057c10 */ /* 0x000fe2000ff1e0ff */
[----:B------:R-:W-:Y:S01]  /*2730*/  CS2R R70, SRZ ;  /* 0x0000000000467805 */ /* 0x000fe2000001ff00 */
[----:B------:R-:W-:Y:S01]  /*2740*/  CS2R R38, SRZ ;  /* 0x0000000000267805 */ /* 0x000fe2000001ff00 */
[----:B------:R-:W-:Y:S01]  /*2750*/  CS2R R66, SRZ ;  /* 0x0000000000427805 */ /* 0x000fe2000001ff00 */
[----:B------:R-:W-:Y:S01]  /*2760*/  IADD3.X R2, R98, UR38, RZ, P0, !PT ;  /* 0x0000002662027c10 */ /* 0x000fe200087fe4ff */
        /* <DEDUP_REMOVED lines=21> */
.L_x_1027:
[----:B------:R-:W-:Y:S05]  /*28c0*/  BSYNC B0 ;  /* 0x0000000000007941 */ /* 0x000fea0003800000 */
.L_x_1026:
[----:B------:R-:W-:Y:S01]  /*28d0*/  ISETP.GE.AND P3, PT, R120, UR52, PT ;  /* 0x0000003478007c0c */ /* 0x000fe2000bf66270 */
[----:B-----5:R-:W-:Y:S01]  /*28e0*/  IMAD.MOV.U32 R8, RZ, RZ, R66 ;  /* 0x000000ffff087224 */ /* 0x020fe200078e0042 */
[----:B------:R-:W-:Y:S01]  /*28f0*/  MOV R4, R32 ;  /* 0x0000002000047202 */ /* 0x000fe20000000f00 */
[----:B-1----:R-:W-:Y:S01]  /*2900*/  IMAD.MOV.U32 R7, RZ, RZ, R67 ;  /* 0x000000ffff077224 */ /* 0x002fe200078e0043 */
[----:B------:R-:W-:Y:S01]  /*2910*/  MOV R0, R39 ;  /* 0x0000002700007202 */ /* 0x000fe20000000f00 */
        /* <DEDUP_REMOVED lines=31> */
[----:B------:R-:W-:Y:S01]  /*2b10*/  IMAD.U32 R7, RZ, RZ, UR50 ;  /* 0x00000032ff077e24 */ /* 0x000fe2000f8e00ff */
[----:B------:R-:W-:Y:S01]  /*2b20*/  CS2R R64, SRZ ;  /* 0x0000000000407805 */ /* 0x000fe2000001ff00 */
[----:B------:R-:W-:Y:S01]  /*2b30*/  IMAD.U32 R0, RZ, RZ, UR49 ;  /* 0x00000031ff007e24 */ /* 0x000fe2000f8e00ff */
[----:B------:R-:W-:Y:S01]  /*2b40*/  CS2R R30, SRZ ;  /* 0x00000000001e7805 */ /* 0x000fe2000001ff00 */
[----:B------:R-:W-:Y:S01]  /*2b50*/  IMAD.U32 R5, RZ, RZ, UR51 ;  /* 0x00000033ff057e24 */ /* 0x000fe2000f8e00ff */
[----:B------:R-:W-:Y:S01]  /*2b60*/  IADD3 R7, P1, P0, R140, UR56, R7 ;  /* 0x000000388c077c10 */ /* 0x000fe2000f83e007 */
[----:B------:R-:W-:Y:S01]  /*2b70*/  IMAD.U32 R3, RZ, RZ, UR9 ;  /* 0x00000009ff037e24 */ /* 0x000fe2000f8e00ff */
        /* <DEDUP_REMOVED lines=8> */
[----:B------:R-:W-:Y:S02]  /*2c00*/  IADD3.X R2, R98, UR38, R3, P1, P0 ;  /* 0x0000002662027c10 */ /* 0x000fe40008fe0403 */
        /* <DEDUP_REMOVED lines=20> */
.L_x_1029:
[----:B------:R-:W-:Y:S05]  /*2d50*/  BSYNC B0 ;  /* 0x0000000000007941 */ /* 0x000fea0003800000 */
.L_x_1028:
[----:B-1---5:R-:W-:Y:S01]  /*2d60*/  MOV R20, R59 ;  /* 0x0000003b00147202 */ /* 0x022fe20000000f00 */
[----:B------:R-:W-:Y:S01]  /*2d70*/  IMAD.MOV.U32 R23, RZ, RZ, R54 ;  /* 0x000000ffff177224 */ /* 0x000fe200078e0036 */
[----:B------:R-:W-:Y:S01]  /*2d80*/  MOV R3, R19 ;  /* 0x0000001300037202 */ /* 0x000fe20000000f00 */
        /* <DEDUP_REMOVED lines=31> */
[----:B------:R-:W-:Y:S01]  /*2f80*/  @!P0 SHF.R.U64 R41, R46, 0x10, R47 ;  /* 0x000000102e298819 */ /* 0x000fe2000000122f */
[----:B------:R-:W-:Y:S01]  /*2f90*/  @!P0 HADD2.F32 R49, -RZ, R49.H0_H0 ;  /* 0x20000031ff318230 */ /* 0x000fe20000004100 */
        /* <DEDUP_REMOVED lines=22> */
[----:B------:R-:W-:Y:S01]  /*3100*/  @!P0 FFMA.FTZ R81, R34, R51, -R81 ;  /* 0x0000003322518223 */ /* 0x000fe20000010851 */
        /* <DEDUP_REMOVED lines=23> */
.L_x_1033:
[----:B------:R-:W-:Y:S05]  /*3280*/  BSYNC B0 ;  /* 0x0000000000007941 */ /* 0x000fea0003800000 */
.L_x_1032:
        /* <DEDUP_REMOVED lines=56> */
.L_x_1035:
[----:B------:R-:W-:Y:S05]  /*3610*/  BSYNC B0 ;  /* 0x0000000000007941 */ /* 0x000fea0003800000 */
.L_x_1034:
        /* <DEDUP_REMOVED lines=30> */
[-C--:B------:R-:W-:Y:S02]  /*3800*/  @!P0 FFMA.FTZ R45, R37, R40.reuse, -R45 ;  /* 0x00000028252d8223 */ /* 0x080fe4000001082d */
[----:B------:R-:W-:Y:S01]  /*3810*/  @!P0 FMUL.FTZ R2, R36, R29 ;  /* 0x0000001d24028220 */ /* 0x000fe20000410000 */
[----:B------:R-:W-:Y:S01]  /*3820*/  @!P0 MOV R29, R23 ;  /* 0x00000017001d8202 */ /* 0x000fe20000000f00 */
[----:B------:R-:W-:Y:S01]  /*3830*/  @!P0 FFMA.FTZ R0, R41, R40, R0 ;  /* 0x0000002829008223 */ /* 0x000fe20000010000 */
[----:B------:R-:W-:Y:S01]  /*3840*/  @!P0 HADD2.F32 R40, -RZ, R34.H1_H1 ;  /* 0x30000022ff288230 */ /* 0x000fe20000004100 */
[-C--:B------:R-:W-:Y:S02]  /*3850*/  @!P0 FMUL.FTZ R3, R35, R28.reuse ;  /* 0x0000001c23038220 */ /* 0x080fe40000410000 */
[----:B------:R-:W-:Y:S01]  /*3860*/  @!P0 FFMA.FTZ R2, R42, R43, R2 ;  /* 0x0000002b2a028223 */ /* 0x000fe20000010002 */
[----:B------:R-:W-:Y:S01]  /*3870*/  @!P0 F2FP.PACK_AB R45, R0, R45 ;  /* 0x0000002d002d823e */ /* 0x000fe200000000ff */
[C---:B------:R-:W-:Y:S01]  /*3880*/  @!P0 FMUL.FTZ R48, R40.reuse, R28 ;  /* 0x0000001c28308220 */ /* 0x040fe20000410000 */
        /* <DEDUP_REMOVED lines=17> */
.L_x_1037:
[----:B------:R-:W-:Y:S05]  /*39a0*/  BSYNC B0 ;  /* 0x0000000000007941 */ /* 0x000fea0003800000 */
.L_x_1036:
        /* <DEDUP_REMOVED lines=44> */
[----:B------:R-:W-:Y:S01]  /*3c70*/  @!P0 HADD2.F32 R35, -RZ, R62.H0_H0 ;  /* 0x2000003eff238230 */ /* 0x000fe20000004100 */
[C---:B------:R-:W-:Y:S02]  /*3c80*/  @!P0 FMUL.FTZ R4, R29.reuse, R32 ;  /* 0x000000201d048220 */ /* 0x040fe40000410000 */
[-C--:B------:R-:W-:Y:S02]  /*3c90*/  @!P0 FFMA.FTZ R44, R29, R40.reuse, -R44 ;  /* 0x000000281d2c8223 */ /* 0x080fe4000001082c */
[-C--:B------:R-:W-:Y:S02]  /*3ca0*/  @!P0 FFMA.FTZ R3, R36, R35.reuse, R3 ;  /* 0x0000002324038223 */ /* 0x080fe40000010003 */
[----:B------:R-:W-:Y:S02]  /*3cb0*/  @!P0 FFMA.FTZ R42, R34, R35, -R42 ;  /* 0x00000023222a8223 */ /* 0x000fe4000001082a */
[----:B------:R-:W-:Y:S03]  /*3cc0*/  @!P0 FFMA.FTZ R4, R39, R40, R4 ;  /* 0x0000002827048223 */ /* 0x000fe60000010004 */
[----:B------:R-:W-:Y:S02]  /*3cd0*/  @!P0 F2FP.PACK_AB R42, R3, R42 ;  /* 0x0000002a032a823e */ /* 0x000fe400000000ff */
[----:B------:R-:W-:Y:S02]  /*3ce0*/  @!P0 F2FP.PACK_AB R43, R4, R44 ;  /* 0x0000002c042b823e */ /* 0x000fe400000000ff */
[----:B------:R-:W-:Y:S02]  /*3cf0*/  @!P0 MOV R22, R42 ;  /* 0x0000002a00168202 */ /* 0x000fe40000000f00 */
[----:B------:R-:W-:Y:S05]  /*3d00*/  @!P0 MOV R23, R43 ;  /* 0x0000002b00178202 */ /* 0x000fea0000000f00 */
[----:B------:R1:W-:Y:S02]  /*3d10*/  STG.E.128 [R78.64+0x180], R20 ;  /* 0x000180144e007986 */ /* 0x0003e4000c101d1e */
.L_x_1031:
[----:B------:R-:W-:Y:S05]  /*3d20*/  BSYNC B1 ;  /* 0x0000000000017941 */ /* 0x000fea0003800000 */
.L_x_1030:
        /* <DEDUP_REMOVED lines=57> */
.L_x_1040:
[----:B------:R-:W-:Y:S05]  /*40c0*/  BSYNC B0 ;  /* 0x0000000000007941 */ /* 0x000fea0003800000 */
.L_x_1039:
        /* <DEDUP_REMOVED lines=56> */
.L_x_1042:
[----:B------:R-:W-:Y:S05]  /*4450*/  BSYNC B0 ;  /* 0x0000000000007941 */ /* 0x000fea0003800000 */
.L_x_1041:
        /* <DEDUP_REMOVED lines=56> */
.L_x_1044:
[----:B------:R-:W-:Y:S05]  /*47e0*/  BSYNC B0 ;  /* 0x0000000000007941 */ /* 0x000fea0003800000 */
.L_x_1043:
        /* <DEDUP_REMOVED lines=56> */
.L_x_1025:
        /* <DEDUP_REMOVED lines=36> */
.L_x_1046:
[----:B------:R-:W-:Y:S05]  /*4db0*/  BSYNC B0 ;  /* 0x0000000000007941 */ /* 0x000fea0003800000 */
.L_x_1045:
[----:B------:R-:W-:Y:S01]  /*4dc0*/  ISETP.GE.AND P3, PT, R120, UR52, PT ;  /* 0x0000003478007c0c */ /* 0x000fe2000bf66270 */
[----:B-----5:R-:W-:Y:S01]  /*4dd0*/  IMAD.MOV.U32 R8, RZ, RZ, R74 ;  /* 0x000000ffff087224 */ /* 0x020fe200078e004a */
[----:B-1----:R-:W-:Y:S01]  /*4de0*/  MOV R4, R34 ;  /* 0x0000002200047202 */ /* 0x002fe20000000f00 */
[----:B------:R-:W-:Y:S01]  /*4df0*/  IMAD.MOV.U32 R7, RZ, RZ, R75 ;  /* 0x000000ffff077224 */ /* 0x000fe200078e004b */
        /* <DEDUP_REMOVED lines=59> */
.L_x_1048:
[----:B------:R-:W-:Y:S05]  /*51b0*/  BSYNC B0 ;  /* 0x0000000000007941 */ /* 0x000fea0003800000 */
.L_x_1047:
        /* <DEDUP_REMOVED lines=26> */
[----:B------:R-:W-:Y:S01]  /*5360*/  IADD3 R90, P0, R144, UR58, RZ ;  /* 0x0000003a905a7c10 */ /* 0x000fe2000ff1e0ff */
[----:B------:R-:W-:Y:S03]  /*5370*/  BSSY B0, `(.L_x_1051) ;  /* 0x0000074000007945 */ /* 0x000fe60003800000 */
[----:B------:R-:W-:Y:S02]  /*5380*/  IADD3.X R127, R103, UR43, RZ, P0, !PT ;  /* 0x0000002b677f7c10 */ /* 0x000fe400087fe4ff */
[----:B------:R-:W-:Y:S11]  /*5390*/  ISETP.GE.AND P0, PT, R14, c[0x0][0x1d4], PT ;  /* 0x000075000e007a0c */ /* 0x000ff60003f06270 */
[----:B------:R-:W-:Y:S02]  /*53a0*/  @!UPT UIADD3 URZ, URZ, URZ, URZ ;  /* 0x0000003f3f3ff290 */ /* 0x000fe4000fffe03f */
[----:B------:R-:W-:-:S05]  /*53b0*/  @P0 BRA `(.L_x_1052) ;  /* 0x000006f000000947 */ /* 0x000fca0003800000 */
[----:B------:R-:W1:Y:S01]  /*53c0*/  LDS.128 R80, [R113+0xa080] ;  /* 0x00a0800071507984 */ /* 0x000e620000000c00 */
[----:B------:R-:W-:Y:S02]  /*53d0*/  ISETP.GE.AND P2, PT, R116, c[0x0][0x1d4], PT ;  /* 0x0000750074007a0c */ /* 0x000fe40003f46270 */
[C---:B------:R-:W-:Y:S04]  /*53e0*/  IADD3 R151, P1, P0, R90.reuse, UR46, R119 ;  /* 0x0000002e5a977c10 */ /* 0x040fe8000f83e077 */
[C---:B------:R-:W-:Y:S01]  /*53f0*/  IADD3.X R150, R127.reuse, UR11, R106, P1, P0 ;  /* 0x0000000b7f967c10 */ /* 0x040fe20008fe046a */
[----:B------:R-:W2:Y:S06]  /*5400*/  LDS.128 R28, [R114+0xa080] ;  /* 0x00a08000721c7984 */ /* 0x000eac0000000c00 */
[----:B------:R-:W-:Y:S04]  /*5410*/  @!P2 IADD3 R149, P1, P0, R90, UR46, R116 ;  /* 0x0000002e5a95ac10 */ /* 0x000fe8000f83e074 */
[----:B------:R-:W-:Y:S02]  /*5420*/  @!P2 IADD3.X R148, R127, UR11, R104, P1, P0 ;  /* 0x0000000b7f94ac10 */ /* 0x000fe40008fe0468 */
        /* <DEDUP_REMOVED lines=12> */
[----:B------:R-:W-:Y:S01]  /*54f0*/  @!P0 SHF.R.U32.HI R40, RZ, 0x10, R43 ;  /* 0x00000010ff288819 */ /* 0x000fe2000001162b */
[----:B------:R-:W-:Y:S01]  /*5500*/  @!P0 HADD2.F32 R45, -RZ, R45.H0_H0 ;  /* 0x2000002dff2d8230 */ /* 0x000fe20000004100 */
[----:B--2---:R-:W-:Y:S01]  /*5510*/  @!P0 MOV R43, R28 ;  /* 0x0000001c002b8202 */ /* 0x004fe20000000f00 */
[----:B------:R-:W-:Y:S01]  /*5520*/  @!P0 HADD2.F32 R42, -RZ, R42.H0_H0 ;  /* 0x2000002aff2a8230 */ /* 0x000fe20000004100 */
[--C-:B------:R-:W-:Y:S01]  /*5530*/  @!P0 SHF.R.U64 R53, R48, 0x10, R49.reuse ;  /* 0x0000001030358819 */ /* 0x100fe20000001231 */
[----:B------:R-:W-:Y:S01]  /*5540*/  @!P0 HADD2.F32 R48, -RZ, R55.H0_H0 ;  /* 0x20000037ff308230 */ /* 0x000fe20000004100 */
[----:B------:R-:W-:Y:S01]  /*5550*/  @!P0 SHF.R.U32.HI R54, RZ, 0x10, R49 ;  /* 0x00000010ff368819 */ /* 0x000fe20000011631 */
[----:B------:R-:W-:Y:S01]  /*5560*/  @!P0 HADD2.F32 R46, -RZ, R43.H0_H0 ;  /* 0x2000002bff2e8230 */ /* 0x000fe20000004100 */
[----:B------:R-:W-:Y:S01]  /*5570*/  @!P0 SHF.R.U64 R58, R50, 0x10, R51 ;  /* 0x00000010323a8819 */ /* 0x000fe20000001233 */
[----:B------:R-:W-:Y:S01]  /*5580*/  @!P0 HADD2.F32 R49, -RZ, R52.H1_H1 ;  /* 0x30000034ff318230 */ /* 0x000fe20000004100 */
[-C--:B------:R-:W-:Y:S01]  /*5590*/  @!P0 FMUL.FTZ R148, R48, R47.reuse ;  /* 0x0000002f30948220 */ /* 0x080fe20000410000 */
[----:B------:R-:W-:Y:S01]  /*55a0*/  @!P0 HADD2.F32 R50, -RZ, R55.H1_H1 ;  /* 0x30000037ff328230 */ /* 0x000fe20000004100 */
[C---:B------:R-:W-:Y:S01]  /*55b0*/  @!P0 FMUL.FTZ R0, R46.reuse, R47 ;  /* 0x0000002f2e008220 */ /* 0x040fe20000410000 */
[----:B------:R-:W-:Y:S01]  /*55c0*/  @!P0 MOV R55, R82 ;  /* 0x0000005200378202 */ /* 0x000fe20000000f00 */
[----:B------:R-:W-:Y:S01]  /*55d0*/  @!P0 FFMA.FTZ R148, R46, R49, -R148 ;  /* 0x000000312e948223 */ /* 0x000fe20000010894 */
[----:B------:R-:W-:Y:S01]  /*55e0*/  @!P0 HADD2.F32 R46, -RZ, R43.H1_H1 ;  /* 0x3000002bff2e8230 */ /* 0x000fe20000004100 */
[----:B------:R-:W-:Y:S01]  /*55f0*/  @!P0 FMUL.FTZ R149, R50, R45 ;  /* 0x0000002d32958220 */ /* 0x000fe20000410000 */
[----:B------:R-:W-:Y:S01]  /*5600*/  @!P0 SHF.R.U32.HI R41, RZ, 0x10, R41 ;  /* 0x00000010ff298819 */ /* 0x000fe20000011629 */
[----:B------:R-:W-:Y:S01]  /*5610*/  @!P0 FFMA.FTZ R0, R48, R49, R0 ;  /* 0x0000003130008223 */ /* 0x000fe20000010000 */
[----:B------:R-:W-:Y:S01]  /*5620*/  @!P0 SHF.R.U32.HI R61, RZ, 0x10, R51 ;  /* 0x00000010ff3d8819 */ /* 0x000fe20000011633 */
[C---:B------:R-:W-:Y:S01]  /*5630*/  @!P0 FMUL.FTZ R2, R46.reuse, R45 ;  /* 0x0000002d2e028220 */ /* 0x040fe20000410000 */
[----:B------:R-:W-:Y:S01]  /*5640*/  @!P0 HADD2.F32 R51, -RZ, R53.H0_H0 ;  /* 0x20000035ff338230 */ /* 0x000fe20000004100 */
[----:B------:R-:W-:Y:S01]  /*5650*/  @!P0 IMAD.MOV.U32 R53, RZ, RZ, R81 ;  /* 0x000000ffff358224 */ /* 0x000fe200078e0051 */
[----:B------:R-:W-:Y:S01]  /*5660*/  @!P0 MOV R45, R29 ;  /* 0x0000001d002d8202 */ /* 0x000fe20000000f00 */
[----:B------:R-:W-:Y:S02]  /*5670*/  @!P0 HADD2.F32 R43, -RZ, R44.H0_H0 ;  /* 0x2000002cff2b8230 */ /* 0x000fe40000004100 */
[-C--:B------:R-:W-:Y:S01]  /*5680*/  @!P0 FFMA.FTZ R149, R46, R51.reuse, -R149 ;  /* 0x000000332e958223 */ /* 0x080fe20000010895 */
[----:B------:R-:W-:Y:S01]  /*5690*/  @!P0 HADD2.F32 R48, -RZ, R53.H0_H0 ;  /* 0x20000035ff308230 */ /* 0x000fe20000004100 */
[----:B------:R-:W-:Y:S01]  /*56a0*/  @!P0 FFMA.FTZ R2, R50, R51, R2 ;  /* 0x0000003332028223 */ /* 0x000fe20000010002 */
[----:B------:R-:W-:Y:S02]  /*56b0*/  @!P0 HADD2.F32 R44, -RZ, R41.H0_H0 ;  /* 0x20000029ff2c8230 */ /* 0x000fe40000004100 */
[----:B------:R-:W-:Y:S01]  /*56c0*/  @!P0 HADD2.F32 R53, -RZ, R53.H1_H1 ;  /* 0x30000035ff358230 */ /* 0x000fe20000004100 */
[----:B------:R-:W-:Y:S01]  /*56d0*/  @!P0 FMUL.FTZ R154, R48, R43 ;  /* 0x0000002b309a8220 */ /* 0x000fe20000410000 */
[--C-:B------:R-:W-:Y:S01]  /*56e0*/  @!P0 HADD2.F32 R41, -RZ, R45.reuse.H1_H1 ;  /* 0x3000002dff298230 */ /* 0x100fe20000004100 */
[----:B------:R-:W-:Y:S01]  /*56f0*/  @!P0 F2FP.PACK_AB R148, R149, R148 ;  /* 0x000000949594823e */ /* 0x000fe200000000ff */
[----:B------:R-:W-:Y:S01]  /*5700*/  @!P0 HADD2.F32 R49, -RZ, R52.H0_H0 ;  /* 0x20000034ff318230 */ /* 0x000fe20000004100 */
[-C--:B------:R-:W-:Y:S01]  /*5710*/  @!P0 FMUL.FTZ R155, R53, R44.reuse ;  /* 0x0000002c359b8220 */ /* 0x080fe20000410000 */
[----:B------:R-:W-:Y:S01]  /*5720*/  @!P0 HADD2.F32 R52, -RZ, R54.H0_H0 ;  /* 0x20000036ff348230 */ /* 0x000fe20000004100 */
[----:B------:R-:W-:Y:S01]  /*5730*/  @!P0 IMAD.MOV.U32 R54, RZ, RZ, R83 ;  /* 0x000000ffff368224 */ /* 0x000fe200078e0053 */
[----:B------:R-:W-:Y:S01]  /*5740*/  @!P0 HADD2.F32 R46, -RZ, R45.H0_H0 ;  /* 0x2000002dff2e8230 */ /* 0x000fe20000004100 */
[C---:B------:R-:W-:Y:S01]  /*5750*/  @!P0 FMUL.FTZ R4, R41.reuse, R44 ;  /* 0x0000002c29048220 */ /* 0x040fe20000410000 */
[----:B------:R-:W-:Y:S01]  /*5760*/  @!P0 MOV R45, R31 ;  /* 0x0000001f002d8202 */ /* 0x000fe20000000f00 */
[----:B------:R-:W-:Y:S01]  /*5770*/  @!P0 FFMA.FTZ R155, R41, R52, -R155 ;  /* 0x00000034299b8223 */ /* 0x000fe2000001089b */
[----:B------:R-:W-:Y:S01]  /*5780*/  @!P0 HADD2.F32 R59, -RZ, R54.H1_H1 ;  /* 0x30000036ff3b8230 */ /* 0x000fe20000004100 */
[C---:B------:R-:W-:Y:S01]  /*5790*/  @!P0 FMUL.FTZ R3, R46.reuse, R43 ;  /* 0x0000002b2e038220 */ /* 0x040fe20000410000 */
[----:B------:R-:W-:Y:S01]  /*57a0*/  @!P0 HADD2.F32 R41, -RZ, R40.H0_H0 ;  /* 0x20000028ff298230 */ /* 0x000fe20000004100 */
[-C--:B------:R-:W-:Y:S01]  /*57b0*/  @!P0 FFMA.FTZ R154, R46, R49.reuse, -R154 ;  /* 0x000000312e9a8223 */ /* 0x080fe2000001089a */
[----:B------:R-:W-:Y:S01]  /*57c0*/  @!P0 HADD2.F32 R61, -RZ, R61.H0_H0 ;  /* 0x2000003dff3d8230 */ /* 0x000fe20000004100 */
[----:B------:R-:W-:Y:S01]  /*57d0*/  @!P0 FFMA.FTZ R3, R48, R49, R3 ;  /* 0x0000003130038223 */ /* 0x000fe20000010003 */
[----:B------:R-:W-:Y:S01]  /*57e0*/  @!P0 HADD2.F32 R40, -RZ, R45.H1_H1 ;  /* 0x3000002dff288230 */ /* 0x000fe20000004100 */
[-C--:B------:R-:W-:Y:S01]  /*57f0*/  @!P0 FMUL.FTZ R157, R59, R41.reuse ;  /* 0x000000293b9d8220 */ /* 0x080fe20000410000 */
[----:B------:R-:W-:Y:S01]  /*5800*/  @!P0 MOV R28, R148 ;  /* 0x00000094001c8202 */ /* 0x000fe20000000f00 */
[----:B------:R-:W-:Y:S01]  /*5810*/  @!P0 FFMA.FTZ R4, R53, R52, R4 ;  /* 0x0000003435048223 */ /* 0x000fe20000010004 */
[----:B------:R-:W-:Y:S01]  /*5820*/  @!P0 F2FP.PACK_AB R155, R155, R154 ;  /* 0x0000009a9b9b823e */ /* 0x000fe200000000ff */
[----:B------:R-:W-:Y:S01]  /*5830*/  @!P0 FMUL.FTZ R8, R40, R41 ;  /* 0x0000002928088220 */ /* 0x000fe20000410000 */
[----:B------:R-:W-:Y:S01]  /*5840*/  @!P0 F2FP.PACK_AB R149, R2, R0 ;  /* 0x000000000295823e */ /* 0x000fe200000000ff */
[----:B------:R-:W-:Y:S01]  /*5850*/  @!P0 FFMA.FTZ R157, R40, R61, -R157 ;  /* 0x0000003d289d8223 */ /* 0x000fe2000001089d */
[--C-:B------:R-:W-:Y:S01]  /*5860*/  @!P0 HADD2.F32 R43, -RZ, R39.reuse.H1_H1 ;  /* 0x30000027ff2b8230 */ /* 0x100fe20000004100 */
[----:B------:R-:W-:Y:S01]  /*5870*/  @!P0 MOV R29, R155 ;  /* 0x0000009b001d8202 */ /* 0x000fe20000000f00 */
[----:B------:R-:W-:Y:S01]  /*5880*/  @!P0 HADD2.F32 R40, -RZ, R39.H0_H0 ;  /* 0x20000027ff288230 */ /* 0x000fe20000004100 */
[----:B------:R-:W-:Y:S01]  /*5890*/  @!P0 IMAD.MOV.U32 R39, RZ, RZ, R30 ;  /* 0x000000ffff278224 */ /* 0x000fe200078e001e */
[----:B------:R-:W-:Y:S01]  /*58a0*/  @!P0 HADD2.F32 R60, -RZ, R54.H0_H0 ;  /* 0x20000036ff3c8230 */ /* 0x000fe20000004100 */
[----:B------:R-:W-:Y:S01]  /*58b0*/  @!P0 MOV R80, R149 ;  /* 0x0000009500508202 */ /* 0x000fe20000000f00 */
[--C-:B------:R-:W-:Y:S01]  /*58c0*/  @!P0 HADD2.F32 R54, -RZ, R55.reuse.H0_H0 ;  /* 0x20000037ff368230 */ /* 0x100fe20000004100 */
[----:B------:R-:W-:Y:S01]  /*58d0*/  @!P0 F2FP.PACK_AB R154, R4, R3 ;  /* 0x00000003049a823e */ /* 0x000fe200000000ff */
[----:B------:R-:W-:Y:S01]  /*58e0*/  @!P0 HADD2.F32 R55, -RZ, R55.H1_H1 ;  /* 0x30000037ff378230 */ /* 0x000fe20000004100 */
[----:B------:R-:W-:Y:S01]  /*58f0*/  @!P0 FMUL.FTZ R156, R60, R43 ;  /* 0x0000002b3c9c8220 */ /* 0x000fe20000410000 */
[--C-:B------:R-:W-:Y:S01]  /*5900*/  @!P0 HADD2.F32 R41, -RZ, R39.reuse.H0_H0 ;  /* 0x20000027ff298230 */ /* 0x100fe20000004100 */
[----:B------:R-:W-:Y:S01]  /*5910*/  @!P0 FMUL.FTZ R158, R54, R40 ;  /* 0x00000028369e8220 */ /* 0x000fe20000410000 */
[----:B------:R-:W-:Y:S01]  /*5920*/  @!P0 HADD2.F32 R39, -RZ, R39.H1_H1 ;  /* 0x30000027ff278230 */ /* 0x000fe20000004100 */
[----:B------:R-:W-:Y:S01]  /*5930*/  @!P0 FMUL.FTZ R159, R55, R42 ;  /* 0x0000002a379f8220 */ /* 0x000fe20000410000 */
[----:B------:R-:W-:Y:S01]  /*5940*/  @!P0 HADD2.F32 R58, -RZ, R58.H0_H0 ;  /* 0x2000003aff3a8230 */ /* 0x000fe20000004100 */
[C---:B------:R-:W-:Y:S01]  /*5950*/  @!P0 FMUL.FTZ R5, R41.reuse, R40 ;  /* 0x0000002829058220 */ /* 0x040fe20000410000 */
[----:B------:R-:W-:Y:S01]  /*5960*/  @!P0 HADD2.F32 R44, -RZ, R45.H0_H0 ;  /* 0x2000002dff2c8230 */ /* 0x000fe20000004100 */
[----:B------:R-:W-:Y:S02]  /*5970*/  @!P0 FFMA.FTZ R158, R41, R56, -R158 ;  /* 0x00000038299e8223 */ /* 0x000fe4000001089e */
[C---:B------:R-:W-:Y:S02]  /*5980*/  @!P0 FFMA.FTZ R159, R39.reuse, R58, -R159 ;  /* 0x0000003a279f8223 */ /* 0x040fe4000001089f */
[----:B------:R-:W-:Y:S02]  /*5990*/  @!P0 FFMA.FTZ R156, R44, R57, -R156 ;  /* 0x000000392c9c8223 */ /* 0x000fe4000001089c */
[----:B------:R-:W-:Y:S01]  /*59a0*/  @!P0 FMUL.FTZ R6, R39, R42 ;  /* 0x0000002a27068220 */ /* 0x000fe20000410000 */
[----:B------:R-:W-:Y:S01]  /*59b0*/  @!P0 F2FP.PACK_AB R159, R159, R158 ;  /* 0x0000009e9f9f823e */ /* 0x000fe200000000ff */
        /* <DEDUP_REMOVED lines=15> */
.L_x_1052:
[----:B------:R-:W-:Y:S05]  /*5ab0*/  BSYNC B0 ;  /* 0x0000000000007941 */ /* 0x000fea0003800000 */
.L_x_1051:
[----:B------:R-:W-:Y:S11]  /*5ac0*/  ISETP.GE.AND P0, PT, R11, c[0x0][0x1d4], PT ;  /* 0x000075000b007a0c */ /* 0x000ff60003f06270 */
[----:B------:R-:W-:Y:S02]  /*5ad0*/  @!UPT UIADD3 URZ, URZ, URZ, URZ ;  /* 0x0000003f3f3ff290 */ /* 0x000fe4000fffe03f */
[----:B------:R-:W-:-:S05]  /*5ae0*/  @P0 BRA `(.L_x_1050) ;  /* 0x000006f000000947 */ /* 0x000fca0003800000 */
[----:B------:R-:W2:Y:S01]  /*5af0*/  LDS.128 R56, [R111+0xa080] ;  /* 0x00a080006f387984 */ /* 0x000ea20000000c00 */
[----:B------:R-:W-:Y:S02]  /*5b00*/  ISETP.GE.AND P2, PT, R115, c[0x0][0x1d4], PT ;  /* 0x0000750073007a0c */ /* 0x000fe40003f46270 */
[C---:B------:R-:W-:Y:S04]  /*5b10*/  IADD3 R61, P1, P0, R90.reuse, UR46, R118 ;  /* 0x0000002e5a3d7c10 */ /* 0x040fe8000f83e076 */
[C---:B------:R-:W-:Y:S01]  /*5b20*/  IADD3.X R60, R127.reuse, UR11, R105, P1, P0 ;  /* 0x0000000b7f3c7c10 */ /* 0x040fe20008fe0469 */
[----:B-1----:R-:W1:Y:S06]  /*5b30*/  LDS.128 R28, [R112+0xa080] ;  /* 0x00a08000701c7984 */ /* 0x002e6c0000000c00 */
        /* <DEDUP_REMOVED lines=10> */
[----:B------:R-:W-:Y:S01]  /*5be0*/  @!P0 IMAD.MOV.U32 R48, RZ, RZ, R59 ;  /* 0x000000ffff308224 */ /* 0x000fe200078e003b */
[----:B------:R-:W-:Y:S01]  /*5bf0*/  @!P0 SHF.R.U64 R34, R34, 0x10, R35 ;  /* 0x0000001022228819 */ /* 0x000fe20000001223 */
[----:B------:R-:W-:Y:S01]  /*5c00*/  @!P0 HADD2.F32 R41, -RZ, R38.H1_H1 ;  /* 0x30000026ff298230 */ /* 0x000fe20000004100 */
[----:B------:R-:W-:Y:S01]  /*5c10*/  @!P0 SHF.R.U64 R39, R32, 0x10, R33 ;  /* 0x0000001020278819 */ /* 0x000fe20000001221 */
[--C-:B------:R-:W-:Y:S01]  /*5c20*/  @!P0 HADD2.F32 R42, -RZ, R44.reuse.H0_H0 ;  /* 0x2000002cff2a8230 */ /* 0x100fe20000004100 */
[----:B------:R-:W-:Y:S01]  /*5c30*/  @!P0 SHF.R.U32.HI R32, RZ, 0x10, R35 ;  /* 0x00000010ff208819 */ /* 0x000fe20000011623 */
[----:B------:R-:W-:Y:S01]  /*5c40*/  @!P0 HADD2.F32 R43, -RZ, R79.H1_H1 ;  /* 0x3000004fff2b8230 */ /* 0x000fe20000004100 */
[----:B-1----:R-:W-:Y:S01]  /*5c50*/  @!P0 MOV R35, R28 ;  /* 0x0000001c00238202 */ /* 0x002fe20000000f00 */
[----:B------:R-:W-:Y:S01]  /*5c60*/  @!P0 HADD2.F32 R39, -RZ, R39.H0_H0 ;  /* 0x20000027ff278230 */ /* 0x000fe20000004100 */
[----:B------:R-:W-:Y:S01]  /*5c70*/  @!P0 FMUL.FTZ R60, R42, R41 ;  /* 0x000000292a3c8220 */ /* 0x000fe20000410000 */
[----:B------:R-:W-:Y:S01]  /*5c80*/  @!P0 HADD2.F32 R44, -RZ, R44.H1_H1 ;  /* 0x3000002cff2c8230 */ /* 0x000fe20000004100 */
[----:B------:R-:W-:Y:S01]  /*5c90*/  @!P0 SHF.R.U32.HI R33, RZ, 0x10, R33 ;  /* 0x00000010ff218819 */ /* 0x000fe20000011621 */
[--C-:B------:R-:W-:Y:S01]  /*5ca0*/  @!P0 HADD2.F32 R40, -RZ, R35.reuse.H0_H0 ;  /* 0x20000023ff288230 */ /* 0x100fe20000004100 */
[----:B------:R-:W-:Y:S01]  /*5cb0*/  @!P0 MOV R50, R58 ;  /* 0x0000003a00328202 */ /* 0x000fe20000000f00 */
[--C-:B------:R-:W-:Y:S01]  /*5cc0*/  @!P0 HADD2.F32 R54, -RZ, R48.reuse.H1_H1 ;  /* 0x30000030ff368230 */ /* 0x100fe20000004100 */
[----:B------:R-:W-:Y:S01]  /*5cd0*/  @!P0 FMUL.FTZ R61, R44, R39 ;  /* 0x000000272c3d8220 */ /* 0x000fe20000410000 */
[----:B------:R-:W-:Y:S01]  /*5ce0*/  @!P0 HADD2.F32 R52, -RZ, R48.H0_H0 ;  /* 0x20000030ff348230 */ /* 0x000fe20000004100 */
[C---:B------:R-:W-:Y:S01]  /*5cf0*/  @!P0 FMUL.FTZ R0, R40.reuse, R41 ;  /* 0x0000002928008220 */ /* 0x040fe20000410000 */
[----:B------:R-:W-:Y:S01]  /*5d00*/  @!P0 HADD2.F32 R48, -RZ, R50.H0_H0 ;  /* 0x20000032ff308230 */ /* 0x000fe20000004100 */
[-C--:B------:R-:W-:Y:S01]  /*5d10*/  @!P0 FFMA.FTZ R60, R40, R43.reuse, -R60 ;  /* 0x0000002b283c8223 */ /* 0x080fe2000001083c */
[----:B------:R-:W-:Y:S01]  /*5d20*/  @!P0 HADD2.F32 R40, -RZ, R35.H1_H1 ;  /* 0x30000023ff288230 */ /* 0x000fe20000004100 */
[----:B------:R-:W-:Y:S01]  /*5d30*/  @!P0 FFMA.FTZ R0, R42, R43, R0 ;  /* 0x0000002b2a008223 */ /* 0x000fe20000010000 */
[--C-:B------:R-:W-:Y:S01]  /*5d40*/  @!P0 SHF.R.U64 R45, R72, 0x10, R73.reuse ;  /* 0x00000010482d8819 */ /* 0x100fe20000001249 */
[--C-:B------:R-:W-:Y:S01]  /*5d50*/  @!P0 HADD2.F32 R42, -RZ, R47.reuse.H0_H0 ;  /* 0x2000002fff2a8230 */ /* 0x100fe20000004100 */
[----:B------:R-:W-:Y:S01]  /*5d60*/  @!P0 SHF.R.U32.HI R46, RZ, 0x10, R73 ;  /* 0x00000010ff2e8819 */ /* 0x000fe20000011649 */
[----:B------:R-:W-:Y:S01]  /*5d70*/  @!P0 FMUL.FTZ R2, R40, R39 ;  /* 0x0000002728028220 */ /* 0x000fe20000410000 */
[----:B------:R-:W-:Y:S01]  /*5d80*/  @!P0 MOV R39, R29 ;  /* 0x0000001d00278202 */ /* 0x000fe20000000f00 */
[----:B------:R-:W-:Y:S01]  /*5d90*/  @!P0 HADD2.F32 R47, -RZ, R47.H1_H1 ;  /* 0x3000002fff2f8230 */ /* 0x000fe20000004100 */
[--C-:B------:R-:W-:Y:S01]  /*5da0*/  @!P0 SHF.R.U32.HI R55, RZ, 0x10, R75.reuse ;  /* 0x00000010ff378819 */ /* 0x100fe2000001164b */
[----:B------:R-:W-:Y:S01]  /*5db0*/  @!P0 HADD2.F32 R35, -RZ, R38.H0_H0 ;  /* 0x20000026ff238230 */ /* 0x000fe20000004100 */
[----:B------:R-:W-:Y:S01]  /*5dc0*/  @!P0 SHF.R.U64 R51, R74, 0x10, R75 ;  /* 0x000000104a338819 */ /* 0x000fe2000000124b */
[----:B------:R-:W-:Y:S02]  /*5dd0*/  @!P0 HADD2.F32 R38, -RZ, R33.H0_H0 ;  /* 0x20000021ff268230 */ /* 0x000fe40000004100 */
[----:B------:R-:W-:Y:S01]  /*5de0*/  @!P0 HADD2.F32 R45, -RZ, R45.H0_H0 ;  /* 0x2000002dff2d8230 */ /* 0x000fe20000004100 */
[----:B------:R-:W-:Y:S01]  /*5df0*/  @!P0 FMUL.FTZ R90, R42, R35 ;  /* 0x000000232a5a8220 */ /* 0x000fe20000410000 */
[--C-:B------:R-:W-:Y:S01]  /*5e00*/  @!P0 HADD2.F32 R33, -RZ, R39.reuse.H1_H1 ;  /* 0x30000027ff218230 */ /* 0x100fe20000004100 */
[-C--:B------:R-:W-:Y:S01]  /*5e10*/  @!P0 FMUL.FTZ R127, R47, R38.reuse ;  /* 0x000000262f7f8220 */ /* 0x080fe20000410000 */
[----:B------:R-:W-:Y:S01]  /*5e20*/  @!P0 HADD2.F32 R46, -RZ, R46.H0_H0 ;  /* 0x2000002eff2e8230 */ /* 0x000fe20000004100 */
[----:B------:R-:W-:Y:S01]  /*5e30*/  @!P0 FFMA.FTZ R61, R40, R45, -R61 ;  /* 0x0000002d283d8223 */ /* 0x000fe2000001083d */
[----:B------:R-:W-:Y:S01]  /*5e40*/  @!P0 HADD2.F32 R40, -RZ, R39.H0_H0 ;  /* 0x20000027ff288230 */ /* 0x000fe20000004100 */
[C---:B------:R-:W-:Y:S01]  /*5e50*/  @!P0 FMUL.FTZ R4, R33.reuse, R38 ;  /* 0x0000002621048220 */ /* 0x040fe20000410000 */
[----:B------:R-:W-:Y:S01]  /*5e60*/  @!P0 MOV R39, R31 ;  /* 0x0000001f00278202 */ /* 0x000fe20000000f00 */
[----:B------:R-:W-:Y:S01]  /*5e70*/  @!P0 FFMA.FTZ R127, R33, R46, -R127 ;  /* 0x0000002e217f8223 */ /* 0x000fe2000001087f */
[----:B------:R-:W-:Y:S01]  /*5e80*/  @!P0 HADD2.F32 R33, -RZ, R32.H0_H0 ;  /* 0x20000020ff218230 */ /* 0x000fe20000004100 */
[----:B------:R-:W-:Y:S01]  /*5e90*/  @!P0 FMUL.FTZ R3, R40, R35 ;  /* 0x0000002328038220 */ /* 0x000fe20000410000 */
[----:B------:R-:W-:Y:S01]  /*5ea0*/  @!P0 HADD2.F32 R55, -RZ, R55.H0_H0 ;  /* 0x20000037ff378230 */ /* 0x000fe20000004100 */
[----:B------:R-:W-:Y:S01]  /*5eb0*/  @!P0 FFMA.FTZ R2, R44, R45, R2 ;  /* 0x0000002d2c028223 */ /* 0x000fe20000010002 */
[--C-:B------:R-:W-:Y:S01]  /*5ec0*/  @!P0 HADD2.F32 R32, -RZ, R39.reuse.H1_H1 ;  /* 0x30000027ff208230 */ /* 0x100fe20000004100 */
[-C--:B------:R-:W-:Y:S01]  /*5ed0*/  @!P0 FMUL.FTZ R149, R54, R33.reuse ;  /* 0x0000002136958220 */ /* 0x080fe20000410000 */
[----:B------:R-:W-:Y:S01]  /*5ee0*/  @!P0 HADD2.F32 R38, -RZ, R39.H0_H0 ;  /* 0x20000027ff268230 */ /* 0x000fe20000004100 */
[----:B------:R-:W-:Y:S01]  /*5ef0*/  @!P0 F2FP.PACK_AB R60, R61, R60 ;  /* 0x0000003c3d3c823e */ /* 0x000fe200000000ff */
[--C-:B------:R-:W-:Y:S01]  /*5f00*/  @!P0 HADD2.F32 R35, -RZ, R37.reuse.H1_H1 ;  /* 0x30000025ff238230 */ /* 0x100fe20000004100 */
[----:B------:R-:W-:Y:S01]  /*5f10*/  @!P0 FMUL.FTZ R8, R32, R33 ;  /* 0x0000002120088220 */ /* 0x000fe20000410000 */
[----:B------:R-:W-:Y:S01]  /*5f20*/  @!P0 F2FP.PACK_AB R61, R2, R0 ;  /* 0x00000000023d823e */ /* 0x000fe200000000ff */
[----:B------:R-:W-:Y:S01]  /*5f30*/  @!P0 FFMA.FTZ R149, R32, R55, -R149 ;  /* 0x0000003720958223 */ /* 0x000fe20000010895 */
[----:B------:R-:W-:Y:S01]  /*5f40*/  @!P0 MOV R28, R60 ;  /* 0x0000003c001c8202 */ /* 0x000fe20000000f00 */
[----:B------:R-:W-:Y:S01]  /*5f50*/  @!P0 IMAD.MOV.U32 R32, RZ, RZ, R30 ;  /* 0x000000ffff208224 */ /* 0x000fe200078e001e */
[----:B------:R-:W-:Y:S01]  /*5f60*/  @!P0 MOV R56, R61 ;  /* 0x0000003d00388202 */ /* 0x000fe20000000f00 */
[-C--:B------:R-:W-:Y:S01]  /*5f70*/  @!P0 FMUL.FTZ R148, R52, R35.reuse ;  /* 0x0000002334948220 */ /* 0x080fe20000410000 */
[----:B------:R-:W-:Y:S01]  /*5f80*/  @!P0 HADD2.F32 R50, -RZ, R50.H1_H1 ;  /* 0x30000032ff328230 */ /* 0x000fe20000004100 */
[----:B------:R-:W-:Y:S01]  /*5f90*/  @!P0 FMUL.FTZ R7, R38, R35 ;  /* 0x0000002326078220 */ /* 0x000fe20000410000 */
        /* <DEDUP_REMOVED lines=36> */
.L_x_1050:
[----:B------:R-:W-:Y:S05]  /*61e0*/  BSYNC B1 ;  /* 0x0000000000017941 */ /* 0x000fea0003800000 */
.L_x_1049:
[----:B-1----:R-:W-:Y:S04]  /*61f0*/  IADD3 R56, P0, R142, UR58, RZ ;  /* 0x0000003a8e387c10 */ /* 0x002fe8000ff1e0ff */
[----:B------:R-:W-:Y:S01]  /*6200*/  IADD3.X R57, R101, UR43, RZ, P0, !PT ;  /* 0x0000002b65397c10 */ /* 0x000fe200087fe4ff */
[----:B------:R-:W-:-:S05]  /*6210*/  @P3 BRA `(.L_x_1038) ;  /* 0x0000114000003947 */ /* 0x000fca0003800000 */
[----:B------:R-:W-:Y:S01]  /*6220*/  ISETP.GE.AND P0, PT, R14, c[0x0][0x1d4], PT ;  /* 0x000075000e007a0c */ /* 0x000fe20003f06270 */
[----:B------:R-:W-:Y:S01]  /*6230*/  @!UPT UIADD3 URZ, URZ, URZ, URZ ;  /* 0x0000003f3f3ff290 */ /* 0x000fe2000fffe03f */
[----:B------:R-:W-:Y:S11]  /*6240*/  BSSY B0, `(.L_x_1053) ;  /* 0x0000071000007945 */ /* 0x000ff60003800000 */
        /* <DEDUP_REMOVED lines=14> */
[----:B-1----:R-:W-:Y:S01]  /*6330*/  @!P0 IMAD.MOV.U32 R39, RZ, RZ, R53 ;  /* 0x000000ffff278224 */ /* 0x002fe200078e0035 */
[----:B------:R-:W-:Y:S01]  /*6340*/  @!P0 MOV R37, R52 ;  /* 0x0000003400258202 */ /* 0x000fe20000000f00 */
[----:B------:R-:W-:Y:S01]  /*6350*/  @!P0 IMAD.MOV.U32 R41, RZ, RZ, R55 ;  /* 0x000000ffff298224 */ /* 0x000fe200078e0037 */
[----:B------:R-:W-:Y:S01]  /*6360*/  @!P0 SHF.R.U64 R26, R26, 0x10, R27 ;  /* 0x000000101a1a8819 */ /* 0x000fe2000000121b */
[----:B------:R-:W-:Y:S01]  /*6370*/  @!P0 HADD2.F32 R34, -RZ, R36.H1_H1 ;  /* 0x30000024ff228230 */ /* 0x000fe20000004100 */
[----:B------:R-:W-:Y:S01]  /*6380*/  @!P0 SHF.R.U64 R32, R24, 0x10, R25 ;  /* 0x0000001018208819 */ /* 0x000fe20000001219 */
[----:B------:R-:W-:Y:S01]  /*6390*/  @!P0 HADD2.F32 R35, -RZ, R37.H0_H0 ;  /* 0x20000025ff238230 */ /* 0x000fe20000004100 */
[----:B------:R-:W-:Y:S01]  /*63a0*/  @!P0 SHF.R.U32.HI R24, RZ, 0x10, R27 ;  /* 0x00000010ff188819 */ /* 0x000fe2000001161b */
[----:B------:R-:W-:Y:S01]  /*63b0*/  @!P0 HADD2.F32 R38, -RZ, R77.H1_H1 ;  /* 0x3000004dff268230 */ /* 0x000fe20000004100 */
[----:B--2---:R-:W-:Y:S01]  /*63c0*/  @!P0 MOV R27, R28 ;  /* 0x0000001c001b8202 */ /* 0x004fe20000000f00 */
[----:B------:R-:W-:Y:S01]  /*63d0*/  @!P0 HADD2.F32 R37, -RZ, R37.H1_H1 ;  /* 0x30000025ff258230 */ /* 0x000fe20000004100 */
[----:B------:R-:W-:Y:S01]  /*63e0*/  @!P0 FMUL.FTZ R50, R35, R34 ;  /* 0x0000002223328220 */ /* 0x000fe20000410000 */
[----:B------:R-:W-:Y:S01]  /*63f0*/  @!P0 SHF.R.U32.HI R25, RZ, 0x10, R25 ;  /* 0x00000010ff198819 */ /* 0x000fe20000011619 */
[----:B------:R-:W-:Y:S01]  /*6400*/  @!P0 HADD2.F32 R32, -RZ, R32.H0_H0 ;  /* 0x20000020ff208230 */ /* 0x000fe20000004100 */
[--C-:B------:R-:W-:Y:S01]  /*6410*/  @!P0 SHF.R.U32.HI R42, RZ, 0x10, R69.reuse ;  /* 0x00000010ff2a8819 */ /* 0x100fe20000011645 */
[--C-:B------:R-:W-:Y:S01]  /*6420*/  @!P0 HADD2.F32 R33, -RZ, R27.reuse.H0_H0 ;  /* 0x2000001bff218230 */ /* 0x100fe20000004100 */
[----:B------:R-:W-:Y:S01]  /*6430*/  @!P0 MOV R43, R54 ;  /* 0x00000036002b8202 */ /* 0x000fe20000000f00 */
[----:B------:R-:W-:Y:S01]  /*6440*/  @!P0 HADD2.F32 R27, -RZ, R27.H1_H1 ;  /* 0x3000001bff1b8230 */ /* 0x000fe20000004100 */
[----:B------:R-:W-:Y:S01]  /*6450*/  @!P0 FMUL.FTZ R51, R37, R32 ;  /* 0x0000002025338220 */ /* 0x000fe20000410000 */
[----:B------:R-:W-:Y:S01]  /*6460*/  @!P0 HADD2.F32 R42, -RZ, R42.H0_H0 ;  /* 0x2000002aff2a8230 */ /* 0x000fe20000004100 */
[C---:B------:R-:W-:Y:S01]  /*6470*/  @!P0 FMUL.FTZ R0, R33.reuse, R34 ;  /* 0x0000002221008220 */ /* 0x040fe20000410000 */
[----:B------:R-:W-:Y:S01]  /*6480*/  @!P0 HADD2.F32 R47, -RZ, R41.H1_H1 ;  /* 0x30000029ff2f8230 */ /* 0x000fe20000004100 */
[-C--:B------:R-:W-:Y:S01]  /*6490*/  @!P0 FFMA.FTZ R50, R33, R38.reuse, -R50 ;  /* 0x0000002621328223 */ /* 0x080fe20000010832 */
[----:B------:R-:W-:Y:S01]  /*64a0*/  @!P0 MOV R33, R29 ;  /* 0x0000001d00218202 */ /* 0x000fe20000000f00 */
[----:B------:R-:W-:Y:S01]  /*64b0*/  @!P0 FFMA.FTZ R0, R35, R38, R0 ;  /* 0x0000002623008223 */ /* 0x000fe20000010000 */
[----:B------:R-:W-:Y:S01]  /*64c0*/  @!P0 HADD2.F32 R38, -RZ, R39.H0_H0 ;  /* 0x20000027ff268230 */ /* 0x000fe20000004100 */
[----:B------:R-:W-:Y:S01]  /*64d0*/  @!P0 FMUL.FTZ R2, R27, R32 ;  /* 0x000000201b028220 */ /* 0x000fe20000410000 */
[----:B------:R-:W-:Y:S01]  /*64e0*/  @!P0 HADD2.F32 R32, -RZ, R25.H0_H0 ;  /* 0x20000019ff208230 */ /* 0x000fe20000004100 */
[----:B------:R-:W-:Y:S01]  /*64f0*/  @!P0 SHF.R.U64 R40, R68, 0x10, R69 ;  /* 0x0000001044288819 */ /* 0x000fe20000001245 */
[----:B------:R-:W-:Y:S01]  /*6500*/  @!P0 HADD2.F32 R39, -RZ, R39.H1_H1 ;  /* 0x30000027ff278230 */ /* 0x000fe20000004100 */
[--C-:B------:R-:W-:Y:S01]  /*6510*/  @!P0 SHF.R.U32.HI R49, RZ, 0x10, R71.reuse ;  /* 0x00000010ff318819 */ /* 0x100fe20000011647 */
[--C-:B------:R-:W-:Y:S01]  /*6520*/  @!P0 HADD2.F32 R25, -RZ, R33.reuse.H1_H1 ;  /* 0x30000021ff198230 */ /* 0x100fe20000004100 */
[----:B------:R-:W-:Y:S01]  /*6530*/  @!P0 SHF.R.U64 R46, R70, 0x10, R71 ;  /* 0x00000010462e8819 */ /* 0x000fe20000001247 */
[----:B------:R-:W-:Y:S01]  /*6540*/  @!P0 HADD2.F32 R34, -RZ, R33.H0_H0 ;  /* 0x20000021ff228230 */ /* 0x000fe20000004100 */
[-C--:B------:R-:W-:Y:S01]  /*6550*/  @!P0 FMUL.FTZ R73, R39, R32.reuse ;  /* 0x0000002027498220 */ /* 0x080fe20000410000 */
[----:B------:R-:W-:Y:S01]  /*6560*/  @!P0 MOV R33, R31 ;  /* 0x0000001f00218202 */ /* 0x000fe20000000f00 */
[C---:B------:R-:W-:Y:S01]  /*6570*/  @!P0 FMUL.FTZ R4, R25.reuse, R32 ;  /* 0x0000002019048220 */ /* 0x040fe20000410000 */
[----:B------:R-:W-:Y:S01]  /*6580*/  @!P0 HADD2.F32 R40, -RZ, R40.H0_H0 ;  /* 0x20000028ff288230 */ /* 0x000fe20000004100 */
[----:B------:R-:W-:Y:S01]  /*6590*/  @!P0 FFMA.FTZ R73, R25, R42, -R73 ;  /* 0x0000002a19498223 */ /* 0x000fe20000010849 */
[----:B------:R-:W-:Y:S02]  /*65a0*/  @!P0 HADD2.F32 R25, -RZ, R24.H0_H0 ;  /* 0x20000018ff198230 */ /* 0x000fe40000004100 */
[----:B------:R-:W-:Y:S01]  /*65b0*/  @!P0 HADD2.F32 R49, -RZ, R49.H0_H0 ;  /* 0x20000031ff318230 */ /* 0x000fe20000004100 */
[-C--:B------:R-:W-:Y:S01]  /*65c0*/  @!P0 FFMA.FTZ R51, R27, R40.reuse, -R51 ;  /* 0x000000281b338223 */ /* 0x080fe20000010833 */
[----:B------:R-:W-:Y:S01]  /*65d0*/  @!P0 HADD2.F32 R27, -RZ, R36.H0_H0 ;  /* 0x20000024ff1b8230 */ /* 0x000fe20000004100 */
[----:B------:R-:W-:Y:S01]  /*65e0*/  @!P0 FMUL.FTZ R75, R47, R25 ;  /* 0x000000192f4b8220 */ /* 0x000fe20000410000 */
[----:B------:R-:W-:Y:S01]  /*65f0*/  @!P0 HADD2.F32 R24, -RZ, R33.H1_H1 ;  /* 0x30000021ff188230 */ /* 0x000fe20000004100 */
[----:B------:R-:W-:Y:S01]  /*6600*/  @!P0 FFMA.FTZ R2, R37, R40, R2 ;  /* 0x0000002825028223 */ /* 0x000fe20000010002 */
[----:B------:R-:W-:Y:S01]  /*6610*/  @!P0 F2FP.PACK_AB R50, R51, R50 ;  /* 0x000000323332823e */ /* 0x000fe200000000ff */
[-C--:B------:R-:W-:Y:S01]  /*6620*/  @!P0 FMUL.FTZ R72, R38, R27.reuse ;  /* 0x0000001b26488220 */ /* 0x080fe20000410000 */
[----:B------:R-:W-:Y:S01]  /*6630*/  @!P0 HADD2.F32 R48, -RZ, R41.H0_H0 ;  /* 0x20000029ff308230 */ /* 0x000fe20000004100 */
[----:B------:R-:W-:Y:S01]  /*6640*/  @!P0 FMUL.FTZ R3, R34, R27 ;  /* 0x0000001b22038220 */ /* 0x000fe20000410000 */
[----:B------:R-:W-:Y:S01]  /*6650*/  @!P0 MOV R28, R50 ;  /* 0x00000032001c8202 */ /* 0x000fe20000000f00 */
[----:B------:R-:W-:Y:S01]  /*6660*/  @!P0 FMUL.FTZ R8, R24, R25 ;  /* 0x0000001918088220 */ /* 0x000fe20000410000 */
[----:B------:R-:W-:Y:S01]  /*6670*/  @!P0 F2FP.PACK_AB R51, R2, R0 ;  /* 0x000000000233823e */ /* 0x000fe200000000ff */
[----:B------:R-:W-:Y:S01]  /*6680*/  @!P0 FFMA.FTZ R75, R24, R49, -R75 ;  /* 0x00000031184b8223 */ /* 0x000fe2000001084b */
[--C-:B------:R-:W-:Y:S02]  /*6690*/  @!P0 HADD2.F32 R27, -RZ, R19.reuse.H1_H1 ;  /* 0x30000013ff1b8230 */ /* 0x100fe40000004100 */
[----:B------:R-:W-:Y:S01]  /*66a0*/  @!P0 HADD2.F32 R24, -RZ, R19.H0_H0 ;  /* 0x20000013ff188230 */ /* 0x000fe20000004100 */
[----:B------:R-:W-:Y:S01]  /*66b0*/  @!P0 IMAD.MOV.U32 R19, RZ, RZ, R30 ;  /* 0x000000ffff138224 */ /* 0x000fe200078e001e */
[--C-:B------:R-:W-:Y:S01]  /*66c0*/  @!P0 HADD2.F32 R41, -RZ, R43.reuse.H0_H0 ;  /* 0x2000002bff298230 */ /* 0x100fe20000004100 */
[----:B------:R-:W-:Y:S01]  /*66d0*/  @!P0 FMUL.FTZ R74, R48, R27 ;  /* 0x0000001b304a8220 */ /* 0x000fe20000410000 */
[----:B------:R-:W-:Y:S01]  /*66e0*/  @!P0 HADD2.F32 R43, -RZ, R43.H1_H1 ;  /* 0x3000002bff2b8230 */ /* 0x000fe20000004100 */
[----:B------:R-:W-:Y:S01]  /*66f0*/  @!P0 MOV R52, R51 ;  /* 0x0000003300348202 */ /* 0x000fe20000000f00 */
[----:B------:R-:W-:Y:S01]  /*6700*/  @!P0 HADD2.F32 R26, -RZ, R26.H0_H0 ;  /* 0x2000001aff1a8230 */ /* 0x000fe20000004100 */
[----:B------:R-:W-:Y:S01]  /*6710*/  @!P0 FMUL.FTZ R78, R41, R24 ;  /* 0x00000018294e8220 */ /* 0x000fe20000410000 */
[----:B------:R-:W-:Y:S02]  /*6720*/  @!P0 HADD2.F32 R35, -RZ, R77.H0_H0 ;  /* 0x2000004dff238230 */ /* 0x000fe40000004100 */
[--C-:B------:R-:W-:Y:S01]  /*6730*/  @!P0 HADD2.F32 R25, -RZ, R19.reuse.H0_H0 ;  /* 0x20000013ff198230 */ /* 0x100fe20000004100 */
[----:B------:R-:W-:Y:S01]  /*6740*/  @!P0 FMUL.FTZ R79, R43, R26 ;  /* 0x0000001a2b4f8220 */ /* 0x000fe20000410000 */
[----:B------:R-:W-:Y:S01]  /*6750*/  @!P0 HADD2.F32 R44, -RZ, R76.H0_H0 ;  /* 0x2000004cff2c8230 */ /* 0x000fe20000004100 */
[-C--:B------:R-:W-:Y:S01]  /*6760*/  @!P0 FFMA.FTZ R3, R38, R35.reuse, R3 ;  /* 0x0000002326038223 */ /* 0x080fe20000010003 */
[----:B------:R-:W-:Y:S01]  /*6770*/  @!P0 HADD2.F32 R19, -RZ, R19.H1_H1 ;  /* 0x30000013ff138230 */ /* 0x000fe20000004100 */
[C---:B------:R-:W-:Y:S01]  /*6780*/  @!P0 FMUL.FTZ R5, R25.reuse, R24 ;  /* 0x0000001819058220 */ /* 0x040fe20000410000 */
[----:B------:R-:W-:Y:S01]  /*6790*/  @!P0 HADD2.F32 R46, -RZ, R46.H0_H0 ;  /* 0x2000002eff2e8230 */ /* 0x000fe20000004100 */
[----:B------:R-:W-:Y:S01]  /*67a0*/  @!P0 FFMA.FTZ R78, R25, R44, -R78 ;  /* 0x0000002c194e8223 */ /* 0x000fe2000001084e */
[----:B------:R-:W-:Y:S01]  /*67b0*/  @!P0 HADD2.F32 R45, -RZ, R76.H1_H1 ;  /* 0x3000004cff2d8230 */ /* 0x000fe20000004100 */
[----:B------:R-:W-:Y:S01]  /*67c0*/  @!P0 FFMA.FTZ R72, R34, R35, -R72 ;  /* 0x0000002322488223 */ /* 0x000fe20000010848 */
[----:B------:R-:W-:Y:S01]  /*67d0*/  @!P0 HADD2.F32 R32, -RZ, R33.H0_H0 ;  /* 0x20000021ff208230 */ /* 0x000fe20000004100 */
[----:B------:R-:W-:Y:S02]  /*67e0*/  @!P0 FFMA.FTZ R79, R19, R46, -R79 ;  /* 0x0000002e134f8223 */ /* 0x000fe4000001084f */
[----:B------:R-:W-:Y:S01]  /*67f0*/  @!P0 FFMA.FTZ R4, R39, R42, R4 ;  /* 0x0000002a27048223 */ /* 0x000fe20000010004 */
[----:B------:R-:W-:Y:S01]  /*6800*/  @!P0 F2FP.PACK_AB R73, R73, R72 ;  /* 0x000000484949823e */ /* 0x000fe200000000ff */
[C---:B------:R-:W-:Y:S01]  /*6810*/  @!P0 FFMA.FTZ R74, R32.reuse, R45, -R74 ;  /* 0x0000002d204a8223 */ /* 0x040fe2000001084a */
[----:B------:R-:W-:Y:S01]  /*6820*/  @!P0 F2FP.PACK_AB R79, R79, R78 ;  /* 0x0000004e4f4f823e */ /* 0x000fe200000000ff */
[----:B------:R-:W-:Y:S01]  /*6830*/  @!P0 FMUL.FTZ R6, R19, R26 ;  /* 0x0000001a13068220 */ /* 0x000fe20000410000 */
[----:B------:R-:W-:Y:S01]  /*6840*/  @!P0 MOV R29, R73 ;  /* 0x00000049001d8202 */ /* 0x000fe20000000f00 */
[----:B------:R-:W-:Y:S01]  /*6850*/  @!P0 FFMA.FTZ R5, R41, R44, R5 ;  /* 0x0000002c29058223 */ /* 0x000fe20000010005 */
[----:B------:R-:W-:Y:S01]  /*6860*/  @!P0 F2FP.PACK_AB R74, R75, R74 ;  /* 0x0000004a4b4a823e */ /* 0x000fe200000000ff */
[----:B------:R-:W-:Y:S01]  /*6870*/  @!P0 FMUL.FTZ R7, R32, R27 ;  /* 0x0000001b20078220 */ /* 0x000fe20000410000 */
[----:B------:R-:W-:Y:S01]  /*6880*/  @!P0 F2FP.PACK_AB R72, R4, R3 ;  /* 0x000000030448823e */ /* 0x000fe200000000ff */
        /* <DEDUP_REMOVED lines=12> */
.L_x_1054:
[----:B------:R-:W-:Y:S05]  /*6950*/  BSYNC B0 ;  /* 0x0000000000007941 */ /* 0x000fea0003800000 */
.L_x_1053:
[----:B------:R-:W-:Y:S11]  /*6960*/  ISETP.GE.AND P0, PT, R11, c[0x0][0x1d4], PT ;  /* 0x000075000b007a0c */ /* 0x000ff60003f06270 */
[----:B------:R-:W-:Y:S02]  /*6970*/  @!UPT UIADD3 URZ, URZ, URZ, URZ ;  /* 0x0000003f3f3ff290 */ /* 0x000fe4000fffe03f */
[----:B------:R-:W-:-:S05]  /*6980*/  @P0 BRA `(.L_x_1038) ;  /* 0x000009d000000947 */ /* 0x000fca0003800000 */
[----:B------:R-:W2:Y:S01]  /*6990*/  LDS.128 R48, [R107+0xa080] ;  /* 0x00a080006b307984 */ /* 0x000ea20000000c00 */
[----:B-1----:R-:W-:Y:S04]  /*69a0*/  IADD3 R53, P1, P0, R56, UR46, R118 ;  /* 0x0000002e38357c10 */ /* 0x002fe8000f83e076 */
[----:B------:R-:W-:Y:S02]  /*69b0*/  IADD3.X R46, R57, UR11, R105, P1, P0 ;  /* 0x0000000b392e7c10 */ /* 0x000fe40008fe0469 */
[C---:B------:R-:W-:Y:S01]  /*69c0*/  LEA R52, P0, R53.reuse, c[0x0][0x1c8], 0x1 ;  /* 0x0000720035347a11 */ /* 0x040fe200078008ff */
[----:B------:R-:W1:Y:S03]  /*69d0*/  LDS.128 R24, [R108+0xa080] ;  /* 0x00a080006c187984 */ /* 0x000e660000000c00 */
[----:B------:R-:W-:Y:S02]  /*69e0*/  LEA.HI.X R53, R53, c[0x0][0x1cc], R46, 0x1, P0 ;  /* 0x0000730035357a11 */ /* 0x000fe400000f0c2e */
[----:B------:R-:W-:Y:S11]  /*69f0*/  ISETP.GE.AND P0, PT, R11, c[0x0][0x27c], PT ;  /* 0x00009f000b007a0c */ /* 0x000ff60003f06270 */
[----:B------:R-:W-:Y:S02]  /*6a00*/  @!UPT UIADD3 URZ, URZ, URZ, URZ ;  /* 0x0000003f3f3ff290 */ /* 0x000fe4000fffe03f */
[--C-:B------:R-:W-:Y:S01]  /*6a10*/  @!P0 SHF.R.U32.HI R28, RZ, 0x10, R21.reuse ;  /* 0x00000010ff1c8819 */ /* 0x100fe20000011615 */
[--C-:B------:R-:W-:Y:S01]  /*6a20*/  @!P0 HADD2.F32 R29, -RZ, R18.reuse.H1_H1 ;  /* 0x30000012ff1d8230 */ /* 0x100fe20000004100 */
[----:B------:R-:W-:Y:S01]  /*6a30*/  @!P0 SHF.R.U64 R20, R20, 0x10, R21 ;  /* 0x0000001014148819 */ /* 0x000fe20000001215 */
[----:B------:R-:W-:Y:S01]  /*6a40*/  @!P0 HADD2.F32 R18, -RZ, R18.H0_H0 ;  /* 0x20000012ff128230 */ /* 0x000fe20000004100 */
[--C-:B------:R-:W-:Y:S01]  /*6a50*/  @!P0 SHF.R.U32.HI R19, RZ, 0x10, R23.reuse ;  /* 0x00000010ff138819 */ /* 0x100fe20000011617 */
[--C-:B------:R-:W-:Y:S01]  /*6a60*/  @!P0 HADD2.F32 R32, -RZ, R63.reuse.H0_H0 ;  /* 0x2000003fff208230 */ /* 0x100fe20000004100 */
[----:B------:R-:W-:Y:S01]  /*6a70*/  @!P0 SHF.R.U64 R22, R22, 0x10, R23 ;  /* 0x0000001016168819 */ /* 0x000fe20000001217 */
[--C-:B------:R-:W-:Y:S01]  /*6a80*/  @!P0 HADD2.F32 R39, -RZ, R62.reuse.H1_H1 ;  /* 0x3000003eff278230 */ /* 0x100fe20000004100 */
[--C-:B------:R-:W-:Y:S01]  /*6a90*/  @!P0 SHF.R.U64 R34, R64, 0x10, R65.reuse ;  /* 0x0000001040228819 */ /* 0x100fe20000001241 */
[----:B------:R-:W-:Y:S01]  /*6aa0*/  @!P0 HADD2.F32 R35, -RZ, R63.H1_H1 ;  /* 0x3000003fff238230 */ /* 0x000fe20000004100 */
[----:B------:R-:W-:Y:S01]  /*6ab0*/  @!P0 SHF.R.U32.HI R38, RZ, 0x10, R65 ;  /* 0x00000010ff268819 */ /* 0x000fe20000011641 */
[----:B------:R-:W-:Y:S01]  /*6ac0*/  @!P0 HADD2.F32 R44, -RZ, R62.H0_H0 ;  /* 0x2000003eff2c8230 */ /* 0x000fe20000004100 */
[--C-:B------:R-:W-:Y:S01]  /*6ad0*/  @!P0 SHF.R.U32.HI R47, RZ, 0x10, R67.reuse ;  /* 0x00000010ff2f8819 */ /* 0x100fe20000011643 */
[----:B------:R-:W-:Y:S01]  /*6ae0*/  @!P0 HADD2.F32 R34, -RZ, R34.H0_H0 ;  /* 0x20000022ff228230 */ /* 0x000fe20000004100 */
[----:B--2---:R-:W-:Y:S01]  /*6af0*/  @!P0 IMAD.MOV.U32 R41, RZ, RZ, R50 ;  /* 0x000000ffff298224 */ /* 0x004fe200078e0032 */
[----:B------:R-:W-:Y:S01]  /*6b00*/  @!P0 MOV R31, R49 ;  /* 0x00000031001f8202 */ /* 0x000fe20000000f00 */
[----:B------:R-:W-:Y:S01]  /*6b10*/  @!P0 HADD2.F32 R38, -RZ, R38.H0_H0 ;  /* 0x20000026ff268230 */ /* 0x000fe20000004100 */
[----:B------:R-:W-:Y:S01]  /*6b20*/  @!P0 MOV R33, R48 ;  /* 0x0000003000218202 */ /* 0x000fe20000000f00 */
[----:B------:R-:W-:Y:S01]  /*6b30*/  @!P0 HADD2.F32 R47, -RZ, R47.H0_H0 ;  /* 0x2000002fff2f8230 */ /* 0x000fe20000004100 */
[----:B------:R-:W-:Y:S01]  /*6b40*/  @!P0 SHF.R.U64 R43, R66, 0x10, R67 ;  /* 0x00000010422b8819 */ /* 0x000fe20000001243 */
[----:B------:R-:W-:Y:S01]  /*6b50*/  @!P0 HADD2.F32 R40, -RZ, R41.H0_H0 ;  /* 0x20000029ff288230 */ /* 0x000fe20000004100 */
[----:B------:R-:W-:Y:S01]  /*6b60*/  @!P0 MOV R45, R51 ;  /* 0x00000033002d8202 */ /* 0x000fe20000000f00 */
[----:B------:R-:W-:Y:S01]  /*6b70*/  @!P0 HADD2.F32 R36, -RZ, R31.H0_H0 ;  /* 0x2000001fff248230 */ /* 0x000fe20000004100 */
[----:B-1----:R-:W-:Y:S01]  /*6b80*/  @!P0 MOV R21, R25 ;  /* 0x0000001900158202 */ /* 0x002fe20000000f00 */
[----:B------:R-:W-:Y:S01]  /*6b90*/  @!P0 HADD2.F32 R43, -RZ, R43.H0_H0 ;  /* 0x2000002bff2b8230 */ /* 0x000fe20000004100 */
[----:B------:R-:W-:Y:S01]  /*6ba0*/  @!P0 MOV R23, R24 ;  /* 0x0000001800178202 */ /* 0x000fe20000000f00 */
[----:B------:R-:W-:Y:S01]  /*6bb0*/  @!P0 HADD2.F32 R37, -RZ, R31.H1_H1 ;  /* 0x3000001fff258230 */ /* 0x000fe20000004100 */
[-C--:B------:R-:W-:Y:S01]  /*6bc0*/  @!P0 FMUL.FTZ R46, R36, R29.reuse ;  /* 0x0000001d242e8220 */ /* 0x080fe20000410000 */
[----:B------:R-:W-:Y:S02]  /*6bd0*/  @!P0 HADD2.F32 R30, -RZ, R21.H0_H0 ;  /* 0x20000015ff1e8230 */ /* 0x000fe40000004100 */
[----:B------:R-:W-:Y:S02]  /*6be0*/  @!P0 HADD2.F32 R31, -RZ, R33.H0_H0 ;  /* 0x20000021ff1f8230 */ /* 0x000fe40000004100 */
[----:B------:R-:W-:Y:S01]  /*6bf0*/  @!P0 HADD2.F32 R28, -RZ, R28.H0_H0 ;  /* 0x2000001cff1c8230 */ /* 0x000fe20000004100 */
[----:B------:R-:W-:Y:S01]  /*6c00*/  @!P0 FMUL.FTZ R3, R30, R29 ;  /* 0x0000001d1e038220 */ /* 0x000fe20000410000 */
[----:B------:R-:W-:Y:S01]  /*6c10*/  @!P0 HADD2.F32 R29, -RZ, R21.H1_H1 ;  /* 0x30000015ff1d8230 */ /* 0x000fe20000004100 */
[----:B------:R-:W-:Y:S01]  /*6c20*/  @!P0 FMUL.FTZ R54, R31, R18 ;  /* 0x000000121f368220 */ /* 0x000fe20000410000 */
[--C-:B------:R-:W-:Y:S01]  /*6c30*/  @!P0 HADD2.F32 R21, -RZ, R23.reuse.H0_H0 ;  /* 0x20000017ff158230 */ /* 0x100fe20000004100 */
[-C--:B------:R-:W-:Y:S01]  /*6c40*/  @!P0 FMUL.FTZ R55, R37, R28.reuse ;  /* 0x0000001c25378220 */ /* 0x080fe20000410000 */
[----:B------:R-:W-:Y:S01]  /*6c50*/  @!P0 HADD2.F32 R23, -RZ, R23.H1_H1 ;  /* 0x30000017ff178230 */ /* 0x000fe20000004100 */
[----:B------:R-:W-:Y:S01]  /*6c60*/  @!P0 FMUL.FTZ R4, R29, R28 ;  /* 0x0000001c1d048220 */ /* 0x000fe20000410000 */
[----:B------:R-:W-:Y:S01]  /*6c70*/  @!P0 HADD2.F32 R28, -RZ, R20.H0_H0 ;  /* 0x20000014ff1c8230 */ /* 0x000fe20000004100 */
[C---:B------:R-:W-:Y:S01]  /*6c80*/  @!P0 FMUL.FTZ R0, R21.reuse, R18 ;  /* 0x0000001215008220 */ /* 0x040fe20000410000 */
[----:B------:R-:W-:Y:S01]  /*6c90*/  @!P0 MOV R18, R26 ;  /* 0x0000001a00128202 */ /* 0x000fe20000000f00 */
[----:B------:R-:W-:Y:S01]  /*6ca0*/  @!P0 FFMA.FTZ R54, R21, R32, -R54 ;  /* 0x0000002015368223 */ /* 0x000fe20000010836 */
[----:B------:R-:W-:Y:S01]  /*6cb0*/  @!P0 HADD2.F32 R21, -RZ, R13.H1_H1 ;  /* 0x3000000dff158230 */ /* 0x000fe20000004100 */
[----:B------:R-:W-:Y:S01]  /*6cc0*/  @!P0 FMUL.FTZ R2, R23, R28 ;  /* 0x0000001c17028220 */ /* 0x000fe20000410000 */
[----:B------:R-:W-:Y:S01]  /*6cd0*/  @!P0 HADD2.F32 R33, -RZ, R33.H1_H1 ;  /* 0x30000021ff218230 */ /* 0x000fe20000004100 */
[----:B------:R-:W-:Y:S01]  /*6ce0*/  @!P0 FFMA.FTZ R0, R31, R32, R0 ;  /* 0x000000201f008223 */ /* 0x000fe20000010000 */
[----:B------:R-:W-:Y:S01]  /*6cf0*/  @!P0 HADD2.F32 R20, -RZ, R18.H0_H0 ;  /* 0x20000012ff148230 */ /* 0x000fe20000004100 */
[-C--:B------:R-:W-:Y:S01]  /*6d00*/  @!P0 FMUL.FTZ R58, R40, R21.reuse ;  /* 0x00000015283a8220 */ /* 0x080fe20000410000 */
[--C-:B------:R-:W-:Y:S01]  /*6d10*/  @!P0 HADD2.F32 R42, -RZ, R45.reuse.H0_H0 ;  /* 0x2000002dff2a8230 */ /* 0x100fe20000004100 */
[----:B------:R-:W-:Y:S01]  /*6d20*/  @!P0 FMUL.FTZ R59, R33, R28 ;  /* 0x0000001c213b8220 */ /* 0x000fe20000410000 */
[----:B------:R-:W-:Y:S01]  /*6d30*/  @!P0 HADD2.F32 R45, -RZ, R45.H1_H1 ;  /* 0x3000002dff2d8230 */ /* 0x000fe20000004100 */
[C---:B------:R-:W-:Y:S01]  /*6d40*/  @!P0 FMUL.FTZ R5, R20.reuse, R21 ;  /* 0x0000001514058220 */ /* 0x040fe20000410000 */
[----:B------:R-:W-:Y:S01]  /*6d50*/  @!P0 MOV R21, R27 ;  /* 0x0000001b00158202 */ /* 0x000fe20000000f00 */
[----:B------:R-:W-:Y:S01]  /*6d60*/  @!P0 FFMA.FTZ R58, R20, R39, -R58 ;  /* 0x00000027143a8223 */ /* 0x000fe2000001083a */
[----:B------:R-:W-:Y:S01]  /*6d70*/  @!P0 HADD2.F32 R20, -RZ, R13.H0_H0 ;  /* 0x2000000dff148230 */ /* 0x000fe20000004100 */
[-C--:B------:R-:W-:Y:S01]  /*6d80*/  @!P0 FFMA.FTZ R59, R23, R34.reuse, -R59 ;  /* 0x00000022173b8223 */ /* 0x080fe2000001083b */
[----:B------:R-:W-:Y:S01]  /*6d90*/  @!P0 HADD2.F32 R13, -RZ, R19.H0_H0 ;  /* 0x20000013ff0d8230 */ /* 0x000fe20000004100 */
[----:B------:R-:W-:Y:S01]  /*6da0*/  @!P0 FFMA.FTZ R2, R33, R34, R2 ;  /* 0x0000002221028223 */ /* 0x000fe20000010002 */
[----:B------:R-:W-:Y:S01]  /*6db0*/  @!P0 HADD2.F32 R19, -RZ, R22.H0_H0 ;  /* 0x20000016ff138230 */ /* 0x000fe20000004100 */
[----:B------:R-:W-:Y:S01]  /*6dc0*/  @!P0 FMUL.FTZ R61, R42, R20 ;  /* 0x000000142a3d8220 */ /* 0x000fe20000410000 */
[----:B------:R-:W-:Y:S01]  /*6dd0*/  @!P0 HADD2.F32 R41, -RZ, R41.H1_H1 ;  /* 0x30000029ff298230 */ /* 0x000fe20000004100 */
[----:B------:R-:W-:Y:S01]  /*6de0*/  @!P0 FMUL.FTZ R60, R45, R13 ;  /* 0x0000000d2d3c8220 */ /* 0x000fe20000410000 */
[----:B------:R-:W-:Y:S01]  /*6df0*/  @!P0 HADD2.F32 R22, -RZ, R18.H1_H1 ;  /* 0x30000012ff168230 */ /* 0x000fe20000004100 */
[----:B------:R-:W-:Y:S01]  /*6e00*/  @!P0 FFMA.FTZ R46, R30, R35, -R46 ;  /* 0x000000231e2e8223 */ /* 0x000fe2000001082e */
[--C-:B------:R-:W-:Y:S01]  /*6e10*/  @!P0 HADD2.F32 R23, -RZ, R21.reuse.H0_H0 ;  /* 0x20000015ff178230 */ /* 0x100fe20000004100 */
[----:B------:R-:W-:Y:S01]  /*6e20*/  @!P0 FMUL.FTZ R68, R41, R19 ;  /* 0x0000001329448220 */ /* 0x000fe20000410000 */
[----:B------:R-:W-:Y:S01]  /*6e30*/  @!P0 F2FP.PACK_AB R59, R59, R54 ;  /* 0x000000363b3b823e */ /* 0x000fe200000000ff */
[----:B------:R-:W-:Y:S01]  /*6e40*/  @!P0 FFMA.FTZ R55, R29, R38, -R55 ;  /* 0x000000261d378223 */ /* 0x000fe20000010837 */
[----:B------:R-:W-:Y:S01]  /*6e50*/  @!P0 HADD2.F32 R18, -RZ, R21.H1_H1 ;  /* 0x30000015ff128230 */ /* 0x000fe20000004100 */
[----:B------:R-:W-:Y:S02]  /*6e60*/  @!P0 FFMA.FTZ R61, R23, R44, -R61 ;  /* 0x0000002c173d8223 */ /* 0x000fe4000001083d */
[----:B------:R-:W-:Y:S01]  /*6e70*/  @!P0 FFMA.FTZ R68, R22, R43, -R68 ;  /* 0x0000002b16448223 */ /* 0x000fe20000010844 */
[----:B------:R-:W-:Y:S01]  /*6e80*/  @!P0 F2FP.PACK_AB R46, R55, R46 ;  /* 0x0000002e372e823e */ /* 0x000fe200000000ff */
[----:B------:R-:W-:Y:S02]  /*6e90*/  @!P0 FFMA.FTZ R60, R18, R47, -R60 ;  /* 0x0000002f123c8223 */ /* 0x000fe4000001083c */
[----:B------:R-:W-:Y:S01]  /*6ea0*/  @!P0 FFMA.FTZ R3, R36, R35, R3 ;  /* 0x0000002324038223 */ /* 0x000fe20000010003 */
[----:B------:R-:W-:Y:S01]  /*6eb0*/  @!P0 F2FP.PACK_AB R55, R68, R58 ;  /* 0x0000003a4437823e */ /* 0x000fe200000000ff */
[----:B------:R-:W-:Y:S01]  /*6ec0*/  @!P0 FMUL.FTZ R6, R22, R19 ;  /* 0x0000001316068220 */ /* 0x000fe20000410000 */
[----:B------:R-:W-:Y:S01]  /*6ed0*/  @!P0 F2FP.PACK_AB R60, R60, R61 ;  /* 0x0000003d3c3c823e */ /* 0x000fe200000000ff */
[----:B------:R-:W-:Y:S01]  /*6ee0*/  @!P0 FFMA.FTZ R4, R37, R38, R4 ;  /* 0x0000002625048223 */ /* 0x000fe20000010004 */
[----:B------:R-:W-:Y:S01]  /*6ef0*/  @!P0 MOV R25, R46 ;  /* 0x0000002e00198202 */ /* 0x000fe20000000f00 */
[----:B------:R-:W-:Y:S01]  /*6f00*/  @!P0 FMUL.FTZ R7, R23, R20 ;  /* 0x0000001417078220 */ /* 0x000fe20000410000 */
[----:B------:R-:W-:Y:S01]  /*6f10*/  @!P0 MOV R26, R55 ;  /* 0x00000037001a8202 */ /* 0x000fe20000000f00 */
[----:B------:R-:W-:Y:S01]  /*6f20*/  @!P0 FFMA.FTZ R5, R40, R39, R5 ;  /* 0x0000002728058223 */ /* 0x000fe20000010005 */
[----:B------:R-:W-:Y:S01]  /*6f30*/  @!P0 MOV R27, R60 ;  /* 0x0000003c001b8202 */ /* 0x000fe20000000f00 */
[----:B------:R-:W-:Y:S01]  /*6f40*/  @!P0 FMUL.FTZ R8, R18, R13 ;  /* 0x0000000d12088220 */ /* 0x000fe20000410000 */
[----:B------:R-:W-:Y:S01]  /*6f50*/  @!P0 F2FP.PACK_AB R46, R2, R0 ;  /* 0x00000000022e823e */ /* 0x000fe200000000ff */
[----:B------:R-:W-:Y:S01]  /*6f60*/  @!P0 FFMA.FTZ R6, R41, R43, R6 ;  /* 0x0000002b29068223 */ /* 0x000fe20000010006 */
[----:B------:R-:W-:Y:S01]  /*6f70*/  @!P0 F2FP.PACK_AB R55, R4, R3 ;  /* 0x000000030437823e */ /* 0x000fe200000000ff */
[----:B------:R-:W-:Y:S02]  /*6f80*/  @!P0 FFMA.FTZ R7, R42, R44, R7 ;  /* 0x0000002c2a078223 */ /* 0x000fe40000010007 */
[----:B------:R-:W-:Y:S01]  /*6f90*/  @!P0 IMAD.MOV.U32 R24, RZ, RZ, R59 ;  /* 0x000000ffff188224 */ /* 0x000fe200078e003b */
[----:B------:R-:W-:Y:S01]  /*6fa0*/  @!P0 F2FP.PACK_AB R54, R6, R5 ;  /* 0x000000050636823e */ /* 0x000fe200000000ff */
[----:B------:R-:W-:Y:S01]  /*6fb0*/  @!P0 FFMA.FTZ R8, R45, R47, R8 ;  /* 0x0000002f2d088223 */ /* 0x000fe20000010008 */
[----:B------:R-:W-:Y:S01]  /*6fc0*/  @!P0 MOV R49, R55 ;  /* 0x0000003700318202 */ /* 0x000fe20000000f00 */
[----:B------:R-:W-:Y:S01]  /*6fd0*/  @!P0 IMAD.MOV.U32 R48, RZ, RZ, R46 ;  /* 0x000000ffff308224 */ /* 0x000fe200078e002e */
[----:B------:R1:W-:Y:S01]  /*6fe0*/  STG.E.128 [R52.64], R24 ;  /* 0x0000001834007986 */ /* 0x0003e2000c101d1e */
[----:B------:R-:W-:Y:S02]  /*6ff0*/  @!P0 MOV R50, R54 ;  /* 0x0000003600328202 */ /* 0x000fe40000000f00 */
[----:B------:R-:W-:Y:S04]  /*7000*/  @!P0 F2FP.PACK_AB R59, R8, R7 ;  /* 0x00000007083b823e */ /* 0x000fe800000000ff */
[----:B------:R-:W-:Y:S02]  /*7010*/  @!P0 MOV R51, R59 ;  /* 0x0000003b00338202 */ /* 0x000fe40000000f00 */
[----:B------:R-:W-:Y:S11]  /*7020*/  ISETP.GE.AND P0, PT, R115, c[0x0][0x1d4], PT ;  /* 0x0000750073007a0c */ /* 0x000ff60003f06270 */
[----:B------:R-:W-:Y:S02]  /*7030*/  @!UPT UIADD3 URZ, URZ, URZ, URZ ;  /* 0x0000003f3f3ff290 */ /* 0x000fe4000fffe03f */
[----:B------:R-:W-:-:S05]  /*7040*/  @P0 BRA `(.L_x_1038) ;  /* 0x0000031000000947 */ /* 0x000fca0003800000 */
[----:B------:R-:W-:Y:S04]  /*7050*/  IADD3 R56, P1, P0, R56, UR46, R115 ;  /* 0x0000002e38387c10 */ /* 0x000fe8000f83e073 */
[----:B------:R-:W-:Y:S02]  /*7060*/  IADD3.X R57, R57, UR11, R102, P1, P0 ;  /* 0x0000000b39397c10 */ /* 0x000fe40008fe0466 */
[C---:B------:R-:W-:Y:S04]  /*7070*/  LEA R2, P0, R56.reuse, c[0x0][0x1c8], 0x1 ;  /* 0x0000720038027a11 */ /* 0x040fe800078008ff */
[----:B------:R-:W-:Y:S05]  /*7080*/  LEA.HI.X R3, R56, c[0x0][0x1cc], R57, 0x1, P0 ;  /* 0x0000730038037a11 */ /* 0x000fea00000f0c39 */
[----:B------:R2:W-:Y:S01]  /*7090*/  STG.E.128 [R2.64], R48 ;  /* 0x0000003002007986 */ /* 0x0005e2000c101d1e */
[----:B------:R-:W-:-:S05]  /*70a0*/  BRA `(.L_x_1038) ;  /* 0x000002b000007947 */ /* 0x000fca0003800000 */
.L_x_1024:
[----:B------:R-:W-:Y:S01]  /*70b0*/  UIMAD UR5, UR6, -0x30, UR4 ;  /* 0xffffffd0060578a4 */ /* 0x000fe2000f8e0204 */
[----:B------:R-:W-:Y:S03]  /*70c0*/  BSSY B0, `(.L_x_1055) ;  /* 0x0000016000007945 */ /* 0x000fe60003800000 */
[----:B------:R-:W-:Y:S04]  /*70d0*/  UISETP.LT.AND UP0, UPT, UR5, 0x30, UPT ;  /* 0x000000300500788c */ /* 0x000fe8000bf01270 */
[----:B------:R-:W-:Y:S06]  /*70e0*/  USEL UR52, UR5, 0x30, UP0 ;  /* 0x0000003005347887 */ /* 0x000fec0008000000 */
[----:B------:R-:W-:Y:S11]  /*70f0*/  ISETP.GE.AND P0, PT, R125, UR52, PT ;  /* 0x000000347d007c0c */ /* 0x000ff6000bf06270 */
[----:B------:R-:W-:Y:S02]  /*7100*/  @!UPT UIADD3 URZ, URZ, URZ, URZ ;  /* 0x0000003f3f3ff290 */ /* 0x000fe4000fffe03f */
[----:B------:R-:W-:-:S05]  /*7110*/  @P0 BRA `(.L_x_1056) ;  /* 0x0000010000000947 */ /* 0x000fca0003800000 */
[----:B------:R-:W-:Y:S11]  /*7120*/  ISETP.GE.AND P0, PT, R14, c[0x0][0x1d4], PT ;  /* 0x000075000e007a0c */ /* 0x000ff60003f06270 */
[----:B------:R-:W-:Y:S02]  /*7130*/  @!UPT UIADD3 URZ, URZ, URZ, URZ ;  /* 0x0000003f3f3ff290 */ /* 0x000fe4000fffe03f */
[----:B------:R-:W1:Y:S04]  /*7140*/  @!P0 LDS.128 R28, [R123+0xa080] ;  /* 0x00a080007b1c8984 */ /* 0x000e680000000c00 */
[----:B-1----:R-:W-:Y:S01]  /*7150*/  @!P0 STG.E.128 [R78.64], R28 ;  /* 0x0000001c4e008986 */ /* 0x002fe2000c101d1e */
[----:B------:R-:W-:Y:S11]  /*7160*/  ISETP.GE.AND P0, PT, R11, c[0x0][0x1d4], PT ;  /* 0x000075000b007a0c */ /* 0x000ff60003f06270 */
[----:B------:R-:W-:Y:S02]  /*7170*/  @!UPT UIADD3 URZ, URZ, URZ, URZ ;  /* 0x0000003f3f3ff290 */ /* 0x000fe4000fffe03f */
[----:B------:R-:W1:Y:S04]  /*7180*/  @!P0 LDS.128 R24, [R123+0xb880] ;  /* 0x00b880007b188984 */ /* 0x000e680000000c00 */
[----:B-1----:R-:W-:Y:S01]  /*7190*/  @!P0 STG.E.128 [R78.64+0x80], R24 ;  /* 0x000080184e008986 */ /* 0x002fe2000c101d1e */
[----:B------:R-:W-:Y:S11]  /*71a0*/  ISETP.GE.AND P0, PT, R122, c[0x0][0x1d4], PT ;  /* 0x000075007a007a0c */ /* 0x000ff60003f06270 */
[----:B------:R-:W-:Y:S02]  /*71b0*/  @!UPT UIADD3 URZ, URZ, URZ, URZ ;  /* 0x0000003f3f3ff290 */ /* 0x000fe4000fffe03f */
[----:B------:R-:W1:Y:S04]  /*71c0*/  @!P0 LDS.128 R20, [R123+0xd080] ;  /* 0x00d080007b148984 */ /* 0x000e680000000c00 */
[----:B-1----:R-:W-:Y:S01]  /*71d0*/  @!P0 STG.E.128 [R78.64+0x100], R20 ;  /* 0x000100144e008986 */ /* 0x002fe2000c101d1e */
[----:B------:R-:W-:Y:S11]  /*71e0*/  ISETP.GE.AND P0, PT, R121, c[0x0][0x1d4], PT ;  /* 0x0000750079007a0c */ /* 0x000ff60003f06270 */
[----:B------:R-:W-:Y:S02]  /*71f0*/  @!UPT UIADD3 URZ, URZ, URZ, URZ ;  /* 0x0000003f3f3ff290 */ /* 0x000fe4000fffe03f */
[----:B------:R-:W1:Y:S04]  /*7200*/  @!P0 LDS.128 R4, [R123+0xe880] ;  /* 0x00e880007b048984 */ /* 0x000e680000000c00 */
[----:B-1----:R1:W-:Y:S02]  /*7210*/  @!P0 STG.E.128 [R78.64+0x180], R4 ;  /* 0x000180044e008986 */ /* 0x0023e4000c101d1e */
.L_x_1056:
[----:B------:R-:W-:Y:S05]  /*7220*/  BSYNC B0 ;  /* 0x0000000000007941 */ /* 0x000fea0003800000 */
.L_x_1055:
[----:B------:R-:W-:Y:S11]  /*7230*/  ISETP.GE.AND P0, PT, R120, UR52, PT ;  /* 0x0000003478007c0c */ /* 0x000ff6000bf06270 */
[----:B------:R-:W-:Y:S02]  /*7240*/  @!UPT UIADD3 URZ, URZ, URZ, URZ ;  /* 0x0000003f3f3ff290 */ /* 0x000fe4000fffe03f */
[----:B------:R-:W-:-:S05]  /*7250*/  @P0 BRA `(.L_x_1038) ;  /* 0x0000010000000947 */ /* 0x000fca0003800000 */
[----:B------:R-:W-:Y:S11]  /*7260*/  ISETP.GE.AND P0, PT, R14, c[0x0][0x1d4], PT ;  /* 0x000075000e007a0c */ /* 0x000ff60003f06270 */
[----:B------:R-:W-:Y:S02]  /*7270*/  @!UPT UIADD3 URZ, URZ, URZ, URZ ;  /* 0x0000003f3f3ff290 */ /* 0x000fe4000fffe03f */
[----:B------:R-:W2:Y:S04]  /*7280*/  @!P0 LDS.128 R28, [R123+0xb080] ;  /* 0x00b080007b1c8984 */ /* 0x000ea80000000c00 */
[----:B--2---:R-:W-:Y:S01]  /*7290*/  @!P0 STG.E.128 [R76.64], R28 ;  /* 0x0000001c4c008986 */ /* 0x004fe2000c101d1e */
[----:B------:R-:W-:Y:S11]  /*72a0*/  ISETP.GE.AND P0, PT, R11, c[0x0][0x1d4], PT ;  /* 0x000075000b007a0c */ /* 0x000ff60003f06270 */
[----:B------:R-:W-:Y:S02]  /*72b0*/  @!UPT UIADD3 URZ, URZ, URZ, URZ ;  /* 0x0000003f3f3ff290 */ /* 0x000fe4000fffe03f */
[----:B------:R-:W2:Y:S04]  /*72c0*/  @!P0 LDS.128 R24, [R123+0xc880] ;  /* 0x00c880007b188984 */ /* 0x000ea80000000c00 */
[----:B--2---:R-:W-:Y:S01]  /*72d0*/  @!P0 STG.E.128 [R76.64+0x80], R24 ;  /* 0x000080184c008986 */ /* 0x004fe2000c101d1e */
[----:B------:R-:W-:Y:S11]  /*72e0*/  ISETP.GE.AND P0, PT, R122, c[0x0][0x1d4], PT ;  /* 0x000075007a007a0c */ /* 0x000ff60003f06270 */
[----:B------:R-:W-:Y:S02]  /*72f0*/  @!UPT UIADD3 URZ, URZ, URZ, URZ ;  /* 0x0000003f3f3ff290 */ /* 0x000fe4000fffe03f */
[----:B------:R-:W2:Y:S04]  /*7300*/  @!P0 LDS.128 R20, [R123+0xe080] ;  /* 0x00e080007b148984 */ /* 0x000ea80000000c00 */
[----:B--2---:R-:W-:Y:S01]  /*7310*/  @!P0 STG.E.128 [R76.64+0x100], R20 ;  /* 0x000100144c008986 */ /* 0x004fe2000c101d1e */
[----:B------:R-:W-:Y:S11]  /*7320*/  ISETP.GE.AND P0, PT, R121, c[0x0][0x1d4], PT ;  /* 0x0000750079007a0c */ /* 0x000ff60003f06270 */
[----:B------:R-:W-:Y:S02]  /*7330*/  @!UPT UIADD3 URZ, URZ, URZ, URZ ;  /* 0x0000003f3f3ff290 */ /* 0x000fe4000fffe03f */
[----:B-1----:R-:W1:Y:S04]  /*7340*/  @!P0 LDS.128 R4, [R123+0xf880] ;  /* 0x00f880007b048984 */ /* 0x002e680000000c00 */
[----:B-1----:R1:W-:Y:S02]  /*7350*/  @!P0 STG.E.128 [R76.64+0x180], R4 ;  /* 0x000180044c008986 */ /* 0x0023e4000c101d1e */
.L_x_1038:
[----:B------:R-:W-:Y:S05]  /*7360*/  BSYNC B2 ;  /* 0x0000000000027941 */ /* 0x000fea0003800000 */
.L_x_1023:
[----:B------:R-:W-:Y:S01]  /*7370*/  UIMAD.WIDE.U32 UR38, UR6, 0x30, URZ ;  /* 0x00000030062678a5 */ /* 0x000fe2000f8e003f */
[----:B--2---:R-:W-:Y:S01]  /*7380*/  IADD3 R2, -R125, UR52, RZ ;  /* 0x000000347d027c10 */ /* 0x004fe2000fffe1ff */
[----:B------:R-:W-:Y:S01]  /*7390*/  UIMAD UR5, UR10, 0x30, URZ ;  /* 0x000000300a0578a4 */ /* 0x000fe2000f8e023f */
[----:B------:R-:W-:Y:S01]  /*73a0*/  ISETP.NE.AND P3, PT, R126, RZ, PT ;  /* 0x000000ff7e00720c */ /* 0x000fe20003f65270 */
[----:B------:R-:W-:Y:S02]  /*73b0*/  BSSY B0, `(.L_x_1057) ;  /* 0x0000041000007945 */ /* 0x000fe40003800000 */
[----:B------:R-:W-:Y:S01]  /*73c0*/  UIADD3 UR5, UR39, UR5, URZ ;  /* 0x0000000527057290 */ /* 0x000fe2000fffe03f */
[----:B------:R-:W-:Y:S05]  /*73d0*/  IADD3 R3, P0, R95, UR38, RZ ;  /* 0x000000265f037c10 */ /* 0x000fea000ff1e0ff */
[----:B------:R-:W-:Y:S02]  /*73e0*/  IADD3.X R0, R94, UR5, RZ, P0, !PT ;  /* 0x000000055e007c10 */ /* 0x000fe400087fe4ff */
[C---:B------:R-:W-:Y:S11]  /*73f0*/  ISETP.GE.AND P0, PT, R2.reuse, 0x21, PT ;  /* 0x000000210200780c */ /* 0x040ff60003f06270 */
[----:B------:R-:W-:Y:S02]  /*7400*/  @!UPT UIADD3 URZ, URZ, URZ, URZ ;  /* 0x0000003f3f3ff290 */ /* 0x000fe4000fffe03f */
[----:B-1----:R-:W-:Y:S05]  /*7410*/  @P0 IADD3 R5, P1, R3, 0x20, RZ ;  /* 0x0000002003050810 */ /* 0x002fea0007f3e0ff */
[----:B------:R-:W-:Y:S01]  /*7420*/  @P0 IMAD.X R4, RZ, RZ, R0, P1 ;  /* 0x000000ffff040224 */ /* 0x000fe200008e0600 */
[----:B------:R-:W-:Y:S03]  /*7430*/  ISETP.GE.AND P1, PT, R2, 0x1, PT ;  /* 0x000000010200780c */ /* 0x000fe60003f26270 */
[----:B------:R-:W-:Y:S04]  /*7440*/  @P0 IMAD R4, R4, c[0x0][0x258], RZ ;  /* 0x0000960004040a24 */ /* 0x000fe800078e02ff */
[----:B------:R-:W-:Y:S06]  /*7450*/  @P0 IMAD R4, R5, c[0x0][0x25c], R4 ;  /* 0x0000970005040a24 */ /* 0x000fec00078e0204 */
[----:B------:R-:W-:Y:S02]  /*7460*/  @P1 IMAD.MOV.U32 R90, RZ, RZ, R130 ;  /* 0x000000ffff5a1224 */ /* 0x000fe400078e0082 */
[----:B------:R-:W-:Y:S02]  /*7470*/  @P1 IMAD R0, R0, c[0x0][0x258], RZ ;  /* 0x0000960000001a24 */ /* 0x000fe400078e02ff */
[C---:B------:R-:W-:Y:S04]  /*7480*/  @P1 IMAD.WIDE.U32 R6, R3.reuse, c[0x0][0x258], R90 ;  /* 0x0000960003061a25 */ /* 0x040fe800078e005a */
[----:B------:R-:W-:Y:S01]  /*7490*/  @P1 IMAD R0, R3, c[0x0][0x25c], R0 ;  /* 0x0000970003001a24 */ /* 0x000fe200078e0200 */
[C---:B------:R-:W-:Y:S01]  /*74a0*/  @P1 LEA R18, P2, R6.reuse, c[0x0][0x250], 0x1 ;  /* 0x0000940006121a11 */ /* 0x040fe200078408ff */
[----:B------:R-:W-:Y:S02]  /*74b0*/  @P0 IMAD.MOV.U32 R90, RZ, RZ, R130 ;  /* 0x000000ffff5a0224 */ /* 0x000fe400078e0082 */
[----:B------:R-:W-:Y:S02]  /*74c0*/  @P1 IMAD.IADD R0, R7, 0x1, R0 ;  /* 0x0000000107001824 */ /* 0x000fe400078e0200 */
[----:B------:R-:W-:Y:S03]  /*74d0*/  @P0 IMAD.WIDE.U32 R2, R5, c[0x0][0x258], R90 ;  /* 0x0000960005020a25 */ /* 0x000fe600078e005a */
[----:B------:R-:W-:Y:S01]  /*74e0*/  @P1 LEA.HI.X R19, R6, c[0x0][0x254], R0, 0x1, P2 ;  /* 0x0000950006131a11 */ /* 0x000fe200010f0c00 */
[----:B------:R-:W-:Y:S01]  /*74f0*/  @P0 IMAD.IADD R4, R3, 0x1, R4 ;  /* 0x0000000103040824 */ /* 0x000fe200078e0204 */
[C---:B------:R-:W-:Y:S03]  /*7500*/  @P0 LEA R6, P2, R2.reuse, c[0x0][0x250], 0x1 ;  /* 0x0000940002060a11 */ /* 0x040fe600078408ff */
[----:B------:R-:W-:Y:S01]  /*7510*/  @!PT LDS RZ, [RZ] ;  /* 0x00000000fffff984 */ /* 0x000fe20000000800 */
[----:B------:R-:W-:Y:S01]  /*7520*/  @!PT LDS RZ, [RZ] ;  /* 0x00000000fffff984 */ /* 0x000fe20000000800 */
[----:B------:R-:W-:Y:S01]  /*7530*/  @!PT LDS RZ, [RZ] ;  /* 0x00000000fffff984 */ /* 0x000fe20000000800 */
[----:B------:R1:W-:Y:S01]  /*7540*/  @P1 LDGSTS.E.BYPASS.LTC128B.128 [R123+0x4080], [R18.64], !P3 ;  /* 0x04080000127b1fae */ /* 0x0003e2000d901d5e */
[----:B------:R-:W-:Y:S03]  /*7550*/  @P0 LEA.HI.X R7, R2, c[0x0][0x254], R4, 0x1, P2 ;  /* 0x0000950002070a11 */ /* 0x000fe600010f0c04 */
[----:B------:R1:W-:Y:S04]  /*7560*/  @P1 LDGSTS.E.BYPASS.LTC128B.128 [R123+0x5880], [R18.64+0x80], !P6 ;  /* 0x05880080127b1fae */ /* 0x0003e8000f101d5e */
[----:B------:R1:W-:Y:S04]  /*7570*/  @P1 LDGSTS.E.BYPASS.LTC128B.128 [R123+0x7080], [R18.64+0x100], !P5 ;  /* 0x07080100127b1fae */ /* 0x0003e8000e901d5e */
[----:B------:R1:W-:Y:S04]  /*7580*/  @P1 LDGSTS.E.BYPASS.LTC128B.128 [R123+0x8880], [R18.64+0x180], !P4 ;  /* 0x08880180127b1fae */ /* 0x0003e8000e101d5e */
[----:B------:R1:W-:Y:S04]  /*7590*/  @P0 LDGSTS.E.BYPASS.LTC128B.128 [R123+0x5080], [R6.64], !P3 ;  /* 0x05080000067b0fae */ /* 0x0003e8000d901d5e */
[----:B------:R1:W-:Y:S04]  /*75a0*/  @P0 LDGSTS.E.BYPASS.LTC128B.128 [R123+0x6880], [R6.64+0x80], !P6 ;  /* 0x06880080067b0fae */ /* 0x0003e8000f101d5e */
[----:B------:R1:W-:Y:S04]  /*75b0*/  @P0 LDGSTS.E.BYPASS.LTC128B.128 [R123+0x8080], [R6.64+0x100], !P5 ;  /* 0x08080100067b0fae */ /* 0x0003e8000e901d5e */
[----:B------:R1:W-:Y:S01]  /*75c0*/  @P0 LDGSTS.E.BYPASS.LTC128B.128 [R123+0x9880], [R6.64+0x180], !P4 ;  /* 0x09880180067b0fae */ /* 0x0003e2000e101d5e */
[----:B------:R-:W-:Y:S03]  /*75d0*/  IADD3 R2, P0, R89, UR38, RZ ;  /* 0x0000002659027c10 */ /* 0x000fe6000ff1e0ff */
[----:B------:R-:W0:Y:S01]  /*75e0*/  LDGDEPBAR ;  /* 0x00000000000079af */ /* 0x000e220000000000 */
[----:B------:R-:W-:Y:S02]  /*75f0*/  IADD3.X R0, R88, UR5, RZ, P0, !PT ;  /* 0x0000000558007c10 */ /* 0x000fe400087fe4ff */
[----:B------:R-:W-:Y:S01]  /*7600*/  ISETP.LT.AND P0, PT, R125, UR52, PT ;  /* 0x000000347d007c0c */ /* 0x000fe2000bf01270 */
[----:B------:R-:W-:Y:S04]  /*7610*/  DEPBAR.LE SB0, 0x0 ;  /* 0x000080000000791a */ /* 0x000fe80000000000 */
[----:B------:R-:W-:Y:S08]  /*7620*/  BAR.SYNC.DEFER_BLOCKING 0x0 ;  /* 0x0000000000007b1d */ /* 0x000ff00000010000 */
[----:B------:R-:W-:-:S05]  /*7630*/  @!P0 BRA `(.L_x_1058) ;  /* 0x0000018000008947 */ /* 0x000fca0003800000 */
[----:B-1----:R-:W-:Y:S02]  /*7640*/  IMAD.MOV.U32 R4, RZ, RZ, R128 ;  /* 0x000000ffff047224 */ /* 0x002fe400078e0080 */
[----:B------:R-:W-:Y:S02]  /*7650*/  IMAD.MOV.U32 R5, RZ, RZ, R87 ;  /* 0x000000ffff057224 */ /* 0x000fe400078e0057 */
[----:B------:R-:W-:Y:S02]  /*7660*/  IMAD R3, R0, c[0x0][0x208], RZ ;  /* 0x0000820000037a24 */ /* 0x000fe400078e02ff */
[C---:B------:R-:W-:Y:S04]  /*7670*/  IMAD.WIDE.U32 R4, R2.reuse, c[0x0][0x208], R4 ;  /* 0x0000820002047a25 */ /* 0x040fe800078e0004 */
[----:B------:R-:W-:Y:S01]  /*7680*/  IMAD R3, R2, c[0x0][0x20c], R3 ;  /* 0x0000830002037a24 */ /* 0x000fe200078e0203 */
[C---:B------:R-:W-:Y:S03]  /*7690*/  LEA R18, P0, R4.reuse, c[0x0][0x1f8], 0x1 ;  /* 0x00007e0004127a11 */ /* 0x040fe600078008ff */
[----:B------:R-:W-:Y:S05]  /*76a0*/  IMAD.IADD R3, R5, 0x1, R3 ;  /* 0x0000000105037824 */ /* 0x000fea00078e0203 */
[----:B------:R-:W-:Y:S02]  /*76b0*/  LEA.HI.X R19, R4, c[0x0][0x1fc], R3, 0x1, P0 ;  /* 0x00007f0004137a11 */ /* 0x000fe400000f0c03 */
        /* <DEDUP_REMOVED lines=16> */
.L_x_1058:
[----:B-1----:R-:W-:Y:S05]  /*77c0*/  BSYNC B0 ;  /* 0x0000000000007941 */ /* 0x002fea0003800000 */
.L_x_1057:
[----:B------:R-:W-:Y:S01]  /*77d0*/  ISETP.GE.AND P0, PT, R120, UR52, PT ;  /* 0x0000003478007c0c */ /* 0x000fe2000bf06270 */
[----:B------:R-:W-:Y:S01]  /*77e0*/  @!UPT UIADD3 URZ, URZ, URZ, URZ ;  /* 0x0000003f3f3ff290 */ /* 0x000fe2000fffe03f */
[----:B------:R-:W-:Y:S11]  /*77f0*/  BSSY B0, `(.L_x_1059) ;  /* 0x000001c000007945 */ /* 0x000ff60003800000 */
[----:B------:R-:W-:-:S05]  /*7800*/  @P0 BRA `(.L_x_1060) ;  /* 0x000001a000000947 */ /* 0x000fca0003800000 */
[----:B------:R-:W-:Y:S01]  /*7810*/  IADD3 R2, P0, R2, 0x20, RZ ;  /* 0x0000002002027810 */ /* 0x000fe20007f1e0ff */
[----:B------:R-:W-:Y:S02]  /*7820*/  IMAD.MOV.U32 R4, RZ, RZ, R128 ;  /* 0x000000ffff047224 */ /* 0x000fe400078e0080 */
[----:B------:R-:W-:Y:S02]  /*7830*/  IMAD.MOV.U32 R5, RZ, RZ, R87 ;  /* 0x000000ffff057224 */ /* 0x000fe400078e0057 */
[----:B------:R-:W-:Y:S02]  /*7840*/  IMAD.X R3, RZ, RZ, R0, P0 ;  /* 0x000000ffff037224 */ /* 0x000fe400000e0600 */
[----:B------:R-:W-:Y:S04]  /*7850*/  IMAD.WIDE.U32 R4, R2, c[0x0][0x208], R4 ;  /* 0x0000820002047a25 */ /* 0x000fe800078e0004 */
[----:B------:R-:W-:Y:S01]  /*7860*/  IMAD R3, R3, c[0x0][0x208], RZ ;  /* 0x0000820003037a24 */ /* 0x000fe200078e02ff */
[----:B------:R-:W-:Y:S03]  /*7870*/  LEA R18, P0, R4, c[0x0][0x1f8], 0x1 ;  /* 0x00007e0004127a11 */ /* 0x000fe600078008ff */
[----:B------:R-:W-:Y:S04]  /*7880*/  IMAD R3, R2, c[0x0][0x20c], R3 ;  /* 0x0000830002037a24 */ /* 0x000fe800078e0203 */
        /* <DEDUP_REMOVED lines=18> */
.L_x_1060:
[----:B------:R-:W-:Y:S05]  /*79b0*/  BSYNC B0 ;  /* 0x0000000000007941 */ /* 0x000fea0003800000 */
.L_x_1059:
[----:B------:R-:W-:Y:S06]  /*79c0*/  UISETP.GT.AND UP0, UPT, UR6, UR7, UPT ;  /* 0x000000070600728c */ /* 0x000fec000bf04270 */
[----:B------:R-:W-:Y:S11]  /*79d0*/  PLOP3.LUT P0, PT, PT, PT, UP0, 0x80, 0x0 ;  /* 0x000000000000781c */ /* 0x000ff60003f0f008 */
[----:B------:R-:W-:Y:S02]  /*79e0*/  @!UPT UIADD3 URZ, URZ, URZ, URZ ;  /* 0x0000003f3f3ff290 */ /* 0x000fe4000fffe03f */
[----:B------:R-:W-:-:S05]  /*79f0*/  @!P0 BRA `(.L_x_1061) ;  /* 0x000001b000008947 */ /* 0x000fca0003800000 */
[----:B------:R-:W-:Y:S01]  /*7a00*/  UIADD3 UR38, UR6, -0x1, URZ ;  /* 0xffffffff06267890 */ /* 0x000fe2000fffe03f */
[----:B------:R-:W-:Y:S01]  /*7a10*/  ISETP.GE.AND P1, PT, R117, 0x1, PT ;  /* 0x000000017500780c */ /* 0x000fe20003f26270 */
[----:B------:R-:W-:Y:S02]  /*7a20*/  IMAD.MOV.U32 R2, RZ, RZ, R132 ;  /* 0x000000ffff027224 */ /* 0x000fe400078e0084 */
[----:B------:R-:W-:Y:S01]  /*7a30*/  USHF.R.S32.HI UR10, URZ, 0x1f, UR38 ;  /* 0x0000001f3f0a7899 */ /* 0x000fe20008011426 */
[----:B------:R-:W-:Y:S01]  /*7a40*/  IMAD.MOV.U32 R3, RZ, RZ, R147 ;  /* 0x000000ffff037224 */ /* 0x000fe200078e0093 */
[----:B------:R-:W-:Y:S03]  /*7a50*/  UIMAD UR5, UR8, UR38, URZ ;  /* 0x00000026080572a4 */ /* 0x000fe6000f8e023f */
[----:B------:R-:W-:Y:S01]  /*7a60*/  IMAD.WIDE.U32 R2, R86, UR38, R2 ;  /* 0x0000002656027c25 */ /* 0x000fe2000f8e0002 */
[----:B------:R-:W-:Y:S04]  /*7a70*/  UIMAD UR5, UR10, UR28, UR5 ;  /* 0x0000001c0a0572a4 */ /* 0x000fe8000f8e0205 */
[C---:B-1----:R-:W-:Y:S02]  /*7a80*/  @P1 LEA R4, P0, R2.reuse, c[0x0][0x220], 0x1 ;  /* 0x0000880002041a11 */ /* 0x042fe400078008ff */
[----:B------:R-:W-:Y:S04]  /*7a90*/  IADD3 R0, R3, UR5, RZ ;  /* 0x0000000503007c10 */ /* 0x000fe8000fffe0ff */
[C---:B------:R-:W-:Y:S02]  /*7aa0*/  @P1 LEA.HI.X R5, R2.reuse, c[0x0][0x224], R0, 0x1, P0 ;  /* 0x0000890002051a11 */ /* 0x040fe400000f0c00 */
[----:B------:R-:W-:Y:S03]  /*7ab0*/  ISETP.GE.AND P0, PT, R117, 0x21, PT ;  /* 0x000000217500780c */ /* 0x000fe60003f06270 */
[----:B------:R-:W-:Y:S01]  /*7ac0*/  @!PT LDS RZ, [RZ] ;  /* 0x00000000fffff984 */ /* 0x000fe20000000800 */
[----:B------:R-:W-:Y:S01]  /*7ad0*/  @!PT LDS RZ, [RZ] ;  /* 0x00000000fffff984 */ /* 0x000fe20000000800 */
[----:B------:R-:W-:Y:S01]  /*7ae0*/  @!PT LDS RZ, [RZ] ;  /* 0x00000000fffff984 */ /* 0x000fe20000000800 */
[----:B------:R1:W-:Y:S04]  /*7af0*/  @P1 LDGSTS.E.BYPASS.LTC128B.128 [R123+0xa080], [R4.64], !P3 ;  /* 0x0a080000047b1fae */ /* 0x0003e8000d901d5e */
[----:B------:R1:W-:Y:S04]  /*7b00*/  @P1 LDGSTS.E.BYPASS.LTC128B.128 [R123+0xb880], [R4.64+0x80], !P6 ;  /* 0x0b880080047b1fae */ /* 0x0003e8000f101d5e */
[----:B------:R1:W-:Y:S02]  /*7b10*/  @P1 LDGSTS.E.BYPASS.LTC128B.128 [R123+0xd080], [R4.64+0x100], !P5 ;  /* 0x0d080100047b1fae */ /* 0x0003e4000e901d5e */
[----:B------:R-:W-:Y:S02]  /*7b20*/  @P0 IADD3 R2, P2, R2, UR48, RZ ;  /* 0x0000003002020c10 */ /* 0x000fe4000ff5e0ff */
[----:B------:R1:W-:Y:S02]  /*7b30*/  @P1 LDGSTS.E.BYPASS.LTC128B.128 [R123+0xe880], [R4.64+0x180], !P4 ;  /* 0x0e880180047b1fae */ /* 0x0003e4000e101d5e */
[----:B------:R-:W-:Y:S02]  /*7b40*/  @P0 IADD3.X R3, R0, UR45, RZ, P2, !PT ;  /* 0x0000002d00030c10 */ /* 0x000fe400097fe4ff */
[C---:B------:R-:W-:Y:S04]  /*7b50*/  @P0 LEA R6, P2, R2.reuse, c[0x0][0x220], 0x1 ;  /* 0x0000880002060a11 */ /* 0x040fe800078408ff */
[----:B------:R-:W-:Y:S05]  /*7b60*/  @P0 LEA.HI.X R7, R2, c[0x0][0x224], R3, 0x1, P2 ;  /* 0x0000890002070a11 */ /* 0x000fea00010f0c03 */
[----:B------:R1:W-:Y:S04]  /*7b70*/  @P0 LDGSTS.E.BYPASS.LTC128B.128 [R123+0xb080], [R6.64], !P3 ;  /* 0x0b080000067b0fae */ /* 0x0003e8000d901d5e */
[----:B------:R1:W-:Y:S04]  /*7b80*/  @P0 LDGSTS.E.BYPASS.LTC128B.128 [R123+0xc880], [R6.64+0x80], !P6 ;  /* 0x0c880080067b0fae */ /* 0x0003e8000f101d5e */
[----:B------:R1:W-:Y:S04]  /*7b90*/  @P0 LDGSTS.E.BYPASS.LTC128B.128 [R123+0xe080], [R6.64+0x100], !P5 ;  /* 0x0e080100067b0fae */ /* 0x0003e8000e901d5e */
[----:B------:R1:W-:Y:S02]  /*7ba0*/  @P0 LDGSTS.E.BYPASS.LTC128B.128 [R123+0xf880], [R6.64+0x180], !P4 ;  /* 0x0f880180067b0fae */ /* 0x0003e4000e101d5e */
.L_x_1061:
[----:B------:R-:W0:Y:S01]  /*7bb0*/  LDGDEPBAR ;  /* 0x00000000000079af */ /* 0x000e220000000000 */
[----:B------:R-:W-:Y:S01]  /*7bc0*/  UIADD3 UR6, UR6, -0x1, URZ ;  /* 0xffffffff06067890 */ /* 0x000fe2000fffe03f */
[----:B------:R-:W-:Y:S11]  /*7bd0*/  PLOP3.LUT P0, PT, PT, PT, UP0, 0x80, 0x0 ;  /* 0x000000000000781c */ /* 0x000ff60003f0f008 */
[----:B------:R-:W-:Y:S02]  /*7be0*/  @!UPT UIADD3 URZ, URZ, URZ, URZ ;  /* 0x0000003f3f3ff290 */ /* 0x000fe4000fffe03f */
[----:B------:R-:W-:-:S05]  /*7bf0*/  @P0 BRA `(.L_x_1062) ;  /* 0xffffa7f000000947 */ /* 0x000fca000383ffff */
[----:B------:R-:W-:Y:S06]  /*7c00*/  BAR.SYNC.DEFER_BLOCKING 0x0 ;  /* 0x0000000000007b1d */ /* 0x000fec0000010000 */
.L_x_1022:
[----:B------:R-:W-:Y:S02]  /*7c10*/  UISETP.NE.AND UP1, UPT, UR26, URZ, UPT ;  /* 0x0000003f1a00728c */ /* 0x000fe4000bf25270 */
[----:B------:R-:W-:Y:S02]  /*7c20*/  UISETP.NE.AND UP0, UPT, UR25, URZ, UPT ;  /* 0x0000003f1900728c */ /* 0x000fe4000bf05270 */
[----:B------:R-:W-:Y:S02]  /*7c30*/  UIADD3 UR6, UR19, 0x7f, URZ ;  /* 0x0000007f13067890 */ /* 0x000fe4000fffe03f */
[----:B------:R-:W-:Y:S02]  /*7c40*/  ULDC.64 UR4, c[0x0][0x2c8] ;  /* 0x0000b20000047ab9 */ /* 0x000fe40000000a00 */
[----:B------:R-:W-:Y:S01]  /*7c50*/  UIMAD.WIDE.U32 UR8, UR6, UR4, URZ ;  /* 0x00000004060872a5 */ /* 0x000fe2000f8e003f */
[----:B------:R-:W-:Y:S01]  /*7c60*/  PLOP3.LUT P0, PT, PT, PT, UP0, 0x40, 0x0 ;  /* 0x000000000000781c */ /* 0x000fe20003f0e808 */
[----:B------:R-:W-:-:S02]  /*7c70*/  ULDC UR7, c[0x0][0x328] ;  /* 0x0000ca0000077ab9 */ /* 0x000fc40000000800 */
[----:B------:R-:W-:Y:S02]  /*7c80*/  @UP1 USHF.R.U32.HI UR6, URZ, UR5, UR9 ;  /* 0x000000053f061299 */ /* 0x000fe40008011609 */
[----:B------:R-:W-:Y:S02]  /*7c90*/  UIADD3 UR20, UR20, UR21, URZ ;  /* 0x0000001514147290 */ /* 0x000fe4000fffe03f */
[----:B------:R-:W-:-:S04]  /*7ca0*/  UIADD3 UR14, UR14, UR6, URZ ;  /* 0x000000060e0e7290 */ /* 0x000fc8000fffe03f */
[----:B------:R-:W-:Y:S02]  /*7cb0*/  UIADD3 UR7, UR14, UR7, URZ ;  /* 0x000000070e077290 */ /* 0x000fe4000fffe03f */
        /* <DEDUP_REMOVED lines=13> */
.L_x_1064:
[----:B------:R-:W-:Y:S02]  /*7d90*/  UISETP.NE.AND UP0, UPT, UR6, 0x1, UPT ;  /* 0x000000010600788c */ /* 0x000fe4000bf05270 */
[----:B------:R-:W-:Y:S02]  /*7da0*/  ULDC.64 UR4, c[0x0][0x330] ;  /* 0x0000cc0000047ab9 */ /* 0x000fe40000000a00 */
[----:B------:R-:W-:-:S07]  /*7db0*/  UIMAD.WIDE.U32 UR10, UR8, UR4, URZ ;  /* 0x00000004080a72a5 */ /* 0x000fce000f8e003f */
[----:B------:R-:W-:Y:S02]  /*7dc0*/  @UP0 UMOV UR9, UR11 ;  /* 0x0000000b00090c82 */ /* 0x000fe40008000000 */
[----:B------:R-:W-:Y:S02]  /*7dd0*/  @UP0 USHF.R.U32.HI UR8, URZ, UR5, UR9 ;  /* 0x000000053f080299 */ /* 0x000fe40008011609 */
.L_x_1065:
[----:B------:R-:W-:Y:S02]  /*7de0*/  ULDC UR4, c[0x0][0x32c] ;  /* 0x0000cb0000047ab9 */ /* 0x000fe40000000800 */
[----:B------:R-:W-:-:S04]  /*7df0*/  UIMAD UR4, UR8, UR6, UR4 ;  /* 0x00000006080472a4 */ /* 0x000fc8000f8e0204 */
[----:B------:R-:W-:-:S04]  /*7e00*/  UISETP.LT.AND UP0, UPT, UR7, UR4, UPT ;  /* 0x000000040700728c */ /* 0x000fc8000bf01270 */
[----:B------:R-:W-:Y:S02]  /*7e10*/  USEL UR7, UR7, UR4, UP0 ;  /* 0x0000000407077287 */ /* 0x000fe40008000000 */
.L_x_1063:
[----:B------:R-:W-:Y:S02]  /*7e20*/  UISETP.NE.AND UP0, UPT, UR26, URZ, UPT ;  /* 0x0000003f1a00728c */ /* 0x000fe4000bf05270 */
[----:B------:R-:W-:Y:S02]  /*7e30*/  UIADD3 UR8, UR7, 0x2f, URZ ;  /* 0x0000002f07087890 */ /* 0x000fe4000fffe03f */
[----:B------:R-:W-:Y:S02]  /*7e40*/  ULDC.64 UR4, c[0x0][0x2c8] ;  /* 0x0000b20000047ab9 */ /* 0x000fe40000000a00 */
[----:B------:R-:W-:Y:S02]  /*7e50*/  UISETP.NE.AND UP1, UPT, UR25, URZ, UPT ;  /* 0x0000003f1900728c */ /* 0x000fe4000bf25270 */
[----:B------:R-:W-:Y:S02]  /*7e60*/  UIMAD.WIDE.U32 UR10, UR19, UR4, URZ ;  /* 0x00000004130a72a5 */ /* 0x000fe4000f8e003f */
[----:B------:R-:W-:-:S02]  /*7e70*/  UIMAD.WIDE UR8, UR8, 0x2aaaaaab, URZ ;  /* 0x2aaaaaab080878a5 */ /* 0x000fc4000f8e023f */
[----:B------:R-:W-:Y:S01]  /*7e80*/  PLOP3.LUT P0, PT, PT, PT, UP1, 0x40, 0x0 ;  /* 0x000000000000781c */ /* 0x000fe20003f0e818 */
[----:B------:R-:W-:Y:S02]  /*7e90*/  UMOV UR4, UR19 ;  /* 0x0000001300047c82 */ /* 0x000fe40008000000 */
[----:B------:R-:W-:Y:S02]  /*7ea0*/  USHF.R.U32.HI UR8, URZ, 0x1f, UR9 ;  /* 0x0000001f3f087899 */ /* 0x000fe40008011609 */
[----:B------:R-:W-:Y:S02]  /*7eb0*/  @UP0 UMOV UR7, UR11 ;  /* 0x0000000b00070c82 */ /* 0x000fe40008000000 */
[----:B------:R-:W-:Y:S02]  /*7ec0*/  @UP0 USHF.R.U32.HI UR4, URZ, UR5, UR7 ;  /* 0x000000053f040299 */ /* 0x000fe40008011607 */
[----:B------:R-:W-:Y:S02]  /*7ed0*/  ULEA.HI.SX32 UR8, UR9, UR8, 0x1d ;  /* 0x0000000809087291 */ /* 0x000fe4000f8fea3f */
[----:B------:R-:W-:-:S02]  /*7ee0*/  UIADD3 UR4, UR13, UR4, URZ ;  /* 0x000000040d047290 */ /* 0x000fc4000fffe03f */
        /* <DEDUP_REMOVED lines=17> */
.L_x_1067:
[----:B------:R-:W-:Y:S02]  /*8000*/  ULDC UR4, c[0x0][0x32c] ;  /* 0x0000cb0000047ab9 */ /* 0x000fe40000000800 */
[----:B------:R-:W-:-:S03]  /*8010*/  UISETP.NE.AND UP0, UPT, UR4, 0x1, UPT ;  /* 0x000000010400788c */ /* 0x000fc6000bf05270 */
[----:B------:R-:W-:Y:S02]  /*8020*/  ULDC.64 UR4, c[0x0][0x330] ;  /* 0x0000cc0000047ab9 */ /* 0x000fe40000000a00 */
[----:B------:R-:W-:-:S06]  /*8030*/  UIMAD.WIDE.U32 UR8, UR7, UR4, URZ ;  /* 0x00000004070872a5 */ /* 0x000fcc000f8e003f */
[----:B------:R-:W-:Y:S02]  /*8040*/  @UP0 USHF.R.U32.HI UR7, URZ, UR5, UR9 ;  /* 0x000000053f070299 */ /* 0x000fe40008011609 */
.L_x_1068:
[----:B------:R-:W-:Y:S02]  /*8050*/  ULDC UR4, c[0x0][0x32c] ;  /* 0x0000cb0000047ab9 */ /* 0x000fe40000000800 */
[----:B------:R-:W-:-:S04]  /*8060*/  UIMAD UR4, UR7, UR4, URZ ;  /* 0x00000004070472a4 */ /* 0x000fc8000f8e023f */
[----:B------:R-:W-:-:S04]  /*8070*/  UISETP.LT.AND UP0, UPT, UR6, UR4, UPT ;  /* 0x000000040600728c */ /* 0x000fc8000bf01270 */
[----:B------:R-:W-:-:S04]  /*8080*/  USEL UR6, UR6, UR4, !UP0 ;  /* 0x0000000406067287 */ /* 0x000fc8000c000000 */
.L_x_1066:
[----:B------:R-:W-:Y:S01]  /*8090*/  UIMAD.WIDE UR4, UR6, 0x2aaaaaab, URZ ;  /* 0x2aaaaaab060478a5 */ /* 0x000fe2000f8e023f */
[----:B------:R-:W-:Y:S01]  /*80a0*/  PLOP3.LUT P2, PT, PT, PT, PT, 0x80, 0x0 ;  /* 0x000000000000781c */ /* 0x000fe20003f4f070 */
[----:B------:R-:W-:Y:S01]  /*80b0*/  CS2R R130, SRZ ;  /* 0x0000000000827805 */ /* 0x000fe2000001ff00 */
[----:B------:R-:W-:Y:S01]  /*80c0*/  CS2R R128, SRZ ;  /* 0x0000000000807805 */ /* 0x000fe2000001ff00 */
[----:B------:R-:W-:Y:S01]  /*80d0*/  USHF.R.U32.HI UR4, URZ, 0x1f, UR5 ;  /* 0x0000001f3f047899 */ /* 0x000fe20008011605 */
[----:B------:R-:W-:Y:S01]  /*80e0*/  CS2R R126, SRZ ;  /* 0x00000000007e7805 */ /* 0x000fe2000001ff00 */
[----:B------:R-:W-:Y:S01]  /*80f0*/  CS2R R124, SRZ ;  /* 0x00000000007c7805 */ /* 0x000fe2000001ff00 */
[----:B-1----:R-:W-:Y:S01]  /*8100*/  CS2R R122, SRZ ;  /* 0x00000000007a7805 */ /* 0x002fe2000001ff00 */
[----:B------:R-:W-:Y:S01]  /*8110*/  ULEA.HI.SX32 UR4, UR5, UR4, 0x1d ;  /* 0x0000000405047291 */ /* 0x000fe2000f8fea3f */
        /* <DEDUP_REMOVED lines=16> */
[----:B-----5:R-:W-:Y:S01]  /*8220*/  CS2R R94, SRZ ;  /* 0x00000000005e7805 */ /* 0x020fe2000001ff00 */
        /* <DEDUP_REMOVED lines=46> */
[----:B------:R-:W-:-:S02]  /*8510*/  IMAD.MOV.U32 R8, RZ, RZ, RZ ;  /* 0x000000ffff087224 */ /* 0x000fc400078e00ff */
[----:B------:R-:W-:Y:S01]  /*8520*/  IMAD.MOV.U32 R4, RZ, RZ, RZ ;  /* 0x000000ffff047224 */ /* 0x000fe200078e00ff */
[----:B------:R-:W-:Y:S05]  /*8530*/  @!P0 BRA `(.L_x_1069) ;  /* 0x0001831000008947 */ /* 0x000fea0003800000 */
[----:B------:R-:W-:Y:S02]  /*8540*/  ULDC.64 UR4, c[0x0][0x340] ;  /* 0x0000d00000047ab9 */ /* 0x000fe40000000a00 */
[----:B------:R-:W-:Y:S02]  /*8550*/  UISETP.NE.U32.AND UP1, UPT, URZ, UR4, UPT ;  /* 0x000000043f00728c */ /* 0x000fe4000bf25070 */
[----:B------:R-:W-:Y:S02]  /*8560*/  ULDC.64 UR8, c[0x0][0x340] ;  /* 0x0000d00000087ab9 */ /* 0x000fe40000000a00 */
[----:B------:R-:W-:Y:S02]  /*8570*/  UISETP.NE.AND.EX UP1, UPT, URZ, UR5, UPT, UP1 ;  /* 0x000000053f00728c */ /* 0x000fe4000bf25310 */
[----:B------:R-:W-:-:S04]  /*8580*/  UISETP.NE.AND UP2, UPT, UR26, URZ, UPT ;  /* 0x0000003f1a00728c */ /* 0x000fc8000bf45270 */
        /* <DEDUP_REMOVED lines=8> */
[CC--:B------:R-:W-:Y:S01]  /*8610*/  LEA.HI R7, R65.reuse, R84.reuse, RZ, 0x4 ;  /* 0x0000005441077211 */ /* 0x0c0fe200078f20ff */
[----:B------:R-:W-:Y:S01]  /*8620*/  UISETP.NE.U32.AND UP0, UPT, URZ, UR4, UPT ;  /* 0x000000043f00728c */ /* 0x000fe2000bf05070 */
[----:B------:R-:W-:Y:S01]  /*8630*/  LEA.HI R228, R65, R84, RZ, 0x3 ;  /* 0x0000005441e47211 */ /* 0x000fe200078f18ff */
[----:B------:R-:W-:Y:S01]  /*8640*/  USHF.R.S32.HI UR7, URZ, 0x1f, UR22 ;  /* 0x0000001f3f077899 */ /* 0x000fe20008011416 */
[----:B------:R-:W-:Y:S01]  /*8650*/  SHF.R.S32.HI R0, RZ, 0x4, R7 ;  /* 0x00000004ff007819 */ /* 0x000fe20000011407 */
[----:B------:R-:W-:Y:S01]  /*8660*/  UISETP.NE.AND.EX UP0, UPT, URZ, UR5, UPT, UP0 ;  /* 0x000000053f00728c */ /* 0x000fe2000bf05300 */
[----:B------:R-:W-:Y:S01]  /*8670*/  LOP3.LUT R69, R228, 0xfffffff8, RZ, 0xc0, !PT ;  /* 0xfffffff8e4457812 */ /* 0x000fe200078ec0ff */
[----:B------:R-:W-:Y:S01]  /*8680*/  USHF.R.S32.HI UR14, URZ, 0x1f, UR20 ;  /* 0x0000001f3f0e7899 */ /* 0x000fe20008011414 */
[----:B------:R-:W-:Y:S01]  /*8690*/  LEA.HI R56, R7, R0, RZ, 0x1 ;  /* 0x0000000007387211 */ /* 0x000fe200078f08ff */
[----:B------:R-:W-:Y:S01]  /*86a0*/  ULDC.64 UR4, c[0x0][0x178] ;  /* 0x00005e0000047ab9 */ /* 0x000fe20000000a00 */
[----:B------:R-:W-:Y:S01]  /*86b0*/  SHF.R.S32.HI R228, RZ, 0x3, R228 ;  /* 0x00000003ffe47819 */ /* 0x000fe200000114e4 */
[----:B------:R-:W-:Y:S01]  /*86c0*/  UIMAD UR7, UR7, UR4, URZ ;  /* 0x00000004070772a4 */ /* 0x000fe2000f8e023f */
[----:B------:R-:W-:Y:S01]  /*86d0*/  IMAD.IADD R69, R84, 0x1, -R69 ;  /* 0x0000000154457824 */ /* 0x000fe200078e0a45 */
[----:B------:R-:W-:Y:S01]  /*86e0*/  PLOP3.LUT P1, PT, PT, PT, UP2, 0x80, 0x0 ;  /* 0x000000000000781c */ /* 0x000fe20003f2f028 */
[----:B------:R-:W-:Y:S01]  /*86f0*/  UIMAD.WIDE.U32 UR8, UR22, UR4, URZ ;  /* 0x00000004160872a5 */ /* 0x000fe2000f8e003f */
[----:B------:R-:W-:Y:S01]  /*8700*/  LOP3.LUT R56, R56, 0xfffffffe, RZ, 0xc0, !PT ;  /* 0xfffffffe38387812 */ /* 0x000fe200078ec0ff */
[----:B------:R-:W-:Y:S01]  /*8710*/  UIMAD UR22, UR22, UR5, UR7 ;  /* 0x00000005161672a4 */ /* 0x000fe2000f8e0207 */
[----:B------:R-:W-:Y:S01]  /*8720*/  IMAD R5, R69, 0x20, R228 ;  /* 0x0000002045057824 */ /* 0x000fe200078e02e4 */
[----:B------:R-:W-:Y:S01]  /*8730*/  IADD3 R12, R228, UR19, RZ ;  /* 0x00000013e40c7c10 */ /* 0x000fe2000fffe0ff */
[----:B------:R-:W-:Y:S01]  /*8740*/  ULDC UR7, c[0x0][0x2c4] ;  /* 0x0000b10000077ab9 */ /* 0x000fe20000000800 */
[----:B------:R-:W-:Y:S01]  /*8750*/  PLOP3.LUT P0, PT, PT, PT, UP2, 0x80, 0x0 ;  /* 0x000000000000781c */ /* 0x000fe20003f0f028 */
[----:B------:R-:W-:Y:S01]  /*8760*/  UIMAD UR7, UR23, UR7, URZ ;  /* 0x00000007170772a4 */ /* 0x000fe2000f8e023f */
[----:B------:R-:W-:Y:S01]  /*8770*/  IMAD.IADD R56, R0, 0x1, -R56 ;  /* 0x0000000100387824 */ /* 0x000fe200078e0a38 */
[----:B------:R-:W-:Y:S01]  /*8780*/  IADD3 R0, R12, 0x20, RZ ;  /* 0x000000200c007810 */ /* 0x000fe20007ffe0ff */
[----:B------:R-:W-:Y:S01]  /*8790*/  ULDC.64 UR4, c[0x0][0x1b8] ;  /* 0x00006e0000047ab9 */ /* 0x000fe20000000a00 */
[----:B------:R-:W-:Y:S01]  /*87a0*/  IADD3 R5, R5, UR19, RZ ;  /* 0x0000001305057c10 */ /* 0x000fe2000fffe0ff */
[----:B------:R-:W-:Y:S01]  /*87b0*/  IMAD.SHL.U32 R66, R69, 0x8, RZ ;  /* 0x0000000845427824 */ /* 0x000fe200078e00ff */
[----:B------:R-:W-:Y:S01]  /*87c0*/  ISETP.GE.AND P4, PT, R0, UR7, PT ;  /* 0x0000000700007c0c */ /* 0x000fe2000bf86270 */
[----:B------:R-:W-:Y:S01]  /*87d0*/  UIMAD UR10, UR16, UR4, URZ ;  /* 0x00000004100a72a4 */ /* 0x000fe2000f8e023f */
[----:B------:R-:W-:Y:S01]  /*87e0*/  LOP3.LUT R7, R7, 0xfffffff0, RZ, 0xc0, !PT ;  /* 0xfffffff007077812 */ /* 0x000fe200078ec0ff */
[----:B------:R-:W-:Y:S01]  /*87f0*/  @P1 IMAD.HI.U32 R0, R5, c[0x0][0x2c8], RZ ;  /* 0x0000b20005001a27 */ /* 0x000fe200078e00ff */
[----:B------:R-:W-:Y:S01]  /*8800*/  UMOV UR28, UR8 ;  /* 0x00000008001c7c82 */ /* 0x000fe20008000000 */
[C---:B-1----:R-:W-:Y:S01]  /*8810*/  IADD3 R2, R66.reuse, 0x80, RZ ;  /* 0x0000008042027810 */ /* 0x042fe20007ffe0ff */
[----:B------:R-:W-:Y:S01]  /*8820*/  UIADD3 UR29, UR9, UR22, URZ ;  /* 0x00000016091d7290 */ /* 0x000fe2000fffe03f */
[----:B------:R-:W-:Y:S01]  /*8830*/  IMAD.MOV.U32 R13, RZ, RZ, R5 ;  /* 0x000000ffff0d7224 */ /* 0x000fe200078e0005 */
[----:B------:R-:W-:Y:S01]  /*8840*/  USHF.R.S32.HI UR8, URZ, 0x1f, UR24 ;  /* 0x0000001f3f087899 */ /* 0x000fe20008011418 */
[----:B------:R-:W-:Y:S01]  /*8850*/  @P0 SHF.R.U32.HI R13, RZ, c[0x0][0x2cc], R0 ;  /* 0x0000b300ff0d0a19 */ /* 0x000fe20000011600 */
[----:B------:R-:W-:Y:S01]  /*8860*/  UIMAD UR9, UR17, UR5, UR10 ;  /* 0x00000005110972a4 */ /* 0x000fe2000f8e020a */
[----:B------:R-:W-:Y:S01]  /*8870*/  IADD3 R4, R66, 0xc0, RZ ;  /* 0x000000c042047810 */ /* 0x000fe20007ffe0ff */
[----:B------:R-:W-:Y:S01]  /*8880*/  UIMAD.WIDE.U32 UR28, UR17, UR4, UR28 ;  /* 0x00000004111c72a5 */ /* 0x000fe2000f8e001c */
[----:B------:R-:W-:Y:S01]  /*8890*/  IADD3 R19, P0, R228, UR20, RZ ;  /* 0x00000014e4137c10 */ /* 0x000fe2000ff1e0ff */
[----:B------:R-:W-:Y:S01]  /*88a0*/  USEL UR10, UR8, URZ, !UP0 ;  /* 0x0000003f080a7287 */ /* 0x000fe2000c000000 */
[----:B------:R-:W-:Y:S01]  /*88b0*/  ISETP.GE.AND P6, PT, R2, c[0x0][0x198], PT ;  /* 0x0000660002007a0c */ /* 0x000fe20003fc6270 */
[----:B------:R-:W-:Y:S01]  /*88c0*/  ULDC.64 UR4, c[0x0][0x1c0] ;  /* 0x0000700000047ab9 */ /* 0x000fe20000000a00 */
[----:B------:R-:W-:Y:S01]  /*88d0*/  ISETP.GE.AND P5, PT, R4, c[0x0][0x198], PT ;  /* 0x0000660004007a0c */ /* 0x000fe20003fa6270 */
[----:B------:R-:W-:Y:S01]  /*88e0*/  USEL UR11, UR24, URZ, !UP0 ;  /* 0x0000003f180b7287 */ /* 0x000fe2000c000000 */
[----:B------:R-:W-:Y:S01]  /*88f0*/  LEA.HI.X.SX32 R6, R228, UR14, 0x1, P0 ;  /* 0x0000000ee4067c11 */ /* 0x000fe200080f0eff */
[----:B------:R-:W-:Y:S01]  /*8900*/  UIMAD UR10, UR10, UR4, URZ ;  /* 0x000000040a0a72a4 */ /* 0x000fe2000f8e023f */
[----:B------:R-:W-:Y:S01]  /*8910*/  P2R R0, PR, RZ, 0x40 ;  /* 0x00000040ff007803 */ /* 0x000fe20000000000 */
[----:B------:R-:W-:Y:S01]  /*8920*/  UIADD3 UR29, UR29, UR9, URZ ;  /* 0x000000091d1d7290 */ /* 0x000fe2000fffe03f */
[----:B------:R-:W-:Y:S01]  /*8930*/  P2R R0, PR, RZ, 0x20 ;  /* 0x00000020ff007803 */ /* 0x000fe20000000000 */
[----:B------:R-:W-:Y:S01]  /*8940*/  UIMAD UR5, UR11, UR5, UR10 ;  /* 0x000000050b0572a4 */ /* 0x000fe2000f8e020a */
[----:B------:R-:W-:Y:S01]  /*8950*/  IMAD R0, R6, c[0x0][0x1e0], RZ ;  /* 0x0000780006007a24 */ /* 0x000fe200078e02ff */
[----:B------:R-:W-:Y:S01]  /*8960*/  UIMAD.WIDE.U32 UR28, UR11, UR4, UR28 ;  /* 0x000000040b1c72a5 */ /* 0x000fe2000f8e001c */
[----:B------:R-:W-:Y:S01]  /*8970*/  IMAD.IADD R8, R84, 0x1, -R7 ;  /* 0x0000000154087824 */ /* 0x000fe200078e0a07 */
[----:B------:R-:W-:Y:S01]  /*8980*/  ISETP.GE.AND P2, PT, R12, UR7, PT ;  /* 0x000000070c007c0c */ /* 0x000fe2000bf46270 */
[----:B------:R-:W-:Y:S01]  /*8990*/  IMAD R7, R19, c[0x0][0x1e4], R0 ;  /* 0x0000790013077a24 */ /* 0x000fe200078e0200 */
[----:B------:R-:W-:Y:S01]  /*89a0*/  UIADD3 UR5, UR29, UR5, URZ ;  /* 0x000000051d057290 */ /* 0x000fe2000fffe03f */
[--C-:B------:R-:W-:Y:S01]  /*89b0*/  SHF.R.S32.HI R0, RZ, 0x1f, R13.reuse ;  /* 0x0000001fff007819 */ /* 0x100fe2000001140d */
[----:B------:R-:W-:Y:S01]  /*89c0*/  IMAD.MOV R14, RZ, RZ, -R13 ;  /* 0x000000ffff0e7224 */ /* 0x000fe200078e0a0d */
[----:B------:R-:W-:Y:S01]  /*89d0*/  SHF.R.S32.HI R15, RZ, 0x1f, R8 ;  /* 0x0000001fff0f7819 */ /* 0x000fe20000011408 */
[----:B------:R-:W-:Y:S01]  /*89e0*/  IMAD.U32 R17, RZ, RZ, UR29 ;  /* 0x0000001dff117e24 */ /* 0x000fe2000f8e00ff */
[----:B------:R-:W-:Y:S01]  /*89f0*/  LEA.HI R116, R65, R84, RZ, 0x6 ;  /* 0x0000005441747211 */ /* 0x000fe200078f30ff */
[----:B------:R-:W-:Y:S01]  /*8a00*/  IMAD.U32 R16, RZ, RZ, UR28 ;  /* 0x0000001cff107e24 */ /* 0x000fe2000f8e00ff */
[----:B------:R-:W-:Y:S01]  /*8a10*/  P2R R10, PR, RZ, 0x10 ;  /* 0x00000010ff0a7803 */ /* 0x000fe20000000000 */
[----:B------:R-:W-:Y:S01]  /*8a20*/  IMAD.U32 R17, RZ, RZ, UR5 ;  /* 0x00000005ff117e24 */ /* 0x000fe2000f8e00ff */
[----:B------:R-:W-:Y:S01]  /*8a30*/  ULDC.64 UR4, c[0x0][0x1e8] ;  /* 0x00007a0000047ab9 */ /* 0x000fe20000000a00 */
[----:B------:R-:W-:Y:S01]  /*8a40*/  IMAD R0, R0, c[0x0][0x1b0], RZ ;  /* 0x00006c0000007a24 */ /* 0x000fe200078e02ff */
[----:B------:R-:W-:Y:S01]  /*8a50*/  UIMAD UR4, UR16, UR4, URZ ;  /* 0x00000004100472a4 */ /* 0x000fe2000f8e023f */
[----:B------:R-:W-:Y:S01]  /*8a60*/  IMAD R14, R14, c[0x0][0x2c4], R5 ;  /* 0x0000b1000e0e7a24 */ /* 0x000fe200078e0205 */
[----:B------:R-:W-:Y:S01]  /*8a70*/  LEA.HI R5, R15, R8, RZ, 0x3 ;  /* 0x000000080f057211 */ /* 0x000fe200078f18ff */
[C---:B------:R-:W-:Y:S01]  /*8a80*/  IMAD R0, R13.reuse, c[0x0][0x1b4], R0 ;  /* 0x00006d000d007a24 */ /* 0x040fe200078e0200 */
[----:B------:R-:W-:Y:S01]  /*8a90*/  UIMAD UR9, UR17, UR5, UR4 ;  /* 0x00000005110972a4 */ /* 0x000fe2000f8e0204 */
[----:B------:R-:W-:Y:S01]  /*8aa0*/  IMAD.WIDE.U32 R16, R13, c[0x0][0x1b0], R16 ;  /* 0x00006c000d107a25 */ /* 0x000fe200078e0010 */
[----:B------:R-:W-:Y:S01]  /*8ab0*/  SHF.R.S32.HI R13, RZ, 0x1f, R14 ;  /* 0x0000001fff0d7819 */ /* 0x000fe2000001140e */
[----:B------:R-:W-:Y:S01]  /*8ac0*/  ULDC.64 UR4, c[0x0][0x210] ;  /* 0x0000840000047ab9 */ /* 0x000fe20000000a00 */
[----:B------:R-:W-:Y:S01]  /*8ad0*/  LOP3.LUT R15, R5, 0xfffffff8, RZ, 0xc0, !PT ;  /* 0xfffffff8050f7812 */ /* 0x000fe200078ec0ff */
[----:B------:R-:W-:Y:S01]  /*8ae0*/  IMAD.IADD R17, R17, 0x1, R0 ;  /* 0x0000000111117824 */ /* 0x000fe200078e0200 */
[----:B------:R-:W-:Y:S01]  /*8af0*/  UIMAD UR4, UR16, UR4, URZ ;  /* 0x00000004100472a4 */ /* 0x000fe2000f8e023f */
[----:B------:R-:W-:Y:S01]  /*8b00*/  IMAD R13, R13, c[0x0][0x1a8], RZ ;  /* 0x00006a000d0d7a24 */ /* 0x000fe200078e02ff */
[----:B------:R-:W-:Y:S01]  /*8b10*/  @!P2 SHF.R.S32.HI R11, RZ, 0x1f, R2 ;  /* 0x0000001fff0ba819 */ /* 0x000fe20000011402 */
[----:B------:R-:W-:Y:S01]  /*8b20*/  IMAD.SHL.U32 R86, R69, 0x8, RZ ;  /* 0x0000000845567824 */ /* 0x000fe200078e00ff */
[----:B------:R-:W-:Y:S01]  /*8b30*/  UIMAD UR4, UR17, UR5, UR4 ;  /* 0x00000005110472a4 */ /* 0x000fe2000f8e0204 */
[----:B------:R-:W-:Y:S01]  /*8b40*/  IMAD.IADD R8, R8, 0x1, -R15 ;  /* 0x0000000108087824 */ /* 0x000fe200078e0a0f */
[----:B------:R-:W-:Y:S01]  /*8b50*/  @!P2 LEA.HI R11, R11, R2, RZ, 0x3 ;  /* 0x000000020b0ba211 */ /* 0x000fe200078f18ff */
[C---:B------:R-:W-:Y:S01]  /*8b60*/  IMAD R13, R14.reuse, c[0x0][0x1ac], R13 ;  /* 0x00006b000e0d7a24 */ /* 0x040fe200078e020d */
[----:B------:R-:W-:Y:S01]  /*8b70*/  SHF.R.S32.HI R87, RZ, 0x1f, R86 ;  /* 0x0000001fff577819 */ /* 0x000fe20000011456 */
[----:B------:R-:W-:Y:S01]  /*8b80*/  IMAD.WIDE.U32 R14, R14, c[0x0][0x1a8], R16 ;  /* 0x00006a000e0e7a25 */ /* 0x000fe200078e0010 */
[C---:B------:R-:W-:Y:S01]  /*8b90*/  LOP3.LUT P4, RZ, R8.reuse, 0x4, RZ, 0xc0, !PT ;  /* 0x0000000408ff7812 */ /* 0x040fe2000788c0ff */
[----:B------:R-:W-:Y:S01]  /*8ba0*/  BSSY B0, `(.L_x_1070) ;  /* 0x0000073000007945 */ /* 0x000fe20003800000 */
[----:B------:R-:W-:Y:S01]  /*8bb0*/  LOP3.LUT P1, RZ, R8, 0x2, RZ, 0xc0, !PT ;  /* 0x0000000208ff7812 */ /* 0x000fe2000782c0ff */
[----:B------:R-:W-:Y:S01]  /*8bc0*/  IMAD.IADD R16, R15, 0x1, R13 ;  /* 0x000000010f107824 */ /* 0x000fe200078e020d */
[----:B------:R-:W-:Y:S01]  /*8bd0*/  LEA R17, P0, R14, c[0x0][0x160], 0x1 ;  /* 0x000058000e117a11 */ /* 0x000fe200078008ff */
[----:B------:R-:W-:Y:S01]  /*8be0*/  IMAD R6, R6, c[0x0][0x208], RZ ;  /* 0x0000820006067a24 */ /* 0x000fe200078e02ff */
[----:B------:R-:W-:Y:S01]  /*8bf0*/  @!P2 SHF.R.S32.HI R9, RZ, 0x1f, R4 ;  /* 0x0000001fff09a819 */ /* 0x000fe20000011404 */
[----:B------:R-:W-:Y:S01]  /*8c00*/  IMAD.WIDE.U32 R20, R19, c[0x0][0x1e0], R86 ;  /* 0x0000780013147a25 */ /* 0x000fe200078e0056 */
[----:B------:R-:W-:-:S02]  /*8c10*/  LEA.HI.X R16, R14, c[0x0][0x164], R16, 0x1, P0 ;  /* 0x000059000e107a11 */ /* 0x000fc400000f0c10 */
[----:B------:R-:W-:Y:S01]  /*8c20*/  SHFL.IDX PT, R14, R17, RZ, 0x181f ;  /* 0x00181fff110e7589 */ /* 0x000fe200000e0000 */
[----:B------:R-:W-:Y:S01]  /*8c30*/  IMAD R6, R19, c[0x0][0x20c], R6 ;  /* 0x0000830013067a24 */ /* 0x000fe200078e0206 */
[----:B------:R-:W-:Y:S01]  /*8c40*/  @!P2 LOP3.LUT R11, R11, 0xfffffff8, RZ, 0xc0, !PT ;  /* 0xfffffff80b0ba812 */ /* 0x000fe200078ec0ff */
[----:B------:R-:W-:Y:S01]  /*8c50*/  IMAD.WIDE.U32 R18, R19, c[0x0][0x208], R86 ;  /* 0x0000820013127a25 */ /* 0x000fe200078e0056 */
[----:B------:R-:W1:Y:S01]  /*8c60*/  SHFL.IDX PT, R15, R16, RZ, 0x181f ;  /* 0x00181fff100f7589 */ /* 0x000e6200000e0000 */
[----:B------:R-:W-:Y:S02]  /*8c70*/  @!P2 LEA.HI R9, R9, R4, RZ, 0x3 ;  /* 0x000000040909a211 */ /* 0x000fe400078f18ff */
[----:B------:R-:W-:Y:S01]  /*8c80*/  IMAD.SHL.U32 R0, R8, 0x40, RZ ;  /* 0x0000004008007824 */ /* 0x000fe200078e00ff */
[----:B------:R-:W-:Y:S01]  /*8c90*/  LOP3.LUT R215, R215, 0xfffffffe, RZ, 0xc0, !PT ;  /* 0xfffffffed7d77812 */ /* 0x000fe200078ec0ff */
[----:B------:R-:W-:Y:S01]  /*8ca0*/  IMAD.IADD R21, R21, 0x1, R7 ;  /* 0x0000000115157824 */ /* 0x000fe200078e0207 */
[----:B------:R-:W-:Y:S01]  /*8cb0*/  @!P2 LOP3.LUT R9, R9, 0xfffffff8, RZ, 0xc0, !PT ;  /* 0xfffffff80909a812 */ /* 0x000fe200078ec0ff */
[----:B------:R-:W-:Y:S01]  /*8cc0*/  IMAD.IADD R19, R19, 0x1, R6 ;  /* 0x0000000113137824 */ /* 0x000fe200078e0206 */
[----:B------:R-:W-:Y:S01]  /*8cd0*/  LOP3.LUT R0, R0, 0x1c0, RZ, 0xc0, !PT ;  /* 0x000001c000007812 */ /* 0x000fe200078ec0ff */
[----:B------:R-:W-:-:S02]  /*8ce0*/  IMAD.U32 R217, RZ, RZ, UR17 ;  /* 0x00000011ffd97e24 */ /* 0x000fc4000f8e00ff */
[----:B------:R-:W-:Y:S02]  /*8cf0*/  IMAD.SHL.U32 R7, R56, 0x8, RZ ;  /* 0x0000000838077824 */ /* 0x000fe400078e00ff */
[----:B------:R-:W-:-:S03]  /*8d00*/  IMAD.WIDE.U32 R216, R217, c[0x0][0x210], R18 ;  /* 0x00008400d9d87a25 */ /* 0x000fc600078e0012 */
[----:B------:R-:W-:Y:S01]  /*8d10*/  LOP3.LUT R7, R0, 0x8, R7, 0xf8, !PT ;  /* 0x0000000800077812 */ /* 0x000fe200078ef807 */
[----:B------:R-:W-:Y:S01]  /*8d20*/  IMAD.SHL.U32 R119, R228, 0x40, RZ ;  /* 0x00000040e4777824 */ /* 0x000fe200078e00ff */
[----:B------:R-:W-:Y:S01]  /*8d30*/  SHF.R.U32.HI R0, RZ, 0x3, R0 ;  /* 0x00000003ff007819 */ /* 0x000fe20000011600 */
[----:B------:R-:W-:Y:S01]  /*8d40*/  IMAD.SHL.U32 R116, R116, 0x8, RZ ;  /* 0x0000000874747824 */ /* 0x000fe200078e00ff */
[----:B------:R-:W-:Y:S01]  /*8d50*/  IADD3 R217, R217, UR4, RZ ;  /* 0x00000004d9d97c10 */ /* 0x000fe2000fffe0ff */
[----:B------:R-:W-:Y:S01]  /*8d60*/  ULDC.64 UR4, c[0x0][0x350] ;  /* 0x0000d40000047ab9 */ /* 0x000fe20000000a00 */
[----:B------:R-:W-:Y:S01]  /*8d70*/  LOP3.LUT R0, R7, R0, RZ, 0x3c, !PT ;  /* 0x0000000007007212 */ /* 0x000fe200078e3cff */
[----:B------:R-:W-:Y:S01]  /*8d80*/  IMAD.MOV.U32 R7, RZ, RZ, 0x10 ;  /* 0x00000010ff077424 */ /* 0x000fe200078e00ff */
[----:B------:R-:W-:Y:S01]  /*8d90*/  LOP3.LUT R119, R119, 0x1c0, RZ, 0xc0, !PT ;  /* 0x000001c077777812 */ /* 0x000fe200078ec0ff */
[----:B------:R-:W-:Y:S01]  /*8da0*/  UISETP.NE.U32.AND UP0, UPT, URZ, UR4, UPT ;  /* 0x000000043f00728c */ /* 0x000fe2000bf05070 */
[----:B------:R-:W-:Y:S01]  /*8db0*/  LOP3.LUT R116, R116, 0xfffffe00, RZ, 0xc0, !PT ;  /* 0xfffffe0074747812 */ /* 0x000fe200078ec0ff */
[----:B------:R-:W-:Y:S01]  /*8dc0*/  IMAD.U32 R221, RZ, RZ, UR17 ;  /* 0x00000011ffdd7e24 */ /* 0x000fe2000f8e00ff */
[----:B------:R-:W-:Y:S01]  /*8dd0*/  LOP3.LUT R6, R119, 0x38, R86, 0xf8, !PT ;  /* 0x0000003877067812 */ /* 0x000fe200078ef856 */
[----:B------:R-:W-:Y:S01]  /*8de0*/  UISETP.NE.AND.EX UP0, UPT, URZ, UR5, UPT, UP0 ;  /* 0x000000053f00728c */ /* 0x000fe2000bf05300 */
[----:B------:R-:W-:Y:S01]  /*8df0*/  SHF.R.U32.HI R117, RZ, 0x3, R119 ;  /* 0x00000003ff757819 */ /* 0x000fe20000011677 */
[----:B------:R-:W-:Y:S01]  /*8e00*/  IMAD.WIDE.U32 R220, R221, c[0x0][0x1e8], R20 ;  /* 0x00007a00dddc7a25 */ /* 0x000fe200078e0014 */
[----:B------:R-:W-:Y:S01]  /*8e10*/  SEL R7, R7, 0xfffffff0, !P1 ;  /* 0xfffffff007077807 */ /* 0x000fe20004800000 */
[----:B------:R-:W-:Y:S01]  /*8e20*/  ULDC.64 UR4, c[0x0][0x1f0] ;  /* 0x00007c0000047ab9 */ /* 0x000fe20000000a00 */
[----:B------:R-:W-:Y:S01]  /*8e30*/  LOP3.LUT R6, R116, R6, R117, 0xf6, !PT ;  /* 0x0000000674067212 */ /* 0x000fe200078ef675 */
[----:B-1----:R-:W-:Y:S01]  /*8e40*/  @!P2 IMAD.WIDE R24, R11, 0x2, R14 ;  /* 0x000000020b18a825 */ /* 0x002fe200078e020e */
[C---:B------:R-:W-:Y:S01]  /*8e50*/  @!P2 LEA R18, P0, R66.reuse, R14, 0x1 ;  /* 0x0000000e4212a211 */ /* 0x040fe200078008ff */
[----:B------:R1:W3:Y:S01]  /*8e60*/  SHFL.IDX PT, R20, R17, 0x1, 0x181f ;  /* 0x00381f0011147f89 */ /* 0x0002e200000e0000 */
[----:B------:R-:W-:Y:S01]  /*8e70*/  IADD3 R221, R221, UR9, RZ ;  /* 0x00000009dddd7c10 */ /* 0x000fe2000fffe0ff */
[----:B------:R-:W-:Y:S01]  /*8e80*/  IMAD.SHL.U32 R11, R5, 0x40, RZ ;  /* 0x00000040050b7824 */ /* 0x000fe200078e00ff */
[----:B------:R-:W-:Y:S01]  /*8e90*/  @!P2 LEA.HI.X R19, R66, R15, R87, 0x1, P0 ;  /* 0x0000000f4213a211 */ /* 0x000fe200000f0c57 */
[----:B------:R1:W4:Y:S01]  /*8ea0*/  SHFL.IDX PT, R21, R16, 0x1, 0x181f ;  /* 0x00381f0010157f89 */ /* 0x00032200000e0000 */
[----:B------:R-:W-:-:S02]  /*8eb0*/  ISETP.NE.AND P0, PT, R10, RZ, PT ;  /* 0x000000ff0a00720c */ /* 0x000fc40003f05270 */
[----:B------:R-:W-:Y:S01]  /*8ec0*/  LOP3.LUT R0, R0, 0xfffffe00, R11, 0xf8, !PT ;  /* 0xfffffe0000007812 */ /* 0x000fe200078ef80b */
[----:B--2---:R2:W5:Y:S01]  /*8ed0*/  @P3 R2UR UR10, R3 ;  /* 0x00000000030a33c2 */ /* 0x00456200000e0000 */
[----:B------:R-:W-:Y:S02]  /*8ee0*/  ISETP.GE.AND P3, PT, R66, c[0x0][0x198], PT ;  /* 0x0000660042007a0c */ /* 0x000fe40003f66270 */
[----:B--2---:R-:W-:Y:S01]  /*8ef0*/  IADD3 R3, R86, 0x40, RZ ;  /* 0x0000004056037810 */ /* 0x004fe20007ffe0ff */
[----:B-----5:R-:W-:-:S03]  /*8f00*/  @UP1 USHF.R.S32.HI UR11, URZ, 0x1f, UR10 ;  /* 0x0000001f3f0b1899 */ /* 0x020fc6000801140a */
[----:B------:R-:W-:Y:S01]  /*8f10*/  @!P2 SHF.R.S32.HI R8, RZ, 0x1f, R3 ;  /* 0x0000001fff08a819 */ /* 0x000fe20000011403 */
[----:B------:R-:W-:Y:S01]  /*8f20*/  @!UP1 UMOV UR10, UR24 ;  /* 0x00000018000a9c82 */ /* 0x000fe20008000000 */
[----:B------:R-:W-:Y:S01]  /*8f30*/  ISETP.GE.AND P1, PT, R3, c[0x0][0x198], PT ;  /* 0x0000660003007a0c */ /* 0x000fe20003f26270 */
[----:B------:R-:W-:Y:S01]  /*8f40*/  USEL UR9, UR10, URZ, !UP0 ;  /* 0x0000003f0a097287 */ /* 0x000fe2000c000000 */
[----:B------:R-:W-:Y:S01]  /*8f50*/  @!P2 LEA.HI R13, R8, R3, RZ, 0x3 ;  /* 0x00000003080da211 */ /* 0x000fe200078f18ff */
[----:B------:R-:W-:Y:S01]  /*8f60*/  @!UP1 UMOV UR11, UR8 ;  /* 0x00000008000b9c82 */ /* 0x000fe20008000000 */
[----:B------:R-:W-:Y:S01]  /*8f70*/  @!P2 IMAD.SHL.U32 R8, R6, 0x2, RZ ;  /* 0x000000020608a824 */ /* 0x000fe200078e00ff */
[----:B------:R-:W-:Y:S01]  /*8f80*/  USEL UR8, UR11, URZ, !UP0 ;  /* 0x0000003f0b087287 */ /* 0x000fe2000c000000 */
[----:B------:R-:W-:-:S03]  /*8f90*/  @!P2 LOP3.LUT R13, R13, 0xfffffff8, RZ, 0xc0, !PT ;  /* 0xfffffff80d0da812 */ /* 0x000fc600078ec0ff */
[----:B------:R-:W-:Y:S01]  /*8fa0*/  UIMAD UR4, UR8, UR4, URZ ;  /* 0x00000004080472a4 */ /* 0x000fe2000f8e023f */
[----:B------:R2:W-:Y:S01]  /*8fb0*/  @!P2 LDGSTS.E.BYPASS.LTC128B.128 [R8+0x10080], [R18.64], !P3 ;  /* 0x100800001208afae */ /* 0x0005e2000d901d5e */
[--C-:B------:R-:W-:Y:S02]  /*8fc0*/  @!P2 IMAD.WIDE R22, R13, 0x2, R14.reuse ;  /* 0x000000020d16a825 */ /* 0x100fe400078e020e */
[----:B------:R-:W-:Y:S02]  /*8fd0*/  UIMAD UR10, UR9, UR5, UR4 ;  /* 0x00000005090a72a4 */ /* 0x000fe4000f8e0204 */
[----:B------:R-:W-:Y:S01]  /*8fe0*/  @!P2 IMAD.WIDE R14, R9, 0x2, R14 ;  /* 0x00000002090ea825 */ /* 0x000fe200078e020e */
[----:B------:R2:W-:Y:S01]  /*8ff0*/  @!P2 LDGSTS.E.BYPASS.LTC128B.128 [R8+0x14080], [R22.64], !P1 ;  /* 0x140800001608afae */ /* 0x0005e2000c901d5e */
[----:B------:R-:W-:Y:S02]  /*9000*/  ULDC.64 UR4, c[0x0][0x218] ;  /* 0x0000860000047ab9 */ /* 0x000fe40000000a00 */
[----:B------:R-:W-:Y:S01]  /*9010*/  UIMAD UR4, UR8, UR4, URZ ;  /* 0x00000004080472a4 */ /* 0x000fe2000f8e023f */
[----:B------:R2:W-:Y:S01]  /*9020*/  @!P2 LDGSTS.E.BYPASS.LTC128B.128 [R8+0x18080], [R24.64], !P6 ;  /* 0x180800001808afae */ /* 0x0005e2000f101d5e */
[----:B------:R-:W-:Y:S01]  /*9030*/  ISETP.GE.AND P6, PT, R86, c[0x0][0x1d4], PT ;  /* 0x0000750056007a0c */ /* 0x000fe20003fc6270 */
[----:B------:R-:W-:Y:S01]  /*9040*/  IMAD.U32 R9, RZ, RZ, UR9 ;  /* 0x00000009ff097e24 */ /* 0x000fe2000f8e00ff */
[----:B------:R-:W-:Y:S01]  /*9050*/  UIMAD UR4, UR9, UR5, UR4 ;  /* 0x00000005090472a4 */ /* 0x000fe2000f8e0204 */
[----:B------:R-:W-:Y:S01]  /*9060*/  IMAD.MOV.U32 R13, RZ, RZ, 0x20 ;  /* 0x00000020ff0d7424 */ /* 0x000fe200078e00ff */
[----:B------:R2:W-:Y:S01]  /*9070*/  @!P2 LDGSTS.E.BYPASS.LTC128B.128 [R8+0x1c080], [R14.64], !P5 ;  /* 0x1c0800000e08afae */ /* 0x0005e2000e901d5e */
[----:B------:R-:W-:-:S03]  /*9080*/  IMAD.WIDE.U32 R220, R9, c[0x0][0x1f0], R220 ;  /* 0x00007c0009dc7a25 */ /* 0x000fc600078e00dc */
[----:B------:R-:W-:Y:S01]  /*9090*/  SEL R5, R13, 0xffffffe0, !P4 ;  /* 0xffffffe00d057807 */ /* 0x000fe20006000000 */
[----:B------:R-:W-:Y:S01]  /*90a0*/  IMAD.WIDE.U32 R216, R9, c[0x0][0x218], R216 ;  /* 0x0000860009d87a25 */ /* 0x000fe200078e00d8 */
[----:B------:R-:W-:Y:S02]  /*90b0*/  IADD3 R9, R86, 0x80, RZ ;  /* 0x0000008056097810 */ /* 0x000fe40007ffe0ff */
[----:B------:R-:W-:Y:S02]  /*90c0*/  IADD3 R227, R221, UR10, RZ ;  /* 0x0000000adde37c10 */ /* 0x000fe4000fffe0ff */
[----:B------:R-:W-:Y:S02]  /*90d0*/  IADD3 R223, R217, UR4, RZ ;  /* 0x00000004d9df7c10 */ /* 0x000fe4000fffe0ff */
[----:B------:R-:W-:Y:S02]  /*90e0*/  @P6 LOP3.LUT R215, R215, 0x1, RZ, 0xfc, !PT ;  /* 0x00000001d7d76812 */ /* 0x000fe400078efcff */
[----:B------:R-:W-:-:S02]  /*90f0*/  ISETP.GE.AND P5, PT, R9, c[0x0][0x1d4], PT ;  /* 0x0000750009007a0c */ /* 0x000fc40003fa6270 */
[----:B------:R-:W-:Y:S02]  /*9100*/  ISETP.GE.AND P6, PT, R3, c[0x0][0x1d4], PT ;  /* 0x0000750003007a0c */ /* 0x000fe40003fc6270 */
[----:B--2---:R-:W-:-:S04]  /*9110*/  IADD3 R8, R86, 0xc0, RZ ;  /* 0x000000c056087810 */ /* 0x004fc80007ffe0ff */
[----:B------:R-:W-:Y:S01]  /*9120*/  ISETP.GE.AND P4, PT, R8, c[0x0][0x1d4], PT ;  /* 0x0000750008007a0c */ /* 0x000fe20003f86270 */
[----:B------:R-:W-:Y:S07]  /*9130*/  @P0 BRA `(.L_x_1071) ;  /* 0x0000019000000947 */ /* 0x000fee0003800000 */
[----:B-1-34-:R-:W-:Y:S01]  /*9140*/  IADD3 R14, R66, 0x80, RZ ;  /* 0x00000080420e7810 */ /* 0x01afe20007ffe0ff */
[----:B------:R-:W-:Y:S01]  /*9150*/  IMAD.SHL.U32 R19, R6, 0x2, RZ ;  /* 0x0000000206137824 */ /* 0x000fe200078e00ff */
[C---:B------:R-:W-:Y:S02]  /*9160*/  IADD3 R9, R66.reuse, 0xc0, RZ ;  /* 0x000000c042097810 */ /* 0x040fe40007ffe0ff */
[----:B------:R-:W-:Y:S02]  /*9170*/  SHF.R.S32.HI R18, RZ, 0x1f, R3 ;  /* 0x0000001fff127819 */ /* 0x000fe40000011403 */
[----:B------:R-:W-:Y:S02]  /*9180*/  SHF.R.S32.HI R11, RZ, 0x1f, R14 ;  /* 0x0000001fff0b7819 */ /* 0x000fe4000001140e */
[----:B------:R-:W-:Y:S02]  /*9190*/  LEA R22, P0, R66, R20, 0x1 ;  /* 0x0000001442167211 */ /* 0x000fe400078008ff */
[----:B------:R-:W-:-:S02]  /*91a0*/  SHF.R.S32.HI R8, RZ, 0x1f, R9 ;  /* 0x0000001fff087819 */ /* 0x000fc40000011409 */
[----:B------:R-:W-:Y:S02]  /*91b0*/  LEA.HI R13, R18, R3, RZ, 0x3 ;  /* 0x00000003120d7211 */ /* 0x000fe400078f18ff */
[----:B------:R-:W-:Y:S02]  /*91c0*/  P2R R15, PR, RZ, 0x4 ;  /* 0x00000004ff0f7803 */ /* 0x000fe40000000000 */
[----:B------:R-:W-:Y:S02]  /*91d0*/  LEA.HI R11, R11, R14, RZ, 0x3 ;  /* 0x0000000e0b0b7211 */ /* 0x000fe400078f18ff */
[----:B------:R-:W-:Y:S02]  /*91e0*/  LEA.HI.X R23, R66, R21, R87, 0x1, P0 ;  /* 0x0000001542177211 */ /* 0x000fe400000f0c57 */
[----:B------:R-:W-:Y:S02]  /*91f0*/  LEA.HI R8, R8, R9, RZ, 0x3 ;  /* 0x0000000908087211 */ /* 0x000fe400078f18ff */
[----:B------:R-:W-:Y:S01]  /*9200*/  ISETP.GE.AND P2, PT, R2, c[0x0][0x198], PT ;  /* 0x0000660002007a0c */ /* 0x000fe20003f46270 */
[----:B------:R1:W-:Y:S01]  /*9210*/  LDGSTS.E.BYPASS.LTC128B.128 [R19+0x11080], [R22.64], !P3 ;  /* 0x1108000016137fae */ /* 0x0003e2000d901d5e */
[----:B------:R-:W-:-:S02]  /*9220*/  ISETP.GE.AND P0, PT, R4, c[0x0][0x198], PT ;  /* 0x0000660004007a0c */ /* 0x000fc40003f06270 */
[----:B------:R-:W-:Y:S02]  /*9230*/  LOP3.LUT R13, R13, 0xfffffff8, RZ, 0xc0, !PT ;  /* 0xfffffff80d0d7812 */ /* 0x000fe400078ec0ff */
[----:B------:R-:W-:Y:S02]  /*9240*/  LOP3.LUT R11, R11, 0xfffffff8, RZ, 0xc0, !PT ;  /* 0xfffffff80b0b7812 */ /* 0x000fe400078ec0ff */
[----:B------:R-:W-:Y:S01]  /*9250*/  LOP3.LUT R9, R8, 0xfffffff8, RZ, 0xc0, !PT ;  /* 0xfffffff808097812 */ /* 0x000fe200078ec0ff */
[----:B------:R-:W-:-:S04]  /*9260*/  IMAD.WIDE R24, R13, 0x2, R20 ;  /* 0x000000020d187825 */ /* 0x000fc800078e0214 */
[--C-:B------:R-:W-:Y:S01]  /*9270*/  IMAD.WIDE R26, R11, 0x2, R20.reuse ;  /* 0x000000020b1a7825 */ /* 0x100fe200078e0214 */
[----:B------:R1:W-:Y:S03]  /*9280*/  LDGSTS.E.BYPASS.LTC128B.128 [R19+0x15080], [R24.64], !P1 ;  /* 0x1508000018137fae */ /* 0x0003e6000c901d5e */
[----:B------:R-:W-:Y:S01]  /*9290*/  IMAD.WIDE R20, R9, 0x2, R20 ;  /* 0x0000000209147825 */ /* 0x000fe200078e0214 */
[----:B------:R1:W-:Y:S01]  /*92a0*/  LDGSTS.E.BYPASS.LTC128B.128 [R19+0x19080], [R26.64], !P2 ;  /* 0x190800001a137fae */ /* 0x0003e2000d101d5e */
[----:B------:R-:W-:-:S03]  /*92b0*/  ISETP.NE.AND P2, PT, R15, RZ, PT ;  /* 0x000000ff0f00720c */ /* 0x000fc60003f45270 */
[----:B------:R1:W-:Y:S05]  /*92c0*/  LDGSTS.E.BYPASS.LTC128B.128 [R19+0x1d080], [R20.64], !P0 ;  /* 0x1d08000014137fae */ /* 0x0003ea000c101d5e */
.L_x_1071:
[----:B-1-34-:R-:W-:Y:S05]  /*92d0*/  BSYNC B0 ;  /* 0x0000000000007941 */ /* 0x01afea0003800000 */
.L_x_1070:
        /* <DEDUP_REMOVED lines=9> */
[C---:B------:R-:W-:Y:S02]  /*9370*/  IADD3 R11, R66.reuse, 0xc0, RZ ;  /* 0x000000c0420b7810 */ /* 0x040fe40007ffe0ff */
[----:B------:R-:W-:Y:S02]  /*9380*/  SHF.R.S32.HI R20, RZ, 0x1f, R3 ;  /* 0x0000001fff147819 */ /* 0x000fe40000011403 */
[----:B------:R-:W-:Y:S02]  /*9390*/  SHF.R.S32.HI R13, RZ, 0x1f, R14 ;  /* 0x0000001fff0d7819 */ /* 0x000fe4000001140e */
[----:B---3--:R-:W-:Y:S02]  /*93a0*/  LEA R24, P0, R66, R22, 0x1 ;  /* 0x0000001642187211 */ /* 0x008fe400078008ff */
[----:B------:R-:W-:-:S02]  /*93b0*/  SHF.R.S32.HI R8, RZ, 0x1f, R11 ;  /* 0x0000001fff087819 */ /* 0x000fc4000001140b */
[----:B------:R-:W-:Y:S02]  /*93c0*/  LEA.HI R15, R20, R3, RZ, 0x3 ;  /* 0x00000003140f7211 */ /* 0x000fe400078f18ff */
[----:B------:R-:W-:Y:S02]  /*93d0*/  P2R R18, PR, RZ, 0x4 ;  /* 0x00000004ff127803 */ /* 0x000fe40000000000 */
[----:B------:R-:W-:Y:S02]  /*93e0*/  LEA.HI R13, R13, R14, RZ, 0x3 ;  /* 0x0000000e0d0d7211 */ /* 0x000fe400078f18ff */
[----:B--2---:R-:W-:Y:S02]  /*93f0*/  LEA.HI.X R25, R66, R23, R87, 0x1, P0 ;  /* 0x0000001742197211 */ /* 0x004fe400000f0c57 */
[----:B------:R-:W-:Y:S02]  /*9400*/  LEA.HI R8, R8, R11, RZ, 0x3 ;  /* 0x0000000b08087211 */ /* 0x000fe400078f18ff */
[----:B------:R-:W-:Y:S01]  /*9410*/  ISETP.GE.AND P2, PT, R2, c[0x0][0x198], PT ;  /* 0x0000660002007a0c */ /* 0x000fe20003f46270 */
[----:B------:R-:W-:Y:S01]  /*9420*/  @!PT LDS RZ, [RZ] ;  /* 0x00000000fffff984 */ /* 0x000fe20000000800 */
        /* <DEDUP_REMOVED lines=12> */
.L_x_1073:
[----:B------:R-:W-:Y:S05]  /*94f0*/  BSYNC B0 ;  /* 0x0000000000007941 */ /* 0x000fea0003800000 */
.L_x_1072:
[----:B------:R-:W-:Y:S01]  /*9500*/  IADD3 R8, R12, 0x60, RZ ;  /* 0x000000600c087810 */ /* 0x000fe20007ffe0ff */
[----:B------:R-:W-:Y:S01]  /*9510*/  UMOV UR16, 0x30 ;  /* 0x0000003000107882 */ /* 0x000fe20000000000 */
[----:B--2---:R2:W4:Y:S01]  /*9520*/  SHFL.IDX PT, R19, R16, 0x3, 0x181f ;  /* 0x00781f0010137f89 */ /* 0x00452200000e0000 */
[----:B------:R-:W-:Y:S01]  /*9530*/  ULDC.64 UR4, c[0x0][0x1e0] ;  /* 0x0000780000047ab9 */ /* 0x000fe20000000a00 */
[----:B------:R-:W-:Y:S01]  /*9540*/  ISETP.GE.AND P0, PT, R8, UR7, PT ;  /* 0x0000000708007c0c */ /* 0x000fe2000bf06270 */
[----:B------:R-:W-:Y:S01]  /*9550*/  UIMAD.WIDE.U32 UR28, UR16, UR4, URZ ;  /* 0x00000004101c72a5 */ /* 0x000fe2000f8e003f */
[----:B------:R2:W1:Y:S01]  /*9560*/  SHFL.IDX PT, R18, R17, 0x3, 0x181f ;  /* 0x00781f0011127f89 */ /* 0x00046200000e0000 */
[----:B------:R-:W-:Y:S01]  /*9570*/  UIMAD UR5, UR16, UR5, URZ ;  /* 0x00000005100572a4 */ /* 0x000fe2000f8e023f */
[----:B------:R-:W-:Y:S01]  /*9580*/  BSSY B0, `(.L_x_1074) ;  /* 0x000001d000007945 */ /* 0x000fe20003800000 */
[----:B------:R-:W-:Y:S01]  /*9590*/  UIADD3 UR20, UR12, -0x1, URZ ;  /* 0xffffffff0c147890 */ /* 0x000fe2000fffe03f */
[----:B------:R-:W-:Y:S01]  /*95a0*/  P2R R8, PR, RZ, 0x1 ;  /* 0x00000001ff087803 */ /* 0x000fe20000000000 */
[----:B------:R-:W-:-:S06]  /*95b0*/  UIADD3 UR10, UR29, UR5, URZ ;  /* 0x000000051d0a7290 */ /* 0x000fcc000fffe03f */
[----:B------:R-:W-:Y:S05]  /*95c0*/  @P0 BRA `(.L_x_1075) ;  /* 0x0000018000000947 */ /* 0x000fea0003800000 */
[----:B------:R-:W-:Y:S01]  /*95d0*/  SHF.R.S32.HI R14, RZ, 0x1f, R3 ;  /* 0x0000001fff0e7819 */ /* 0x000fe20000011403 */
[----:B------:R-:W-:Y:S01]  /*95e0*/  IMAD.SHL.U32 R13, R6, 0x2, RZ ;  /* 0x00000002060d7824 */ /* 0x000fe200078e00ff */
[----:B-12---:R-:W-:Y:S02]  /*95f0*/  LEA R16, P0, R66, R18, 0x1 ;  /* 0x0000001242107211 */ /* 0x006fe400078008ff */
[----:B------:R-:W-:Y:S02]  /*9600*/  LEA.HI R11, R14, R3, RZ, 0x3 ;  /* 0x000000030e0b7211 */ /* 0x000fe400078f18ff */
[C---:B------:R-:W-:Y:S02]  /*9610*/  IADD3 R14, R66.reuse, 0x80, RZ ;  /* 0x00000080420e7810 */ /* 0x040fe40007ffe0ff */
[----:B------:R-:W-:Y:S02]  /*9620*/  LOP3.LUT R11, R11, 0xfffffff8, RZ, 0xc0, !PT ;  /* 0xfffffff80b0b7812 */ /* 0x000fe400078ec0ff */
[----:B----4-:R-:W-:-:S02]  /*9630*/  LEA.HI.X R17, R66, R19, R87, 0x1, P0 ;  /* 0x0000001342117211 */ /* 0x010fc400000f0c57 */
[----:B------:R-:W-:Y:S01]  /*9640*/  ISETP.GE.AND P0, PT, R2, c[0x0][0x198], PT ;  /* 0x0000660002007a0c */ /* 0x000fe20003f06270 */
[----:B------:R-:W-:Y:S01]  /*9650*/  IMAD.WIDE R20, R11, 0x2, R18 ;  /* 0x000000020b147825 */ /* 0x000fe200078e0212 */
[----:B------:R-:W-:Y:S01]  /*9660*/  SHF.R.S32.HI R11, RZ, 0x1f, R14 ;  /* 0x0000001fff0b7819 */ /* 0x000fe2000001140e */
[----:B------:R-:W-:Y:S01]  /*9670*/  @!PT LDS RZ, [RZ] ;  /* 0x00000000fffff984 */ /* 0x000fe20000000800 */
[----:B------:R1:W-:Y:S03]  /*9680*/  LDGSTS.E.BYPASS.LTC128B.128 [R13+0x13080], [R16.64], !P3 ;  /* 0x13080000100d7fae */ /* 0x0003e6000d901d5e */
[----:B------:R-:W-:Y:S01]  /*9690*/  LEA.HI R11, R11, R14, RZ, 0x3 ;  /* 0x0000000e0b0b7211 */ /* 0x000fe200078f18ff */
[----:B------:R1:W-:Y:S03]  /*96a0*/  LDGSTS.E.BYPASS.LTC128B.128 [R13+0x17080], [R20.64], !P1 ;  /* 0x17080000140d7fae */ /* 0x0003e6000c901d5e */
[----:B------:R-:W-:-:S05]  /*96b0*/  LOP3.LUT R11, R11, 0xfffffff8, RZ, 0xc0, !PT ;  /* 0xfffffff80b0b7812 */ /* 0x000fca00078ec0ff */
[----:B------:R-:W-:Y:S01]  /*96c0*/  IMAD.WIDE R14, R11, 0x2, R18 ;  /* 0x000000020b0e7825 */ /* 0x000fe200078e0212 */
[----:B------:R-:W-:-:S04]  /*96d0*/  IADD3 R11, R66, 0xc0, RZ ;  /* 0x000000c0420b7810 */ /* 0x000fc80007ffe0ff */
[----:B------:R-:W-:Y:S01]  /*96e0*/  SHF.R.S32.HI R2, RZ, 0x1f, R11 ;  /* 0x0000001fff027819 */ /* 0x000fe2000001140b */
[----:B------:R1:W-:Y:S01]  /*96f0*/  LDGSTS.E.BYPASS.LTC128B.128 [R13+0x1b080], [R14.64], !P0 ;  /* 0x1b0800000e0d7fae */ /* 0x0003e2000c101d5e */
[----:B------:R-:W-:Y:S02]  /*9700*/  ISETP.GE.AND P0, PT, R4, c[0x0][0x198], PT ;  /* 0x0000660004007a0c */ /* 0x000fe40003f06270 */
[----:B------:R-:W-:-:S04]  /*9710*/  LEA.HI R11, R2, R11, RZ, 0x3 ;  /* 0x0000000b020b7211 */ /* 0x000fc800078f18ff */
[----:B------:R-:W-:-:S05]  /*9720*/  LOP3.LUT R11, R11, 0xfffffff8, RZ, 0xc0, !PT ;  /* 0xfffffff80b0b7812 */ /* 0x000fca00078ec0ff */
[----:B------:R-:W-:-:S05]  /*9730*/  IMAD.WIDE R18, R11, 0x2, R18 ;  /* 0x000000020b127825 */ /* 0x000fca00078e0212 */
[----:B------:R1:W-:Y:S02]  /*9740*/  LDGSTS.E.BYPASS.LTC128B.128 [R13+0x1f080], [R18.64], !P0 ;  /* 0x1f080000120d7fae */ /* 0x0003e4000c101d5e */
.L_x_1075:
[----:B------:R-:W-:Y:S05]  /*9750*/  BSYNC B0 ;  /* 0x0000000000007941 */ /* 0x000fea0003800000 */
.L_x_1074:
[----:B------:R-:W-:Y:S01]  /*9760*/  UIMAD UR16, UR12, -0x30, UR16 ;  /* 0xffffffd00c1078a4 */ /* 0x000fe2000f8e0210 */
[----:B-12---:R-:W-:Y:S01]  /*9770*/  IMAD.U32 R16, RZ, RZ, UR28 ;  /* 0x0000001cff107e24 */ /* 0x006fe2000f8e00ff */
[----:B------:R-:W-:Y:S01]  /*9780*/  USHF.R.S32.HI UR11, URZ, 0x1f, UR20 ;  /* 0x0000001f3f0b7899 */ /* 0x000fe20008011414 */
[----:B------:R-:W-:Y:S01]  /*9790*/  IMAD.MOV.U32 R226, RZ, RZ, R220 ;  /* 0x000000ffffe27224 */ /* 0x000fe200078e00dc */
[----:B------:R-:W-:Y:S01]  /*97a0*/  UIADD3 UR14, UR15, UR16, URZ ;  /* 0x000000100f0e7290 */ /* 0x000fe2000fffe03f */
[----:B------:R-:W-:Y:S01]  /*97b0*/  IMAD.U32 R17, RZ, RZ, UR29 ;  /* 0x0000001dff117e24 */ /* 0x000fe2000f8e00ff */
[----:B------:R-:W-:Y:S01]  /*97c0*/  UIMAD UR4, UR10, UR20, URZ ;  /* 0x000000140a0472a4 */ /* 0x000fe2000f8e023f */
[----:B------:R-:W-:Y:S01]  /*97d0*/  IMAD.WIDE.U32 R16, R16, UR20, R226 ;  /* 0x0000001410107c25 */ /* 0x000fe2000f8e00e2 */
[----:B------:R-:W-:Y:S01]  /*97e0*/  UISETP.LT.AND UP0, UPT, UR14, 0x30, UPT ;  /* 0x000000300e00788c */ /* 0x000fe2000bf01270 */
[----:B------:R-:W0:Y:S01]  /*97f0*/  LDGDEPBAR ;  /* 0x00000000000079af */ /* 0x000e220000000000 */
[----:B------:R-:W-:-:S02]  /*9800*/  UIMAD UR4, UR11, UR28, UR4 ;  /* 0x0000001c0b0472a4 */ /* 0x000fc4000f8e0204 */
[----:B------:R-:W-:Y:S02]  /*9810*/  USEL UR5, UR14, 0x30, UP0 ;  /* 0x000000300e057887 */ /* 0x000fe40008000000 */
[----:B------:R-:W-:Y:S02]  /*9820*/  UMOV UR8, 0x5 ;  /* 0x0000000500087882 */ /* 0x000fe40000000000 */
[----:B------:R-:W-:Y:S02]  /*9830*/  IADD3 R2, R17, UR4, RZ ;  /* 0x0000000411027c10 */ /* 0x000fe4000fffe0ff */
[----:B------:R-:W-:Y:S01]  /*9840*/  IADD3 R4, -R228, UR5, RZ ;  /* 0x00000005e4047c10 */ /* 0x000fe2000fffe1ff */
[----:B------:R-:W-:Y:S02]  /*9850*/  ULDC.64 UR4, c[0x0][0x1e0] ;  /* 0x0000780000047ab9 */ /* 0x000fe40000000a00 */
[----:B------:R-:W-:Y:S01]  /*9860*/  USHF.L.U32 UR9, UR4, 0x5, URZ ;  /* 0x0000000504097899 */ /* 0x000fe2000800063f */
[----:B------:R-:W-:Y:S01]  /*9870*/  BAR.SYNC.DEFER_BLOCKING 0x0 ;  /* 0x0000000000007b1d */ /* 0x000fe20000010000 */
[----:B------:R-:W-:Y:S01]  /*9880*/  ISETP.GE.AND P1, PT, R4, 0x1, PT ;  /* 0x000000010400780c */ /* 0x000fe20003f26270 */
[----:B------:R-:W-:-:S12]  /*9890*/  USHF.L.U64.HI UR8, UR4, UR8, UR5 ;  /* 0x0000000804087299 */ /* 0x000fd80008010205 */
[----:B------:R-:W-:Y:S01]  /*98a0*/  @P1 LEA R14, P0, R16, c[0x0][0x1c8], 0x1 ;  /* 0x00007200100e1a11 */ /* 0x000fe200078008ff */
[----:B------:R-:W-:-:S03]  /*98b0*/  @P1 IMAD.SHL.U32 R13, R6, 0x2, RZ ;  /* 0x00000002060d1824 */ /* 0x000fc600078e00ff */
[----:B------:R-:W-:Y:S02]  /*98c0*/  @P1 LEA.HI.X R15, R16, c[0x0][0x1cc], R2, 0x1, P0 ;  /* 0x00007300100f1a11 */ /* 0x000fe400000f0c02 */
[----:B------:R-:W-:-:S13]  /*98d0*/  ISETP.GE.AND P0, PT, R4, 0x21, PT ;  /* 0x000000210400780c */ /* 0x000fda0003f06270 */
[----:B------:R-:W-:-:S04]  /*98e0*/  @P0 IADD3 R4, P3, R16, UR9, RZ ;  /* 0x0000000910040c10 */ /* 0x000fc8000ff7e0ff */
[----:B------:R-:W-:Y:S02]  /*98f0*/  @P0 IADD3.X R11, R2, UR8, RZ, P3, !PT ;  /* 0x00000008020b0c10 */ /* 0x000fe40009ffe4ff */
[----:B------:R-:W-:-:S04]  /*9900*/  @P0 LEA R16, P3, R4, c[0x0][0x1c8], 0x1 ;  /* 0x0000720004100a11 */ /* 0x000fc800078608ff */
[----:B------:R-:W-:Y:S01]  /*9910*/  @P0 LEA.HI.X R17, R4, c[0x0][0x1cc], R11, 0x1, P3 ;  /* 0x0000730004110a11 */ /* 0x000fe200018f0c0b */
[----:B------:R-:W-:Y:S01]  /*9920*/  @P0 IMAD.SHL.U32 R11, R6, 0x2, RZ ;  /* 0x00000002060b0824 */ /* 0x000fe200078e00ff */
[----:B------:R-:W-:Y:S02]  /*9930*/  LOP3.LUT P3, RZ, R215, 0x1, RZ, 0xc0, !PT ;  /* 0x00000001d7ff7812 */ /* 0x000fe4000786c0ff */
[----:B------:R-:W-:Y:S02]  /*9940*/  LEA.HI R4, R65, R84, RZ, 0x5 ;  /* 0x0000005441047211 */ /* 0x000fe400078f28ff */
[----:B------:R-:W-:Y:S02]  /*9950*/  SEL R2, RZ, 0x1, P3 ;  /* 0x00000001ff027807 */ /* 0x000fe40001800000 */
[----:B------:R-:W-:-:S07]  /*9960*/  SHF.R.S32.HI R67, RZ, 0x5, R4 ;  /* 0x00000005ff437819 */ /* 0x000fce0000011404 */
        /* <DEDUP_REMOVED lines=16> */
.L_x_1076:
[----:B------:R-:W-:Y:S01]  /*9a70*/  ULDC.U8 UR4, c[0x0][0x298] ;  /* 0x0000a60000047ab9 */ /* 0x000fe20000000000 */
[----:B-1----:R-:W-:Y:S01]  /*9a80*/  SHF.R.S32.HI R16, RZ, 0x1f, R85 ;  /* 0x0000001fff107819 */ /* 0x002fe20000011455 */
[----:B------:R-:W-:Y:S01]  /*9a90*/  IMAD.WIDE.U32 R14, R85, c[0x0][0x280], RZ ;  /* 0x0000a000550e7a25 */ /* 0x000fe200078e00ff */
[----:B------:R-:W-:Y:S01]  /*9aa0*/  ISETP.NE.AND P0, PT, RZ, UR4, PT ;  /* 0x00000004ff007c0c */ /* 0x000fe2000bf05270 */
[----:B------:R-:W-:Y:S01]  /*9ab0*/  BSSY B2, `(.L_x_1077) ;  /* 0x00008e0000027945 */ /* 0x000fe20003800000 */
[----:B------:R-:W-:Y:S01]  /*9ac0*/  LEA R12, R69, R12, 0x5 ;  /* 0x0000000c450c7211 */ /* 0x000fe200078e28ff */
[----:B------:R-:W-:Y:S01]  /*9ad0*/  IMAD R18, R16, c[0x0][0x280], RZ ;  /* 0x0000a00010127a24 */ /* 0x000fe200078e02ff */
[----:B------:R-:W-:Y:S01]  /*9ae0*/  SHF.L.U32 R118, R6, 0x1, RZ ;  /* 0x0000000106767819 */ /* 0x000fe200000006ff */
[----:B------:R-:W-:Y:S02]  /*9af0*/  IMAD R16, R16, c[0x0][0x290], RZ ;  /* 0x0000a40010107a24 */ /* 0x000fe400078e02ff */
[----:B------:R-:W-:-:S02]  /*9b00*/  IMAD R13, R85, c[0x0][0x284], R18 ;  /* 0x0000a100550d7a24 */ /* 0x000fc400078e0212 */
[C---:B------:R-:W-:Y:S02]  /*9b10*/  IMAD R11, R85.reuse, c[0x0][0x294], R16 ;  /* 0x0000a500550b7a24 */ /* 0x040fe400078e0210 */
[----:B------:R-:W-:Y:S01]  /*9b20*/  IMAD.WIDE.U32 R16, R85, c[0x0][0x290], RZ ;  /* 0x0000a40055107a25 */ /* 0x000fe200078e00ff */
[----:B------:R-:W-:-:S04]  /*9b30*/  IADD3 R21, R13, R15, RZ ;  /* 0x0000000f0d157210 */ /* 0x000fc80007ffe0ff */
[----:B----4-:R-:W-:Y:S01]  /*9b40*/  IADD3 R19, R11, R17, RZ ;  /* 0x000000110b137210 */ /* 0x010fe20007ffe0ff */
[----:B------:R-:W-:Y:S05]  /*9b50*/  @!P0 BRA `(.L_x_1078) ;  /* 0x0000451000008947 */ /* 0x000fea0003800000 */
[----:B------:R-:W-:Y:S01]  /*9b60*/  UISETP.NE.AND UP0, UPT, UR26, URZ, UPT ;  /* 0x0000003f1a00728c */ /* 0x000fe2000bf05270 */
[----:B------:R-:W-:Y:S01]  /*9b70*/  IMAD.MOV.U32 R20, RZ, RZ, R14 ;  /* 0x000000ffff147224 */ /* 0x000fe200078e000e */
[----:B------:R-:W-:Y:S01]  /*9b80*/  BSSY B0, `(.L_x_1079) ;  /* 0x000004a000007945 */ /* 0x000fe20003800000 */
[----:B------:R-:W-:Y:S01]  /*9b90*/  IMAD.MOV.U32 R18, RZ, RZ, R16 ;  /* 0x000000ffff127224 */ /* 0x000fe200078e0010 */
[----:B------:R-:W-:Y:S01]  /*9ba0*/  CS2R R74, SRZ ;  /* 0x00000000004a7805 */ /* 0x000fe2000001ff00 */
[----:B------:R-:W-:Y:S01]  /*9bb0*/  IMAD.SHL.U32 R15, R69, 0x4, RZ ;  /* 0x00000004450f7824 */ /* 0x000fe200078e00ff */
        /* <DEDUP_REMOVED lines=9> */
[----:B------:R-:W-:Y:S01]  /*9c50*/  @P0 IMAD.HI.U32 R3, R12, c[0x0][0x2c8], RZ ;  /* 0x0000b2000c030a27 */ /* 0x000fe200078e00ff */
[----:B------:R-:W-:-:S13]  /*9c60*/  PLOP3.LUT P0, PT, PT, PT, UP0, 0x80, 0x0 ;  /* 0x000000000000781c */ /* 0x000fda0003f0f008 */
[----:B------:R-:W-:-:S04]  /*9c70*/  @P0 SHF.R.U32.HI R12, RZ, c[0x0][0x2cc], R3 ;  /* 0x0000b300ff0c0a19 */ /* 0x000fc80000011603 */
[----:B------:R-:W-:Y:S01]  /*9c80*/  SHF.R.S32.HI R3, RZ, 0x1f, R12 ;  /* 0x0000001fff037819 */ /* 0x000fe2000001140c */
[----:B------:R-:W-:-:S04]  /*9c90*/  IMAD.WIDE.U32 R20, R12, c[0x0][0x280], R20 ;  /* 0x0000a0000c147a25 */ /* 0x000fc800078e0014 */
[C---:B------:R-:W-:Y:S01]  /*9ca0*/  IMAD R11, R3.reuse, c[0x0][0x280], RZ ;  /* 0x0000a000030b7a24 */ /* 0x040fe200078e02ff */
[----:B------:R-:W-:Y:S01]  /*9cb0*/  LEA R13, P0, R20, c[0x0][0x270], 0x1 ;  /* 0x00009c00140d7a11 */ /* 0x000fe200078008ff */
[----:B------:R-:W-:Y:S02]  /*9cc0*/  IMAD R3, R3, c[0x0][0x290], RZ ;  /* 0x0000a40003037a24 */ /* 0x000fe400078e02ff */
[C---:B------:R-:W-:Y:S02]  /*9cd0*/  IMAD R11, R12.reuse, c[0x0][0x284], R11 ;  /* 0x0000a1000c0b7a24 */ /* 0x040fe400078e020b */
[----:B------:R-:W-:-:S03]  /*9ce0*/  IMAD.WIDE.U32 R18, R12, c[0x0][0x290], R18 ;  /* 0x0000a4000c127a25 */ /* 0x000fc600078e0012 */
[----:B------:R-:W-:Y:S01]  /*9cf0*/  IADD3 R14, R21, R11, RZ ;  /* 0x0000000b150e7210 */ /* 0x000fe20007ffe0ff */
[----:B------:R-:W-:-:S03]  /*9d00*/  IMAD R12, R12, c[0x0][0x294], R3 ;  /* 0x0000a5000c0c7a24 */ /* 0x000fc600078e0203 */
[----:B------:R-:W-:Y:S02]  /*9d10*/  LEA.HI.X R14, R20, c[0x0][0x274], R14, 0x1, P0 ;  /* 0x00009d00140e7a11 */ /* 0x000fe400000f0c0e */
[----:B------:R-:W-:Y:S01]  /*9d20*/  IADD3 R12, R19, R12, RZ ;  /* 0x0000000c130c7210 */ /* 0x000fe20007ffe0ff */
[----:B------:R1:W2:Y:S01]  /*9d30*/  SHFL.IDX PT, R20, R13, RZ, 0x181f ;  /* 0x00181fff0d147589 */ /* 0x0002a200000e0000 */
[----:B------:R-:W-:-:S03]  /*9d40*/  LEA R11, P0, R18, c[0x0][0x288], 0x1 ;  /* 0x0000a200120b7a11 */ /* 0x000fc600078008ff */
[----:B------:R1:W4:Y:S01]  /*9d50*/  SHFL.IDX PT, R21, R14, RZ, 0x181f ;  /* 0x00181fff0e157589 */ /* 0x00032200000e0000 */
[----:B------:R-:W-:-:S03]  /*9d60*/  LEA.HI.X R12, R18, c[0x0][0x28c], R12, 0x1, P0 ;  /* 0x0000a300120c7a11 */ /* 0x000fc600000f0c0c */
[----:B------:R1:W3:Y:S04]  /*9d70*/  SHFL.IDX PT, R18, R11, RZ, 0x181f ;  /* 0x00181fff0b127589 */ /* 0x0002e800000e0000 */
[----:B------:R1:W1:Y:S01]  /*9d80*/  SHFL.IDX PT, R19, R12, RZ, 0x181f ;  /* 0x00181fff0c137589 */ /* 0x00026200000e0000 */
        /* <DEDUP_REMOVED lines=41> */
.L_x_1080:
[----:B------:R-:W-:Y:S05]  /*a020*/  BSYNC B0 ;  /* 0x0000000000007941 */ /* 0x000fea0003800000 */
.L_x_1079:
[----:B------:R-:W-:Y:S01]  /*a030*/  ISETP.NE.AND P0, PT, R10, RZ, PT ;  /* 0x000000ff0a00720c */ /* 0x000fe20003f05270 */
[----:B-----5:R-:W-:Y:S01]  /*a040*/  IMAD.MOV.U32 R10, RZ, RZ, R120 ;  /* 0x000000ffff0a7224 */ /* 0x020fe200078e0078 */
[----:B------:R-:W-:Y:S01]  /*a050*/  MOV R3, R121 ;  /* 0x0000007900037202 */ /* 0x000fe20000000f00 */
[----:B------:R-:W-:Y:S01]  /*a060*/  IMAD.MOV.U32 R17, RZ, RZ, R108 ;  /* 0x000000ffff117224 */ /* 0x000fe200078e006c */
[----:B--23--:R-:W-:Y:S01]  /*a070*/  MOV R20, R107 ;  /* 0x0000006b00147202 */ /* 0x00cfe20000000f00 */
[----:B------:R-:W-:Y:S01]  /*a080*/  IMAD.MOV.U32 R16, RZ, RZ, R109 ;  /* 0x000000ffff107224 */ /* 0x000fe200078e006d */
[----:B------:R-:W-:Y:S01]  /*a090*/  PRMT R83, R3, 0x5410, R10 ;  /* 0x0000541003537816 */ /* 0x000fe2000000000a */
[----:B------:R-:W-:Y:S01]  /*a0a0*/  IMAD.MOV.U32 R3, RZ, RZ, R99 ;  /* 0x000000ffff037224 */ /* 0x000fe200078e0063 */
[----:B------:R-:W-:Y:S01]  /*a0b0*/  MOV R10, R98 ;  /* 0x00000062000a7202 */ /* 0x000fe20000000f00 */
[----:B----4-:R-:W-:Y:S01]  /*a0c0*/  IMAD.MOV.U32 R21, RZ, RZ, R106 ;  /* 0x000000ffff157224 */ /* 0x010fe200078e006a */
        /* <DEDUP_REMOVED lines=13> */
[----:B------:R1:W3:Y:S01]  /*a1a0*/  SHFL.IDX PT, R18, R13, 0x1, 0x181f ;  /* 0x00381f000d127f89 */ /* 0x0002e200000e0000 */
        /* <DEDUP_REMOVED lines=54> */
.L_x_1082:
[----:B------:R-:W-:Y:S05]  /*a510*/  BSYNC B0 ;  /* 0x0000000000007941 */ /* 0x000fea0003800000 */
.L_x_1081:
[----:B------:R-:W-:Y:S01]  /*a520*/  ISETP.NE.AND P0, PT, R9, RZ, PT ;  /* 0x000000ff0900720c */ /* 0x000fe20003f05270 */
[----:B-1-3-5:R-:W-:Y:S01]  /*a530*/  IMAD.MOV.U32 R16, RZ, RZ, R74 ;  /* 0x000000ffff107224 */ /* 0x02afe200078e004a */
        /* <DEDUP_REMOVED lines=40> */
[C---:B------:R-:W-:Y:S01]  /*a7c0*/  ISETP.GE.AND P1, PT, R15.reuse, c[0x0][0x27c], PT ;  /* 0x00009f000f007a0c */ /* 0x040fe20003f26270 */
        /* <DEDUP_REMOVED lines=15> */
[----:B------:R2:W5:Y:S01]  /*a8c0*/  @!P0 LD.E.64 R58, [R22.64] ;  /* 0x0000001e163a8980 */ /* 0x000562000c101b00 */
[----:B------:R-:W-:-:S03]  /*a8d0*/  ISETP.GE.AND P1, PT, R16, c[0x0][0x27c], PT ;  /* 0x00009f0010007a0c */ /* 0x000fc60003f26270 */
[----:B------:R1:W5:Y:S01]  /*a8e0*/  @!P0 LD.E.64 R54, [R26.64] ;  /* 0x0000001e1a368980 */ /* 0x000362000c101b00 */
[----:B------:R-:W-:-:S09]  /*a8f0*/  ISETP.GE.AND P0, PT, R10, c[0x0][0x27c], PT ;  /* 0x00009f000a007a0c */ /* 0x000fd20003f06270 */
[----:B------:R-:W-:-:S04]  /*a900*/  @!P1 SHF.R.S32.HI R9, RZ, 0x1f, R16 ;  /* 0x0000001fff099819 */ /* 0x000fc80000011410 */
[----:B------:R-:W-:Y:S02]  /*a910*/  @!P0 SHF.R.S32.HI R3, RZ, 0x1f, R10 ;  /* 0x0000001fff038819 */ /* 0x000fe4000001140a */
[----:B------:R-:W-:Y:S02]  /*a920*/  @!P1 LEA.HI R9, R9, R16, RZ, 0x2 ;  /* 0x0000001009099211 */ /* 0x000fe400078f10ff */
[----:B------:R-:W-:Y:S02]  /*a930*/  @!P0 LEA.HI R3, R3, R10, RZ, 0x2 ;  /* 0x0000000a03038211 */ /* 0x000fe400078f10ff */
[----:B------:R-:W-:Y:S02]  /*a940*/  @!P1 LOP3.LUT R9, R9, 0xfffffffc, RZ, 0xc0, !PT ;  /* 0xfffffffc09099812 */ /* 0x000fe400078ec0ff */
[----:B------:R-:W-:Y:S01]  /*a950*/  @!P0 LOP3.LUT R3, R3, 0xfffffffc, RZ, 0xc0, !PT ;  /* 0xfffffffc03038812 */ /* 0x000fe200078ec0ff */
[----:B------:R-:W-:Y:S01]  /*a960*/  CS2R R50, SRZ ;  /* 0x0000000000327805 */ /* 0x000fe2000001ff00 */
[----:B------:R-:W-:Y:S01]  /*a970*/  CS2R R42, SRZ ;  /* 0x00000000002a7805 */ /* 0x000fe2000001ff00 */
[----:B------:R-:W-:Y:S01]  /*a980*/  @!P1 IMAD.WIDE R16, R9, 0x2, R20 ;  /* 0x0000000209109825 */ /* 0x000fe200078e0214 */
[----:B------:R-:W-:Y:S01]  /*a990*/  CS2R R46, SRZ ;  /* 0x00000000002e7805 */ /* 0x000fe2000001ff00 */
[----:B------:R-:W-:-:S02]  /*a9a0*/  CS2R R40, SRZ ;  /* 0x0000000000287805 */ /* 0x000fc4000001ff00 */
[----:B--2---:R-:W-:Y:S01]  /*a9b0*/  @!P1 IMAD.WIDE R22, R9, 0x2, R18 ;  /* 0x0000000209169825 */ /* 0x004fe200078e0212 */
[----:B------:R1:W5:Y:S03]  /*a9c0*/  @!P1 LD.E.64 R50, [R16.64] ;  /* 0x0000001e10329980 */ /* 0x000366000c101b00 */
[C---:B------:R-:W-:Y:S01]  /*a9d0*/  @!P0 IMAD.WIDE R20, R3.reuse, 0x2, R20 ;  /* 0x0000000203148825 */ /* 0x040fe200078e0214 */
[----:B------:R1:W5:Y:S03]  /*a9e0*/  @!P1 LD.E.64 R46, [R22.64] ;  /* 0x0000001e162e9980 */ /* 0x000366000c101b00 */
[----:B------:R-:W-:Y:S01]  /*a9f0*/  @!P0 IMAD.WIDE R18, R3, 0x2, R18 ;  /* 0x0000000203128825 */ /* 0x000fe200078e0212 */
[----:B------:R1:W5:Y:S04]  /*aa00*/  @!P0 LD.E.64 R42, [R20.64] ;  /* 0x0000001e142a8980 */ /* 0x000368000c101b00 */
[----:B------:R1:W5:Y:S02]  /*aa10*/  @!P0 LD.E.64 R40, [R18.64] ;  /* 0x0000001e12288980 */ /* 0x000364000c101b00 */
.L_x_1084:
[----:B---34-:R-:W-:Y:S05]  /*aa20*/  BSYNC B0 ;  /* 0x0000000000007941 */ /* 0x018fea0003800000 */
.L_x_1083:
[----:B------:R-:W-:Y:S01]  /*aa30*/  ISETP.NE.AND P0, PT, R8, RZ, PT ;  /* 0x000000ff0800720c */ /* 0x000fe20003f05270 */
[----:B-----5:R-:W-:Y:S01]  /*aa40*/  IMAD.MOV.U32 R10, RZ, RZ, R42 ;  /* 0x000000ffff0a7224 */ /* 0x020fe200078e002a */
[----:B------:R-:W-:Y:S01]  /*aa50*/  MOV R3, R51 ;  /* 0x0000003300037202 */ /* 0x000fe20000000f00 */
[----:B------:R-:W-:Y:S01]  /*aa60*/  IMAD.MOV.U32 R9, RZ, RZ, R43 ;  /* 0x000000ffff097224 */ /* 0x000fe200078e002b */
[----:B-1----:R1:W3:Y:S01]  /*aa70*/  SHFL.IDX PT, R27, R14, 0x3, 0x181f ;  /* 0x00781f000e1b7f89 */ /* 0x0022e200000e0000 */
        /* <DEDUP_REMOVED lines=26> */
[----:B--2---:R-:W-:Y:S01]  /*ac20*/  CS2R R18, SRZ ;  /* 0x0000000000127805 */ /* 0x004fe2000001ff00 */
[----:B------:R-:W-:Y:S01]  /*ac30*/  PRMT R44, R9, 0x5410, R10 ;  /* 0x00005410092c7816 */ /* 0x000fe2000000000a */
[----:B------:R-:W-:Y:S01]  /*ac40*/  CS2R R16, SRZ ;  /* 0x0000000000107805 */ /* 0x000fe2000001ff00 */
[----:B------:R-:W-:Y:S01]  /*ac50*/  PRMT R48, R3, 0x5410, R8 ;  /* 0x0000541003307816 */ /* 0x000fe20000000008 */
[----:B------:R-:W-:Y:S01]  /*ac60*/  CS2R R28, SRZ ;  /* 0x00000000001c7805 */ /* 0x000fe2000001ff00 */
[----:B------:R-:W-:Y:S01]  /*ac70*/  CS2R R34, SRZ ;  /* 0x0000000000227805 */ /* 0x000fe2000001ff00 */
[----:B------:R-:W-:Y:S05]  /*ac80*/  @P0 BRA `(.L_x_1086) ;  /* 0x0000028000000947 */ /* 0x000fea0003800000 */
[C---:B---3--:R-:W-:Y:S01]  /*ac90*/  ISETP.GE.AND P0, PT, R15.reuse, c[0x0][0x27c], PT ;  /* 0x00009f000f007a0c */ /* 0x048fe20003f06270 */
[----:B------:R-:W-:Y:S01]  /*aca0*/  CS2R R36, SRZ ;  /* 0x0000000000247805 */ /* 0x000fe2000001ff00 */
[----:B------:R-:W-:Y:S01]  /*acb0*/  CS2R R34, SRZ ;  /* 0x0000000000227805 */ /* 0x000fe2000001ff00 */
[----:B-1----:R-:W-:-:S02]  /*acc0*/  IADD3 R12, R15, 0x20, RZ ;  /* 0x000000200f0c7810 */ /* 0x002fc40007ffe0ff */
[C---:B------:R-:W-:Y:S02]  /*acd0*/  IADD3 R10, R15.reuse, 0x40, RZ ;  /* 0x000000400f0a7810 */ /* 0x040fe40007ffe0ff */
[----:B------:R-:W-:Y:S02]  /*ace0*/  IADD3 R8, R15, 0x60, RZ ;  /* 0x000000600f087810 */ /* 0x000fe40007ffe0ff */
[----:B------:R-:W-:-:S04]  /*acf0*/  ISETP.GE.AND P2, PT, R12, c[0x0][0x27c], PT ;  /* 0x00009f000c007a0c */ /* 0x000fc80003f46270 */
[----:B----4-:R-:W-:-:S04]  /*ad00*/  @!P0 IMAD.WIDE R18, R15, 0x2, R26 ;  /* 0x000000020f128825 */ /* 0x010fc800078e021a */
[----:B------:R-:W-:Y:S01]  /*ad10*/  @!P0 IMAD.WIDE R16, R15, 0x2, R22 ;  /* 0x000000020f108825 */ /* 0x000fe200078e0216 */
[----:B------:R-:W-:Y:S01]  /*ad20*/  ISETP.GE.AND P1, PT, R10, c[0x0][0x27c], PT ;  /* 0x00009f000a007a0c */ /* 0x000fe20003f26270 */
[----:B------:R1:W5:Y:S04]  /*ad30*/  @!P0 LD.E.64 R36, [R18.64] ;  /* 0x0000001e12248980 */ /* 0x000368000c101b00 */
[----:B------:R2:W5:Y:S01]  /*ad40*/  @!P0 LD.E.64 R34, [R16.64] ;  /* 0x0000001e10228980 */ /* 0x000562000c101b00 */
[----:B------:R-:W-:Y:S01]  /*ad50*/  ISETP.GE.AND P0, PT, R8, c[0x0][0x27c], PT ;  /* 0x00009f0008007a0c */ /* 0x000fe20003f06270 */
[----:B------:R-:W-:Y:S01]  /*ad60*/  CS2R R30, SRZ ;  /* 0x00000000001e7805 */ /* 0x000fe2000001ff00 */
[----:B------:R-:W-:-:S04]  /*ad70*/  @!P2 SHF.R.S32.HI R11, RZ, 0x1f, R12 ;  /* 0x0000001fff0ba819 */ /* 0x000fc8000001140c */
[----:B------:R-:W-:Y:S02]  /*ad80*/  @!P2 LEA.HI R11, R11, R12, RZ, 0x2 ;  /* 0x0000000c0b0ba211 */ /* 0x000fe400078f10ff */
[----:B------:R-:W-:-:S04]  /*ad90*/  @!P1 SHF.R.S32.HI R9, RZ, 0x1f, R10 ;  /* 0x0000001fff099819 */ /* 0x000fc8000001140a */
[----:B------:R-:W-:Y:S02]  /*ada0*/  @!P1 LEA.HI R10, R9, R10, RZ, 0x2 ;  /* 0x0000000a090a9211 */ /* 0x000fe400078f10ff */
[----:B------:R-:W-:Y:S02]  /*adb0*/  @!P0 SHF.R.S32.HI R3, RZ, 0x1f, R8 ;  /* 0x0000001fff038819 */ /* 0x000fe40000011408 */
[----:B------:R-:W-:Y:S02]  /*adc0*/  @!P2 LOP3.LUT R9, R11, 0xfffffffc, RZ, 0xc0, !PT ;  /* 0xfffffffc0b09a812 */ /* 0x000fe400078ec0ff */
[----:B------:R-:W-:Y:S02]  /*add0*/  @!P0 LEA.HI R3, R3, R8, RZ, 0x2 ;  /* 0x0000000803038211 */ /* 0x000fe400078f10ff */
[----:B------:R-:W-:Y:S01]  /*ade0*/  @!P1 LOP3.LUT R8, R10, 0xfffffffc, RZ, 0xc0, !PT ;  /* 0xfffffffc0a089812 */ /* 0x000fe200078ec0ff */
[--C-:B------:R-:W-:Y:S01]  /*adf0*/  @!P2 IMAD.WIDE R102, R9, 0x2, R26.reuse ;  /* 0x000000020966a825 */ /* 0x100fe200078e021a */
[----:B------:R-:W-:Y:S01]  /*ae00*/  @!P0 LOP3.LUT R3, R3, 0xfffffffc, RZ, 0xc0, !PT ;  /* 0xfffffffc03038812 */ /* 0x000fe200078ec0ff */
[----:B------:R-:W-:Y:S01]  /*ae10*/  CS2R R28, SRZ ;  /* 0x00000000001c7805 */ /* 0x000fe2000001ff00 */
[----:B------:R-:W-:Y:S01]  /*ae20*/  CS2R R20, SRZ ;  /* 0x0000000000147805 */ /* 0x000fe2000001ff00 */
[C---:B------:R-:W-:Y:S01]  /*ae30*/  @!P1 IMAD.WIDE R10, R8.reuse, 0x2, R26 ;  /* 0x00000002080a9825 */ /* 0x040fe200078e021a */
[----:B------:R-:W-:Y:S01]  /*ae40*/  CS2R R24, SRZ ;  /* 0x0000000000187805 */ /* 0x000fe2000001ff00 */
[----:B--2---:R-:W-:Y:S01]  /*ae50*/  CS2R R16, SRZ ;  /* 0x0000000000107805 */ /* 0x004fe2000001ff00 */
[----:B-1----:R-:W-:Y:S01]  /*ae60*/  CS2R R18, SRZ ;  /* 0x0000000000127805 */ /* 0x002fe2000001ff00 */
[--C-:B------:R-:W-:Y:S01]  /*ae70*/  @!P2 IMAD.WIDE R12, R9, 0x2, R22.reuse ;  /* 0x00000002090ca825 */ /* 0x100fe200078e0216 */
[----:B------:R1:W5:Y:S03]  /*ae80*/  @!P2 LD.E.64 R30, [R102.64] ;  /* 0x0000001e661ea980 */ /* 0x000366000c101b00 */
[----:B------:R-:W-:Y:S01]  /*ae90*/  @!P1 IMAD.WIDE R8, R8, 0x2, R22 ;  /* 0x0000000208089825 */ /* 0x000fe200078e0216 */
[----:B------:R1:W5:Y:S03]  /*aea0*/  @!P2 LD.E.64 R28, [R12.64] ;  /* 0x0000001e0c1ca980 */ /* 0x000366000c101b00 */
[C---:B------:R-:W-:Y:S01]  /*aeb0*/  @!P0 IMAD.WIDE R26, R3.reuse, 0x2, R26 ;  /* 0x00000002031a8825 */ /* 0x040fe200078e021a */
[----:B------:R1:W5:Y:S03]  /*aec0*/  @!P1 LD.E.64 R20, [R10.64] ;  /* 0x0000001e0a149980 */ /* 0x000366000c101b00 */
[----:B------:R-:W-:Y:S01]  /*aed0*/  @!P0 IMAD.WIDE R22, R3, 0x2, R22 ;  /* 0x0000000203168825 */ /* 0x000fe200078e0216 */
[----:B------:R1:W5:Y:S04]  /*aee0*/  @!P0 LD.E.64 R24, [R26.64] ;  /* 0x0000001e1a188980 */ /* 0x000368000c101b00 */
[----:B------:R1:W5:Y:S04]  /*aef0*/  @!P1 LD.E.64 R16, [R8.64] ;  /* 0x0000001e08109980 */ /* 0x000368000c101b00 */
[----:B------:R1:W5:Y:S02]  /*af00*/  @!P0 LD.E.64 R18, [R22.64] ;  /* 0x0000001e16128980 */ /* 0x000364000c101b00 */
.L_x_1086:
[----:B---3--:R-:W-:Y:S05]  /*af10*/  BSYNC B0 ;  /* 0x0000000000007941 */ /* 0x008fea0003800000 */
.L_x_1085:
[----:B------:R-:W-:Y:S01]  /*af20*/  UIADD3 UR4, -UR19, UR7, URZ ;  /* 0x0000000713047290 */ /* 0x000fe2000fffe13f */
[----:B-----5:R-:W-:Y:S01]  /*af30*/  IMAD.MOV.U32 R3, RZ, RZ, R24 ;  /* 0x000000ffff037224 */ /* 0x020fe200078e0018 */
[----:B------:R-:W-:-:S04]  /*af40*/  DEPBAR.LE SB0, 0x1 ;  /* 0x000080400000791a */ /* 0x000fc80000000000 */
[----:B-1----:R-:W-:Y:S01]  /*af50*/  IMAD.MOV.U32 R10, RZ, RZ, R25 ;  /* 0x000000ffff0a7224 */ /* 0x002fe200078e0019 */
        /* <DEDUP_REMOVED lines=13> */
[----:B------:R-:W-:Y:S01]  /*b030*/  IMAD.MOV.U32 R11, RZ, RZ, R28 ;  /* 0x000000ffff0b7224 */ /* 0x000fe200078e001c */
        /* <DEDUP_REMOVED lines=11> */
[----:B------:R-:W-:-:S02]  /*b0f0*/  PRMT R12, R9, 0x7610, R12 ;  /* 0x00007610090c7816 */ /* 0x000fc4000000000c */
[----:B------:R-:W-:Y:S02]  /*b100*/  MOV R9, R34 ;  /* 0x0000002200097202 */ /* 0x000fe40000000f00 */
[----:B------:R-:W-:Y:S02]  /*b110*/  PRMT R22, R10, 0x5410, R11 ;  /* 0x000054100a167816 */ /* 0x000fe4000000000b */
[----:B----4-:R-:W-:Y:S01]  /*b120*/  PRMT R26, R8, 0x5410, R9 ;  /* 0x00005410081a7816 */ /* 0x010fe20000000009 */
        /* <DEDUP_REMOVED lines=23> */
[----:B------:R-:W-:Y:S01]  /*b2a0*/  HADD2.F32 R10, -RZ, R10.H1_H1 ;  /* 0x3000000aff0a7230 */ /* 0x000fe20000004100 */
[-C--:B------:R-:W-:Y:S01]  /*b2b0*/  FMUL.FTZ R112, R103, R105.reuse ;  /* 0x0000006967707220 */ /* 0x080fe20000410000 */
[--C-:B------:R-:W-:Y:S01]  /*b2c0*/  HADD2.F32 R104, -RZ, R9.reuse.H0_H0 ;  /* 0x20000009ff687230 */ /* 0x100fe20000004100 */
[-C--:B------:R-:W-:Y:S01]  /*b2d0*/  FFMA.FTZ R98, R101, R110.reuse, -R98 ;  /* 0x0000006e65627223 */ /* 0x080fe20000010862 */
[----:B------:R-:W-:Y:S01]  /*b2e0*/  HADD2.F32 R9, -RZ, R9.H1_H1 ;  /* 0x30000009ff097230 */ /* 0x000fe20000004100 */
[----:B------:R-:W-:Y:S01]  /*b2f0*/  FMUL.FTZ R114, R102, R105 ;  /* 0x0000006966727220 */ /* 0x000fe20000410000 */
[----:B------:R-:W-:Y:S01]  /*b300*/  HADD2.F32 R101, -RZ, R96.H0_H0 ;  /* 0x20000060ff657230 */ /* 0x000fe20000004100 */
[----:B------:R-:W-:-:S02]  /*b310*/  FFMA.FTZ R11, R11, R110, R100 ;  /* 0x0000006e0b0b7223 */ /* 0x000fc40000010064 */
[----:B------:R-:W-:Y:S02]  /*b320*/  FFMA.FTZ R112, R102, R111, -R112 ;  /* 0x0000006f66707223 */ /* 0x000fe40000010870 */
[-C--:B------:R-:W-:Y:S01]  /*b330*/  FMUL.FTZ R96, R10, R91.reuse ;  /* 0x0000005b0a607220 */ /* 0x080fe20000410000 */
[----:B------:R-:W-:Y:S01]  /*b340*/  F2FP.PACK_AB R11, R11, R98 ;  /* 0x000000620b0b723e */ /* 0x000fe200000000ff */
[----:B------:R-:W-:Y:S02]  /*b350*/  FMUL.FTZ R91, R8, R91 ;  /* 0x0000005b085b7220 */ /* 0x000fe40000410000 */
[-C--:B------:R-:W-:Y:S02]  /*b360*/  FMUL.FTZ R100, R9, R99.reuse ;  /* 0x0000006309647220 */ /* 0x080fe40000410000 */
[----:B------:R-:W-:Y:S02]  /*b370*/  FMUL.FTZ R102, R104, R99 ;  /* 0x0000006368667220 */ /* 0x000fe40000410000 */
        /* <DEDUP_REMOVED lines=8> */
[----:B------:R1:W-:Y:S02]  /*b400*/  STS.128 [R118+0x10080], R8 ;  /* 0x0100800876007388 */ /* 0x0003e40000000c00 */
.L_x_1090:
[----:B------:R-:W-:Y:S05]  /*b410*/  BSYNC B0 ;  /* 0x0000000000007941 */ /* 0x000fea0003800000 */
.L_x_1089:
        /* <DEDUP_REMOVED lines=46> */
.L_x_1092:
[----:B------:R-:W-:Y:S05]  /*b700*/  BSYNC B0 ;  /* 0x0000000000007941 */ /* 0x000fea0003800000 */
.L_x_1091:
        /* <DEDUP_REMOVED lines=22> */
[C---:B------:R-:W-:Y:S01]  /*b870*/  FMUL.FTZ R116, R91.reuse, R116 ;  /* 0x000000745b747220 */ /* 0x040fe20000410000 */
[--C-:B------:R-:W-:Y:S01]  /*b880*/  HADD2.F32 R98, -RZ, R9.reuse.H0_H0 ;  /* 0x20000009ff627230 */ /* 0x100fe20000004100 */
[----:B------:R-:W-:Y:S01]  /*b890*/  FFMA.FTZ R100, R91, R120, -R100 ;  /* 0x000000785b647223 */ /* 0x000fe20000010864 */
[----:B------:R-:W-:Y:S01]  /*b8a0*/  HADD2.F32 R10, -RZ, R10.H1_H1 ;  /* 0x3000000aff0a7230 */ /* 0x000fe20000004100 */
[-C--:B------:R-:W-:Y:S01]  /*b8b0*/  FMUL.FTZ R102, R97, R99.reuse ;  /* 0x0000006361667220 */ /* 0x080fe20000410000 */
        /* <DEDUP_REMOVED lines=19> */
.L_x_1094:
[----:B------:R-:W-:Y:S05]  /*b9f0*/  BSYNC B0 ;  /* 0x0000000000007941 */ /* 0x000fea0003800000 */
.L_x_1093:
[----:B-1----:R-:W-:-:S04]  /*ba00*/  IADD3 R8, R15, 0x60, RZ ;  /* 0x000000600f087810 */ /* 0x002fc80007ffe0ff */
        /* <DEDUP_REMOVED lines=26> */
[----:B------:R-:W-:Y:S01]  /*bbb0*/  FMUL.FTZ R102, R90, R97 ;  /* 0x000000615a667220 */ /* 0x000fe20000410000 */
[----:B------:R-:W-:Y:S01]  /*bbc0*/  HADD2.F32 R85, -RZ, R78.H0_H0 ;  /* 0x2000004eff557230 */ /* 0x000fe20000004100 */
[----:B------:R-:W-:-:S02]  /*bbd0*/  FFMA.FTZ R11, R11, R108, R106 ;  /* 0x0000006c0b0b7223 */ /* 0x000fc4000001006a */
[----:B------:R-:W-:Y:S02]  /*bbe0*/  FMUL.FTZ R97, R9, R83 ;  /* 0x0000005309617220 */ /* 0x000fe40000410000 */
[-C--:B------:R-:W-:Y:S01]  /*bbf0*/  FMUL.FTZ R78, R10, R85.reuse ;  /* 0x000000550a4e7220 */ /* 0x080fe20000410000 */
[----:B------:R-:W-:Y:S01]  /*bc00*/  F2FP.PACK_AB R11, R11, R98 ;  /* 0x000000620b0b723e */ /* 0x000fe200000000ff */
        /* <DEDUP_REMOVED lines=8> */
[----:B------:R-:W-:-:S03]  /*bc90*/  FFMA.FTZ R82, R9, R82, R83 ;  /* 0x0000005209527223 */ /* 0x000fc60000010053 */
[----:B------:R-:W-:Y:S02]  /*bca0*/  F2FP.PACK_AB R10, R85, R78 ;  /* 0x0000004e550a723e */ /* 0x000fe400000000ff */
[----:B------:R-:W-:-:S05]  /*bcb0*/  F2FP.PACK_AB R9, R82, R97 ;  /* 0x000000615209723e */ /* 0x000fca00000000ff */
[----:B------:R1:W-:Y:S02]  /*bcc0*/  STS.128 [R118+0x1c080], R8 ;  /* 0x01c0800876007388 */ /* 0x0003e40000000c00 */
.L_x_1088:
[----:B------:R-:W-:Y:S05]  /*bcd0*/  BSYNC B1 ;  /* 0x0000000000017941 */ /* 0x000fea0003800000 */
.L_x_1087:
        /* <DEDUP_REMOVED lines=32> */
[-C--:B------:R-:W-:Y:S01]  /*bee0*/  FFMA.FTZ R93, R83, R98.reuse, -R93 ;  /* 0x00000062535d7223 */ /* 0x080fe2000001085d */
[----:B------:R-:W-:Y:S01]  /*bef0*/  HADD2.F32 R83, -RZ, R68.H0_H0 ;  /* 0x20000044ff537230 */ /* 0x000fe20000004100 */
[----:B------:R-:W-:-:S02]  /*bf00*/  FFMA.FTZ R96, R85, R98, R96 ;  /* 0x0000006255607223 */ /* 0x000fc40000010060 */
[----:B------:R-:W-:Y:S02]  /*bf10*/  FMUL.FTZ R66, R10, R11 ;  /* 0x0000000b0a427220 */ /* 0x000fe40000410000 */
[----:B------:R-:W-:Y:S02]  /*bf20*/  FMUL.FTZ R85, R9, R79 ;  /* 0x0000004f09557220 */ /* 0x000fe40000410000 */
[----:B------:R-:W-:Y:S02]  /*bf30*/  FMUL.FTZ R11, R8, R11 ;  /* 0x0000000b080b7220 */ /* 0x000fe40000410000 */
[----:B------:R-:W-:Y:S02]  /*bf40*/  FMUL.FTZ R79, R90, R79 ;  /* 0x0000004f5a4f7220 */ /* 0x000fe40000410000 */
[----:B------:R-:W-:Y:S01]  /*bf50*/  FFMA.FTZ R66, R8, R83, -R66 ;  /* 0x0000005308427223 */ /* 0x000fe20000010842 */
[----:B------:R-:W-:Y:S01]  /*bf60*/  F2FP.PACK_AB R8, R96, R93 ;  /* 0x0000005d6008723e */ /* 0x000fe200000000ff */
[----:B------:R-:W-:-:S02]  /*bf70*/  FFMA.FTZ R85, R90, R78, -R85 ;  /* 0x0000004e5a557223 */ /* 0x000fc40000010855 */
[----:B------:R-:W-:Y:S02]  /*bf80*/  FFMA.FTZ R91, R82, R94, -R91 ;  /* 0x0000005e525b7223 */ /* 0x000fe4000001085b */
[----:B------:R-:W-:Y:S02]  /*bf90*/  FFMA.FTZ R83, R10, R83, R11 ;  /* 0x000000530a537223 */ /* 0x000fe4000001000b */
[----:B------:R-:W-:Y:S01]  /*bfa0*/  FFMA.FTZ R78, R9, R78, R79 ;  /* 0x0000004e094e7223 */ /* 0x000fe2000001004f */
[----:B------:R-:W-:Y:S02]  /*bfb0*/  F2FP.PACK_AB R11, R92, R91 ;  /* 0x0000005b5c0b723e */ /* 0x000fe400000000ff */
[----:B------:R-:W-:Y:S02]  /*bfc0*/  F2FP.PACK_AB R10, R83, R66 ;  /* 0x00000042530a723e */ /* 0x000fe400000000ff */
[----:B------:R-:W-:-:S05]  /*bfd0*/  F2FP.PACK_AB R9, R78, R85 ;  /* 0x000000554e09723e */ /* 0x000fca00000000ff */
[----:B------:R1:W-:Y:S02]  /*bfe0*/  STS.128 [R118+0x11080], R8 ;  /* 0x0110800876007388 */ /* 0x0003e40000000c00 */
.L_x_1098:
[----:B------:R-:W-:Y:S05]  /*bff0*/  BSYNC B0 ;  /* 0x0000000000007941 */ /* 0x000fea0003800000 */
.L_x_1097:
        /* <DEDUP_REMOVED lines=30> */
[----:B------:R-:W-:-:S02]  /*c1e0*/  FMUL.FTZ R64, R10, R61 ;  /* 0x0000003d0a407220 */ /* 0x000fc40000410000 */
[-C--:B------:R-:W-:Y:S02]  /*c1f0*/  FMUL.FTZ R78, R9, R68.reuse ;  /* 0x00000044094e7220 */ /* 0x080fe40000410000 */
[----:B------:R-:W-:Y:S02]  /*c200*/  FMUL.FTZ R85, R79, R85 ;  /* 0x000000554f557220 */ /* 0x000fe40000410000 */
[----:B------:R-:W-:Y:S02]  /*c210*/  FMUL.FTZ R61, R8, R61 ;  /* 0x0000003d083d7220 */ /* 0x000fe40000410000 */
[----:B------:R-:W-:Y:S02]  /*c220*/  FMUL.FTZ R68, R83, R68 ;  /* 0x0000004453447220 */ /* 0x000fe40000410000 */
[-C--:B------:R-:W-:Y:S02]  /*c230*/  FFMA.FTZ R90, R79, R89.reuse, -R90 ;  /* 0x000000594f5a7223 */ /* 0x080fe4000001085a */
[----:B------:R-:W-:-:S02]  /*c240*/  FFMA.FTZ R85, R82, R89, R85 ;  /* 0x0000005952557223 */ /* 0x000fc40000010055 */
[-C--:B------:R-:W-:Y:S02]  /*c250*/  FFMA.FTZ R64, R8, R11.reuse, -R64 ;  /* 0x0000000b08407223 */ /* 0x080fe40000010840 */
        /* <DEDUP_REMOVED lines=8> */
.L_x_1100:
[----:B------:R-:W-:Y:S05]  /*c2e0*/  BSYNC B0 ;  /* 0x0000000000007941 */ /* 0x000fea0003800000 */
.L_x_1099:
        /* <DEDUP_REMOVED lines=46> */
.L_x_1102:
[----:B------:R-:W-:Y:S05]  /*c5d0*/  BSYNC B0 ;  /* 0x0000000000007941 */ /* 0x000fea0003800000 */
.L_x_1101:
[----:B-1----:R-:W-:-:S04]  /*c5e0*/  IADD3 R8, R15, 0x60, RZ ;  /* 0x000000600f087810 */ /* 0x002fc80007ffe0ff */
[----:B------:R-:W-:-:S13]  /*c5f0*/  ISETP.GE.AND P0, PT, R8, c[0x0][0x27c], PT ;  /* 0x00009f0008007a0c */ /* 0x000fda0003f06270 */
[----:B------:R-:W-:Y:S05]  /*c600*/  @P0 BRA `(.L_x_1096) ;  /* 0x000002a000000947 */ /* 0x000fea0003800000 */
[----:B------:R-:W1:Y:S01]  /*c610*/  LDS.128 R8, [R118+0x1d080] ;  /* 0x01d0800076087984 */ /* 0x000e620000000c00 */
[--C-:B------:R-:W-:Y:S02]  /*c620*/  SHF.R.U64 R60, R72, 0x10, R73.reuse ;  /* 0x00000010483c7819 */ /* 0x100fe40000001249 */
[----:B------:R-:W-:Y:S01]  /*c630*/  SHF.R.U32.HI R72, RZ, 0x10, R73 ;  /* 0x00000010ff487819 */ /* 0x000fe20000011649 */
[----:B------:R-:W-:Y:S01]  /*c640*/  HADD2.F32 R73, -RZ, R52.H1_H1 ;  /* 0x30000034ff497230 */ /* 0x000fe20000004100 */
        /* <DEDUP_REMOVED lines=38> */
.L_x_1096:
[----:B------:R-:W-:Y:S05]  /*c8b0*/  BSYNC B1 ;  /* 0x0000000000017941 */ /* 0x000fea0003800000 */
.L_x_1095:
        /* <DEDUP_REMOVED lines=19> */
[--C-:B------:R-:W-:Y:S02]  /*c9f0*/  HADD2.F32 R61, -RZ, R8.reuse.H1_H1 ;  /* 0x30000008ff3d7230 */ /* 0x100fe40000004100 */
[----:B------:R-:W-:Y:S01]  /*ca00*/  HADD2.F32 R60, -RZ, R8.H0_H0 ;  /* 0x20000008ff3c7230 */ /* 0x000fe20000004100 */
[-C--:B------:R-:W-:Y:S01]  /*ca10*/  FMUL.FTZ R66, R11, R62.reuse ;  /* 0x0000003e0b427220 */ /* 0x080fe20000410000 */
[----:B------:R-:W-:Y:S01]  /*ca20*/  HADD2.F32 R8, -RZ, R10.H0_H0 ;  /* 0x2000000aff087230 */ /* 0x000fe20000004100 */
[C---:B------:R-:W-:Y:S01]  /*ca30*/  FMUL.FTZ R62, R57.reuse, R62 ;  /* 0x0000003e393e7220 */ /* 0x040fe20000410000 */
[--C-:B------:R-:W-:Y:S01]  /*ca40*/  HADD2.F32 R63, -RZ, R9.reuse.H0_H0 ;  /* 0x20000009ff3f7230 */ /* 0x100fe20000004100 */
[----:B------:R-:W-:Y:S01]  /*ca50*/  FFMA.FTZ R66, R57, R70, -R66 ;  /* 0x0000004639427223 */ /* 0x000fe20000010842 */
[----:B------:R-:W-:Y:S01]  /*ca60*/  HADD2.F32 R57, -RZ, R48.H0_H0 ;  /* 0x20000030ff397230 */ /* 0x000fe20000004100 */
[-C--:B------:R-:W-:Y:S01]  /*ca70*/  FMUL.FTZ R71, R61, R64.reuse ;  /* 0x000000403d477220 */ /* 0x080fe20000410000 */
[----:B------:R-:W-:Y:S01]  /*ca80*/  HADD2.F32 R10, -RZ, R10.H1_H1 ;  /* 0x3000000aff0a7230 */ /* 0x000fe20000004100 */
[C---:B------:R-:W-:Y:S01]  /*ca90*/  FMUL.FTZ R64, R60.reuse, R64 ;  /* 0x000000403c407220 */ /* 0x040fe20000410000 */
[----:B------:R-:W-:Y:S01]  /*caa0*/  HADD2.F32 R9, -RZ, R9.H1_H1 ;  /* 0x30000009ff097230 */ /* 0x000fe20000004100 */
[----:B------:R-:W-:Y:S01]  /*cab0*/  FFMA.FTZ R71, R60, R68, -R71 ;  /* 0x000000443c477223 */ /* 0x000fe20000010847 */
[----:B------:R-:W-:Y:S01]  /*cac0*/  HADD2.F32 R48, -RZ, R53.H0_H0 ;  /* 0x20000035ff307230 */ /* 0x000fe20000004100 */
[----:B------:R-:W-:Y:S01]  /*cad0*/  FFMA.FTZ R11, R11, R70, R62 ;  /* 0x000000460b0b7223 */ /* 0x000fe2000001003e */
[----:B------:R-:W-:Y:S01]  /*cae0*/  HADD2.F32 R60, -RZ, R52.H0_H0 ;  /* 0x20000034ff3c7230 */ /* 0x000fe20000004100 */
[----:B------:R-:W-:-:S02]  /*caf0*/  FMUL.FTZ R52, R10, R57 ;  /* 0x000000390a347220 */ /* 0x000fc40000410000 */
[----:B------:R-:W-:Y:S01]  /*cb00*/  FMUL.FTZ R53, R9, R48 ;  /* 0x0000003009357220 */ /* 0x000fe20000410000 */
[----:B------:R-:W-:Y:S01]  /*cb10*/  F2FP.PACK_AB R11, R11, R66 ;  /* 0x000000420b0b723e */ /* 0x000fe200000000ff */
        /* <DEDUP_REMOVED lines=11> */
.L_x_1106:
[----:B------:R-:W-:Y:S05]  /*cbd0*/  BSYNC B0 ;  /* 0x0000000000007941 */ /* 0x000fea0003800000 */
.L_x_1105:
        /* <DEDUP_REMOVED lines=46> */
.L_x_1108:
[----:B------:R-:W-:Y:S05]  /*cec0*/  BSYNC B0 ;  /* 0x0000000000007941 */ /* 0x000fea0003800000 */
.L_x_1107:
        /* <DEDUP_REMOVED lines=19> */
[----:B------:R-:W-:Y:S01]  /*d000*/  HADD2.F32 R8, -RZ, R10.H0_H0 ;  /* 0x2000000aff087230 */ /* 0x000fe20000004100 */
[C---:B------:R-:W-:Y:S01]  /*d010*/  FMUL.FTZ R46, R47.reuse, R46 ;  /* 0x0000002e2f2e7220 */ /* 0x040fe20000410000 */
[--C-:B------:R-:W-:Y:S01]  /*d020*/  HADD2.F32 R51, -RZ, R9.reuse.H0_H0 ;  /* 0x20000009ff337230 */ /* 0x100fe20000004100 */
[-C--:B------:R-:W-:Y:S01]  /*d030*/  FFMA.FTZ R50, R47, R54.reuse, -R50 ;  /* 0x000000362f327223 */ /* 0x080fe20000010832 */
[----:B------:R-:W-:Y:S01]  /*d040*/  HADD2.F32 R47, -RZ, R38.H0_H0 ;  /* 0x20000026ff2f7230 */ /* 0x000fe20000004100 */
[----:B------:R-:W-:Y:S01]  /*d050*/  FFMA.FTZ R11, R11, R54, R46 ;  /* 0x000000360b0b7223 */ /* 0x000fe2000001002e */
[----:B------:R-:W-:Y:S01]  /*d060*/  HADD2.F32 R10, -RZ, R10.H1_H1 ;  /* 0x3000000aff0a7230 */ /* 0x000fe20000004100 */
[-C--:B------:R-:W-:Y:S01]  /*d070*/  FMUL.FTZ R55, R49, R52.reuse ;  /* 0x0000003431377220 */ /* 0x080fe20000410000 */
[----:B------:R-:W-:Y:S01]  /*d080*/  HADD2.F32 R9, -RZ, R9.H1_H1 ;  /* 0x30000009ff097230 */ /* 0x000fe20000004100 */
[C---:B------:R-:W-:Y:S01]  /*d090*/  FMUL.FTZ R52, R48.reuse, R52 ;  /* 0x0000003430347220 */ /* 0x040fe20000410000 */
        /* <DEDUP_REMOVED lines=17> */
.L_x_1110:
[----:B------:R-:W-:Y:S05]  /*d1b0*/  BSYNC B0 ;  /* 0x0000000000007941 */ /* 0x000fea0003800000 */
.L_x_1109:
        /* <DEDUP_REMOVED lines=34> */
[----:B------:R-:W-:Y:S02]  /*d3e0*/  FMUL.FTZ R41, R8, R41 ;  /* 0x0000002908297220 */ /* 0x000fe40000410000 */
        /* <DEDUP_REMOVED lines=10> */
.L_x_1104:
[----:B------:R-:W-:Y:S05]  /*d490*/  BSYNC B1 ;  /* 0x0000000000017941 */ /* 0x000fea0003800000 */
.L_x_1103:
        /* <DEDUP_REMOVED lines=48> */
.L_x_1113:
[----:B------:R-:W-:Y:S05]  /*d7a0*/  BSYNC B0 ;  /* 0x0000000000007941 */ /* 0x000fea0003800000 */
.L_x_1112:
        /* <DEDUP_REMOVED lines=46> */
.L_x_1115:
[----:B------:R-:W-:Y:S05]  /*da90*/  BSYNC B0 ;  /* 0x0000000000007941 */ /* 0x000fea0003800000 */
.L_x_1114:
        /* <DEDUP_REMOVED lines=32> */
[----:B------:R-:W-:Y:S02]  /*dca0*/  FMUL.FTZ R17, R9, R16 ;  /* 0x0000001009117220 */ /* 0x000fe40000410000 */
[----:B------:R-:W-:Y:S02]  /*dcb0*/  FMUL.FTZ R28, R23, R28 ;  /* 0x0000001c171c7220 */ /* 0x000fe40000410000 */
[----:B------:R-:W-:Y:S02]  /*dcc0*/  FMUL.FTZ R16, R27, R16 ;  /* 0x000000101b107220 */ /* 0x000fe40000410000 */
[----:B------:R-:W-:Y:S02]  /*dcd0*/  FFMA.FTZ R32, R23, R29, -R32 ;  /* 0x0000001d17207223 */ /* 0x000fe40000010820 */
[----:B------:R-:W-:Y:S01]  /*dce0*/  FFMA.FTZ R8, R8, R13, -R11 ;  /* 0x0000000d08087223 */ /* 0x000fe2000001080b */
[----:B------:R-:W-:Y:S01]  /*dcf0*/  F2FP.PACK_AB R11, R30, R21 ;  /* 0x000000151e0b723e */ /* 0x000fe200000000ff */
[----:B------:R-:W-:-:S02]  /*dd00*/  FFMA.FTZ R3, R10, R13, R3 ;  /* 0x0000000d0a037223 */ /* 0x000fc40000010003 */
[----:B------:R-:W-:Y:S02]  /*dd10*/  FFMA.FTZ R29, R26, R29, R28 ;  /* 0x0000001d1a1d7223 */ /* 0x000fe4000001001c */
[----:B------:R-:W-:Y:S01]  /*dd20*/  FFMA.FTZ R17, R27, R20, -R17 ;  /* 0x000000141b117223 */ /* 0x000fe20000010811 */
[----:B------:R-:W-:Y:S01]  /*dd30*/  F2FP.PACK_AB R10, R3, R8 ;  /* 0x00000008030a723e */ /* 0x000fe200000000ff */
[----:B------:R-:W-:Y:S01]  /*dd40*/  FFMA.FTZ R16, R9, R20, R16 ;  /* 0x0000001409107223 */ /* 0x000fe20000010010 */
[----:B------:R-:W-:-:S04]  /*dd50*/  F2FP.PACK_AB R8, R29, R32 ;  /* 0x000000201d08723e */ /* 0x000fc800000000ff */
[----:B------:R-:W-:-:S05]  /*dd60*/  F2FP.PACK_AB R9, R16, R17 ;  /* 0x000000111009723e */ /* 0x000fca00000000ff */
[----:B------:R1:W-:Y:S02]  /*dd70*/  STS.128 [R118+0x1b080], R8 ;  /* 0x01b0800876007388 */ /* 0x0003e40000000c00 */
.L_x_1117:
[----:B------:R-:W-:Y:S05]  /*dd80*/  BSYNC B0 ;  /* 0x0000000000007941 */ /* 0x000fea0003800000 */
.L_x_1116:
[----:B------:R-:W-:-:S04]  /*dd90*/  IADD3 R15, R15, 0x60, RZ ;  /* 0x000000600f0f7810 */ /* 0x000fc80007ffe0ff */
[----:B------:R-:W-:-:S13]  /*dda0*/  ISETP.GE.AND P0, PT, R15, c[0x0][0x27c], PT ;  /* 0x00009f000f007a0c */ /* 0x000fda0003f06270 */
[----:B------:R-:W-:Y:S05]  /*ddb0*/  @P0 BRA `(.L_x_1111) ;  /* 0x00004af000000947 */ /* 0x000fea0003800000 */
[----:B-1----:R-:W1:Y:S01]  /*ddc0*/  LDS.128 R8, [R118+0x1f080] ;  /* 0x01f0800076087984 */ /* 0x002e620000000c00 */
[--C-:B------:R-:W-:Y:S01]  /*ddd0*/  SHF.R.U64 R13, R18, 0x10, R19.reuse ;  /* 0x00000010120d7819 */ /* 0x100fe20000001213 */
[----:B------:R-:W-:Y:S01]  /*dde0*/  HADD2.F32 R20, -RZ, R12.H1_H1 ;  /* 0x3000000cff147230 */ /* 0x000fe20000004100 */
[----:B------:R-:W-:Y:S01]  /*ddf0*/  SHF.R.U32.HI R18, RZ, 0x10, R19 ;  /* 0x00000010ff127819 */ /* 0x000fe20000011613 */
[----:B------:R-:W-:Y:S01]  /*de00*/  HADD2.F32 R21, -RZ, R14.H1_H1 ;  /* 0x3000000eff157230 */ /* 0x000fe20000004100 */
[--C-:B------:R-:W-:Y:S02]  /*de10*/  SHF.R.U64 R3, R24, 0x10, R25.reuse ;  /* 0x0000001018037819 */ /* 0x100fe40000001219 */
        /* <DEDUP_REMOVED lines=17> */
[-C--:B------:R-:W-:Y:S01]  /*df30*/  FFMA.FTZ R23, R16, R21.reuse, -R23 ;  /* 0x0000001510177223 */ /* 0x080fe20000010817 */
        /* <DEDUP_REMOVED lines=8> */
[C---:B------:R-:W-:Y:S02]  /*dfc0*/  FMUL.FTZ R15, R8.reuse, R15 ;  /* 0x0000000f080f7220 */ /* 0x040fe40000410000 */
[C---:B------:R-:W-:Y:S02]  /*dfd0*/  FMUL.FTZ R12, R19.reuse, R12 ;  /* 0x0000000c130c7220 */ /* 0x040fe40000410000 */
[----:B------:R-:W-:Y:S01]  /*dfe0*/  FFMA.FTZ R3, R8, R13, -R3 ;  /* 0x0000000d08037223 */ /* 0x000fe20000010803 */
[----:B------:R-:W-:Y:S01]  /*dff0*/  F2FP.PACK_AB R8, R20, R23 ;  /* 0x000000171408723e */ /* 0x000fe200000000ff */
[----:B------:R-:W-:Y:S02]  /*e000*/  FFMA.FTZ R10, R10, R13, R15 ;  /* 0x0000000d0a0a7223 */ /* 0x000fe4000001000f */
[-C--:B------:R-:W-:Y:S02]  /*e010*/  FFMA.FTZ R16, R19, R14.reuse, -R16 ;  /* 0x0000000e13107223 */ /* 0x080fe40000010810 */
[----:B------:R-:W-:Y:S01]  /*e020*/  FFMA.FTZ R9, R9, R14, R12 ;  /* 0x0000000e09097223 */ /* 0x000fe2000001000c */
[----:B------:R-:W-:-:S04]  /*e030*/  F2FP.PACK_AB R10, R10, R3 ;  /* 0x000000030a0a723e */ /* 0x000fc800000000ff */
[----:B------:R-:W-:-:S05]  /*e040*/  F2FP.PACK_AB R9, R9, R16 ;  /* 0x000000100909723e */ /* 0x000fca00000000ff */
[----:B------:R1:W-:Y:S01]  /*e050*/  STS.128 [R118+0x1f080], R8 ;  /* 0x01f0800876007388 */ /* 0x0003e20000000c00 */
[----:B------:R-:W-:Y:S05]  /*e060*/  BRA `(.L_x_1111) ;  /* 0x0000484000007947 */ /* 0x000fea0003800000 */
.L_x_1078:
[----:B------:R-:W-:Y:S01]  /*e070*/  UISETP.NE.AND UP0, UPT, UR26, URZ, UPT ;  /* 0x0000003f1a00728c */ /* 0x000fe2000bf05270 */
[----:B------:R-:W-:Y:S01]  /*e080*/  IMAD.MOV.U32 R20, RZ, RZ, R14 ;  /* 0x000000ffff147224 */ /* 0x000fe200078e000e */
[----:B------:R-:W-:Y:S01]  /*e090*/  MOV R17, R19 ;  /* 0x0000001300117202 */ /* 0x000fe20000000f00 */
[----:B------:R-:W-:Y:S01]  /*e0a0*/  BSSY B0, `(.L_x_1118) ;  /* 0x0000039000007945 */ /* 0x000fe20003800000 */
        /* <DEDUP_REMOVED lines=9> */
[----:B------:R-:W-:-:S06]  /*e140*/  CS2R R96, SRZ ;  /* 0x0000000000607805 */ /* 0x000fcc000001ff00 */
        /* <DEDUP_REMOVED lines=28> */
[----:B--23--:R-:W-:-:S05]  /*e310*/  @!P0 IADD3 R22, P1, R20, R17, RZ ;  /* 0x0000001114168210 */ /* 0x00cfca0007f3e0ff */
[----:B----4-:R-:W-:Y:S01]  /*e320*/  @!P0 IMAD.X R23, R21, 0x1, R11, P1 ;  /* 0x0000000115178824 */ /* 0x010fe200008e060b */
[----:B------:R-:W-:-:S04]  /*e330*/  @!P0 IADD3 R24, P1, R18, R17, RZ ;  /* 0x0000001112188210 */ /* 0x000fc80007f3e0ff */
        /* <DEDUP_REMOVED lines=15> */
.L_x_1119:
[----:B------:R-:W-:Y:S05]  /*e430*/  BSYNC B0 ;  /* 0x0000000000007941 */ /* 0x000fea0003800000 */
.L_x_1118:
[----:B------:R-:W-:Y:S01]  /*e440*/  ISETP.NE.AND P0, PT, R10, RZ, PT ;  /* 0x000000ff0a00720c */ /* 0x000fe20003f05270 */
[----:B-----5:R-:W-:Y:S01]  /*e450*/  IMAD.MOV.U32 R11, RZ, RZ, R94 ;  /* 0x000000ffff0b7224 */ /* 0x020fe200078e005e */
[----:B------:R-:W-:Y:S01]  /*e460*/  MOV R16, R93 ;  /* 0x0000005d00107202 */ /* 0x000fe20000000f00 */
[----:B------:R-:W-:Y:S01]  /*e470*/  IMAD.MOV.U32 R10, RZ, RZ, R95 ;  /* 0x000000ffff0a7224 */ /* 0x000fe200078e005f */
[----:B--2-4-:R2:W4:Y:S01]  /*e480*/  SHFL.IDX PT, R21, R14, 0x1, 0x181f ;  /* 0x00381f000e157f89 */ /* 0x01452200000e0000 */
        /* <DEDUP_REMOVED lines=14> */
[----:B-1----:R2:W1:Y:S01]  /*e570*/  SHFL.IDX PT, R19, R12, 0x1, 0x181f ;  /* 0x00381f000c137f89 */ /* 0x00246200000e0000 */
        /* <DEDUP_REMOVED lines=27> */
[----:B---3--:R-:W-:-:S04]  /*e730*/  @!P0 IADD3 R16, P1, R18, R11, RZ ;  /* 0x0000000b12108210 */ /* 0x008fc80007f3e0ff */
        /* <DEDUP_REMOVED lines=15> */
.L_x_1121:
[----:B----4-:R-:W-:Y:S05]  /*e830*/  BSYNC B0 ;  /* 0x0000000000007941 */ /* 0x010fea0003800000 */
.L_x_1120:
[----:B------:R-:W-:Y:S01]  /*e840*/  ISETP.NE.AND P0, PT, R9, RZ, PT ;  /* 0x000000ff0900720c */ /* 0x000fe20003f05270 */
[----:B---3-5:R-:W-:Y:S01]  /*e850*/  IMAD.MOV.U32 R16, RZ, RZ, R54 ;  /* 0x000000ffff107224 */ /* 0x028fe200078e0036 */
        /* <DEDUP_REMOVED lines=20> */
[----:B-1----:R3:W1:Y:S01]  /*e9a0*/  SHFL.IDX PT, R19, R12, 0x2, 0x181f ;  /* 0x00581f000c137f89 */ /* 0x00266200000e0000 */
        /* <DEDUP_REMOVED lines=42> */
.L_x_1123:
[----:B--2-4-:R-:W-:Y:S05]  /*ec50*/  BSYNC B0 ;  /* 0x0000000000007941 */ /* 0x014fea0003800000 */
.L_x_1122:
        /* <DEDUP_REMOVED lines=51> */
[----:B--23--:R-:W-:Y:S02]  /*ef90*/  @!P0 IADD3 R12, P2, R58, R9, RZ ;  /* 0x000000093a0c8210 */ /* 0x00cfe40007f5e0ff */
        /* <DEDUP_REMOVED lines=11> */
.L_x_1125:
[----:B----4-:R-:W-:Y:S05]  /*f050*/  BSYNC B0 ;  /* 0x0000000000007941 */ /* 0x010fea0003800000 */
.L_x_1124:
        /* <DEDUP_REMOVED lines=31> */
[----:B---3--:R-:W-:Y:S02]  /*f250*/  PRMT R58, R10, 0x5410, R11 ;  /* 0x000054100a3a7816 */ /* 0x008fe4000000000b */
        /* <DEDUP_REMOVED lines=9> */
[----:B------:R-:W-:Y:S01]  /*f2f0*/  SHF.R.U64 R96, R96, 0x10, R97 ;  /* 0x0000001060607819 */ /* 0x000fe20000001261 */
[--C-:B------:R-:W-:Y:S01]  /*f300*/  HADD2.F32 R130, -RZ, R121.reuse.H0_H0 ;  /* 0x20000079ff827230 */ /* 0x100fe20000004100 */
[----:B------:R-:W-:Y:S01]  /*f310*/  SHF.R.S32.HI R8, RZ, 0x1f, R9 ;  /* 0x0000001fff087819 */ /* 0x000fe20000011409 */
[--C-:B------:R-:W-:Y:S01]  /*f320*/  HADD2.F32 R138, -RZ, R124.reuse.H0_H0 ;  /* 0x2000007cff8a7230 */ /* 0x100fe20000004100 */
[----:B------:R-:W-:Y:S01]  /*f330*/  SHF.L.U32 R10, R9, 0x3, RZ ;  /* 0x00000003090a7819 */ /* 0x000fe200000006ff */
[----:B------:R-:W-:Y:S01]  /*f340*/  HADD2.F32 R121, -RZ, R121.H1_H1 ;  /* 0x30000079ff797230 */ /* 0x000fe20000004100 */
[----:B------:R-:W-:Y:S01]  /*f350*/  LEA.HI R8, R8, R9, RZ, 0x3 ;  /* 0x0000000908087211 */ /* 0x000fe200078f18ff */
[----:B------:R-:W-:Y:S01]  /*f360*/  HADD2.F32 R124, -RZ, R124.H1_H1 ;  /* 0x3000007cff7c7230 */ /* 0x000fe20000004100 */
[----:B------:R-:W-:Y:S01]  /*f370*/  LOP3.LUT R10, R119, 0x38, R10, 0xf8, !PT ;  /* 0x00000038770a7812 */ /* 0x000fe200078ef80a */
[--C-:B------:R-:W-:Y:S01]  /*f380*/  HADD2.F32 R135, -RZ, R125.reuse.H1_H1 ;  /* 0x3000007dff877230 */ /* 0x100fe20000004100 */
[----:B------:R-:W-:Y:S01]  /*f390*/  SHF.L.U32 R8, R8, 0xa, RZ ;  /* 0x0000000a08087819 */ /* 0x000fe200000006ff */
[----:B------:R-:W-:Y:S01]  /*f3a0*/  HADD2.F32 R125, -RZ, R125.H0_H0 ;  /* 0x2000007dff7d7230 */ /* 0x000fe20000004100 */
[----:B------:R-:W-:Y:S01]  /*f3b0*/  LOP3.LUT R9, R10, R117, RZ, 0x3c, !PT ;  /* 0x000000750a097212 */ /* 0x000fe200078e3cff */
[----:B------:R-:W-:Y:S01]  /*f3c0*/  HADD2.F32 R96, -RZ, R96.H0_H0 ;  /* 0x20000060ff607230 */ /* 0x000fe20000004100 */
[----:B------:R-:W-:-:S02]  /*f3d0*/  LOP3.LUT R8, R8, 0x7fffe000, RZ, 0xc0, !PT ;  /* 0x7fffe00008087812 */ /* 0x000fc400078ec0ff */
[----:B------:R-:W-:Y:S02]  /*f3e0*/  SHF.R.U32.HI R126, RZ, 0x10, R97 ;  /* 0x00000010ff7e7819 */ /* 0x000fe40000011661 */
[----:B------:R-:W-:Y:S02]  /*f3f0*/  IADD3 R8, R9, R8, R116 ;  /* 0x0000000809087210 */ /* 0x000fe40007ffe074 */
[--C-:B------:R-:W-:Y:S01]  /*f400*/  SHF.R.U64 R97, R102, 0x10, R103.reuse ;  /* 0x0000001066617819 */ /* 0x100fe20000001267 */
[----:B------:R-:W-:Y:S01]  /*f410*/  HADD2.F32 R126, -RZ, R126.H0_H0 ;  /* 0x2000007eff7e7230 */ /* 0x000fe20000004100 */
        /* <DEDUP_REMOVED lines=33> */
[--C-:B------:R-:W-:Y:S01]  /*f630*/  HADD2.F32 R8, -RZ, R10.reuse.H0_H0 ;  /* 0x2000000aff087230 */ /* 0x100fe20000004100 */
        /* <DEDUP_REMOVED lines=8> */
[C---:B------:R-:W-:Y:S01]  /*f6c0*/  FMUL.FTZ R131, R8.reuse, R131 ;  /* 0x0000008308837220 */ /* 0x040fe20000410000 */
[----:B------:R-:W-:Y:S01]  /*f6d0*/  F2FP.PACK_AB R9, R9, R136 ;  /* 0x000000880909723e */ /* 0x000fe200000000ff */
[----:B------:R-:W-:-:S02]  /*f6e0*/  FFMA.FTZ R99, R8, R135, R137 ;  /* 0x0000008708637223 */ /* 0x000fc40000010089 */
[-C--:B------:R-:W-:Y:S02]  /*f6f0*/  FMUL.FTZ R8, R15, R140.reuse ;  /* 0x0000008c0f087220 */ /* 0x080fe40000410000 */
[C---:B------:R-:W-:Y:S02]  /*f700*/  FMUL.FTZ R123, R10.reuse, R123 ;  /* 0x0000007b0a7b7220 */ /* 0x040fe40000410000 */
[----:B------:R-:W-:Y:S02]  /*f710*/  FFMA.FTZ R132, R10, R125, R132 ;  /* 0x0000007d0a847223 */ /* 0x000fe40000010084 */
[----:B------:R-:W-:Y:S02]  /*f720*/  FMUL.FTZ R140, R11, R140 ;  /* 0x0000008c0b8c7220 */ /* 0x000fe40000410000 */
[----:B------:R-:W-:Y:S02]  /*f730*/  FMUL.FTZ R10, R129, R98 ;  /* 0x00000062810a7220 */ /* 0x000fe40000410000 */
[----:B------:R-:W-:-:S02]  /*f740*/  FFMA.FTZ R11, R11, R102, R8 ;  /* 0x000000660b0b7223 */ /* 0x000fc40000010008 */
[----:B------:R-:W-:Y:S02]  /*f750*/  FMUL.FTZ R137, R133, R96 ;  /* 0x0000006085897220 */ /* 0x000fe40000410000 */
[----:B------:R-:W-:Y:S01]  /*f760*/  FMUL.FTZ R98, R134, R98 ;  /* 0x0000006286627220 */ /* 0x000fe20000410000 */
[----:B------:R-:W-:Y:S01]  /*f770*/  F2FP.PACK_AB R11, R11, R132 ;  /* 0x000000840b0b723e */ /* 0x000fe200000000ff */
[----:B------:R-:W-:Y:S02]  /*f780*/  FMUL.FTZ R8, R128, R96 ;  /* 0x0000006080087220 */ /* 0x000fe40000410000 */
[----:B------:R-:W-:Y:S02]  /*f790*/  FFMA.FTZ R131, R12, R135, -R131 ;  /* 0x000000870c837223 */ /* 0x000fe40000010883 */
[----:B------:R-:W-:Y:S02]  /*f7a0*/  FFMA.FTZ R123, R14, R125, -R123 ;  /* 0x0000007d0e7b7223 */ /* 0x000fe4000001087b */
[----:B------:R-:W-:-:S02]  /*f7b0*/  FFMA.FTZ R130, R103, R138, -R130 ;  /* 0x0000008a67827223 */ /* 0x000fc40000010882 */
        /* <DEDUP_REMOVED lines=15> */
.L_x_1129:
[----:B------:R-:W-:Y:S05]  /*f8b0*/  BSYNC B0 ;  /* 0x0000000000007941 */ /* 0x000fea0003800000 */
.L_x_1128:
[----:B------:R-:W-:-:S13]  /*f8c0*/  ISETP.GE.AND P0, PT, R3, c[0x0][0x27c], PT ;  /* 0x00009f0003007a0c */ /* 0x000fda0003f06270 */
[----:B------:R-:W-:Y:S05]  /*f8d0*/  @P0 BRA `(.L_x_1127) ;  /* 0x0000067000000947 */ /* 0x000fea0003800000 */
[----:B-12---:R-:W-:Y:S01]  /*f8e0*/  SHF.R.S32.HI R12, RZ, 0x1f, R3 ;  /* 0x0000001fff0c7819 */ /* 0x006fe20000011403 */
[----:B------:R-:W-:Y:S01]  /*f8f0*/  HADD2.F32 R124, -RZ, R113.H0_H0 ;  /* 0x20000071ff7c7230 */ /* 0x000fe20000004100 */
[----:B------:R-:W-:Y:S01]  /*f900*/  SHF.R.U32.HI R98, RZ, 0x10, R89 ;  /* 0x00000010ff627819 */ /* 0x000fe20000011659 */
[----:B------:R-:W-:Y:S01]  /*f910*/  HADD2.F32 R102, -RZ, R112.H0_H0 ;  /* 0x20000070ff667230 */ /* 0x000fe20000004100 */
[CC--:B------:R-:W-:Y:S01]  /*f920*/  LEA.HI R10, R12.reuse, R3.reuse, RZ, 0x3 ;  /* 0x000000030c0a7211 */ /* 0x0c0fe200078f18ff */
[----:B------:R-:W-:Y:S01]  /*f930*/  HADD2.F32 R130, -RZ, R115.H0_H0 ;  /* 0x20000073ff827230 */ /* 0x000fe20000004100 */
[----:B------:R-:W-:Y:S01]  /*f940*/  LEA.HI R12, R12, R3, RZ, 0x6 ;  /* 0x000000030c0c7211 */ /* 0x000fe200078f30ff */
[----:B------:R-:W-:Y:S01]  /*f950*/  HADD2.F32 R98, -RZ, R98.H0_H0 ;  /* 0x20000062ff627230 */ /* 0x000fe20000004100 */
[----:B------:R-:W-:Y:S01]  /*f960*/  LEA.HI.SX32 R9, R10, R122, 0x1d ;  /* 0x0000007a0a097211 */ /* 0x000fe200078feaff */
[----:B------:R-:W-:Y:S01]  /*f970*/  HADD2.F32 R112, -RZ, R112.H1_H1 ;  /* 0x30000070ff707230 */ /* 0x000fe20000004100 */
[----:B------:R-:W-:Y:S01]  /*f980*/  LOP3.LUT R10, R119, 0x38, R10, 0xf8, !PT ;  /* 0x00000038770a7812 */ /* 0x000fe200078ef80a */
[--C-:B------:R-:W-:Y:S01]  /*f990*/  HADD2.F32 R122, -RZ, R114.reuse.H0_H0 ;  /* 0x20000072ff7a7230 */ /* 0x100fe20000004100 */
[----:B------:R-:W-:Y:S01]  /*f9a0*/  SHF.R.S32.HI R8, RZ, 0x1f, R9 ;  /* 0x0000001fff087819 */ /* 0x000fe20000011409 */
[----:B------:R-:W-:Y:S01]  /*f9b0*/  HADD2.F32 R114, -RZ, R114.H1_H1 ;  /* 0x30000072ff727230 */ /* 0x000fe20000004100 */
[----:B------:R-:W-:Y:S01]  /*f9c0*/  LOP3.LUT R11, R10, R117, RZ, 0x3c, !PT ;  /* 0x000000750a0b7212 */ /* 0x000fe200078e3cff */
[----:B------:R-:W-:Y:S01]  /*f9d0*/  HADD2.F32 R113, -RZ, R113.H1_H1 ;  /* 0x30000071ff717230 */ /* 0x000fe20000004100 */
[----:B------:R-:W-:Y:S01]  /*f9e0*/  SHF.L.U32 R12, R12, 0x7, RZ ;  /* 0x000000070c0c7819 */ /* 0x000fe200000006ff */
[----:B------:R-:W-:Y:S01]  /*f9f0*/  HADD2.F32 R115, -RZ, R115.H1_H1 ;  /* 0x30000073ff737230 */ /* 0x000fe20000004100 */
[----:B------:R-:W-:-:S02]  /*fa00*/  SHF.L.U32 R10, R9, 0x3, RZ ;  /* 0x00000003090a7819 */ /* 0x000fc400000006ff */
[----:B------:R-:W-:Y:S02]  /*fa10*/  LEA.HI R8, R8, R9, RZ, 0x3 ;  /* 0x0000000908087211 */ /* 0x000fe400078f18ff */
[----:B------:R-:W-:Y:S02]  /*fa20*/  LOP3.LUT R12, R12, 0x7fffe000, RZ, 0xc0, !PT ;  /* 0x7fffe0000c0c7812 */ /* 0x000fe400078ec0ff */
[----:B------:R-:W-:Y:S02]  /*fa30*/  LOP3.LUT R10, R119, 0x38, R10, 0xf8, !PT ;  /* 0x00000038770a7812 */ /* 0x000fe400078ef80a */
[----:B------:R-:W-:Y:S02]  /*fa40*/  SHF.L.U32 R8, R8, 0xa, RZ ;  /* 0x0000000a08087819 */ /* 0x000fe400000006ff */
[----:B------:R-:W-:Y:S02]  /*fa50*/  IADD3 R11, R11, R12, R116 ;  /* 0x0000000c0b0b7210 */ /* 0x000fe40007ffe074 */
[----:B------:R-:W-:-:S02]  /*fa60*/  LOP3.LUT R117, R10, R117, RZ, 0x3c, !PT ;  /* 0x000000750a757212 */ /* 0x000fc400078e3cff */
[----:B------:R-:W-:Y:S02]  /*fa70*/  LOP3.LUT R8, R8, 0x7fffe000, RZ, 0xc0, !PT ;  /* 0x7fffe00008087812 */ /* 0x000fe400078ec0ff */
[----:B------:R-:W-:Y:S02]  /*fa80*/  SHF.L.U32 R96, R11, 0x1, RZ ;  /* 0x000000010b607819 */ /* 0x000fe400000006ff */
[----:B------:R-:W-:Y:S02]  /*fa90*/  IADD3 R8, R117, R8, R116 ;  /* 0x0000000875087210 */ /* 0x000fe40007ffe074 */
[--C-:B------:R-:W-:Y:S01]  /*faa0*/  SHF.R.U64 R92, R92, 0x10, R93.reuse ;  /* 0x000000105c5c7819 */ /* 0x100fe2000000125d */
[----:B------:R-:W1:Y:S01]  /*fab0*/  LDS.128 R12, [R96+0x10080] ;  /* 0x01008000600c7984 */ /* 0x000e620000000c00 */
[----:B------:R-:W-:Y:S02]  /*fac0*/  SHF.L.U32 R97, R8, 0x1, RZ ;  /* 0x0000000108617819 */ /* 0x000fe400000006ff */
[----:B------:R-:W-:Y:S01]  /*fad0*/  SHF.R.U32.HI R93, RZ, 0x10, R93 ;  /* 0x00000010ff5d7819 */ /* 0x000fe2000001165d */
[----:B------:R-:W-:Y:S01]  /*fae0*/  HADD2.F32 R92, -RZ, R92.H0_H0 ;  /* 0x2000005cff5c7230 */ /* 0x000fe20000004100 */
[----:B------:R-:W-:Y:S01]  /*faf0*/  SHF.R.U64 R88, R88, 0x10, R89 ;  /* 0x0000001058587819 */ /* 0x000fe20000001259 */
[----:B------:R-:W2:Y:S01]  /*fb00*/  LDS.128 R8, [R97+0x10080] ;  /* 0x0100800061087984 */ /* 0x000ea20000000c00 */
[--C-:B------:R-:W-:Y:S01]  /*fb10*/  SHF.R.U64 R89, R94, 0x10, R95.reuse ;  /* 0x000000105e597819 */ /* 0x100fe2000000125f */
[----:B------:R-:W-:Y:S01]  /*fb20*/  HADD2.F32 R126, -RZ, R93.H0_H0 ;  /* 0x2000005dff7e7230 */ /* 0x000fe20000004100 */
[----:B------:R-:W-:-:S02]  /*fb30*/  SHF.R.U32.HI R94, RZ, 0x10, R95 ;  /* 0x00000010ff5e7819 */ /* 0x000fc4000001165f */
[--C-:B------:R-:W-:Y:S02]  /*fb40*/  SHF.R.U64 R90, R90, 0x10, R91.reuse ;  /* 0x000000105a5a7819 */ /* 0x100fe4000000125b */
        /* <DEDUP_REMOVED lines=28> */
[----:B------:R-:W-:Y:S01]  /*fd10*/  HADD2.F32 R8, -RZ, R10.H0_H0 ;  /* 0x2000000aff087230 */ /* 0x000fe20000004100 */
[C---:B------:R-:W-:Y:S01]  /*fd20*/  FMUL.FTZ R102, R103.reuse, R102 ;  /* 0x0000006667667220 */ /* 0x040fe20000410000 */
[----:B------:R-:W-:Y:S01]  /*fd30*/  HADD2.F32 R14, -RZ, R14.H1_H1 ;  /* 0x3000000eff0e7230 */ /* 0x000fe20000004100 */
[----:B------:R-:W-:Y:S01]  /*fd40*/  FFMA.FTZ R120, R103, R122, R120 ;  /* 0x0000007a67787223 */ /* 0x000fe20000010078 */
[----:B------:R-:W-:Y:S01]  /*fd50*/  HADD2.F32 R103, -RZ, R90.H0_H0 ;  /* 0x2000005aff677230 */ /* 0x000fe20000004100 */
[----:B------:R-:W-:Y:S01]  /*fd60*/  FFMA.FTZ R11, R11, R132, R94 ;  /* 0x000000840b0b7223 */ /* 0x000fe2000001005e */
[----:B------:R-:W-:Y:S01]  /*fd70*/  HADD2.F32 R94, -RZ, R88.H0_H0 ;  /* 0x20000058ff5e7230 */ /* 0x000fe20000004100 */
[-C--:B------:R-:W-:Y:S01]  /*fd80*/  FMUL.FTZ R9, R12, R113.reuse ;  /* 0x000000710c097220 */ /* 0x080fe20000410000 */
[----:B------:R-:W-:Y:S01]  /*fd90*/  HADD2.F32 R10, -RZ, R10.H1_H1 ;  /* 0x3000000aff0a7230 */ /* 0x000fe20000004100 */
[C---:B------:R-:W-:Y:S01]  /*fda0*/  FMUL.FTZ R113, R8.reuse, R113 ;  /* 0x0000007108717220 */ /* 0x040fe20000410000 */
[----:B------:R-:W-:Y:S01]  /*fdb0*/  F2FP.PACK_AB R11, R11, R128 ;  /* 0x000000800b0b723e */ /* 0x000fe200000000ff */
[----:B------:R-:W-:Y:S01]  /*fdc0*/  FFMA.FTZ R88, R8, R115, R9 ;  /* 0x0000007308587223 */ /* 0x000fe20000010009 */
[----:B------:R-:W-:Y:S01]  /*fdd0*/  HADD2.F32 R9, -RZ, R89.H0_H0 ;  /* 0x20000059ff097230 */ /* 0x000fe20000004100 */
[----:B------:R-:W-:-:S02]  /*fde0*/  FMUL.FTZ R119, R101, R94 ;  /* 0x0000005e65777220 */ /* 0x000fc40000410000 */
[-C--:B------:R-:W-:Y:S02]  /*fdf0*/  FMUL.FTZ R89, R14, R103.reuse ;  /* 0x000000670e597220 */ /* 0x080fe40000410000 */
        /* <DEDUP_REMOVED lines=21> */
.L_x_1127:
[----:B------:R-:W-:Y:S05]  /*ff50*/  BSYNC B1 ;  /* 0x0000000000017941 */ /* 0x000fea0003800000 */
.L_x_1126:
[----:B-1----:R-:W-:Y:S01]  /*ff60*/  IADD3 R9, R228, 0x20, RZ ;  /* 0x00000020e4097810 */ /* 0x002fe20007ffe0ff */
[----:B------:R-:W-:Y:S03]  /*ff70*/  BSSY B1, `(.L_x_1130) ;  /* 0x00000db000017945 */ /* 0x000fe60003800000 */
        /* <DEDUP_REMOVED lines=23> */
[--C-:B------:R-:W-:Y:S01]  /*100f0*/  HADD2.F32 R103, -RZ, R111.reuse.H1_H1 ;  /* 0x3000006fff677230 */ /* 0x100fe20000004100 */
[----:B------:R-:W-:Y:S01]  /*10100*/  LEA.HI R9, R9, R10, RZ, 0x3 ;  /* 0x0000000a09097211 */ /* 0x000fe200078f18ff */
        /* <DEDUP_REMOVED lines=87> */
.L_x_1133:
[----:B------:R-:W-:Y:S05]  /*10680*/  BSYNC B0 ;  /* 0x0000000000007941 */ /* 0x000fea0003800000 */
.L_x_1132:
[----:B------:R-:W-:-:S13]  /*10690*/  ISETP.GE.AND P0, PT, R3, c[0x0][0x27c], PT ;  /* 0x00009f0003007a0c */ /* 0x000fda0003f06270 */
[----:B------:R-:W-:Y:S05]  /*106a0*/  @P0 BRA `(.L_x_1131) ;  /* 0x0000067000000947 */ /* 0x000fea0003800000 */
[----:B-1----:R-:W-:Y:S01]  /*106b0*/  SHF.R.S32.HI R8, RZ, 0x1f, R3 ;  /* 0x0000001fff087819 */ /* 0x002fe20000011403 */
[----:B------:R-:W-:Y:S01]  /*106c0*/  HADD2.F32 R96, -RZ, R105.H0_H0 ;  /* 0x20000069ff607230 */ /* 0x000fe20000004100 */
[----:B------:R-:W-:Y:S01]  /*106d0*/  SHF.R.U32.HI R74, RZ, 0x10, R49 ;  /* 0x00000010ff4a7819 */ /* 0x000fe20000011631 */
[----:B------:R-:W-:Y:S01]  /*106e0*/  HADD2.F32 R78, -RZ, R104.H0_H0 ;  /* 0x20000068ff4e7230 */ /* 0x000fe20000004100 */
        /* <DEDUP_REMOVED lines=10> */
[----:B------:R-:W-:Y:S01]  /*10790*/  LOP3.LUT R12, R91, 0x38, R12, 0xf8, !PT ;  /* 0x000000385b0c7812 */ /* 0x000fe200078ef80c */
[----:B------:R-:W-:Y:S01]  /*107a0*/  HADD2.F32 R105, -RZ, R105.H1_H1 ;  /* 0x30000069ff697230 */ /* 0x000fe20000004100 */
[----:B------:R-:W-:Y:S01]  /*107b0*/  SHF.L.U32 R10, R9, 0x3, RZ ;  /* 0x00000003090a7819 */ /* 0x000fe200000006ff */
[----:B------:R-:W-:Y:S01]  /*107c0*/  HADD2.F32 R107, -RZ, R107.H1_H1 ;  /* 0x3000006bff6b7230 */ /* 0x000fe20000004100 */
[----:B------:R-:W-:-:S02]  /*107d0*/  LEA.HI R8, R8, R9, RZ, 0x3 ;  /* 0x0000000908087211 */ /* 0x000fc400078f18ff */
[----:B------:R-:W-:Y:S02]  /*107e0*/  LOP3.LUT R11, R11, 0x7fffe000, RZ, 0xc0, !PT ;  /* 0x7fffe0000b0b7812 */ /* 0x000fe400078ec0ff */
[----:B------:R-:W-:Y:S02]  /*107f0*/  LOP3.LUT R12, R12, R89, RZ, 0x3c, !PT ;  /* 0x000000590c0c7212 */ /* 0x000fe400078e3cff */
        /* <DEDUP_REMOVED lines=82> */
.L_x_1131:
[----:B------:R-:W-:Y:S05]  /*10d20*/  BSYNC B1 ;  /* 0x0000000000017941 */ /* 0x000fea0003800000 */
.L_x_1130:
        /* <DEDUP_REMOVED lines=114> */
.L_x_1137:
[----:B------:R-:W-:Y:S05]  /*11450*/  BSYNC B0 ;  /* 0x0000000000007941 */ /* 0x000fea0003800000 */
.L_x_1136:
        /* <DEDUP_REMOVED lines=70> */
[-C--:B------:R-:W-:Y:S01]  /*118c0*/  FMUL.FTZ R70, R42, R68.reuse ;  /* 0x000000442a467220 */ /* 0x080fe20000410000 */
        /* <DEDUP_REMOVED lines=23> */
[-C--:B------:R-:W-:Y:S01]  /*11a40*/  FFMA.FTZ R43, R43, R34.reuse, -R46 ;  /* 0x000000222b2b7223 */ /* 0x080fe2000001082e */
[----:B------:R-:W-:Y:S01]  /*11a50*/  F2FP.PACK_AB R9, R44, R51 ;  /* 0x000000332c09723e */ /* 0x000fe200000000ff */
[-C--:B------:R-:W-:Y:S02]  /*11a60*/  FFMA.FTZ R14, R14, R49.reuse, -R47 ;  /* 0x000000310e0e7223 */ /* 0x080fe4000001082f */
        /* <DEDUP_REMOVED lines=8> */
.L_x_1135:
[----:B------:R-:W-:Y:S05]  /*11af0*/  BSYNC B1 ;  /* 0x0000000000017941 */ /* 0x000fea0003800000 */
.L_x_1134:
        /* <DEDUP_REMOVED lines=113> */
.L_x_1139:
[----:B------:R-:W-:Y:S05]  /*12210*/  BSYNC B0 ;  /* 0x0000000000007941 */ /* 0x000fea0003800000 */
.L_x_1138:
[----:B------:R-:W-:-:S13]  /*12220*/  ISETP.GE.AND P0, PT, R3, c[0x0][0x27c], PT ;  /* 0x00009f0003007a0c */ /* 0x000fda0003f06270 */
[----:B------:R-:W-:Y:S05]  /*12230*/  @P0 BRA `(.L_x_1111) ;  /* 0x0000067000000947 */ /* 0x000fea0003800000 */
[----:B-1----:R-:W-:Y:S01]  /*12240*/  SHF.R.S32.HI R10, RZ, 0x1f, R3 ;  /* 0x0000001fff0a7819 */ /* 0x002fe20000011403 */
[----:B------:R-:W-:Y:S01]  /*12250*/  HADD2.F32 R36, -RZ, R64.H0_H0 ;  /* 0x20000040ff247230 */ /* 0x000fe20000004100 */
[----:B------:R-:W-:Y:S01]  /*12260*/  SHF.R.U64 R18, R22, 0x10, R23 ;  /* 0x0000001016127819 */ /* 0x000fe20000001217 */
[----:B------:R-:W-:Y:S01]  /*12270*/  HADD2.F32 R42, -RZ, R59.H1_H1 ;  /* 0x3000003bff2a7230 */ /* 0x000fe20000004100 */
[CC--:B------:R-:W-:Y:S01]  /*12280*/  LEA.HI R8, R10.reuse, R3.reuse, RZ, 0x3 ;  /* 0x000000030a087211 */ /* 0x0c0fe200078f18ff */
[----:B------:R-:W-:Y:S01]  /*12290*/  HADD2.F32 R44, -RZ, R63.H1_H1 ;  /* 0x3000003fff2c7230 */ /* 0x000fe20000004100 */
[----:B------:R-:W-:Y:S01]  /*122a0*/  LEA.HI R9, R10, R3, RZ, 0x6 ;  /* 0x000000030a097211 */ /* 0x000fe200078f30ff */
[----:B------:R-:W-:Y:S01]  /*122b0*/  HADD2.F32 R37, -RZ, R18.H0_H0 ;  /* 0x20000012ff257230 */ /* 0x000fe20000004100 */
[----:B------:R-:W-:Y:S02]  /*122c0*/  LEA.HI.SX32 R34, R8, R34, 0x1d ;  /* 0x0000002208227211 */ /* 0x000fe400078feaff */
[----:B------:R-:W-:-:S02]  /*122d0*/  SHF.L.U32 R9, R9, 0x7, RZ ;  /* 0x0000000709097819 */ /* 0x000fc400000006ff */
[----:B------:R-:W-:Y:S02]  /*122e0*/  LOP3.LUT R10, R35, 0x38, R8, 0xf8, !PT ;  /* 0x00000038230a7812 */ /* 0x000fe400078ef808 */
[----:B------:R-:W-:Y:S02]  /*122f0*/  SHF.R.S32.HI R3, RZ, 0x1f, R34 ;  /* 0x0000001fff037819 */ /* 0x000fe40000011422 */
[----:B------:R-:W-:Y:S02]  /*12300*/  LOP3.LUT R9, R9, 0x7fffe000, RZ, 0xc0, !PT ;  /* 0x7fffe00009097812 */ /* 0x000fe400078ec0ff */
[----:B------:R-:W-:Y:S02]  /*12310*/  LOP3.LUT R10, R10, R33, RZ, 0x3c, !PT ;  /* 0x000000210a0a7212 */ /* 0x000fe400078e3cff */
[----:B------:R-:W-:Y:S02]  /*12320*/  SHF.L.U32 R8, R34, 0x3, RZ ;  /* 0x0000000322087819 */ /* 0x000fe400000006ff */
[----:B------:R-:W-:-:S02]  /*12330*/  LEA.HI R3, R3, R34, RZ, 0x3 ;  /* 0x0000002203037211 */ /* 0x000fc400078f18ff */
[----:B------:R-:W-:Y:S02]  /*12340*/  IADD3 R9, R10, R9, R32 ;  /* 0x000000090a097210 */ /* 0x000fe40007ffe020 */
[----:B------:R-:W-:Y:S01]  /*12350*/  LOP3.LUT R10, R35, 0x38, R8, 0xf8, !PT ;  /* 0x00000038230a7812 */ /* 0x000fe200078ef808 */
[----:B------:R-:W-:Y:S01]  /*12360*/  HADD2.F32 R35, -RZ, R59.H0_H0 ;  /* 0x2000003bff237230 */ /* 0x000fe20000004100 */
[----:B------:R-:W-:Y:S02]  /*12370*/  SHF.L.U32 R8, R3, 0xa, RZ ;  /* 0x0000000a03087819 */ /* 0x000fe400000006ff */
[----:B------:R-:W-:Y:S02]  /*12380*/  SHF.L.U32 R3, R9, 0x1, RZ ;  /* 0x0000000109037819 */ /* 0x000fe400000006ff */
[----:B------:R-:W-:Y:S02]  /*12390*/  LOP3.LUT R33, R10, R33, RZ, 0x3c, !PT ;  /* 0x000000210a217212 */ /* 0x000fe400078e3cff */
[----:B------:R-:W-:Y:S01]  /*123a0*/  LOP3.LUT R9, R8, 0x7fffe000, RZ, 0xc0, !PT ;  /* 0x7fffe00008097812 */ /* 0x000fe200078ec0ff */
[----:B--2---:R-:W1:Y:S01]  /*123b0*/  LDS.128 R12, [R3+0x10080] ;  /* 0x01008000030c7984 */ /* 0x004e620000000c00 */
[----:B------:R-:W-:-:S02]  /*123c0*/  SHF.R.U32.HI R22, RZ, 0x10, R23 ;  /* 0x00000010ff167819 */ /* 0x000fc40000011617 */
[----:B------:R-:W-:Y:S01]  /*123d0*/  IADD3 R9, R33, R9, R32 ;  /* 0x0000000921097210 */ /* 0x000fe20007ffe020 */
[----:B------:R-:W-:Y:S01]  /*123e0*/  HADD2.F32 R32, -RZ, R60.H0_H0 ;  /* 0x2000003cff207230 */ /* 0x000fe20000004100 */
        /* <DEDUP_REMOVED lines=18> */
[--C-:B------:R-:W-:Y:S01]  /*12510*/  HADD2.F32 R25, -RZ, R12.reuse.H0_H0 ;  /* 0x2000000cff197230 */ /* 0x100fe20000004100 */
[----:B------:R-:W-:Y:S01]  /*12520*/  FMUL.FTZ R30, R15, R22 ;  /* 0x000000160f1e7220 */ /* 0x000fe20000410000 */
[----:B------:R-:W-:Y:S01]  /*12530*/  HADD2.F32 R13, -RZ, R13.H1_H1 ;  /* 0x3000000dff0d7230 */ /* 0x000fe20000004100 */
[----:B------:R-:W-:Y:S01]  /*12540*/  FMUL.FTZ R40, R24, R35 ;  /* 0x0000002318287220 */ /* 0x000fe20000410000 */
[----:B------:R-:W-:-:S02]  /*12550*/  HADD2.F32 R26, -RZ, R12.H1_H1 ;  /* 0x3000000cff1a7230 */ /* 0x000fc40000004100 */
[--C-:B--2---:R-:W-:Y:S02]  /*12560*/  HADD2.F32 R27, -RZ, R11.reuse.H0_H0 ;  /* 0x2000000bff1b7230 */ /* 0x104fe40000004100 */
[----:B------:R-:W-:Y:S02]  /*12570*/  HADD2.F32 R11, -RZ, R11.H1_H1 ;  /* 0x3000000bff0b7230 */ /* 0x000fe40000004100 */
[--C-:B------:R-:W-:Y:S01]  /*12580*/  HADD2.F32 R29, -RZ, R9.reuse.H0_H0 ;  /* 0x20000009ff1d7230 */ /* 0x100fe20000004100 */
[C---:B------:R-:W-:Y:S01]  /*12590*/  FMUL.FTZ R32, R27.reuse, R32 ;  /* 0x000000201b207220 */ /* 0x040fe20000410000 */
[----:B------:R-:W-:Y:S01]  /*125a0*/  HADD2.F32 R9, -RZ, R9.H1_H1 ;  /* 0x30000009ff097230 */ /* 0x000fe20000004100 */
[----:B------:R-:W-:Y:S01]  /*125b0*/  FFMA.FTZ R34, R27, R36, R34 ;  /* 0x000000241b227223 */ /* 0x000fe20000010022 */
[----:B------:R-:W-:Y:S01]  /*125c0*/  HADD2.F32 R27, -RZ, R63.H0_H0 ;  /* 0x2000003fff1b7230 */ /* 0x000fe20000004100 */
[C---:B------:R-:W-:Y:S01]  /*125d0*/  FMUL.FTZ R22, R11.reuse, R22 ;  /* 0x000000160b167220 */ /* 0x040fe20000410000 */
[----:B------:R-:W-:Y:S01]  /*125e0*/  HADD2.F32 R31, -RZ, R8.H0_H0 ;  /* 0x20000008ff1f7230 */ /* 0x000fe20000004100 */
[----:B------:R-:W-:Y:S01]  /*125f0*/  FFMA.FTZ R11, R11, R38, R30 ;  /* 0x000000260b0b7223 */ /* 0x000fe2000001001e */
        /* <DEDUP_REMOVED lines=8> */
[----:B------:R-:W-:Y:S01]  /*12680*/  HADD2.F32 R8, -RZ, R10.H0_H0 ;  /* 0x2000000aff087230 */ /* 0x000fe20000004100 */
[----:B------:R-:W-:Y:S01]  /*12690*/  FMUL.FTZ R30, R9, R30 ;  /* 0x0000001e091e7220 */ /* 0x000fe20000410000 */
[----:B------:R-:W-:Y:S01]  /*126a0*/  HADD2.F32 R14, -RZ, R14.H1_H1 ;  /* 0x3000000eff0e7230 */ /* 0x000fe20000004100 */
[C---:B------:R-:W-:Y:S01]  /*126b0*/  FMUL.FTZ R42, R31.reuse, R42 ;  /* 0x0000002a1f2a7220 */ /* 0x040fe20000410000 */
[----:B------:R-:W-:Y:S01]  /*126c0*/  HADD2.F32 R10, -RZ, R10.H1_H1 ;  /* 0x3000000aff0a7230 */ /* 0x000fe20000004100 */
[----:B------:R-:W-:Y:S01]  /*126d0*/  FFMA.FTZ R21, R31, R44, R21 ;  /* 0x0000002c1f157223 */ /* 0x000fe20000010015 */
[----:B------:R-:W-:Y:S01]  /*126e0*/  HADD2.F32 R31, -RZ, R64.H1_H1 ;  /* 0x30000040ff1f7230 */ /* 0x000fe20000004100 */
[----:B------:R-:W-:Y:S01]  /*126f0*/  FFMA.FTZ R9, R9, R46, R28 ;  /* 0x0000002e09097223 */ /* 0x000fe2000001001c */
[----:B------:R-:W-:Y:S01]  /*12700*/  F2FP.PACK_AB R11, R11, R34 ;  /* 0x000000220b0b723e */ /* 0x000fe200000000ff */
[----:B------:R-:W-:-:S02]  /*12710*/  FMUL.FTZ R28, R12, R29 ;  /* 0x0000001d0c1c7220 */ /* 0x000fc40000410000 */
[C---:B------:R-:W-:Y:S01]  /*12720*/  FMUL.FTZ R29, R8.reuse, R29 ;  /* 0x0000001d081d7220 */ /* 0x040fe20000410000 */
[----:B------:R-:W-:Y:S01]  /*12730*/  F2FP.PACK_AB R9, R9, R40 ;  /* 0x000000280909723e */ /* 0x000fe200000000ff */
[----:B------:R-:W-:Y:S02]  /*12740*/  FFMA.FTZ R18, R8, R31, R28 ;  /* 0x0000001f08127223 */ /* 0x000fe4000001001c */
[-C--:B------:R-:W-:Y:S02]  /*12750*/  FMUL.FTZ R8, R26, R20.reuse ;  /* 0x000000141a087220 */ /* 0x080fe40000410000 */
[-C--:B------:R-:W-:Y:S02]  /*12760*/  FMUL.FTZ R17, R14, R37.reuse ;  /* 0x000000250e117220 */ /* 0x080fe40000410000 */
[----:B------:R-:W-:Y:S02]  /*12770*/  FMUL.FTZ R20, R33, R20 ;  /* 0x0000001421147220 */ /* 0x000fe40000410000 */
[----:B------:R-:W-:-:S02]  /*12780*/  FMUL.FTZ R37, R10, R37 ;  /* 0x000000250a257220 */ /* 0x000fc40000410000 */
[----:B------:R-:W-:Y:S02]  /*12790*/  FFMA.FTZ R8, R33, R19, R8 ;  /* 0x0000001321087223 */ /* 0x000fe40000010008 */
        /* <DEDUP_REMOVED lines=9> */
[----:B------:R-:W-:Y:S02]  /*12830*/  FFMA.FTZ R19, R26, R19, -R20 ;  /* 0x000000131a137223 */ /* 0x000fe40000010814 */
[-C--:B------:R-:W-:Y:S02]  /*12840*/  FFMA.FTZ R14, R14, R39.reuse, -R37 ;  /* 0x000000270e0e7223 */ /* 0x080fe40000010825 */
[----:B------:R-:W-:Y:S01]  /*12850*/  FFMA.FTZ R17, R10, R39, R17 ;  /* 0x000000270a117223 */ /* 0x000fe20000010011 */
[----:B------:R-:W-:Y:S02]  /*12860*/  F2FP.PACK_AB R12, R19, R42 ;  /* 0x0000002a130c723e */ /* 0x000fe400000000ff */
[----:B------:R-:W-:Y:S02]  /*12870*/  F2FP.PACK_AB R14, R14, R29 ;  /* 0x0000001d0e0e723e */ /* 0x000fe400000000ff */
[----:B------:R-:W-:-:S03]  /*12880*/  F2FP.PACK_AB R10, R17, R18 ;  /* 0x00000012110a723e */ /* 0x000fc600000000ff */
[----:B------:R1:W-:Y:S04]  /*12890*/  STS.128 [R3+0x10080], R12 ;  /* 0x0100800c03007388 */ /* 0x0003e80000000c00 */
[----:B------:R1:W-:Y:S02]  /*128a0*/  STS.128 [R16+0x10080], R8 ;  /* 0x0100800810007388 */ /* 0x0003e40000000c00 */
.L_x_1111:
[----:B------:R-:W-:Y:S05]  /*128b0*/  BSYNC B2 ;  /* 0x0000000000027941 */ /* 0x000fea0003800000 */
.L_x_1077:
[----:B------:R-:W-:Y:S01]  /*128c0*/  ULDC.64 UR4, c[0x0][0x208] ;  /* 0x0000820000047ab9 */ /* 0x000fe20000000a00 */
[----:B------:R-:W-:Y:S01]  /*128d0*/  IMAD.SHL.U32 R213, R69, 0x40, RZ ;  /* 0x0000004045d57824 */ /* 0x000fe200078e00ff */
[----:B------:R-:W-:Y:S01]  /*128e0*/  UIMAD UR11, UR11, UR4, URZ ;  /* 0x000000040b0b72a4 */ /* 0x000fe2000f8e023f */
[----:B------:R-:W-:Y:S01]  /*128f0*/  ISETP.GT.AND P3, PT, R84, 0x7f, PT ;  /* 0x0000007f5400780c */ /* 0x000fe20003f64270 */
[----:B------:R-:W-:Y:S01]  /*12900*/  UIMAD.WIDE.U32 UR32, UR20, UR4, URZ ;  /* 0x00000004142072a5 */ /* 0x000fe2000f8e003f */
[----:B-1----:R-:W-:Y:S01]  /*12910*/  IMAD.SHL.U32 R8, R228, 0x8, RZ ;  /* 0x00000008e4087824 */ /* 0x002fe200078e00ff */
[----:B------:R-:W-:Y:S01]  /*12920*/  UIMAD UR5, UR20, UR5, UR11 ;  /* 0x00000005140572a4 */ /* 0x000fe2000f8e020b */
[----:B------:R-:W-:Y:S01]  /*12930*/  LOP3.LUT R213, R213, 0x1c0, RZ, 0xc0, !PT ;  /* 0x000001c0d5d57812 */ /* 0x000fe200078ec0ff */
[----:B------:R-:W-:Y:S01]  /*12940*/  IMAD.MOV.U32 R222, RZ, RZ, R216 ;  /* 0x000000ffffde7224 */ /* 0x000fe200078e00d8 */
[----:B------:R-:W-:Y:S01]  /*12950*/  SEL R11, RZ, 0x4, P5 ;  /* 0x00000004ff0b7807 */ /* 0x000fe20002800000 */
[----:B------:R-:W-:Y:S01]  /*12960*/  UIADD3 UR4, UR33, UR5, URZ ;  /* 0x0000000521047290 */ /* 0x000fe2000fffe03f */
[----:B--2---:R-:W-:Y:S01]  /*12970*/  IMAD.U32 R12, RZ, RZ, UR32 ;  /* 0x00000020ff0c7e24 */ /* 0x004fe2000f8e00ff */
[----:B------:R-:W-:Y:S01]  /*12980*/  LOP3.LUT R8, R213, 0x8, R8, 0xf8, !PT ;  /* 0x00000008d5087812 */ /* 0x000fe200078ef808 */
[----:B------:R-:W-:Y:S01]  /*12990*/  IMAD.U32 R13, RZ, RZ, UR33 ;  /* 0x00000021ff0d7e24 */ /* 0x000fe2000f8e00ff */
[----:B------:R-:W-:Y:S01]  /*129a0*/  UIMAD UR4, UR4, 0x30, URZ ;  /* 0x00000030040478a4 */ /* 0x000fe2000f8e023f */
[----:B------:R-:W-:Y:S01]  /*129b0*/  IMAD.WIDE.U32 R12, R12, 0x30, R222 ;  /* 0x000000300c0c7825 */ /* 0x000fe200078e00de */
[----:B------:R-:W-:Y:S01]  /*129c0*/  SHF.R.U32.HI R213, RZ, 0x3, R213 ;  /* 0x00000003ffd57819 */ /* 0x000fe200000116d5 */
[----:B------:R-:W-:-:S04]  /*129d0*/  DEPBAR.LE SB0, 0x0 ;  /* 0x000080000000791a */ /* 0x000fc80000000000 */
[----:B------:R-:W-:Y:S01]  /*129e0*/  LOP3.LUT R213, R8, R213, RZ, 0x3c, !PT ;  /* 0x000000d508d57212 */ /* 0x000fe200078e3cff */
[----:B------:R-:W-:Y:S01]  /*129f0*/  IMAD.SHL.U32 R218, R6, 0x2, RZ ;  /* 0x0000000206da7824 */ /* 0x000fe200078e00ff */
[----:B------:R-:W-:Y:S01]  /*12a00*/  LEA R32, P0, R12, c[0x0][0x1f8], 0x1 ;  /* 0x00007e000c207a11 */ /* 0x000fe200078008ff */
[----:B------:R-:W-:Y:S01]  /*12a10*/  UISETP.GT.AND UP0, UPT, UR20, UR6, UPT ;  /* 0x000000061400728c */ /* 0x000fe2000bf04270 */
[----:B------:R-:W-:Y:S01]  /*12a20*/  IADD3 R3, R13, UR4, RZ ;  /* 0x000000040d037c10 */ /* 0x000fe2000fffe0ff */
[----:B------:R-:W-:Y:S01]  /*12a30*/  @!P3 IMAD.MOV.U32 R13, RZ, RZ, c[0x0][0x208] ;  /* 0x00008200ff0db624 */ /* 0x000fe200078e00ff */
[----:B------:R-:W-:Y:S01]  /*12a40*/  SEL R8, RZ, 0x2, P6 ;  /* 0x00000002ff087807 */ /* 0x000fe20003000000 */
[----:B------:R-:W-:Y:S01]  /*12a50*/  IMAD R213, R56, 0x200, R213 ;  /* 0x0000020038d57824 */ /* 0x000fe200078e02d5 */
[----:B------:R-:W-:Y:S01]  /*12a60*/  LEA.HI.X R33, R12, c[0x0][0x1fc], R3, 0x1, P0 ;  /* 0x00007f000c217a11 */ /* 0x000fe200000f0c03 */
[----:B------:R-:W-:Y:S01]  /*12a70*/  @!P3 IMAD.MOV.U32 R3, RZ, RZ, c[0x0][0x20c] ;  /* 0x00008300ff03b624 */ /* 0x000fe200078e00ff */
[----:B------:R-:W-:Y:S01]  /*12a80*/  IADD3 R2, R11, R8, R2 ;  /* 0x000000080b027210 */ /* 0x000fe20007ffe002 */
[----:B------:R-:W-:Y:S01]  /*12a90*/  IMAD.SHL.U32 R213, R213, 0x2, RZ ;  /* 0x00000002d5d57824 */ /* 0x000fe200078e00ff */
[----:B------:R-:W-:Y:S01]  /*12aa0*/  SEL R11, RZ, 0x8, P4 ;  /* 0x00000008ff0b7807 */ /* 0x000fe20002000000 */
[----:B------:R-:W-:Y:S01]  /*12ab0*/  BAR.SYNC.DEFER_BLOCKING 0x0 ;  /* 0x0000000000007b1d */ /* 0x000fe20000010000 */
[----:B------:R-:W-:-:S02]  /*12ac0*/  @!P3 LEA R70, P0, R13, R32, 0x6 ;  /* 0x000000200d46b211 */ /* 0x000fc400078030ff */
[----:B------:R-:W-:Y:S01]  /*12ad0*/  LOP3.LUT P1, RZ, R69, 0x2, RZ, 0xc0, !PT ;  /* 0x0000000245ff7812 */ /* 0x000fe2000782c0ff */
[----:B------:R-:W-:Y:S01]  /*12ae0*/  IMAD.IADD R11, R11, 0x1, R2 ;  /* 0x000000010b0b7824 */ /* 0x000fe200078e0202 */
[----:B------:R-:W-:Y:S01]  /*12af0*/  @!P3 LEA.HI.X R71, R13, R33, R3, 0x6, P0 ;  /* 0x000000210d47b211 */ /* 0x000fe200000f3403 */
[----:B------:R-:W-:Y:S01]  /*12b00*/  IMAD.U32 R3, RZ, RZ, UR16 ;  /* 0x00000010ff037e24 */ /* 0x000fe2000f8e00ff */
[----:B------:R-:W-:Y:S01]  /*12b10*/  P2R R9, PR, RZ, 0x40 ;  /* 0x00000040ff097803 */ /* 0x000fe20000000000 */
[----:B------:R-:W-:Y:S01]  /*12b20*/  IMAD R2, R67, 0x400, R0 ;  /* 0x0000040043027824 */ /* 0x000fe200078e0200 */
[----:B------:R-:W-:Y:S02]  /*12b30*/  LOP3.LUT P6, RZ, R11, 0x1, RZ, 0xc0, !PT ;  /* 0x000000010bff7812 */ /* 0x000fe400078cc0ff */
[----:B------:R-:W-:Y:S01]  /*12b40*/  IADD3 R8, R3, UR15, -R228 ;  /* 0x0000000f03087c10 */ /* 0x000fe2000fffe8e4 */
[C---:B------:R-:W-:Y:S01]  /*12b50*/  IMAD.SHL.U32 R60, R2.reuse, 0x2, RZ ;  /* 0x00000002023c7824 */ /* 0x040fe200078e00ff */
[----:B------:R-:W-:Y:S01]  /*12b60*/  LEA R214, R2, 0x10080, 0x1 ;  /* 0x0001008002d67811 */ /* 0x000fe200078e08ff */
[----:B------:R-:W-:Y:S01]  /*12b70*/  IMAD.MOV.U32 R2, RZ, RZ, 0x40 ;  /* 0x00000040ff027424 */ /* 0x000fe200078e00ff */
[----:B------:R-:W-:-:S02]  /*12b80*/  ISETP.LT.OR P0, PT, R8, 0x1, !P6 ;  /* 0x000000010800780c */ /* 0x000fc40007701670 */
[----:B------:R-:W-:Y:S01]  /*12b90*/  IADD3 R12, R213, 0xa080, RZ ;  /* 0x0000a080d50c7810 */ /* 0x000fe20007ffe0ff */
[--C-:B------:R-:W-:Y:S01]  /*12ba0*/  IMAD R212, R7, 0x2, R214.reuse ;  /* 0x0000000207d47824 */ /* 0x100fe200078e02d6 */
[----:B------:R-:W-:Y:S01]  /*12bb0*/  IADD3 R211, R213, 0xa0a0, RZ ;  /* 0x0000a0a0d5d37810 */ /* 0x000fe20007ffe0ff */
[C---:B------:R-:W-:Y:S01]  /*12bc0*/  IMAD R210, R5.reuse, 0x2, R214 ;  /* 0x0000000205d27824 */ /* 0x040fe200078e02d6 */
[----:B------:R-:W-:Y:S01]  /*12bd0*/  @P1 IADD3 R211, R12, -0x20, RZ ;  /* 0xffffffe00cd31810 */ /* 0x000fe20007ffe0ff */
[----:B------:R-:W-:Y:S01]  /*12be0*/  IMAD R209, R5, 0x2, R212 ;  /* 0x0000000205d17824 */ /* 0x000fe200078e02d4 */
[C---:B------:R-:W-:Y:S01]  /*12bf0*/  LOP3.LUT P2, RZ, R11.reuse, 0x2, RZ, 0xc0, !PT ;  /* 0x000000020bff7812 */ /* 0x040fe2000784c0ff */
[----:B------:R-:W-:Y:S01]  /*12c00*/  LDSM.16.M88.4 R60, [R60+0x10080] ;  /* 0x010080003c3c783b */ /* 0x000fe20000000200 */
[----:B------:R-:W-:Y:S02]  /*12c10*/  LOP3.LUT P1, RZ, R11, 0x4, RZ, 0xc0, !PT ;  /* 0x000000040bff7812 */ /* 0x000fe4000782c0ff */
[----:B------:R-:W-:Y:S01]  /*12c20*/  P2R R10, PR, RZ, 0x20 ;  /* 0x00000020ff0a7803 */ /* 0x000fe20000000000 */
[----:B------:R-:W-:Y:S01]  /*12c30*/  LDSM.16.M88.4 R44, [R212] ;  /* 0x00000000d42c783b */ /* 0x000fe20000000200 */
[----:B------:R-:W-:-:S02]  /*12c40*/  @!P3 ISETP.LT.OR P6, PT, R8, 0x21, !P6 ;  /* 0x000000210800b80c */ /* 0x000fc400077c1670 */
[C---:B------:R-:W-:Y:S01]  /*12c50*/  IADD3 R203, R211.reuse, 0x800, RZ ;  /* 0x00000800d3cb7810 */ /* 0x040fe20007ffe0ff */
[----:B---3--:R-:W1:Y:S01]  /*12c60*/  LDSM.16.M88.4 R20, [R213+0xa080] ;  /* 0x00a08000d514783b */ /* 0x008e620000000200 */
[C---:B------:R-:W-:Y:S02]  /*12c70*/  IADD3 R202, R211.reuse, 0x1000, RZ ;  /* 0x00001000d3ca7810 */ /* 0x040fe40007ffe0ff */
[C---:B------:R-:W-:Y:S01]  /*12c80*/  IADD3 R200, R211.reuse, 0x1800, RZ ;  /* 0x00001800d3c87810 */ /* 0x040fe20007ffe0ff */
[----:B------:R-:W2:Y:S01]  /*12c90*/  LDSM.16.M88.4 R12, [R213+0xa880] ;  /* 0x00a88000d50c783b */ /* 0x000ea20000000200 */
[C---:B------:R-:W-:Y:S02]  /*12ca0*/  IADD3 R199, R211.reuse, 0x2000, RZ ;  /* 0x00002000d3c77810 */ /* 0x040fe40007ffe0ff */
[C---:B------:R-:W-:Y:S01]  /*12cb0*/  IADD3 R198, R211.reuse, 0x2800, RZ ;  /* 0x00002800d3c67810 */ /* 0x040fe20007ffe0ff */
[----:B------:R-:W-:Y:S01]  /*12cc0*/  LDSM.16.M88.4 R28, [R213+0xb080] ;  /* 0x00b08000d51c783b */ /* 0x000fe20000000200 */
[----:B------:R-:W-:-:S02]  /*12cd0*/  IADD3 R197, R211, 0x3000, RZ ;  /* 0x00003000d3c57810 */ /* 0x000fc40007ffe0ff */
[C---:B------:R-:W-:Y:S01]  /*12ce0*/  IADD3 R196, R211.reuse, 0x3800, RZ ;  /* 0x00003800d3c47810 */ /* 0x040fe20007ffe0ff */
[----:B------:R-:W3:Y:S01]  /*12cf0*/  LDSM.16.M88.4 R56, [R211] ;  /* 0x00000000d338783b */ /* 0x000ee20000000200 */
[C---:B------:R-:W-:Y:S02]  /*12d00*/  IADD3 R195, R211.reuse, 0x4000, RZ ;  /* 0x00004000d3c37810 */ /* 0x040fe40007ffe0ff */
[C---:B------:R-:W-:Y:S01]  /*12d10*/  IADD3 R194, R211.reuse, 0x4800, RZ ;  /* 0x00004800d3c27810 */ /* 0x040fe20007ffe0ff */
[----:B------:R-:W5:Y:S01]  /*12d20*/  LDSM.16.M88.4 R52, [R211+0x800] ;  /* 0x00080000d334783b */ /* 0x000f620000000200 */
[C---:B------:R-:W-:Y:S02]  /*12d30*/  IADD3 R193, R211.reuse, 0x5000, RZ ;  /* 0x00005000d3c17810 */ /* 0x040fe40007ffe0ff */
[----:B------:R-:W-:Y:S01]  /*12d40*/  IADD3 R192, R211, 0x5800, RZ ;  /* 0x00005800d3c07810 */ /* 0x000fe20007ffe0ff */
[----:B------:R-:W4:Y:S04]  /*12d50*/  LDSM.16.M88.4 R48, [R211+0x1000] ;  /* 0x00100000d330783b */ /* 0x000f280000000200 */
[----:B------:R-:W-:Y:S01]  /*12d60*/  @!PT LDS RZ, [RZ] ;  /* 0x00000000fffff984 */ /* 0x000fe20000000800 */
[----:B------:R-:W-:Y:S01]  /*12d70*/  @!PT LDS RZ, [RZ] ;  /* 0x00000000fffff984 */ /* 0x000fe20000000800 */
[----:B------:R-:W-:Y:S01]  /*12d80*/  @!PT LDS RZ, [RZ] ;  /* 0x00000000fffff984 */ /* 0x000fe20000000800 */
[----:B------:R3:W-:Y:S01]  /*12d90*/  LDGSTS.E.BYPASS.LTC128B.128 [R218+0x4080], [R32.64], !P0 ;  /* 0x0408000020da7fae */ /* 0x0007e2000c101d5e */
[----:B------:R-:W-:-:S04]  /*12da0*/  LOP3.LUT P0, RZ, R69, 0x4, RZ, 0xc0, !PT ;  /* 0x0000000445ff7812 */ /* 0x000fc8000780c0ff */
[----:B------:R-:W-:Y:S02]  /*12db0*/  SEL R2, R2, 0xffffffc0, !P0 ;  /* 0xffffffc002027807 */ /* 0x000fe40004000000 */
[C---:B------:R-:W-:Y:S02]  /*12dc0*/  ISETP.LT.OR P0, PT, R8.reuse, 0x1, !P2 ;  /* 0x000000010800780c */ /* 0x040fe40005701670 */
[C---:B------:R-:W-:Y:S01]  /*12dd0*/  @!P3 ISETP.LT.OR P2, PT, R8.reuse, 0x21, !P2 ;  /* 0x000000210800b80c */ /* 0x040fe20005741670 */
[--C-:B------:R-:W-:Y:S02]  /*12de0*/  IMAD.IADD R207, R213, 0x1, R2.reuse ;  /* 0x00000001d5cf7824 */ /* 0x100fe400078e0202 */
[----:B------:R-:W-:Y:S01]  /*12df0*/  IMAD.IADD R201, R211, 0x1, R2 ;  /* 0x00000001d3c97824 */ /* 0x000fe200078e0202 */
[----:B-1----:R-:W-:Y:S07]  /*12e00*/  HMMA.16816.F32 R24, R60, R20, RZ ;  /* 0x000000143c18723c */ /* 0x002fee00000018ff */
[----:B------:R1:W-:Y:S01]  /*12e10*/  LDGSTS.E.BYPASS.LTC128B.128 [R218+0x5880], [R32.64+0x80], !P0 ;  /* 0x0588008020da7fae */ /* 0x0003e2000c101d5e */
[----:B------:R-:W-:-:S02]  /*12e20*/  ISETP.LT.OR P0, PT, R8, 0x1, !P1 ;  /* 0x000000010800780c */ /* 0x000fc40004f01670 */
[----:B------:R-:W-:Y:S01]  /*12e30*/  @!P3 ISETP.LT.OR P1, PT, R8, 0x21, !P1 ;  /* 0x000000210800b80c */ /* 0x000fe20004f21670 */
[C---:B--2-4-:R-:W-:Y:S08]  /*12e40*/  HMMA.16816.F32 R16, R60.reuse, R12, RZ ;  /* 0x0000000c3c10723c */ /* 0x054ff000000018ff */
        /* <DEDUP_REMOVED lines=17> */
[----:B------:R-:W-:Y:S02]  /*12f60*/  LDSM.16.M88.4 R40, [R210] ;  /* 0x00000000d228783b */ /* 0x000fe40000000200 */
[----:B------:R-:W-:Y:S02]  /*12f70*/  HMMA.16816.F32 R60, R60, R30, RZ ;  /* 0x0000001e3c3c723c */ /* 0x000fe400000018ff */
[----:B------:R-:W3:Y:S04]  /*12f80*/  LDSM.16.M88.4 R36, [R207+0xa080] ;  /* 0x00a08000cf24783b */ /* 0x000ee80000000200 */
[----:B-1----:R-:W1:Y:S02]  /*12f90*/  LDSM.16.M88.4 R32, [R207+0xa880] ;  /* 0x00a88000cf20783b */ /* 0x002e640000000200 */
[C---:B-----5:R-:W-:Y:S02]  /*12fa0*/  HMMA.16816.F32 R16, R44.reuse, R52, R16 ;  /* 0x000000342c10723c */ /* 0x060fe40000001810 */
[----:B------:R-:W4:Y:S04]  /*12fb0*/  LDSM.16.M88.4 R28, [R207+0xb080] ;  /* 0x00b08000cf1c783b */ /* 0x000f280000000200 */
[----:B------:R-:W-:Y:S02]  /*12fc0*/  LDSM.16.M88.4 R56, [R209] ;  /* 0x00000000d138783b */ /* 0x000fe40000000200 */
[C---:B------:R-:W-:Y:S02]  /*12fd0*/  HMMA.16816.F32 R12, R44.reuse, R54, R12 ;  /* 0x000000362c0c723c */ /* 0x040fe4000000180c */
[----:B------:R-:W5:Y:S04]  /*12fe0*/  LDSM.16.M88.4 R52, [R201] ;  /* 0x00000000c934783b */ /* 0x000f680000000200 */
[----:B------:R-:W0:Y:S02]  /*12ff0*/  LDGDEPBAR ;  /* 0x00000000000079af */ /* 0x000e240000000000 */
[C---:B------:R-:W-:Y:S08]  /*13000*/  HMMA.16816.F32 R8, R44.reuse, R48, R8 ;  /* 0x000000302c08723c */ /* 0x040ff00000001808 */
        /* <DEDUP_REMOVED lines=13> */
[C---:B-----5:R-:W-:Y:S08]  /*130e0*/  HMMA.16816.F32 R24, R56.reuse, R52, R24 ;  /* 0x000000343818723c */ /* 0x060ff00000001818 */
        /* <DEDUP_REMOVED lines=155> */
.L_x_1140:
[----:B-1----:R-:W-:Y:S01]  /*13aa0*/  LOP3.LUT R29, R4, 0xffffffe0, RZ, 0xc0, !PT ;  /* 0xffffffe0041d7812 */ /* 0x002fe200078ec0ff */
[----:B------:R-:W-:Y:S01]  /*13ab0*/  UISETP.NE.AND UP1, UPT, UR26, URZ, UPT ;  /* 0x0000003f1a00728c */ /* 0x000fe2000bf25270 */
[----:B------:R-:W-:Y:S01]  /*13ac0*/  LEA.HI R31, R65, R84, RZ, 0x2 ;  /* 0x00000054411f7211 */ /* 0x000fe200078f10ff */
[----:B------:R-:W-:Y:S01]  /*13ad0*/  UISETP.NE.AND UP0, UPT, UR25, URZ, UPT ;  /* 0x0000003f1900728c */ /* 0x000fe2000bf05270 */
[----:B------:R-:W-:Y:S01]  /*13ae0*/  SHF.R.S32.HI R28, RZ, 0x1f, R67 ;  /* 0x0000001fff1c7819 */ /* 0x000fe20000011443 */
        /* <DEDUP_REMOVED lines=18> */
[----:B------:R-:W-:Y:S01]  /*13c10*/  IMAD R219, R29, 0x8, R28 ;  /* 0x000000081ddb7824 */ /* 0x000fe200078e021c */
[----:B------:R-:W-:-:S03]  /*13c20*/  LOP3.LUT R29, R2, 0x7ffffffc, RZ, 0xc0, !PT ;  /* 0x7ffffffc021d7812 */ /* 0x000fc600078ec0ff */
[----:B------:R-:W-:-:S04]  /*13c30*/  @P1 IMAD.HI.U32 R6, R219, c[0x0][0x2c8], RZ ;  /* 0x0000b200db061a27 */ /* 0x000fc800078e00ff */
[----:B------:R-:W-:Y:S01]  /*13c40*/  IMAD.MOV.U32 R34, RZ, RZ, R219 ;  /* 0x000000ffff227224 */ /* 0x000fe200078e00db */
[----:B------:R-:W-:Y:S01]  /*13c50*/  @P0 SHF.R.U32.HI R34, RZ, c[0x0][0x2cc], R6 ;  /* 0x0000b300ff220a19 */ /* 0x000fe20000011606 */
[----:B------:R-:W-:Y:S01]  /*13c60*/  IMAD.IADD R224, R4, 0x1, -R29 ;  /* 0x0000000104e07824 */ /* 0x000fe200078e0a1d */
[----:B------:R-:W-:Y:S01]  /*13c70*/  PLOP3.LUT P0, PT, PT, PT, UP0, 0x40, 0x0 ;  /* 0x000000000000781c */ /* 0x000fe20003f0e808 */
[----:B------:R-:W-:Y:S02]  /*13c80*/  IMAD.U32 R29, RZ, RZ, UR14 ;  /* 0x0000000eff1d7e24 */ /* 0x000fe4000f8e00ff */
[----:B------:R-:W1:Y:S01]  /*13c90*/  SHFL.IDX PT, R2, R34, RZ, 0x1c1f ;  /* 0x001c1fff22027589 */ /* 0x000e6200000e0000 */
[----:B------:R-:W-:-:S05]  /*13ca0*/  IMAD.SHL.U32 R224, R224, 0x2, RZ ;  /* 0x00000002e0e07824 */ /* 0x000fca00078e00ff */
[C---:B------:R-:W-:Y:S02]  /*13cb0*/  IADD3 R29, -R224.reuse, 0x1, R29 ;  /* 0x00000001e01d7810 */ /* 0x040fe40007ffe11d */
[C---:B------:R-:W-:Y:S02]  /*13cc0*/  IADD3 R30, -R224.reuse, UR15, R3 ;  /* 0x0000000fe01e7c10 */ /* 0x040fe4000fffe103 */
[----:B------:R-:W-:Y:S02]  /*13cd0*/  IADD3 R31, R29, -UR23, RZ ;  /* 0x800000171d1f7c10 */ /* 0x000fe4000fffe0ff */
[----:B------:R-:W-:Y:S02]  /*13ce0*/  IADD3 R3, -R224, UR16, RZ ;  /* 0x00000010e0037c10 */ /* 0x000fe4000fffe1ff */
[C---:B------:R-:W-:Y:S02]  /*13cf0*/  IADD3 R29, R31.reuse, c[0x0][0x328], RZ ;  /* 0x0000ca001f1d7a10 */ /* 0x040fe40007ffe0ff */
[----:B------:R-:W-:-:S03]  /*13d00*/  IADD3 R31, R31, UR4, RZ ;  /* 0x000000041f1f7c10 */ /* 0x000fc6000fffe0ff */
        /* <DEDUP_REMOVED lines=16> */
.L_x_1143:
[----:B------:R-:W-:-:S04]  /*13e10*/  MOV R2, c[0x0][0x32c] ;  /* 0x0000cb0000027a02 */ /* 0x000fc80000000f00 */
[----:B------:R-:W-:-:S13]  /*13e20*/  ISETP.NE.AND P0, PT, R2, 0x1, PT ;  /* 0x000000010200780c */ /* 0x000fda0003f05270 */
[----:B------:R-:W-:-:S05]  /*13e30*/  @P0 IMAD.HI.U32 R2, R4, c[0x0][0x330], RZ ;  /* 0x0000cc0004020a27 */ /* 0x000fca00078e00ff */
[----:B------:R-:W-:Y:S02]  /*13e40*/  @P0 SHF.R.U32.HI R4, RZ, c[0x0][0x334], R2 ;  /* 0x0000cd00ff040a19 */ /* 0x000fe40000011602 */
.L_x_1144:
[----:B------:R-:W-:Y:S05]  /*13e50*/  BSYNC B0 ;  /* 0x0000000000007941 */ /* 0x000fea0003800000 */
.L_x_1142:
[----:B------:R-:W-:-:S05]  /*13e60*/  IMAD R35, R4, c[0x0][0x32c], R3 ;  /* 0x0000cb0004237a24 */ /* 0x000fca00078e0203 */
[----:B------:R-:W-:Y:S02]  /*13e70*/  IADD3 R2, R35, c[0x0][0x32c], RZ ;  /* 0x0000cb0023027a10 */ /* 0x000fe40007ffe0ff */
[----:B------:R-:W-:Y:S02]  /*13e80*/  IMNMX R32, R32, R35, !PT ;  /* 0x0000002320207217 */ /* 0x000fe40007800200 */
[----:B------:R-:W-:Y:S02]  /*13e90*/  IMNMX R33, R33, R2, PT ;  /* 0x0000000221217217 */ /* 0x000fe40003800200 */
.L_x_1141:
        /* <DEDUP_REMOVED lines=32> */
[----:B------:R-:W-:Y:S01]  /*140a0*/  FSEL R20, R20, -INF , !P1 ;  /* 0xff80000014147808 */ /* 0x000fe20004800000 */
[--C-:B-1----:R-:W-:Y:S01]  /*140b0*/  IMAD.IADD R29, R29, 0x1, R34.reuse ;  /* 0x000000011d1d7824 */ /* 0x102fe200078e0222 */
[----:B------:R-:W-:Y:S01]  /*140c0*/  PLOP3.LUT P1, PT, PT, PT, UP0, 0x40, 0x0 ;  /* 0x000000000000781c */ /* 0x000fe20003f2e808 */
[----:B------:R-:W-:Y:S01]  /*140d0*/  UISETP.GE.AND UP0, UPT, UR16, 0x2a, UPT ;  /* 0x0000002a1000788c */ /* 0x000fe2000bf06270 */
[----:B------:R-:W-:Y:S01]  /*140e0*/  FSEL R2, R21, -INF , !P0 ;  /* 0xff80000015027808 */ /* 0x000fe20004000000 */
[----:B------:R-:W-:Y:S01]  /*140f0*/  IMAD.IADD R31, R31, 0x1, R34 ;  /* 0x000000011f1f7824 */ /* 0x000fe200078e0222 */
[----:B------:R-:W-:Y:S01]  /*14100*/  PLOP3.LUT P0, PT, PT, PT, UP6, 0x40, 0x0 ;  /* 0x000000000000781c */ /* 0x000fe20003f0e868 */
[----:B------:R-:W-:Y:S01]  /*14110*/  UISETP.NE.AND UP6, UPT, UR25, URZ, UPT ;  /* 0x0000003f1900728c */ /* 0x000fe2000bfc5270 */
        /* <DEDUP_REMOVED lines=28> */
[----:B------:R-:W-:Y:S01]  /*142e0*/  PLOP3.LUT P0, PT, PT, PT, UP6, 0x40, 0x0 ;  /* 0x000000000000781c */ /* 0x000fe20003f0e868 */
[----:B------:R-:W-:Y:S01]  /*142f0*/  UISETP.NE.AND UP6, UPT, UR14, URZ, UPT ;  /* 0x0000003f0e00728c */ /* 0x000fe2000bfc5270 */
[----:B------:R-:W-:Y:S02]  /*14300*/  FSEL R172, R60, -INF , !P2 ;  /* 0xff8000003cac7808 */ /* 0x000fe40005000000 */
[----:B------:R-:W-:-:S02]  /*14310*/  IMNMX R30, R29, R30, PT ;  /* 0x0000001e1d1e7217 */ /* 0x000fc40003800200 */
[----:B------:R-:W-:-:S07]  /*14320*/  FSEL R170, R61, -INF , !P1 ;  /* 0xff8000003daa7808 */ /* 0x000fce0004800000 */
        /* <DEDUP_REMOVED lines=13> */
.L_x_1147:
[----:B------:R-:W-:-:S04]  /*14400*/  MOV R8, c[0x0][0x32c] ;  /* 0x0000cb0000087a02 */ /* 0x000fc80000000f00 */
[----:B------:R-:W-:-:S13]  /*14410*/  ISETP.NE.AND P0, PT, R8, 0x1, PT ;  /* 0x000000010800780c */ /* 0x000fda0003f05270 */
[----:B------:R-:W-:-:S05]  /*14420*/  @P0 IMAD.HI.U32 R8, R34, c[0x0][0x330], RZ ;  /* 0x0000cc0022080a27 */ /* 0x000fca00078e00ff */
[----:B------:R-:W-:Y:S02]  /*14430*/  @P0 SHF.R.U32.HI R34, RZ, c[0x0][0x334], R8 ;  /* 0x0000cd00ff220a19 */ /* 0x000fe40000011608 */
.L_x_1148:
[----:B------:R-:W-:Y:S05]  /*14440*/  BSYNC B0 ;  /* 0x0000000000007941 */ /* 0x000fea0003800000 */
.L_x_1146:
[----:B------:R-:W-:-:S05]  /*14450*/  IMAD R34, R34, c[0x0][0x32c], R3 ;  /* 0x0000cb0022227a24 */ /* 0x000fca00078e0203 */
[----:B------:R-:W-:Y:S02]  /*14460*/  IADD3 R3, R34, c[0x0][0x32c], RZ ;  /* 0x0000cb0022037a10 */ /* 0x000fe40007ffe0ff */
[----:B------:R-:W-:Y:S02]  /*14470*/  IMNMX R31, R31, R34, !PT ;  /* 0x000000221f1f7217 */ /* 0x000fe40007800200 */
[----:B------:R-:W-:Y:S02]  /*14480*/  IMNMX R30, R30, R3, PT ;  /* 0x000000031e1e7217 */ /* 0x000fe40003800200 */
.L_x_1145:
[----:B------:R-:W-:Y:S01]  /*14490*/  UP2UR UR14, UPR, URZ, 0x10 ;  /* 0x000000103f0e7883 */ /* 0x000fe20008000000 */
[----:B------:R-:W-:Y:S01]  /*144a0*/  FMNMX.FTZ R3, R28, R24, !PT ;  /* 0x000000181c037209 */ /* 0x000fe20007810000 */
[----:B------:R-:W-:Y:S01]  /*144b0*/  UISETP.NE.AND UP4, UPT, UR11, URZ, UPT ;  /* 0x0000003f0b00728c */ /* 0x000fe2000bf85270 */
[----:B------:R-:W-:Y:S01]  /*144c0*/  IMAD.SHL.U32 R208, R0, 0x2, RZ ;  /* 0x0000000200d07824 */ /* 0x000fe200078e00ff */
[----:B------:R-:W-:Y:S01]  /*144d0*/  UP2UR UR11, UPR, URZ, 0x8 ;  /* 0x000000083f0b7883 */ /* 0x000fe20008000000 */
[----:B------:R-:W-:Y:S01]  /*144e0*/  FMNMX.FTZ R3, R20, R3, !PT ;  /* 0x0000000314037209 */ /* 0x000fe20007810000 */
[----:B------:R-:W-:Y:S01]  /*144f0*/  UISETP.NE.AND UP3, UPT, UR10, URZ, UPT ;  /* 0x0000003f0a00728c */ /* 0x000fe2000bf65270 */
[----:B------:R-:W-:Y:S01]  /*14500*/  IMAD R206, R7, 0x2, R208 ;  /* 0x0000000207ce7824 */ /* 0x000fe200078e02d0 */
[----:B------:R-:W-:Y:S01]  /*14510*/  PLOP3.LUT P0, PT, PT, PT, UP4, 0x40, 0x0 ;  /* 0x000000000000781c */ /* 0x000fe20003f0e848 */
[----:B------:R-:W-:Y:S01]  /*14520*/  UP2UR UR10, UPR, URZ, 0x4 ;  /* 0x000000043f0a7883 */ /* 0x000fe20008000000 */
[----:B------:R-:W-:Y:S01]  /*14530*/  FMNMX.FTZ R3, R2, R3, !PT ;  /* 0x0000000302037209 */ /* 0x000fe20007810000 */
[----:B------:R-:W-:Y:S01]  /*14540*/  UISETP.NE.AND UP2, UPT, UR7, URZ, UPT ;  /* 0x0000003f0700728c */ /* 0x000fe2000bf45270 */
[C---:B------:R-:W-:Y:S01]  /*14550*/  ISETP.GT.AND P0, PT, R31.reuse, RZ, P0 ;  /* 0x000000ff1f00720c */ /* 0x040fe20000704270 */
[----:B------:R-:W-:Y:S01]  /*14560*/  UP2UR UR7, UPR, URZ, 0x2 ;  /* 0x000000023f077883 */ /* 0x000fe20008000000 */
[----:B------:R-:W-:Y:S01]  /*14570*/  PLOP3.LUT P2, PT, PT, PT, UP3, 0x40, 0x0 ;  /* 0x000000000000781c */ /* 0x000fe20003f4e838 */
[----:B------:R-:W-:Y:S01]  /*14580*/  UISETP.NE.AND UP1, UPT, UR5, URZ, UPT ;  /* 0x0000003f0500728c */ /* 0x000fe2000bf25270 */
[----:B------:R-:W-:Y:S01]  /*14590*/  ISETP.LT.OR P0, PT, R30, 0x1, P0 ;  /* 0x000000011e00780c */ /* 0x000fe20000701670 */
        /* <DEDUP_REMOVED lines=14> */
[----:B------:R-:W-:Y:S01]  /*14680*/  IMAD R205, R5, 0x2, R208 ;  /* 0x0000000205cd7824 */ /* 0x000fe200078e02d0 */
[C---:B------:R-:W-:Y:S01]  /*14690*/  ISETP.GT.AND P0, PT, R31.reuse, 0x8, P1 ;  /* 0x000000081f00780c */ /* 0x040fe20000f04270 */
[----:B------:R-:W-:Y:S01]  /*146a0*/  LDSM.16.MT88.4 R132, [R208+0x4080] ;  /* 0x00408000d084783b */ /* 0x000fe20000004200 */
        /* <DEDUP_REMOVED lines=8> */
[----:B------:R-:W-:Y:S01]  /*14730*/  ISETP.GT.AND P0, PT, R31, 0x9, P2 ;  /* 0x000000091f00780c */ /* 0x000fe20001704270 */
[----:B------:R-:W-:Y:S01]  /*14740*/  UIADD3 UR12, UR12, -0x2, URZ ;  /* 0xfffffffe0c0c7890 */ /* 0x000fe2000fffe03f */
[----:B------:R-:W-:Y:S01]  /*14750*/  PLOP3.LUT P2, PT, PT, PT, UP6, 0x40, 0x0 ;  /* 0x000000000000781c */ /* 0x000fe20003f4e868 */
[----:B------:R-:W-:Y:S01]  /*14760*/  LDSM.16.MT88.4 R148, [R205+0x4080] ;  /* 0x00408000cd94783b */ /* 0x000fe20000004200 */
[----:B------:R-:W-:Y:S01]  /*14770*/  ISETP.LT.OR P0, PT, R30, 0xa, P0 ;  /* 0x0000000a1e00780c */ /* 0x000fe20000701670 */
[----:B------:R-:W-:Y:S01]  /*14780*/  UISETP.NE.AND UP6, UPT, UR25, URZ, UPT ;  /* 0x0000003f1900728c */ /* 0x000fe2000bfc5270 */
[----:B------:R-:W-:Y:S01]  /*14790*/  FMNMX.FTZ R8, R17, R8, !PT ;  /* 0x0000000811087209 */ /* 0x000fe20007810000 */
[----:B------:R-:W-:Y:S01]  /*147a0*/  LDSM.16.MT88.4 R40, [R208+0x5880] ;  /* 0x00588000d028783b */ /* 0x000fe20000004200 */
[----:B------:R-:W-:-:S02]  /*147b0*/  FSEL R23, R23, -INF , !P0 ;  /* 0xff80000017177808 */ /* 0x000fc40004000000 */
[C---:B------:R-:W-:Y:S01]  /*147c0*/  ISETP.GT.AND P0, PT, R31.reuse, 0x10, P1 ;  /* 0x000000101f00780c */ /* 0x040fe20000f04270 */
[----:B------:R-:W-:Y:S01]  /*147d0*/  LDSM.16.MT88.4 R48, [R206+0x5880] ;  /* 0x00588000ce30783b */ /* 0x000fe20000004200 */
[----:B------:R-:W-:Y:S01]  /*147e0*/  PLOP3.LUT P1, PT, PT, PT, UP5, 0x40, 0x0 ;  /* 0x000000000000781c */ /* 0x000fe20003f2e858 */
[----:B------:R-:W-:Y:S01]  /*147f0*/  UISETP.NE.AND UP5, UPT, UR26, URZ, UPT ;  /* 0x0000003f1a00728c */ /* 0x000fe2000bfa5270 */
[----:B------:R-:W-:Y:S01]  /*14800*/  ISETP.LT.OR P0, PT, R30, 0x11, P0 ;  /* 0x000000111e00780c */ /* 0x000fe20000701670 */
[----:B------:R-:W-:Y:S01]  /*14810*/  LDSM.16.MT88.4 R56, [R205+0x5880] ;  /* 0x00588000cd38783b */ /* 0x000fe20000004200 */
[C---:B------:R-:W-:Y:S02]  /*14820*/  ISETP.GT.AND P1, PT, R31.reuse, 0x18, P1 ;  /* 0x000000181f00780c */ /* 0x040fe40000f24270 */
[----:B------:R-:W-:Y:S01]  /*14830*/  FSEL R13, R18, -INF , !P0 ;  /* 0xff800000120d7808 */ /* 0x000fe20004000000 */
[----:B------:R-:W-:Y:S01]  /*14840*/  LDSM.16.MT88.4 R64, [R204+0x5880] ;  /* 0x00588000cc40783b */ /* 0x000fe20000004200 */
[----:B------:R-:W-:-:S02]  /*14850*/  ISETP.GT.AND P0, PT, R31, 0x11, P2 ;  /* 0x000000111f00780c */ /* 0x000fc40001704270 */
[C---:B------:R-:W-:Y:S01]  /*14860*/  ISETP.LT.OR P1, PT, R30.reuse, 0x19, P1 ;  /* 0x000000191e00780c */ /* 0x040fe20000f21670 */
[----:B------:R-:W-:Y:S01]  /*14870*/  LDSM.16.MT88.4 R72, [R208+0x7080] ;  /* 0x00708000d048783b */ /* 0x000fe20000004200 */
[----:B------:R-:W-:Y:S01]  /*14880*/  ISETP.LT.OR P0, PT, R30, 0x12, P0 ;  /* 0x000000121e00780c */ /* 0x000fe20000701670 */
[----:B------:R-:W-:Y:S01]  /*14890*/  @UP5 USHF.L.U32 UR18, UR18, 0x7, URZ ;  /* 0x0000000712125899 */ /* 0x000fe2000800063f */
[----:B------:R-:W-:Y:S01]  /*148a0*/  FSEL R9, R14, -INF , !P1 ;  /* 0xff8000000e097808 */ /* 0x000fe20004800000 */
[----:B------:R-:W-:Y:S01]  /*148b0*/  LDSM.16.MT88.4 R80, [R206+0x7080] ;  /* 0x00708000ce50783b */ /* 0x000fe20000004200 */
[----:B------:R-:W-:Y:S01]  /*148c0*/  FSEL R19, R19, -INF , !P0 ;  /* 0xff80000013137808 */ /* 0x000fe20004000000 */
[----:B------:R-:W-:Y:S01]  /*148d0*/  UIMAD.WIDE.U32 UR10, UR18, UR4, URZ ;  /* 0x00000004120a72a5 */ /* 0x000fe2000f8e003f */
[----:B------:R-:W-:Y:S01]  /*148e0*/  PLOP3.LUT P0, PT, PT, PT, UP4, 0x40, 0x0 ;  /* 0x000000000000781c */ /* 0x000fe20003f0e848 */
[----:B------:R-:W-:Y:S01]  /*148f0*/  LDSM.16.MT88.4 R88, [R205+0x7080] ;  /* 0x00708000cd58783b */ /* 0x000fe20000004200 */
[----:B------:R-:W-:-:S02]  /*14900*/  PLOP3.LUT P1, PT, PT, PT, UP3, 0x40, 0x0 ;  /* 0x000000000000781c */ /* 0x000fc40003f2e838 */
[----:B------:R-:W-:Y:S01]  /*14910*/  ISETP.GT.AND P0, PT, R31, 0x19, P0 ;  /* 0x000000191f00780c */ /* 0x000fe20000704270 */
[----:B------:R-:W-:Y:S01]  /*14920*/  LDSM.16.MT88.4 R96, [R204+0x7080] ;  /* 0x00708000cc60783b */ /* 0x000fe20000004200 */
[----:B------:R-:W-:Y:S01]  /*14930*/  FMNMX.FTZ R8, R23, R8, !PT ;  /* 0x0000000817087209 */ /* 0x000fe20007810000 */
[----:B------:R-:W-:Y:S01]  /*14940*/  @UP5 UMOV UR7, UR11 ;  /* 0x0000000b00075c82 */ /* 0x000fe20008000000 */
[----:B------:R-:W-:Y:S01]  /*14950*/  ISETP.LT.OR P0, PT, R30, 0x1a, P0 ;  /* 0x0000001a1e00780c */ /* 0x000fe20000701670 */
[----:B------:R-:W-:Y:S01]  /*14960*/  LDSM.16.MT88.4 R104, [R208+0x8880] ;  /* 0x00888000d068783b */ /* 0x000fe20000004200 */
[----:B------:R-:W-:Y:S01]  /*14970*/  FMNMX.FTZ R3, R6, R3, !PT ;  /* 0x0000000306037209 */ /* 0x000fe20007810000 */
[----:B------:R-:W-:Y:S01]  /*14980*/  @UP5 USHF.R.U32.HI UR19, URZ, UR5, UR7 ;  /* 0x000000053f135299 */ /* 0x000fe20008011607 */
[----:B------:R-:W-:Y:S01]  /*14990*/  FSEL R15, R15, -INF , !P0 ;  /* 0xff8000000f0f7808 */ /* 0x000fe20004000000 */
[----:B------:R-:W-:Y:S01]  /*149a0*/  LDSM.16.MT88.4 R112, [R206+0x8880] ;  /* 0x00888000ce70783b */ /* 0x000fe20000004200 */
[----:B------:R-:W-:Y:S01]  /*149b0*/  PLOP3.LUT P0, PT, PT, PT, UP2, 0x40, 0x0 ;  /* 0x000000000000781c */ /* 0x000fe20003f0e828 */
[----:B------:R-:W-:Y:S01]  /*149c0*/  UIADD3 UR13, UR13, UR19, URZ ;  /* 0x000000130d0d7290 */ /* 0x000fe2000fffe03f */
[----:B------:R-:W-:Y:S01]  /*149d0*/  ISETP.GT.AND P1, PT, R31, 0x20, P1 ;  /* 0x000000201f00780c */ /* 0x000fe20000f24270 */
[----:B------:R-:W-:Y:S01]  /*149e0*/  LDSM.16.MT88.4 R120, [R205+0x8880] ;  /* 0x00888000cd78783b */ /* 0x000fe20000004200 */
[----:B------:R-:W-:Y:S01]  /*149f0*/  FMNMX.FTZ R8, R13, R8, !PT ;  /* 0x000000080d087209 */ /* 0x000fe20007810000 */
[----:B------:R-:W-:Y:S01]  /*14a00*/  ULDC UR10, c[0x0][0x328] ;  /* 0x0000ca00000a7ab9 */ /* 0x000fe20000000800 */
[----:B------:R-:W-:Y:S01]  /*14a10*/  FMNMX.FTZ R3, R4, R3, !PT ;  /* 0x0000000304037209 */ /* 0x000fe20007810000 */
[----:B------:R-:W-:Y:S01]  /*14a20*/  LDSM.16.MT88.4 R164, [R206+0x6080] ;  /* 0x00608000cea4783b */ /* 0x000fe20000004200 */
[----:B------:R-:W-:Y:S01]  /*14a30*/  ISETP.GT.AND P0, PT, R31, 0x21, P0 ;  /* 0x000000211f00780c */ /* 0x000fe20000704270 */
[----:B------:R-:W-:Y:S01]  /*14a40*/  UIADD3 UR10, UR13, UR10, URZ ;  /* 0x0000000a0d0a7290 */ /* 0x000fe2000fffe03f */
[----:B------:R-:W-:Y:S01]  /*14a50*/  ISETP.LT.OR P1, PT, R30, 0x21, P1 ;  /* 0x000000211e00780c */ /* 0x000fe20000f21670 */
[----:B------:R-:W-:Y:S01]  /*14a60*/  LDSM.16.MT88.4 R160, [R204+0x6080] ;  /* 0x00608000cca0783b */ /* 0x000fe20000004200 */
[----:B------:R-:W-:-:S02]  /*14a70*/  FMNMX.FTZ R8, R19, R8, !PT ;  /* 0x0000000813087209 */ /* 0x000fc40007810000 */
[----:B------:R-:W-:Y:S01]  /*14a80*/  FMNMX.FTZ R3, R12, R3, !PT ;  /* 0x000000030c037209 */ /* 0x000fe20007810000 */
[----:B------:R-:W-:Y:S01]  /*14a90*/  LDSM.16.MT88.4 R180, [R208+0x6880] ;  /* 0x00688000d0b4783b */ /* 0x000fe20000004200 */
[----:B------:R-:W-:Y:S02]  /*14aa0*/  ISETP.LT.OR P0, PT, R30, 0x22, P0 ;  /* 0x000000221e00780c */ /* 0x000fe40000701670 */
[----:B------:R-:W-:Y:S02]  /*14ab0*/  FSEL R175, R10, -INF , !P1 ;  /* 0xff8000000aaf7808 */ /* 0x000fe40004800000 */
[----:B------:R-:W-:Y:S02]  /*14ac0*/  PLOP3.LUT P1, PT, PT, PT, UP1, 0x40, 0x0 ;  /* 0x000000000000781c */ /* 0x000fe40003f2e818 */
[----:B------:R-:W-:Y:S02]  /*14ad0*/  FMNMX.FTZ R10, R9, R8, !PT ;  /* 0x00000008090a7209 */ /* 0x000fe40007810000 */
[----:B------:R-:W-:-:S02]  /*14ae0*/  FMNMX.FTZ R3, R176, R3, !PT ;  /* 0x00000003b0037209 */ /* 0x000fc40007810000 */
[----:B------:R-:W-:Y:S02]  /*14af0*/  FSEL R173, R11, -INF , !P0 ;  /* 0xff8000000bad7808 */ /* 0x000fe40004000000 */
[----:B------:R-:W-:Y:S02]  /*14b00*/  PLOP3.LUT P0, PT, PT, PT, UP0, 0x40, 0x0 ;  /* 0x000000000000781c */ /* 0x000fe40003f0e808 */
[----:B------:R-:W-:Y:S02]  /*14b10*/  ISETP.GT.AND P1, PT, R31, 0x28, P1 ;  /* 0x000000281f00780c */ /* 0x000fe40000f24270 */
[----:B------:R-:W-:Y:S02]  /*14b20*/  FMNMX.FTZ R10, R15, R10, !PT ;  /* 0x0000000a0f0a7209 */ /* 0x000fe40007810000 */
[----:B------:R-:W-:Y:S02]  /*14b30*/  FMNMX.FTZ R3, R174, R3, !PT ;  /* 0x00000003ae037209 */ /* 0x000fe40007810000 */
[----:B------:R-:W-:-:S02]  /*14b40*/  ISETP.GT.AND P0, PT, R31, 0x29, P0 ;  /* 0x000000291f00780c */ /* 0x000fc40000704270 */
[----:B------:R-:W-:Y:S02]  /*14b50*/  ISETP.LT.OR P1, PT, R30, 0x29, P1 ;  /* 0x000000291e00780c */ /* 0x000fe40000f21670 */
[----:B------:R-:W-:Y:S02]  /*14b60*/  FMNMX.FTZ R10, R175, R10, !PT ;  /* 0x0000000aaf0a7209 */ /* 0x000fe40007810000 */
[----:B------:R-:W-:Y:S02]  /*14b70*/  FMNMX.FTZ R3, R172, R3, !PT ;  /* 0x00000003ac037209 */ /* 0x000fe40007810000 */
[----:B------:R-:W-:Y:S02]  /*14b80*/  ISETP.LT.OR P0, PT, R30, 0x2a, P0 ;  /* 0x0000002a1e00780c */ /* 0x000fe40000701670 */
[----:B------:R-:W-:Y:S02]  /*14b90*/  FSEL R171, R62, -INF , !P1 ;  /* 0xff8000003eab7808 */ /* 0x000fe40004800000 */
[----:B------:R-:W-:-:S02]  /*14ba0*/  FMNMX.FTZ R10, R173, R10, !PT ;  /* 0x0000000aad0a7209 */ /* 0x000fc40007810000 */
[----:B------:R-:W-:Y:S02]  /*14bb0*/  FMNMX.FTZ R3, R170, R3, !PT ;  /* 0x00000003aa037209 */ /* 0x000fe40007810000 */
[----:B------:R-:W-:Y:S02]  /*14bc0*/  FSEL R169, R63, -INF , !P0 ;  /* 0xff8000003fa97808 */ /* 0x000fe40004000000 */
[----:B------:R-:W-:Y:S01]  /*14bd0*/  FMNMX.FTZ R10, R171, R10, !PT ;  /* 0x0000000aab0a7209 */ /* 0x000fe20007810000 */
[----:B------:R-:W1:Y:S03]  /*14be0*/  SHFL.BFLY PT, R8, R3, 0x2, 0x1f ;  /* 0x0c401f0003087f89 */ /* 0x000e6600000e0000 */
[----:B------:R-:W-:-:S05]  /*14bf0*/  FMNMX.FTZ R10, R169, R10, !PT ;  /* 0x0000000aa90a7209 */ /* 0x000fca0007810000 */
[----:B------:R-:W2:Y:S01]  /*14c00*/  SHFL.BFLY PT, R11, R10, 0x2, 0x1f ;  /* 0x0c401f000a0b7f89 */ /* 0x000ea200000e0000 */
[----:B-1----:R-:W-:-:S05]  /*14c10*/  FMNMX.FTZ R14, R3, R8, !PT ;  /* 0x00000008030e7209 */ /* 0x002fca0007810000 */
[----:B------:R-:W1:Y:S01]  /*14c20*/  SHFL.BFLY PT, R3, R14, 0x1, 0x1f ;  /* 0x0c201f000e037f89 */ /* 0x000e6200000e0000 */
[----:B--2---:R-:W-:-:S05]  /*14c30*/  FMNMX.FTZ R8, R10, R11, !PT ;  /* 0x0000000b0a087209 */ /* 0x004fca0007810000 */
[----:B------:R-:W2:Y:S01]  /*14c40*/  SHFL.BFLY PT, R157, R8, 0x1, 0x1f ;  /* 0x0c201f00089d7f89 */ /* 0x000ea200000e0000 */
[----:B-1----:R-:W-:-:S04]  /*14c50*/  FMNMX.FTZ R3, R14, R3, !PT ;  /* 0x000000030e037209 */ /* 0x002fc80007810000 */
[C---:B------:R-:W-:Y:S01]  /*14c60*/  FSETP.NEU.FTZ.AND P0, PT, R3.reuse, -INF , PT ;  /* 0xff8000000300780b */ /* 0x040fe20003f1d000 */
[----:B------:R-:W-:Y:S01]  /*14c70*/  FMUL.FTZ R177, R3, c[0x0][0x2d0] ;  /* 0x0000b40003b17a20 */ /* 0x000fe20000410000 */
[----:B--2---:R-:W-:-:S04]  /*14c80*/  FMNMX.FTZ R157, R8, R157, !PT ;  /* 0x0000009d089d7209 */ /* 0x004fc80007810000 */
[----:B------:R-:W-:Y:S02]  /*14c90*/  FSEL R177, R177, RZ, P0 ;  /* 0x000000ffb1b17208 */ /* 0x000fe40000000000 */
[C---:B------:R-:W-:Y:S01]  /*14ca0*/  FSETP.NEU.FTZ.AND P0, PT, R157.reuse, -INF , PT ;  /* 0xff8000009d00780b */ /* 0x040fe20003f1d000 */
[----:B------:R-:W-:Y:S02]  /*14cb0*/  FMUL.FTZ R168, R157, c[0x0][0x2d0] ;  /* 0x0000b4009da87a20 */ /* 0x000fe40000410000 */
[--C-:B------:R-:W-:Y:S02]  /*14cc0*/  FFMA.FTZ R156, R2, c[0x0][0x2d0], -R177.reuse ;  /* 0x0000b400029c7a23 */ /* 0x100fe400000108b1 */
[--C-:B------:R-:W-:Y:S01]  /*14cd0*/  FFMA.FTZ R189, R28, c[0x0][0x2d0], -R177.reuse ;  /* 0x0000b4001cbd7a23 */ /* 0x100fe200000108b1 */
[----:B------:R-:W-:Y:S01]  /*14ce0*/  FSEL R168, R168, RZ, P0 ;  /* 0x000000ffa8a87208 */ /* 0x000fe20000000000 */
[--C-:B------:R-:W-:Y:S01]  /*14cf0*/  FFMA.FTZ R158, R24, c[0x0][0x2d0], -R177.reuse ;  /* 0x0000b400189e7a23 */ /* 0x100fe200000108b1 */
[----:B------:R-:W-:Y:S01]  /*14d00*/  PLOP3.LUT P0, PT, PT, PT, UP6, 0x40, 0x0 ;  /* 0x000000000000781c */ /* 0x000fe20003f0e868 */
[----:B------:R-:W-:Y:S01]  /*14d10*/  FFMA.FTZ R187, R20, c[0x0][0x2d0], -R177 ;  /* 0x0000b40014bb7a23 */ /* 0x000fe200000108b1 */
[----:B------:R-:W-:Y:S01]  /*14d20*/  MUFU.EX2 R156, R156 ;  /* 0x0000009c009c7308 */ /* 0x000fe20000000800 */
[----:B------:R-:W-:-:S02]  /*14d30*/  FFMA.FTZ R2, R26, c[0x0][0x2d0], -R168 ;  /* 0x0000b4001a027a23 */ /* 0x000fc400000108a8 */
[--C-:B------:R-:W-:Y:S02]  /*14d40*/  FFMA.FTZ R159, R27, c[0x0][0x2d0], -R168.reuse ;  /* 0x0000b4001b9f7a23 */ /* 0x100fe400000108a8 */
[--C-:B------:R-:W-:Y:S01]  /*14d50*/  FFMA.FTZ R185, R17, c[0x0][0x2d0], -R168.reuse ;  /* 0x0000b40011b97a23 */ /* 0x100fe200000108a8 */
[----:B------:R-:W-:Y:S01]  /*14d60*/  LDSM.16.MT88.4 R24, [R208+0x4880] ;  /* 0x00488000d018783b */ /* 0x000fe20000004200 */
[--C-:B------:R-:W-:Y:S01]  /*14d70*/  FFMA.FTZ R0, R23, c[0x0][0x2d0], -R168.reuse ;  /* 0x0000b40017007a23 */ /* 0x100fe200000108a8 */
[----:B------:R-:W-:Y:S01]  /*14d80*/  MUFU.EX2 R189, R189 ;  /* 0x000000bd00bd7308 */ /* 0x000fe20000000800 */
[--C-:B------:R-:W-:Y:S01]  /*14d90*/  FFMA.FTZ R186, R6, c[0x0][0x2d0], -R177.reuse ;  /* 0x0000b40006ba7a23 */ /* 0x100fe200000108b1 */
[----:B------:R-:W-:Y:S01]  /*14da0*/  LDSM.16.MT88.4 R20, [R205+0x4880] ;  /* 0x00488000cd14783b */ /* 0x000fe20000004200 */
[--C-:B------:R-:W-:Y:S02]  /*14db0*/  FFMA.FTZ R191, R4, c[0x0][0x2d0], -R177.reuse ;  /* 0x0000b40004bf7a23 */ /* 0x100fe400000108b1 */
[--C-:B------:R-:W-:Y:S01]  /*14dc0*/  FFMA.FTZ R229, R9, c[0x0][0x2d0], -R168.reuse ;  /* 0x0000b40009e57a23 */ /* 0x100fe200000108a8 */
[----:B------:R-:W1:Y:S01]  /*14dd0*/  LDSM.16.MT88.4 R4, [R204+0x8880] ;  /* 0x00888000cc04783b */ /* 0x000e620000004200 */
[--C-:B------:R-:W-:Y:S01]  /*14de0*/  FFMA.FTZ R225, R16, c[0x0][0x2d0], -R177.reuse ;  /* 0x0000b40010e17a23 */ /* 0x100fe200000108b1 */
[----:B------:R-:W2:Y:S01]  /*14df0*/  MUFU.EX2 R158, R158 ;  /* 0x0000009e009e7308 */ /* 0x000ea20000000800 */
[----:B------:R-:W-:Y:S01]  /*14e00*/  FFMA.FTZ R184, R12, c[0x0][0x2d0], -R177 ;  /* 0x0000b4000cb87a23 */ /* 0x000fe200000108b1 */
[----:B------:R-:W3:Y:S01]  /*14e10*/  LDSM.16.MT88.4 R8, [R204+0x4880] ;  /* 0x00488000cc08783b */ /* 0x000ee20000004200 */
[----:B------:R-:W-:-:S02]  /*14e20*/  FFMA.FTZ R231, R13, c[0x0][0x2d0], -R168 ;  /* 0x0000b4000de77a23 */ /* 0x000fc400000108a8 */
[--C-:B------:R-:W-:Y:S02]  /*14e30*/  FFMA.FTZ R190, R19, c[0x0][0x2d0], -R168.reuse ;  /* 0x0000b40013be7a23 */ /* 0x100fe400000108a8 */
[----:B------:R-:W-:Y:S01]  /*14e40*/  FFMA.FTZ R188, R15, c[0x0][0x2d0], -R168 ;  /* 0x0000b4000fbc7a23 */ /* 0x000fe200000108a8 */
[----:B------:R-:W4:Y:S01]  /*14e50*/  MUFU.EX2 R187, R187 ;  /* 0x000000bb00bb7308 */ /* 0x000f220000000800 */
[----:B------:R-:W5:Y:S01]  /*14e60*/  LDSM.16.MT88.4 R16, [R206+0x4880] ;  /* 0x00488000ce10783b */ /* 0x000f620000004200 */
[--C-:B------:R-:W-:Y:S02]  /*14e70*/  FFMA.FTZ R230, R176, c[0x0][0x2d0], -R177.reuse ;  /* 0x0000b400b0e67a23 */ /* 0x100fe400000108b1 */
[--C-:B------:R-:W-:Y:S01]  /*14e80*/  FFMA.FTZ R233, R174, c[0x0][0x2d0], -R177.reuse ;  /* 0x0000b400aee97a23 */ /* 0x100fe200000108b1 */
[----:B------:R-:W1:Y:S01]  /*14e90*/  LDSM.16.MT88.4 R12, [R208+0x6080] ;  /* 0x00608000d00c783b */ /* 0x000e620000004200 */
[--C-:B------:R-:W-:Y:S02]  /*14ea0*/  FFMA.FTZ R232, R172, c[0x0][0x2d0], -R177.reuse ;  /* 0x0000b400ace87a23 */ /* 0x100fe400000108b1 */
[----:B------:R-:W-:Y:S01]  /*14eb0*/  MUFU.EX2 R2, R2 ;  /* 0x0000000200027308 */ /* 0x000fe20000000800 */
[----:B--2---:R-:W-:Y:S01]  /*14ec0*/  F2FP.PACK_AB R128, R158, R189 ;  /* 0x000000bd9e80723e */ /* 0x004fe200000000ff */
[----:B------:R-:W-:-:S02]  /*14ed0*/  FFMA.FTZ R235, R170, c[0x0][0x2d0], -R177 ;  /* 0x0000b400aaeb7a23 */ /* 0x000fc400000108b1 */
[--C-:B------:R-:W-:Y:S01]  /*14ee0*/  FFMA.FTZ R234, R175, c[0x0][0x2d0], -R168.reuse ;  /* 0x0000b400afea7a23 */ /* 0x100fe200000108a8 */
[----:B------:R-:W-:Y:S01]  /*14ef0*/  LDSM.16.MT88.4 R176, [R206+0x6880] ;  /* 0x00688000ceb0783b */ /* 0x000fe20000004200 */
[--C-:B------:R-:W-:Y:S02]  /*14f00*/  FFMA.FTZ R237, R173, c[0x0][0x2d0], -R168.reuse ;  /* 0x0000b400aded7a23 */ /* 0x100fe400000108a8 */
[----:B------:R-:W2:Y:S01]  /*14f10*/  MUFU.EX2 R159, R159 ;  /* 0x0000009f009f7308 */ /* 0x000ea20000000800 */
[----:B----4-:R-:W-:Y:S01]  /*14f20*/  F2FP.PACK_AB R130, R156, R187 ;  /* 0x000000bb9c82723e */ /* 0x010fe200000000ff */
[--C-:B------:R-:W-:Y:S01]  /*14f30*/  FFMA.FTZ R236, R171, c[0x0][0x2d0], -R168.reuse ;  /* 0x0000b400abec7a23 */ /* 0x100fe200000108a8 */
[----:B------:R-:W-:Y:S01]  /*14f40*/  LDSM.16.MT88.4 R172, [R205+0x6880] ;  /* 0x00688000cdac783b */ /* 0x000fe20000004200 */
[----:B------:R-:W-:Y:S02]  /*14f50*/  FFMA.FTZ R239, R169, c[0x0][0x2d0], -R168 ;  /* 0x0000b400a9ef7a23 */ /* 0x000fe400000108a8 */
[----:B------:R-:W-:Y:S01]  /*14f60*/  FADD.FTZ R158, R189, R158 ;  /* 0x0000009ebd9e7221 */ /* 0x000fe20000010000 */
[----:B------:R-:W-:Y:S01]  /*14f70*/  LDSM.16.MT88.4 R168, [R208+0x8080] ;  /* 0x00808000d0a8783b */ /* 0x000fe20000004200 */
[----:B------:R-:W-:Y:S02]  /*14f80*/  MUFU.EX2 R185, R185 ;  /* 0x000000b900b97308 */ /* 0x000fe40000000800 */
[----:B------:R-:W-:-:S04]  /*14f90*/  FADD.FTZ R187, R187, R158 ;  /* 0x0000009ebbbb7221 */ /* 0x000fc80000010000 */
[----:B------:R-:W-:Y:S02]  /*14fa0*/  FADD.FTZ R156, R156, R187 ;  /* 0x000000bb9c9c7221 */ /* 0x000fe40000010000 */
[----:B------:R-:W4:Y:S01]  /*14fb0*/  MUFU.EX2 R0, R0 ;  /* 0x0000000000007308 */ /* 0x000f220000000800 */
[----:B--2---:R-:W-:Y:S01]  /*14fc0*/  F2FP.PACK_AB R129, R159, R2 ;  /* 0x000000029f81723e */ /* 0x004fe200000000ff */
[----:B------:R-:W-:-:S06]  /*14fd0*/  FADD.FTZ R2, R2, R159 ;  /* 0x0000009f02027221 */ /* 0x000fcc0000010000 */
[----:B------:R-:W-:Y:S01]  /*14fe0*/  MUFU.EX2 R225, R225 ;  /* 0x000000e100e17308 */ /* 0x000fe20000000800 */
[----:B----4-:R-:W-:-:S07]  /*14ff0*/  F2FP.PACK_AB R131, R0, R185 ;  /* 0x000000b90083723e */ /* 0x010fce00000000ff */
[----:B------:R-:W2:Y:S01]  /*15000*/  MUFU.EX2 R186, R186 ;  /* 0x000000ba00ba7308 */ /* 0x000ea20000000800 */
        /* <DEDUP_REMOVED lines=46> */
[C---:B-1----:R-:W-:Y:S07]  /*152f0*/  HMMA.16816.F32 R124, R128.reuse, R4, RZ ;  /* 0x00000004807c723c */ /* 0x042fee00000018ff */
[----:B--2---:R-:W-:Y:S01]  /*15300*/  F2FP.PACK_AB R4, R186, R225 ;  /* 0x000000e1ba04723e */ /* 0x004fe200000000ff */
[----:B------:R-:W-:Y:S01]  /*15310*/  HMMA.16816.F32 R128, R128, R6, RZ ;  /* 0x000000068080723c */ /* 0x000fe200000018ff */
[----:B----4-:R-:W-:Y:S01]  /*15320*/  F2FP.PACK_AB R5, R190, R231 ;  /* 0x000000e7be05723e */ /* 0x010fe200000000ff */
[----:B------:R-:W-:-:S02]  /*15330*/  FADD.FTZ R225, R225, R156 ;  /* 0x0000009ce1e17221 */ /* 0x000fc40000010000 */
[----:B------:R-:W-:Y:S02]  /*15340*/  FADD.FTZ R231, R231, R0 ;  /* 0x00000000e7e77221 */ /* 0x000fe40000010000 */
[----:B------:R-:W-:Y:S01]  /*15350*/  FADD.FTZ R186, R186, R225 ;  /* 0x000000e1baba7221 */ /* 0x000fe20000010000 */
[----:B------:R-:W-:Y:S01]  /*15360*/  F2FP.PACK_AB R6, R184, R191 ;  /* 0x000000bfb806723e */ /* 0x000fe200000000ff */
[----:B------:R-:W-:Y:S01]  /*15370*/  FADD.FTZ R190, R190, R231 ;  /* 0x000000e7bebe7221 */ /* 0x000fe20000010000 */
[----:B------:R-:W-:Y:S01]  /*15380*/  F2FP.PACK_AB R7, R188, R229 ;  /* 0x000000e5bc07723e */ /* 0x000fe200000000ff */
[----:B------:R-:W-:Y:S02]  /*15390*/  FADD.FTZ R191, R191, R186 ;  /* 0x000000babfbf7221 */ /* 0x000fe40000010000 */
[----:B------:R-:W-:Y:S02]  /*153a0*/  FADD.FTZ R229, R229, R190 ;  /* 0x000000bee5e57221 */ /* 0x000fe40000010000 */
[----:B------:R-:W-:-:S02]  /*153b0*/  FADD.FTZ R191, R184, R191 ;  /* 0x000000bfb8bf7221 */ /* 0x000fc40000010000 */
[----:B---3--:R-:W-:Y:S01]  /*153c0*/  HMMA.16816.F32 R28, R4, R8, R28 ;  /* 0x00000008041c723c */ /* 0x008fe2000000181c */
[----:B------:R-:W-:-:S07]  /*153d0*/  FADD.FTZ R229, R188, R229 ;  /* 0x000000e5bce57221 */ /* 0x000fce0000010000 */
[C---:B------:R-:W-:Y:S01]  /*153e0*/  HMMA.16816.F32 R32, R4.reuse, R10, R32 ;  /* 0x0000000a0420723c */ /* 0x040fe20000001820 */
[----:B------:R-:W1:Y:S07]  /*153f0*/  LDSM.16.MT88.4 R8, [R206+0x7880] ;  /* 0x00788000ce08783b */ /* 0x000e6e0000004200 */
[C---:B------:R-:W-:Y:S08]  /*15400*/  HMMA.16816.F32 R152, R4.reuse, R24, R152 ;  /* 0x000000180498723c */ /* 0x040ff00000001898 */
[C---:B------:R-:W-:Y:S01]  /*15410*/  HMMA.16816.F32 R132, R4.reuse, R26, R132 ;  /* 0x0000001a0484723c */ /* 0x040fe20000001884 */
[----:B------:R-:W-:Y:S07]  /*15420*/  LDSM.16.MT88.4 R24, [R208+0x7880] ;  /* 0x00788000d018783b */ /* 0x000fee0000004200 */
[C---:B-----5:R-:W-:Y:S08]  /*15430*/  HMMA.16816.F32 R136, R4.reuse, R16, R136 ;  /* 0x000000100488723c */ /* 0x060ff00000001888 */
[C---:B------:R-:W-:Y:S01]  /*15440*/  HMMA.16816.F32 R140, R4.reuse, R18, R140 ;  /* 0x00000012048c723c */ /* 0x040fe2000000188c */
[----:B------:R-:W2:Y:S07]  /*15450*/  LDSM.16.MT88.4 R16, [R205+0x6080] ;  /* 0x00608000cd10783b */ /* 0x000eae0000004200 */
[C---:B------:R-:W-:Y:S08]  /*15460*/  HMMA.16816.F32 R36, R4.reuse, R12, R36 ;  /* 0x0000000c0424723c */ /* 0x040ff00000001824 */
        /* <DEDUP_REMOVED lines=100> */
.L_x_1150:
[----:B------:R-:W-:Y:S02]  /*15ab0*/  UISETP.NE.AND UP0, UPT, UR7, 0x1, UPT ;  /* 0x000000010700788c */ /* 0x000fe4000bf05270 */
[----:B------:R-:W-:Y:S02]  /*15ac0*/  ULDC.64 UR4, c[0x0][0x330] ;  /* 0x0000cc0000047ab9 */ /* 0x000fe40000000a00 */
[----:B------:R-:W-:-:S07]  /*15ad0*/  UIMAD.WIDE.U32 UR18, UR11, UR4, URZ ;  /* 0x000000040b1272a5 */ /* 0x000fce000f8e003f */
[----:B------:R-:W-:Y:S02]  /*15ae0*/  @UP0 UMOV UR13, UR19 ;  /* 0x00000013000d0c82 */ /* 0x000fe40008000000 */
[----:B------:R-:W-:Y:S02]  /*15af0*/  @UP0 USHF.R.U32.HI UR11, URZ, UR5, UR13 ;  /* 0x000000053f0b0299 */ /* 0x000fe4000801160d */
.L_x_1151:
[----:B------:R-:W-:Y:S02]  /*15b00*/  ULDC UR4, c[0x0][0x32c] ;  /* 0x0000cb0000047ab9 */ /* 0x000fe40000000800 */
[----:B------:R-:W-:-:S04]  /*15b10*/  UIMAD UR4, UR11, UR7, UR4 ;  /* 0x000000070b0472a4 */ /* 0x000fc8000f8e0204 */
[----:B------:R-:W-:-:S04]  /*15b20*/  UISETP.LT.AND UP0, UPT, UR10, UR4, UPT ;  /* 0x000000040a00728c */ /* 0x000fc8000bf01270 */
[----:B------:R-:W-:-:S04]  /*15b30*/  USEL UR10, UR10, UR4, UP0 ;  /* 0x000000040a0a7287 */ /* 0x000fc80008000000 */
.L_x_1149:
        /* <DEDUP_REMOVED lines=8> */
[C---:B------:R-:W-:Y:S01]  /*15bc0*/  IADD3 RZ, P0, R216.reuse, 0x80, RZ ;  /* 0x00000080d8ff7810 */ /* 0x040fe20007f1e0ff */
[----:B------:R-:W-:Y:S01]  /*15bd0*/  IMAD.MOV.U32 R2, RZ, RZ, R3 ;  /* 0x000000ffff027224 */ /* 0x000fe200078e0003 */
[----:B------:R-:W-:Y:S01]  /*15be0*/  IADD3 RZ, P1, R216, 0xc0, RZ ;  /* 0x000000c0d8ff7810 */ /* 0x000fe20007f3e0ff */
[----:B------:R-:W-:Y:S01]  /*15bf0*/  ULDC UR7, c[0x0][0x324] ;  /* 0x0000c90000077ab9 */ /* 0x000fe20000000800 */
[----:B------:R-:W-:Y:S01]  /*15c00*/  MOV R0, R157 ;  /* 0x0000009d00007202 */ /* 0x000fe20000000f00 */
[--C-:B------:R-:W-:Y:S01]  /*15c10*/  IMAD.X R230, RZ, RZ, R223.reuse, P0 ;  /* 0x000000ffffe67224 */ /* 0x100fe200000e06df */
[C---:B------:R-:W-:Y:S01]  /*15c20*/  IADD3 RZ, P0, R220.reuse, 0x40, RZ ;  /* 0x00000040dcff7810 */ /* 0x040fe20007f1e0ff */
[----:B------:R-:W-:Y:S01]  /*15c30*/  IMAD.X R191, RZ, RZ, R223, P1 ;  /* 0x000000ffffbf7224 */ /* 0x000fe200008e06df */
[C---:B------:R-:W-:Y:S01]  /*15c40*/  IADD3 RZ, P1, R220.reuse, 0x80, RZ ;  /* 0x00000080dcff7810 */ /* 0x040fe20007f3e0ff */
[----:B------:R-:W-:Y:S02]  /*15c50*/  ULOP3.LUT UR7, URZ, UR7, URZ, 0x33, !UPT ;  /* 0x000000073f077292 */ /* 0x000fe4000f8e333f */
[--C-:B------:R-:W-:Y:S01]  /*15c60*/  IMAD.X R190, RZ, RZ, R227.reuse, P0 ;  /* 0x000000ffffbe7224 */ /* 0x100fe200000e06e3 */
[----:B------:R-:W-:Y:S01]  /*15c70*/  IADD3 RZ, P0, R220, 0xc0, RZ ;  /* 0x000000c0dcff7810 */ /* 0x000fe20007f1e0ff */
[----:B------:R-:W-:-:S03]  /*15c80*/  IMAD.X R189, RZ, RZ, R227, P1 ;  /* 0x000000ffffbd7224 */ /* 0x000fc600008e06e3 */
[----:B------:R-:W-:Y:S02]  /*15c90*/  IADD3.X R188, RZ, R227, RZ, P0, !PT ;  /* 0x000000e3ffbc7210 */ /* 0x000fe400007fe4ff */
.L_x_1163:
[----:B------:R-:W-:Y:S04]  /*15ca0*/  DEPBAR.LE SB0, 0x0 ;  /* 0x000080000000791a */ /* 0x000fe80000000000 */
[----:B------:R-:W-:Y:S01]  /*15cb0*/  BAR.SYNC.DEFER_BLOCKING 0x0 ;  /* 0x0000000000007b1d */ /* 0x000fe20000010000 */
[----:B------:R-:W-:Y:S06]  /*15cc0*/  UISETP.GT.AND UP0, UPT, UR6, UR12, UPT ;  /* 0x0000000c0600728c */ /* 0x000fec000bf04270 */
[----:B------:R-:W-:Y:S01]  /*15cd0*/  PLOP3.LUT P0, PT, PT, PT, UP0, 0x80, 0x0 ;  /* 0x000000000000781c */ /* 0x000fe20003f0f008 */
[----:B------:R1:W2:Y:S04]  /*15ce0*/  LDSM.16.M88.4 R156, [R214] ;  /* 0x00000000d69c783b */ /* 0x0002a80000000200 */
[----:B------:R1:W3:Y:S04]  /*15cf0*/  LDSM.16.M88.4 R160, [R213+0xa080] ;  /* 0x00a08000d5a0783b */ /* 0x0002e80000000200 */
[----:B------:R1:W4:Y:S04]  /*15d00*/  LDSM.16.M88.4 R164, [R213+0xa880] ;  /* 0x00a88000d5a4783b */ /* 0x0003280000000200 */
[----:B------:R1:W1:Y:S04]  /*15d10*/  LDSM.16.M88.4 R168, [R213+0xb080] ;  /* 0x00b08000d5a8783b */ /* 0x0002680000000200 */
[----:B------:R1:W1:Y:S04]  /*15d20*/  LDSM.16.M88.4 R172, [R212] ;  /* 0x00000000d4ac783b */ /* 0x0002680000000200 */
[----:B------:R1:W1:Y:S04]  /*15d30*/  LDSM.16.M88.4 R176, [R211] ;  /* 0x00000000d3b0783b */ /* 0x0002680000000200 */
[----:B------:R1:W1:Y:S04]  /*15d40*/  LDSM.16.M88.4 R180, [R203] ;  /* 0x00000000cbb4783b */ /* 0x0002680000000200 */
[----:B------:R1:W1:Y:S01]  /*15d50*/  LDSM.16.M88.4 R184, [R202] ;  /* 0x00000000cab8783b */ /* 0x0002620000000200 */
[----:B------:R-:W-:-:S05]  /*15d60*/  @P0 BRA `(.L_x_1153) ;  /* 0x000003d000000947 */ /* 0x000fca0003800000 */
[C---:B------:R-:W-:Y:S01]  /*15d70*/  IADD3 R6, P0, R216.reuse, 0x40, RZ ;  /* 0x00000040d8067810 */ /* 0x040fe20007f1e0ff */
[----:B------:R-:W-:Y:S01]  /*15d80*/  USHF.R.S32.HI UR11, URZ, 0x1f, UR12 ;  /* 0x0000001f3f0b7899 */ /* 0x000fe2000801140c */
[C---:B------:R-:W-:Y:S01]  /*15d90*/  IADD3 R3, R216.reuse, 0xc0, RZ ;  /* 0x000000c0d8037810 */ /* 0x040fe20007ffe0ff */
[----:B------:R-:W-:Y:S01]  /*15da0*/  ULDC.64 UR4, c[0x0][0x208] ;  /* 0x0000820000047ab9 */ /* 0x000fe20000000a00 */
[----:B------:R-:W-:Y:S01]  /*15db0*/  @!P3 IMAD.MOV.U32 R4, RZ, RZ, c[0x0][0x208] ;  /* 0x00008200ff04b624 */ /* 0x000fe200078e00ff */
[----:B------:R-:W-:Y:S01]  /*15dc0*/  UIMAD UR11, UR11, UR4, URZ ;  /* 0x000000040b0b72a4 */ /* 0x000fe2000f8e023f */
[----:B------:R-:W-:Y:S01]  /*15dd0*/  @!P3 IMAD.MOV.U32 R11, RZ, RZ, c[0x0][0x20c] ;  /* 0x00008300ff0bb624 */ /* 0x000fe200078e00ff */
[----:B------:R-:W-:Y:S01]  /*15de0*/  UIMAD.WIDE.U32 UR18, UR12, UR4, URZ ;  /* 0x000000040c1272a5 */ /* 0x000fe2000f8e003f */
[----:B------:R-:W-:Y:S01]  /*15df0*/  IMAD.X R5, RZ, RZ, R223, P0 ;  /* 0x000000ffff057224 */ /* 0x000fe200000e06df */
[----:B------:R-:W-:Y:S04]  /*15e00*/  UIMAD UR11, UR12, UR5, UR11 ;  /* 0x000000050c0b72a4 */ /* 0x000fe8000f8e020b */
[----:B------:R-:W-:Y:S02]  /*15e10*/  UIADD3 UR4, UR19, UR11, URZ ;  /* 0x0000000b13047290 */ /* 0x000fe4000fffe03f */
[----:B------:R-:W-:Y:S02]  /*15e20*/  UIMAD.WIDE.U32 UR18, UR18, 0x30, URZ ;  /* 0x00000030121278a5 */ /* 0x000fe4000f8e003f */
[----:B------:R-:W-:Y:S04]  /*15e30*/  UIMAD UR4, UR4, 0x30, URZ ;  /* 0x00000030040478a4 */ /* 0x000fe8000f8e023f */
[----:B------:R-:W-:Y:S01]  /*15e40*/  IADD3 R9, P2, R216, UR18, RZ ;  /* 0x00000012d8097c10 */ /* 0x000fe2000ff5e0ff */
[----:B------:R-:W-:Y:S01]  /*15e50*/  UIADD3 UR4, UR19, UR4, URZ ;  /* 0x0000000413047290 */ /* 0x000fe2000fffe03f */
[----:B------:R-:W-:Y:S02]  /*15e60*/  @!P3 LEA R13, P1, R4, UR18, 0x5 ;  /* 0x00000012040dbc11 */ /* 0x000fe4000f8228ff */
[----:B------:R-:W-:Y:S03]  /*15e70*/  IADD3 R10, P0, R6, UR18, RZ ;  /* 0x00000012060a7c10 */ /* 0x000fe6000ff1e0ff */
[----:B------:R-:W-:Y:S02]  /*15e80*/  IADD3.X R8, R223, UR4, RZ, P2, !PT ;  /* 0x00000004df087c10 */ /* 0x000fe400097fe4ff */
[----:B------:R-:W-:Y:S02]  /*15e90*/  LOP3.LUT P2, RZ, R215, 0x1, RZ, 0xc0, !PT ;  /* 0x00000001d7ff7812 */ /* 0x000fe4000784c0ff */
[----:B------:R-:W-:Y:S02]  /*15ea0*/  @!P3 LEA.HI.X R11, R4, UR4, R11, 0x5, P1 ;  /* 0x00000004040bbc11 */ /* 0x000fe400088f2c0b */
[C---:B------:R-:W-:Y:S02]  /*15eb0*/  LEA R20, P1, R9.reuse, c[0x0][0x1f8], 0x1 ;  /* 0x00007e0009147a11 */ /* 0x040fe400078208ff */
[----:B------:R-:W-:Y:S02]  /*15ec0*/  IADD3 R4, R216, 0x80, RZ ;  /* 0x00000080d8047810 */ /* 0x000fe40007ffe0ff */
[----:B------:R-:W-:Y:S02]  /*15ed0*/  LEA.HI.X R21, R9, c[0x0][0x1fc], R8, 0x1, P1 ;  /* 0x00007f0009157a11 */ /* 0x000fe400008f0c08 */
[----:B------:R-:W-:Y:S02]  /*15ee0*/  IADD3.X R7, R5, UR4, RZ, P0, !PT ;  /* 0x0000000405077c10 */ /* 0x000fe400087fe4ff */
[----:B------:R-:W-:Y:S01]  /*15ef0*/  LEA R18, P0, R10, c[0x0][0x1f8], 0x1 ;  /* 0x00007e000a127a11 */ /* 0x000fe200078008ff */
[----:B------:R-:W-:Y:S01]  /*15f00*/  @!PT LDS RZ, [RZ] ;  /* 0x00000000fffff984 */ /* 0x000fe20000000800 */
[----:B------:R-:W-:Y:S01]  /*15f10*/  @!PT LDS RZ, [RZ] ;  /* 0x00000000fffff984 */ /* 0x000fe20000000800 */
[----:B------:R-:W-:Y:S01]  /*15f20*/  @!PT LDS RZ, [RZ] ;  /* 0x00000000fffff984 */ /* 0x000fe20000000800 */
[----:B------:R4:W-:Y:S01]  /*15f30*/  LDGSTS.E.BYPASS.LTC128B.128 [R218+0x4080], [R20.64], !P2 ;  /* 0x0408000014da7fae */ /* 0x0009e2000d101d5e */
[----:B------:R-:W-:Y:S02]  /*15f40*/  IADD3 R8, P1, R4, UR18, RZ ;  /* 0x0000001204087c10 */ /* 0x000fe4000ff3e0ff */
[----:B------:R-:W-:Y:S02]  /*15f50*/  LEA.HI.X R19, R10, c[0x0][0x1fc], R7, 0x1, P0 ;  /* 0x00007f000a137a11 */ /* 0x000fe400000f0c07 */
[----:B------:R-:W-:Y:S02]  /*15f60*/  IADD3.X R7, R230, UR4, RZ, P1, !PT ;  /* 0x00000004e6077c10 */ /* 0x000fe40008ffe4ff */
[C---:B------:R-:W-:Y:S01]  /*15f70*/  LEA R16, P1, R8.reuse, c[0x0][0x1f8], 0x1 ;  /* 0x00007e0008107a11 */ /* 0x040fe200078208ff */
[----:B------:R4:W-:Y:S01]  /*15f80*/  LDGSTS.E.BYPASS.LTC128B.128 [R218+0x5880], [R18.64], !P6 ;  /* 0x0588000012da7fae */ /* 0x0009e2000f101d5e */
[----:B------:R-:W-:Y:S02]  /*15f90*/  IADD3 R10, P0, R3, UR18, RZ ;  /* 0x00000012030a7c10 */ /* 0x000fe4000ff1e0ff */
[----:B------:R-:W-:Y:S02]  /*15fa0*/  LEA.HI.X R17, R8, c[0x0][0x1fc], R7, 0x1, P1 ;  /* 0x00007f0008117a11 */ /* 0x000fe400008f0c07 */
[----:B------:R-:W-:Y:S02]  /*15fb0*/  @!P3 IADD3 R7, P1, R13, R216, RZ ;  /* 0x000000d80d07b210 */ /* 0x000fe40007f3e0ff */
[----:B------:R-:W-:Y:S01]  /*15fc0*/  IADD3.X R9, R191, UR4, RZ, P0, !PT ;  /* 0x00000004bf097c10 */ /* 0x000fe200087fe4ff */
[----:B------:R4:W-:Y:S01]  /*15fd0*/  LDGSTS.E.BYPASS.LTC128B.128 [R218+0x7080], [R16.64], !P5 ;  /* 0x0708000010da7fae */ /* 0x0009e2000e901d5e */
[C---:B------:R-:W-:Y:S04]  /*15fe0*/  LEA R14, P0, R10.reuse, c[0x0][0x1f8], 0x1 ;  /* 0x00007e000a0e7a11 */ /* 0x040fe800078008ff */
[----:B------:R-:W-:Y:S02]  /*15ff0*/  LEA.HI.X R15, R10, c[0x0][0x1fc], R9, 0x1, P0 ;  /* 0x00007f000a0f7a11 */ /* 0x000fe400000f0c09 */
[----:B------:R-:W-:Y:S01]  /*16000*/  @!P3 IADD3 R8, P0, R13, R6, RZ ;  /* 0x000000060d08b210 */ /* 0x000fe20007f1e0ff */
[----:B------:R-:W-:Y:S01]  /*16010*/  @!P3 IMAD.X R6, R11, 0x1, R223, P1 ;  /* 0x000000010b06b824 */ /* 0x000fe200008e06df */
[----:B------:R-:W-:Y:S01]  /*16020*/  @!P3 LEA R22, P1, R7, c[0x0][0x1f8], 0x1 ;  /* 0x00007e000716ba11 */ /* 0x000fe200078208ff */
[----:B------:R4:W-:Y:S02]  /*16030*/  LDGSTS.E.BYPASS.LTC128B.128 [R218+0x8880], [R14.64], !P4 ;  /* 0x088800000eda7fae */ /* 0x0009e4000e101d5e */
[----:B------:R-:W-:Y:S01]  /*16040*/  @!P3 IMAD.X R5, R11, 0x1, R5, P0 ;  /* 0x000000010b05b824 */ /* 0x000fe200000e0605 */
[----:B------:R-:W-:Y:S02]  /*16050*/  @!P3 LEA.HI.X R23, R7, c[0x0][0x1fc], R6, 0x1, P1 ;  /* 0x00007f000717ba11 */ /* 0x000fe400008f0c06 */
[C---:B------:R-:W-:Y:S02]  /*16060*/  @!P3 IADD3 R4, P1, R13.reuse, R4, RZ ;  /* 0x000000040d04b210 */ /* 0x040fe40007f3e0ff */
[C---:B------:R-:W-:Y:S01]  /*16070*/  @!P3 LEA R24, P0, R8.reuse, c[0x0][0x1f8], 0x1 ;  /* 0x00007e000818ba11 */ /* 0x040fe200078008ff */
[----:B------:R4:W-:Y:S03]  /*16080*/  @!P3 LDGSTS.E.BYPASS.LTC128B.128 [R218+0x5080], [R22.64], !P2 ;  /* 0x0508000016dabfae */ /* 0x0009e6000d101d5e */
[----:B------:R-:W-:Y:S02]  /*16090*/  @!P3 LEA.HI.X R25, R8, c[0x0][0x1fc], R5, 0x1, P0 ;  /* 0x00007f000819ba11 */ /* 0x000fe400000f0c05 */
[----:B------:R-:W-:Y:S01]  /*160a0*/  @!P3 IADD3 R13, P0, R13, R3, RZ ;  /* 0x000000030d0db210 */ /* 0x000fe20007f1e0ff */
[C---:B------:R-:W-:Y:S01]  /*160b0*/  @!P3 IMAD.X R3, R11.reuse, 0x1, R230, P1 ;  /* 0x000000010b03b824 */ /* 0x040fe200008e06e6 */
[C---:B------:R-:W-:Y:S01]  /*160c0*/  @!P3 LEA R8, P1, R4.reuse, c[0x0][0x1f8], 0x1 ;  /* 0x00007e000408ba11 */ /* 0x040fe200078208ff */
[----:B------:R4:W-:Y:S02]  /*160d0*/  @!P3 LDGSTS.E.BYPASS.LTC128B.128 [R218+0x6880], [R24.64], !P6 ;  /* 0x0688000018dabfae */ /* 0x0009e4000f101d5e */
[----:B------:R-:W-:Y:S01]  /*160e0*/  @!P3 IMAD.X R6, R11, 0x1, R191, P0 ;  /* 0x000000010b06b824 */ /* 0x000fe200000e06bf */
[----:B------:R-:W-:Y:S02]  /*160f0*/  @!P3 LEA.HI.X R9, R4, c[0x0][0x1fc], R3, 0x1, P1 ;  /* 0x00007f000409ba11 */ /* 0x000fe400008f0c03 */
[C---:B------:R-:W-:Y:S03]  /*16100*/  @!P3 LEA R10, P0, R13.reuse, c[0x0][0x1f8], 0x1 ;  /* 0x00007e000d0aba11 */ /* 0x040fe600078008ff */
[----:B------:R4:W-:Y:S01]  /*16110*/  @!P3 LDGSTS.E.BYPASS.LTC128B.128 [R218+0x8080], [R8.64], !P5 ;  /* 0x0808000008dabfae */ /* 0x0009e2000e901d5e */
[----:B------:R-:W-:Y:S05]  /*16120*/  @!P3 LEA.HI.X R11, R13, c[0x0][0x1fc], R6, 0x1, P0 ;  /* 0x00007f000d0bba11 */ /* 0x000fea00000f0c06 */
[----:B------:R4:W-:Y:S04]  /*16130*/  @!P3 LDGSTS.E.BYPASS.LTC128B.128 [R218+0x9880], [R10.64], !P4 ;  /* 0x098800000adabfae */ /* 0x0009e8000e101d5e */
.L_x_1153:
[C---:B--23--:R-:W-:Y:S01]  /*16140*/  HMMA.16816.F32 R4, R156.reuse, R160, RZ ;  /* 0x000000a09c04723c */ /* 0x04cfe200000018ff */
[----:B------:R-:W0:Y:S01]  /*16150*/  LDGDEPBAR ;  /* 0x00000000000079af */ /* 0x000e220000000000 */
[----:B------:R-:W-:Y:S06]  /*16160*/  UISETP.GT.AND UP0, UPT, UR12, UR6, UPT ;  /* 0x000000060c00728c */ /* 0x000fec000bf04270 */
[C---:B----4-:R-:W-:Y:S01]  /*16170*/  HMMA.16816.F32 R8, R156.reuse, R162, RZ ;  /* 0x000000a29c08723c */ /* 0x050fe200000018ff */
[----:B------:R-:W-:Y:S01]  /*16180*/  LDSM.16.M88.4 R160, [R210] ;  /* 0x00000000d2a0783b */ /* 0x000fe20000000200 */
[----:B------:R-:W-:Y:S06]  /*16190*/  PLOP3.LUT P0, PT, PT, PT, UP0, 0x40, 0x0 ;  /* 0x000000000000781c */ /* 0x000fec0003f0e808 */
[C---:B------:R-:W-:Y:S08]  /*161a0*/  HMMA.16816.F32 R12, R156.reuse, R164, RZ ;  /* 0x000000a49c0c723c */ /* 0x040ff000000018ff */
[C---:B------:R-:W-:Y:S01]  /*161b0*/  HMMA.16816.F32 R16, R156.reuse, R166, RZ ;  /* 0x000000a69c10723c */ /* 0x040fe200000018ff */
[----:B------:R-:W2:Y:S07]  /*161c0*/  LDSM.16.M88.4 R164, [R207+0xa080] ;  /* 0x00a08000cfa4783b */ /* 0x000eae0000000200 */
[C---:B-1----:R-:W-:Y:S08]  /*161d0*/  HMMA.16816.F32 R20, R156.reuse, R168, RZ ;  /* 0x000000a89c14723c */ /* 0x042ff000000018ff */
[----:B------:R-:W-:Y:S01]  /*161e0*/  HMMA.16816.F32 R24, R156, R170, RZ ;  /* 0x000000aa9c18723c */ /* 0x000fe200000018ff */
[----:B------:R-:W1:Y:S05]  /*161f0*/  LDSM.16.M88.4 R156, [R207+0xa880] ;  /* 0x00a88000cf9c783b */ /* 0x000e6a0000000200 */
[----:B------:R-:W3:Y:S02]  /*16200*/  LDSM.16.M88.4 R168, [R207+0xb080] ;  /* 0x00b08000cfa8783b */ /* 0x000ee40000000200 */
[C---:B------:R-:W-:Y:S08]  /*16210*/  HMMA.16816.F32 R4, R172.reuse, R176, R4 ;  /* 0x000000b0ac04723c */ /* 0x040ff00000001804 */
[C---:B------:R-:W-:Y:S01]  /*16220*/  HMMA.16816.F32 R8, R172.reuse, R178, R8 ;  /* 0x000000b2ac08723c */ /* 0x040fe20000001808 */
[----:B------:R-:W-:Y:S07]  /*16230*/  LDSM.16.M88.4 R176, [R209] ;  /* 0x00000000d1b0783b */ /* 0x000fee0000000200 */
[C---:B------:R-:W-:Y:S08]  /*16240*/  HMMA.16816.F32 R12, R172.reuse, R180, R12 ;  /* 0x000000b4ac0c723c */ /* 0x040ff0000000180c */
[C---:B------:R-:W-:Y:S01]  /*16250*/  HMMA.16816.F32 R16, R172.reuse, R182, R16 ;  /* 0x000000b6ac10723c */ /* 0x040fe20000001810 */
[----:B------:R-:W4:Y:S07]  /*16260*/  LDSM.16.M88.4 R180, [R201] ;  /* 0x00000000c9b4783b */ /* 0x000f2e0000000200 */
[C---:B------:R-:W-:Y:S08]  /*16270*/  HMMA.16816.F32 R20, R172.reuse, R184, R20 ;  /* 0x000000b8ac14723c */ /* 0x040ff00000001814 */
[----:B------:R-:W-:Y:S01]  /*16280*/  HMMA.16816.F32 R24, R172, R186, R24 ;  /* 0x000000baac18723c */ /* 0x000fe20000001818 */
[----:B------:R-:W5:Y:S05]  /*16290*/  LDSM.16.M88.4 R172, [R201+0x800] ;  /* 0x00080000c9ac783b */ /* 0x000f6a0000000200 */
[----:B------:R-:W4:Y:S02]  /*162a0*/  LDSM.16.M88.4 R184, [R201+0x1000] ;  /* 0x00100000c9b8783b */ /* 0x000f240000000200 */
[C---:B--2---:R-:W-:Y:S08]  /*162b0*/  HMMA.16816.F32 R4, R160.reuse, R164, R4 ;  /* 0x000000a4a004723c */ /* 0x044ff00000001804 */
[C---:B------:R-:W-:Y:S01]  /*162c0*/  HMMA.16816.F32 R8, R160.reuse, R166, R8 ;  /* 0x000000a6a008723c */ /* 0x040fe20000001808 */
[----:B------:R-:W-:Y:S07]  /*162d0*/  LDSM.16.M88.4 R164, [R213+0xb880] ;  /* 0x00b88000d5a4783b */ /* 0x000fee0000000200 */
[C---:B-1----:R-:W-:Y:S08]  /*162e0*/  HMMA.16816.F32 R12, R160.reuse, R156, R12 ;  /* 0x0000009ca00c723c */ /* 0x042ff0000000180c */
[C---:B------:R-:W-:Y:S01]  /*162f0*/  HMMA.16816.F32 R16, R160.reuse, R158, R16 ;  /* 0x0000009ea010723c */ /* 0x040fe20000001810 */
[----:B------:R-:W1:Y:S07]  /*16300*/  LDSM.16.M88.4 R156, [R214+0x4000] ;  /* 0x00400000d69c783b */ /* 0x000e6e0000000200 */
[C---:B---3--:R-:W-:Y:S08]  /*16310*/  HMMA.16816.F32 R20, R160.reuse, R168, R20 ;  /* 0x000000a8a014723c */ /* 0x048ff00000001814 */
[----:B------:R-:W-:Y:S01]  /*16320*/  HMMA.16816.F32 R24, R160, R170, R24 ;  /* 0x000000aaa018723c */ /* 0x000fe20000001818 */
[----:B------:R-:W2:Y:S05]  /*16330*/  LDSM.16.M88.4 R160, [R213+0xc080] ;  /* 0x00c08000d5a0783b */ /* 0x000eaa0000000200 */
[----:B------:R-:W3:Y:S02]  /*16340*/  LDSM.16.M88.4 R168, [R213+0xc880] ;  /* 0x00c88000d5a8783b */ /* 0x000ee40000000200 */
[C---:B----4-:R-:W-:Y:S08]  /*16350*/  HMMA.16816.F32 R4, R176.reuse, R180, R4 ;  /* 0x000000b4b004723c */ /* 0x050ff00000001804 */
[C---:B------:R-:W-:Y:S01]  /*16360*/  HMMA.16816.F32 R8, R176.reuse, R182, R8 ;  /* 0x000000b6b008723c */ /* 0x040fe20000001808 */
[----:B------:R-:W-:Y:S07]  /*16370*/  LDSM.16.M88.4 R180, [R200] ;  /* 0x00000000c8b4783b */ /* 0x000fee0000000200 */
[C---:B-----5:R-:W-:Y:S08]  /*16380*/  HMMA.16816.F32 R12, R176.reuse, R172, R12 ;  /* 0x000000acb00c723c */ /* 0x060ff0000000180c */
[C---:B------:R-:W-:Y:S01]  /*16390*/  HMMA.16816.F32 R16, R176.reuse, R174, R16 ;  /* 0x000000aeb010723c */ /* 0x040fe20000001810 */
[----:B------:R-:W4:Y:S07]  /*163a0*/  LDSM.16.M88.4 R172, [R212+0x4000] ;  /* 0x00400000d4ac783b */ /* 0x000f2e0000000200 */
[C---:B------:R-:W-:Y:S08]  /*163b0*/  HMMA.16816.F32 R20, R176.reuse, R184, R20 ;  /* 0x000000b8b014723c */ /* 0x040ff00000001814 */
[----:B------:R-:W-:Y:S01]  /*163c0*/  HMMA.16816.F32 R24, R176, R186, R24 ;  /* 0x000000bab018723c */ /* 0x000fe20000001818 */
[----:B------:R-:W5:Y:S05]  /*163d0*/  LDSM.16.M88.4 R176, [R199] ;  /* 0x00000000c7b0783b */ /* 0x000f6a0000000200 */
[----:B------:R-:W4:Y:S02]  /*163e0*/  LDSM.16.M88.4 R184, [R198] ;  /* 0x00000000c6b8783b */ /* 0x000f240000000200 */
        /* <DEDUP_REMOVED lines=12> */
[----:B------:R-:W-:Y:S07]  /*164b0*/  LDSM.16.M88.4 R180, [R201+0x1800] ;  /* 0x00180000c9b4783b */ /* 0x000fee0000000200 */
[C---:B-----5:R-:W-:Y:S08]  /*164c0*/  HMMA.16816.F32 R12, R172.reuse, R176, R12 ;  /* 0x000000b0ac0c723c */ /* 0x060ff0000000180c */
[C---:B------:R-:W-:Y:S01]  /*164d0*/  HMMA.16816.F32 R16, R172.reuse, R178, R16 ;  /* 0x000000b2ac10723c */ /* 0x040fe20000001810 */
[----:B------:R-:W4:Y:S07]  /*164e0*/  LDSM.16.M88.4 R176, [R209+0x4000] ;  /* 0x00400000d1b0783b */ /* 0x000f2e0000000200 */
[C---:B------:R-:W-:Y:S08]  /*164f0*/  HMMA.16816.F32 R20, R172.reuse, R184, R20 ;  /* 0x000000b8ac14723c */ /* 0x040ff00000001814 */
[----:B------:R-:W-:Y:S01]  /*16500*/  HMMA.16816.F32 R24, R172, R186, R24 ;  /* 0x000000baac18723c */ /* 0x000fe20000001818 */
[----:B------:R-:W5:Y:S05]  /*16510*/  LDSM.16.M88.4 R172, [R201+0x2000] ;  /* 0x00200000c9ac783b */ /* 0x000f6a0000000200 */
[----:B------:R-:W4:Y:S02]  /*16520*/  LDSM.16.M88.4 R184, [R201+0x2800] ;  /* 0x00280000c9b8783b */ /* 0x000f240000000200 */
        /* <DEDUP_REMOVED lines=80> */
[C---:B-1----:R-:W-:Y:S01]  /*16a30*/  HMMA.16816.F32 R4, R160.reuse, R164, R4 ;  /* 0x000000a4a004723c */ /* 0x042fe20000001804 */
[----:B------:R-:W-:Y:S04]  /*16a40*/  DEPBAR.LE SB0, 0x0 ;  /* 0x000080000000791a */ /* 0x000fe80000000000 */
[----:B------:R-:W-:Y:S03]  /*16a50*/  BAR.SYNC.DEFER_BLOCKING 0x0 ;  /* 0x0000000000007b1d */ /* 0x000fe60000010000 */
[C---:B------:R-:W-:Y:S08]  /*16a60*/  HMMA.16816.F32 R8, R160.reuse, R166, R8 ;  /* 0x000000a6a008723c */ /* 0x040ff00000001808 */
[C---:B--2---:R-:W-:Y:S08]  /*16a70*/  HMMA.16816.F32 R12, R160.reuse, R156, R12 ;  /* 0x0000009ca00c723c */ /* 0x044ff0000000180c */
[C---:B------:R-:W-:Y:S08]  /*16a80*/  HMMA.16816.F32 R16, R160.reuse, R158, R16 ;  /* 0x0000009ea010723c */ /* 0x040ff00000001810 */
[C---:B---3--:R-:W-:Y:S08]  /*16a90*/  HMMA.16816.F32 R20, R160.reuse, R168, R20 ;  /* 0x000000a8a014723c */ /* 0x048ff00000001814 */
[----:B------:R-:W-:Y:S08]  /*16aa0*/  HMMA.16816.F32 R24, R160, R170, R24 ;  /* 0x000000aaa018723c */ /* 0x000ff00000001818 */
[C---:B----4-:R-:W-:Y:S08]  /*16ab0*/  HMMA.16816.F32 R4, R176.reuse, R180, R4 ;  /* 0x000000b4b004723c */ /* 0x050ff00000001804 */
[C---:B------:R-:W-:Y:S08]  /*16ac0*/  HMMA.16816.F32 R8, R176.reuse, R182, R8 ;  /* 0x000000b6b008723c */ /* 0x040ff00000001808 */
[C---:B-----5:R-:W-:Y:S08]  /*16ad0*/  HMMA.16816.F32 R12, R176.reuse, R172, R12 ;  /* 0x000000acb00c723c */ /* 0x060ff0000000180c */
[C---:B------:R-:W-:Y:S08]  /*16ae0*/  HMMA.16816.F32 R16, R176.reuse, R174, R16 ;  /* 0x000000aeb010723c */ /* 0x040ff00000001810 */
[C---:B------:R-:W-:Y:S08]  /*16af0*/  HMMA.16816.F32 R20, R176.reuse, R184, R20 ;  /* 0x000000b8b014723c */ /* 0x040ff00000001814 */
[----:B------:R-:W-:Y:S01]  /*16b00*/  HMMA.16816.F32 R24, R176, R186, R24 ;  /* 0x000000bab018723c */ /* 0x000fe20000001818 */
[----:B------:R-:W-:-:S07]  /*16b10*/  @P0 BRA `(.L_x_1154) ;  /* 0x0000041000000947 */ /* 0x000fce0003800000 */
[----:B------:R-:W-:Y:S01]  /*16b20*/  IADD3 R158, -R228, 0x30, RZ ;  /* 0x00000030e49e7810 */ /* 0x000fe20007ffe1ff */
[----:B------:R-:W-:Y:S01]  /*16b30*/  UIADD3 UR13, UR12, -0x1, URZ ;  /* 0xffffffff0c0d7890 */ /* 0x000fe2000fffe03f */
[----:B------:R-:W-:Y:S01]  /*16b40*/  IADD3 R157, R220, 0x40, RZ ;  /* 0x00000040dc9d7810 */ /* 0x000fe20007ffe0ff */
[----:B------:R-:W-:Y:S01]  /*16b50*/  ULDC.64 UR4, c[0x0][0x1e0] ;  /* 0x0000780000047ab9 */ /* 0x000fe20000000a00 */
[----:B------:R-:W-:Y:S01]  /*16b60*/  ISETP.GE.AND P1, PT, R158, 0x1, PT ;  /* 0x000000019e00780c */ /* 0x000fe20003f26270 */
[----:B------:R-:W-:Y:S01]  /*16b70*/  USHF.R.S32.HI UR11, URZ, 0x1f, UR13 ;  /* 0x0000001f3f0b7899 */ /* 0x000fe2000801140d */
[C---:B------:R-:W-:Y:S01]  /*16b80*/  IADD3 R156, R220.reuse, 0x80, RZ ;  /* 0x00000080dc9c7810 */ /* 0x040fe20007ffe0ff */
[----:B------:R-:W-:Y:S02]  /*16b90*/  UIMAD.WIDE.U32 UR18, UR13, UR4, URZ ;  /* 0x000000040d1272a5 */ /* 0x000fe4000f8e003f */
[----:B------:R-:W-:Y:S04]  /*16ba0*/  UIMAD UR11, UR11, UR4, URZ ;  /* 0x000000040b0b72a4 */ /* 0x000fe8000f8e023f */
[----:B------:R-:W-:Y:S04]  /*16bb0*/  UIMAD UR11, UR13, UR5, UR11 ;  /* 0x000000050d0b72a4 */ /* 0x000fe8000f8e020b */
[----:B------:R-:W-:Y:S02]  /*16bc0*/  UIADD3 UR11, UR19, UR11, URZ ;  /* 0x0000000b130b7290 */ /* 0x000fe4000fffe03f */
[----:B------:R-:W-:Y:S02]  /*16bd0*/  UIMAD.WIDE.U32 UR18, UR18, 0x30, URZ ;  /* 0x00000030121278a5 */ /* 0x000fe4000f8e003f */
[----:B------:R-:W-:Y:S04]  /*16be0*/  UIMAD UR4, UR11, 0x30, URZ ;  /* 0x000000300b0478a4 */ /* 0x000fe8000f8e023f */
[----:B------:R-:W-:Y:S01]  /*16bf0*/  @P1 IADD3 R164, P0, R220, UR18, RZ ;  /* 0x00000012dca41c10 */ /* 0x000fe2000ff1e0ff */
[----:B------:R-:W-:Y:S06]  /*16c00*/  UIADD3 UR4, UR19, UR4, URZ ;  /* 0x0000000413047290 */ /* 0x000fec000fffe03f */
[----:B------:R-:W-:Y:S02]  /*16c10*/  @P1 IADD3.X R161, R227, UR4, RZ, P0, !PT ;  /* 0x00000004e3a11c10 */ /* 0x000fe400087fe4ff */
[----:B------:R-:W-:Y:S04]  /*16c20*/  @P1 IADD3 R162, P0, R157, UR18, RZ ;  /* 0x000000129da21c10 */ /* 0x000fe8000ff1e0ff */
[----:B------:R-:W-:Y:S02]  /*16c30*/  @P1 IADD3.X R3, R190, UR4, RZ, P0, !PT ;  /* 0x00000004be031c10 */ /* 0x000fe400087fe4ff */
[----:B------:R-:W-:Y:S04]  /*16c40*/  @P1 IADD3 R160, P0, R156, UR18, RZ ;  /* 0x000000129ca01c10 */ /* 0x000fe8000ff1e0ff */
[----:B------:R-:W-:Y:S02]  /*16c50*/  @P1 IADD3.X R159, R189, UR4, RZ, P0, !PT ;  /* 0x00000004bd9f1c10 */ /* 0x000fe400087fe4ff */
[C---:B------:R-:W-:Y:S04]  /*16c60*/  @P1 LEA R166, P0, R164.reuse, c[0x0][0x1c8], 0x1 ;  /* 0x00007200a4a61a11 */ /* 0x040fe800078008ff */
[----:B------:R-:W-:Y:S02]  /*16c70*/  @P1 LEA.HI.X R167, R164, c[0x0][0x1cc], R161, 0x1, P0 ;  /* 0x00007300a4a71a11 */ /* 0x000fe400000f0ca1 */
[C---:B------:R-:W-:Y:S04]  /*16c80*/  @P1 LEA R164, P0, R162.reuse, c[0x0][0x1c8], 0x1 ;  /* 0x00007200a2a41a11 */ /* 0x040fe800078008ff */
[----:B------:R-:W-:Y:S02]  /*16c90*/  @P1 LEA.HI.X R165, R162, c[0x0][0x1cc], R3, 0x1, P0 ;  /* 0x00007300a2a51a11 */ /* 0x000fe400000f0c03 */
[----:B------:R-:W-:Y:S02]  /*16ca0*/  @P1 LEA R162, P0, R160, c[0x0][0x1c8], 0x1 ;  /* 0x00007200a0a21a11 */ /* 0x000fe400078008ff */
[----:B------:R-:W-:Y:S02]  /*16cb0*/  IADD3 R3, R220, 0xc0, RZ ;  /* 0x000000c0dc037810 */ /* 0x000fe40007ffe0ff */
[----:B------:R-:W-:Y:S02]  /*16cc0*/  @P1 LEA.HI.X R163, R160, c[0x0][0x1cc], R159, 0x1, P0 ;  /* 0x00007300a0a31a11 */ /* 0x000fe400000f0c9f */
[----:B------:R-:W-:Y:S04]  /*16cd0*/  @P1 IADD3 R160, P0, R3, UR18, RZ ;  /* 0x0000001203a01c10 */ /* 0x000fe8000ff1e0ff */
[----:B------:R-:W-:Y:S02]  /*16ce0*/  @P1 IADD3.X R159, R188, UR4, RZ, P0, !PT ;  /* 0x00000004bc9f1c10 */ /* 0x000fe400087fe4ff */
[C---:B------:R-:W-:Y:S04]  /*16cf0*/  @P1 LEA R168, P0, R160.reuse, c[0x0][0x1c8], 0x1 ;  /* 0x00007200a0a81a11 */ /* 0x040fe800078008ff */
[----:B------:R-:W-:Y:S02]  /*16d00*/  @P1 LEA.HI.X R169, R160, c[0x0][0x1cc], R159, 0x1, P0 ;  /* 0x00007300a0a91a11 */ /* 0x000fe400000f0c9f */
[----:B------:R-:W-:Y:S11]  /*16d10*/  ISETP.GE.AND P0, PT, R158, 0x21, PT ;  /* 0x000000219e00780c */ /* 0x000ff60003f06270 */
[----:B------:R-:W-:Y:S02]  /*16d20*/  @!UPT UIADD3 URZ, URZ, URZ, URZ ;  /* 0x0000003f3f3ff290 */ /* 0x000fe4000fffe03f */
[----:B------:R-:W-:Y:S05]  /*16d30*/  VOTEU.ANY UP0, P0 ;  /* 0x00000000003f7886 */ /* 0x000fea0000000100 */
[----:B------:R-:W-:Y:S04]  /*16d40*/  @UP0 UIADD3 UR18, UP1, UR9, UR18, URZ ;  /* 0x0000001209120290 */ /* 0x000fe8000ff3e03f */
[----:B------:R-:W-:Y:S02]  /*16d50*/  @UP0 UIADD3.X UR4, UR4, UR8, URZ, UP1, !UPT ;  /* 0x0000000804040290 */ /* 0x000fe40008ffe43f */
[----:B------:R-:W-:Y:S04]  /*16d60*/  @P0 IADD3 R159, P2, R220, UR18, RZ ;  /* 0x00000012dc9f0c10 */ /* 0x000fe8000ff5e0ff */
[----:B------:R-:W-:Y:S02]  /*16d70*/  @P0 IADD3.X R158, R227, UR4, RZ, P2, !PT ;  /* 0x00000004e39e0c10 */ /* 0x000fe400097fe4ff */
[C---:B------:R-:W-:Y:S04]  /*16d80*/  @P0 LEA R160, P2, R159.reuse, c[0x0][0x1c8], 0x1 ;  /* 0x000072009fa00a11 */ /* 0x040fe800078408ff */
[----:B------:R-:W-:Y:S02]  /*16d90*/  @P0 LEA.HI.X R161, R159, c[0x0][0x1cc], R158, 0x1, P2 ;  /* 0x000073009fa10a11 */ /* 0x000fe400010f0c9e */
        /* <DEDUP_REMOVED lines=12> */
[----:B------:R-:W-:Y:S11]  /*16e60*/  LOP3.LUT P2, RZ, R215, 0x1, RZ, 0xc0, !PT ;  /* 0x00000001d7ff7812 */ /* 0x000ff6000784c0ff */
[----:B------:R-:W-:Y:S02]  /*16e70*/  @!UPT UIADD3 URZ, URZ, URZ, URZ ;  /* 0x0000003f3f3ff290 */ /* 0x000fe4000fffe03f */
[----:B------:R-:W-:Y:S01]  /*16e80*/  @!PT LDS RZ, [RZ] ;  /* 0x00000000fffff984 */ /* 0x000fe20000000800 */
[----:B------:R-:W-:Y:S01]  /*16e90*/  @!PT LDS RZ, [RZ] ;  /* 0x00000000fffff984 */ /* 0x000fe20000000800 */
[----:B------:R-:W-:Y:S01]  /*16ea0*/  @!PT LDS RZ, [RZ] ;  /* 0x00000000fffff984 */ /* 0x000fe20000000800 */
[----:B------:R1:W-:Y:S05]  /*16eb0*/  @P1 LDGSTS.E.BYPASS.LTC128B.128 [R218+0xa080], [R166.64], !P2 ;  /* 0x0a080000a6da1fae */ /* 0x0003ea000d101d5e */
[----:B------:R1:W-:Y:S05]  /*16ec0*/  @P1 LDGSTS.E.BYPASS.LTC128B.128 [R218+0xb880], [R164.64], !P6 ;  /* 0x0b880000a4da1fae */ /* 0x0003ea000f101d5e */
[----:B------:R1:W-:Y:S05]  /*16ed0*/  @P1 LDGSTS.E.BYPASS.LTC128B.128 [R218+0xd080], [R162.64], !P5 ;  /* 0x0d080000a2da1fae */ /* 0x0003ea000e901d5e */
[----:B------:R1:W-:Y:S05]  /*16ee0*/  @P1 LDGSTS.E.BYPASS.LTC128B.128 [R218+0xe880], [R168.64], !P4 ;  /* 0x0e880000a8da1fae */ /* 0x0003ea000e101d5e */
[----:B------:R1:W-:Y:S05]  /*16ef0*/  @P0 LDGSTS.E.BYPASS.LTC128B.128 [R218+0xb080], [R160.64], !P2 ;  /* 0x0b080000a0da0fae */ /* 0x0003ea000d101d5e */
[----:B------:R1:W-:Y:S05]  /*16f00*/  @P0 LDGSTS.E.BYPASS.LTC128B.128 [R218+0xc880], [R170.64], !P6 ;  /* 0x0c880000aada0fae */ /* 0x0003ea000f101d5e */
[----:B------:R1:W-:Y:S05]  /*16f10*/  @P0 LDGSTS.E.BYPASS.LTC128B.128 [R218+0xe080], [R158.64], !P5 ;  /* 0x0e0800009eda0fae */ /* 0x0003ea000e901d5e */
[----:B------:R1:W-:Y:S02]  /*16f20*/  @P0 LDGSTS.E.BYPASS.LTC128B.128 [R218+0xf880], [R172.64], !P4 ;  /* 0x0f880000acda0fae */ /* 0x0003e4000e101d5e */
.L_x_1154:
[----:B------:R-:W-:Y:S01]  /*16f30*/  UISETP.NE.AND UP1, UPT, UR26, URZ, UPT ;  /* 0x0000003f1a00728c */ /* 0x000fe2000bf25270 */
[----:B------:R-:W0:Y:S01]  /*16f40*/  LDGDEPBAR ;  /* 0x00000000000079af */ /* 0x000e220000000000 */
[----:B-1----:R-:W-:Y:S01]  /*16f50*/  IMAD.MOV.U32 R163, RZ, RZ, R219 ;  /* 0x000000ffffa37224 */ /* 0x002fe200078e00db */
[----:B------:R-:W-:Y:S02]  /*16f60*/  UIMAD UR4, UR12, -0x30, URZ ;  /* 0xffffffd00c0478a4 */ /* 0x000fe4000f8e023f */
[----:B------:R-:W-:Y:S01]  /*16f70*/  UISETP.NE.AND UP0, UPT, UR25, URZ, UPT ;  /* 0x0000003f1900728c */ /* 0x000fe2000bf05270 */
[----:B------:R-:W-:Y:S02]  /*16f80*/  PLOP3.LUT P1, PT, PT, PT, UP1, 0x80, 0x0 ;  /* 0x000000000000781c */ /* 0x000fe40003f2f018 */
[----:B------:R-:W-:Y:S01]  /*16f90*/  PLOP3.LUT P0, PT, PT, PT, UP1, 0x80, 0x0 ;  /* 0x000000000000781c */ /* 0x000fe20003f0f018 */
[----:B------:R-:W-:Y:S05]  /*16fa0*/  IMAD.U32 R157, RZ, RZ, UR4 ;  /* 0x00000004ff9d7e24 */ /* 0x000fea000f8e00ff */
[C---:B------:R-:W-:Y:S05]  /*16fb0*/  IADD3 R156, -R224.reuse, 0x1, R157 ;  /* 0x00000001e09c7810 */ /* 0x040fea0007ffe19d */
[----:B------:R-:W-:Y:S05]  /*16fc0*/  @P1 IMAD.HI.U32 R3, R219, c[0x0][0x2c8], RZ ;  /* 0x0000b200db031a27 */ /* 0x000fea00078e00ff */
[----:B------:R-:W-:Y:S01]  /*16fd0*/  @P0 SHF.R.U32.HI R163, RZ, c[0x0][0x2cc], R3 ;  /* 0x0000b300ffa30a19 */ /* 0x000fe20000011603 */
[----:B------:R-:W-:Y:S01]  /*16fe0*/  IMAD.U32 R3, RZ, RZ, UR23 ;  /* 0x00000017ff037e24 */ /* 0x000fe2000f8e00ff */
[----:B------:R-:W-:Y:S03]  /*16ff0*/  PLOP3.LUT P0, PT, PT, PT, UP0, 0x40, 0x0 ;  /* 0x000000000000781c */ /* 0x000fe60003f0e808 */
[----:B------:R-:W1:Y:S01]  /*17000*/  SHFL.IDX PT, R159, R163, RZ, 0x1c1f ;  /* 0x001c1fffa39f7589 */ /* 0x000e6200000e0000 */
[----:B------:R-:W-:Y:S04]  /*17010*/  IADD3 R3, -R3, UR15, R156 ;  /* 0x0000000f03037c10 */ /* 0x000fe8000fffe19c */
[C---:B------:R-:W-:Y:S02]  /*17020*/  IADD3 R157, R3.reuse, c[0x0][0x328], RZ ;  /* 0x0000ca00039d7a10 */ /* 0x040fe40007ffe0ff */
[----:B------:R-:W-:Y:S02]  /*17030*/  IADD3 R156, R3, UR7, RZ ;  /* 0x00000007039c7c10 */ /* 0x000fe4000fffe0ff */
[----:B------:R-:W-:Y:S01]  /*17040*/  IADD3 R3, -R224, UR4, RZ ;  /* 0x00000004e0037c10 */ /* 0x000fe2000fffe1ff */
        /* <DEDUP_REMOVED lines=17> */
.L_x_1157:
[----:B------:R-:W-:Y:S04]  /*17160*/  MOV R158, c[0x0][0x32c] ;  /* 0x0000cb00009e7a02 */ /* 0x000fe80000000f00 */
[----:B------:R-:W-:Y:S11]  /*17170*/  ISETP.NE.AND P0, PT, R158, 0x1, PT ;  /* 0x000000019e00780c */ /* 0x000ff60003f05270 */
[----:B------:R-:W-:Y:S02]  /*17180*/  @!UPT UIADD3 URZ, URZ, URZ, URZ ;  /* 0x0000003f3f3ff290 */ /* 0x000fe4000fffe03f */
[----:B------:R-:W-:Y:S05]  /*17190*/  @P0 IMAD.HI.U32 R158, R160, c[0x0][0x330], RZ ;  /* 0x0000cc00a09e0a27 */ /* 0x000fea00078e00ff */
[----:B------:R-:W-:Y:S02]  /*171a0*/  @P0 SHF.R.U32.HI R160, RZ, c[0x0][0x334], R158 ;  /* 0x0000cd00ffa00a19 */ /* 0x000fe4000001169e */
.L_x_1158:
[----:B------:R-:W-:Y:S05]  /*171b0*/  BSYNC B0 ;  /* 0x0000000000007941 */ /* 0x000fea0003800000 */
.L_x_1156:
[----:B------:R-:W-:Y:S05]  /*171c0*/  IMAD R160, R160, c[0x0][0x32c], R3 ;  /* 0x0000cb00a0a07a24 */ /* 0x000fea00078e0203 */
[----:B------:R-:W-:Y:S02]  /*171d0*/  IADD3 R159, R160, c[0x0][0x32c], RZ ;  /* 0x0000cb00a09f7a10 */ /* 0x000fe40007ffe0ff */
[----:B------:R-:W-:Y:S02]  /*171e0*/  IMNMX R161, R161, R160, !PT ;  /* 0x000000a0a1a17217 */ /* 0x000fe40007800200 */
[----:B------:R-:W-:Y:S02]  /*171f0*/  IMNMX R162, R162, R159, PT ;  /* 0x0000009fa2a27217 */ /* 0x000fe40003800200 */
.L_x_1155:
        /* <DEDUP_REMOVED lines=47> */
[C---:B------:R-:W-:Y:S01]  /*174f0*/  ISETP.GT.AND P1, PT, R161.reuse, 0x18, P1 ;  /* 0x00000018a100780c */ /* 0x040fe20000f24270 */
[----:B------:R-:W-:Y:S01]  /*17500*/  IMAD.IADD R156, R156, 0x1, R4 ;  /* 0x000000019c9c7824 */ /* 0x000fe200078e0204 */
        /* <DEDUP_REMOVED lines=38> */
.L_x_1161:
[----:B------:R-:W-:Y:S04]  /*17770*/  MOV R4, c[0x0][0x32c] ;  /* 0x0000cb0000047a02 */ /* 0x000fe80000000f00 */
[----:B------:R-:W-:Y:S11]  /*17780*/  ISETP.NE.AND P0, PT, R4, 0x1, PT ;  /* 0x000000010400780c */ /* 0x000ff60003f05270 */
[----:B------:R-:W-:Y:S02]  /*17790*/  @!UPT UIADD3 URZ, URZ, URZ, URZ ;  /* 0x0000003f3f3ff290 */ /* 0x000fe4000fffe03f */
[----:B------:R-:W-:Y:S05]  /*177a0*/  @P0 IMAD.HI.U32 R4, R12, c[0x0][0x330], RZ ;  /* 0x0000cc000c040a27 */ /* 0x000fea00078e00ff */
[----:B------:R-:W-:Y:S02]  /*177b0*/  @P0 SHF.R.U32.HI R12, RZ, c[0x0][0x334], R4 ;  /* 0x0000cd00ff0c0a19 */ /* 0x000fe40000011604 */
.L_x_1162:
[----:B------:R-:W-:Y:S05]  /*177c0*/  BSYNC B0 ;  /* 0x0000000000007941 */ /* 0x000fea0003800000 */
.L_x_1160:
[----:B------:R-:W-:Y:S05]  /*177d0*/  IMAD R3, R12, c[0x0][0x32c], R3 ;  /* 0x0000cb000c037a24 */ /* 0x000fea00078e0203 */
[----:B------:R-:W-:Y:S02]  /*177e0*/  IADD3 R4, R3, c[0x0][0x32c], RZ ;  /* 0x0000cb0003047a10 */ /* 0x000fe40007ffe0ff */
[----:B------:R-:W-:Y:S02]  /*177f0*/  IMNMX R156, R156, R3, !PT ;  /* 0x000000039c9c7217 */ /* 0x000fe40007800200 */
[----:B------:R-:W-:Y:S02]  /*17800*/  IMNMX R157, R157, R4, PT ;  /* 0x000000049d9d7217 */ /* 0x000fe40003800200 */
.L_x_1159:
[----:B------:R-:W-:Y:S01]  /*17810*/  UP2UR UR4, UPR, URZ, 0x10 ;  /* 0x000000103f047883 */ /* 0x000fe20008000000 */
[----:B------:R-:W-:Y:S01]  /*17820*/  FMNMX.FTZ R3, R159, R2, !PT ;  /* 0x000000029f037209 */ /* 0x000fe20007810000 */
[----:B------:R-:W-:Y:S01]  /*17830*/  UISETP.NE.AND UP4, UPT, UR16, URZ, UPT ;  /* 0x0000003f1000728c */ /* 0x000fe2000bf85270 */
[----:B------:R-:W-:Y:S01]  /*17840*/  LDSM.16.MT88.4 R172, [R208+0x7880] ;  /* 0x00788000d0ac783b */ /* 0x000fe20000004200 */
[----:B------:R-:W-:Y:S01]  /*17850*/  UP2UR UR16, UPR, URZ, 0x8 ;  /* 0x000000083f107883 */ /* 0x000fe20008000000 */
[----:B------:R-:W-:Y:S01]  /*17860*/  FMNMX.FTZ R3, R160, R3, !PT ;  /* 0x00000003a0037209 */ /* 0x000fe20007810000 */
[----:B------:R-:W-:Y:S02]  /*17870*/  UISETP.NE.AND UP3, UPT, UR14, URZ, UPT ;  /* 0x0000003f0e00728c */ /* 0x000fe4000bf65270 */
        /* <DEDUP_REMOVED lines=16> */
[----:B------:R-:W-:Y:S01]  /*17980*/  FMNMX.FTZ R3, R8, R3, !PT ;  /* 0x0000000308037209 */ /* 0x000fe20007810000 */
[----:B------:R-:W-:Y:S01]  /*17990*/  UISETP.NE.AND UP2, UPT, UR14, URZ, UPT ;  /* 0x0000003f0e00728c */ /* 0x000fe2000bf45270 */
[----:B------:R-:W-:Y:S02]  /*179a0*/  ISETP.LT.OR P0, PT, R157, 0x2, P0 ;  /* 0x000000029d00780c */ /* 0x000fe40000701670 */
[----:B------:R-:W-:Y:S01]  /*179b0*/  PLOP3.LUT P2, PT, PT, PT, UP1, 0x40, 0x0 ;  /* 0x000000000000781c */ /* 0x000fe20003f4e818 */
[----:B------:R-:W-:Y:S01]  /*179c0*/  UISETP.NE.AND UP1, UPT, UR13, URZ, UPT ;  /* 0x0000003f0d00728c */ /* 0x000fe2000bf25270 */
[----:B------:R-:W-:Y:S02]  /*179d0*/  FSEL R13, R7, -INF , !P0 ;  /* 0xff800000070d7808 */ /* 0x000fe40004000000 */
[----:B------:R-:W-:Y:S02]  /*179e0*/  ISETP.GT.AND P0, PT, R156, 0x8, P1 ;  /* 0x000000089c00780c */ /* 0x000fe40000f04270 */
[----:B------:R-:W-:Y:S02]  /*179f0*/  FMNMX.FTZ R3, R170, R3, !PT ;  /* 0x00000003aa037209 */ /* 0x000fe40007810000 */
[C---:B------:R-:W-:Y:S02]  /*17a00*/  ISETP.LT.OR P0, PT, R157.reuse, 0x9, P0 ;  /* 0x000000099d00780c */ /* 0x040fe40000701670 */
[----:B------:R-:W-:Y:S02]  /*17a10*/  FMNMX.FTZ R3, R168, R3, !PT ;  /* 0x00000003a8037209 */ /* 0x000fe40007810000 */
[----:B------:R-:W-:Y:S02]  /*17a20*/  FSEL R9, R10, -INF , !P0 ;  /* 0xff8000000a097808 */ /* 0x000fe40004000000 */
[----:B------:R-:W-:Y:S02]  /*17a30*/  ISETP.GT.AND P0, PT, R156, 0x9, P2 ;  /* 0x000000099c00780c */ /* 0x000fe40001704270 */
[----:B------:R-:W-:Y:S01]  /*17a40*/  PLOP3.LUT P1, PT, PT, PT, UP0, 0x40, 0x0 ;  /* 0x000000000000781c */ /* 0x000fe20003f2e808 */
[----:B------:R-:W-:Y:S01]  /*17a50*/  UISETP.NE.AND UP0, UPT, UR11, URZ, UPT ;  /* 0x0000003f0b00728c */ /* 0x000fe2000bf05270 */
[----:B------:R-:W-:Y:S02]  /*17a60*/  ISETP.LT.OR P0, PT, R157, 0xa, P0 ;  /* 0x0000000a9d00780c */ /* 0x000fe40000701670 */
[----:B------:R-:W-:Y:S02]  /*17a70*/  FMNMX.FTZ R3, R166, R3, !PT ;  /* 0x00000003a6037209 */ /* 0x000fe40007810000 */
[----:B------:R-:W-:Y:S02]  /*17a80*/  FSEL R11, R11, -INF , !P0 ;  /* 0xff8000000b0b7808 */ /* 0x000fe40004000000 */
[----:B------:R-:W-:Y:S02]  /*17a90*/  ISETP.GT.AND P0, PT, R156, 0x10, P1 ;  /* 0x000000109c00780c */ /* 0x000fe40000f04270 */
[----:B------:R-:W-:Y:S02]  /*17aa0*/  FMNMX.FTZ R3, R164, R3, !PT ;  /* 0x00000003a4037209 */ /* 0x000fe40007810000 */
[----:B------:R-:W-:Y:S02]  /*17ab0*/  ISETP.LT.OR P0, PT, R157, 0x11, P0 ;  /* 0x000000119d00780c */ /* 0x000fe40000701670 */
[----:B------:R-:W-:Y:S02]  /*17ac0*/  PLOP3.LUT P2, PT, PT, PT, UP6, 0x40, 0x0 ;  /* 0x000000000000781c */ /* 0x000fe40003f4e868 */
[----:B------:R-:W-:Y:S02]  /*17ad0*/  FMNMX.FTZ R4, R232, R3, !PT ;  /* 0x00000003e8047209 */ /* 0x000fe40007810000 */
[----:B------:R-:W-:Y:S02]  /*17ae0*/  FSEL R171, R14, -INF , !P0 ;  /* 0xff8000000eab7808 */ /* 0x000fe40004000000 */
[----:B------:R-:W-:Y:S02]  /*17af0*/  ISETP.GT.AND P0, PT, R156, 0x11, P2 ;  /* 0x000000119c00780c */ /* 0x000fe40001704270 */
[----:B------:R-:W-:Y:S02]  /*17b00*/  FMNMX.FTZ R5, R231, R4, !PT ;  /* 0x00000004e7057209 */ /* 0x000fe40007810000 */
[----:B------:R-:W-:Y:S02]  /*17b10*/  ISETP.LT.OR P0, PT, R157, 0x12, P0 ;  /* 0x000000129d00780c */ /* 0x000fe40000701670 */
[----:B------:R-:W-:Y:S02]  /*17b20*/  FMNMX.FTZ R4, R17, R0, !PT ;  /* 0x0000000011047209 */ /* 0x000fe40007810000 */
[----:B------:R-:W-:Y:S02]  /*17b30*/  PLOP3.LUT P1, PT, PT, PT, UP5, 0x40, 0x0 ;  /* 0x000000000000781c */ /* 0x000fe40003f2e858 */
[----:B------:R-:W-:Y:S02]  /*17b40*/  FMNMX.FTZ R5, R186, R5, !PT ;  /* 0x00000005ba057209 */ /* 0x000fe40007810000 */
[----:B------:R-:W-:Y:S02]  /*17b50*/  FSEL R169, R15, -INF , !P0 ;  /* 0xff8000000fa97808 */ /* 0x000fe40004000000 */
[----:B------:R-:W-:Y:S02]  /*17b60*/  FMNMX.FTZ R4, R13, R4, !PT ;  /* 0x000000040d047209 */ /* 0x000fe40007810000 */
[----:B------:R-:W-:Y:S02]  /*17b70*/  ISETP.GT.AND P1, PT, R156, 0x18, P1 ;  /* 0x000000189c00780c */ /* 0x000fe40000f24270 */
[----:B------:R-:W-:Y:S02]  /*17b80*/  PLOP3.LUT P0, PT, PT, PT, UP4, 0x40, 0x0 ;  /* 0x000000000000781c */ /* 0x000fe40003f0e848 */
[----:B------:R-:W-:Y:S02]  /*17b90*/  FMNMX.FTZ R3, R184, R5, !PT ;  /* 0x00000005b8037209 */ /* 0x000fe40007810000 */
[----:B------:R-:W-:Y:S02]  /*17ba0*/  ISETP.LT.OR P1, PT, R157, 0x19, P1 ;  /* 0x000000199d00780c */ /* 0x000fe40000f21670 */
[----:B------:R-:W-:Y:S02]  /*17bb0*/  FMNMX.FTZ R6, R9, R4, !PT ;  /* 0x0000000409067209 */ /* 0x000fe40007810000 */
[----:B------:R-:W-:Y:S01]  /*17bc0*/  ISETP.GT.AND P0, PT, R156, 0x19, P0 ;  /* 0x000000199c00780c */ /* 0x000fe20000704270 */
[----:B------:R-:W1:Y:S01]  /*17bd0*/  SHFL.BFLY PT, R4, R3, 0x2, 0x1f ;  /* 0x0c401f0003047f89 */ /* 0x000e6200000e0000 */
[----:B------:R-:W-:Y:S02]  /*17be0*/  FSEL R167, R18, -INF , !P1 ;  /* 0xff80000012a77808 */ /* 0x000fe40004800000 */
[----:B------:R-:W-:Y:S02]  /*17bf0*/  ISETP.LT.OR P0, PT, R157, 0x1a, P0 ;  /* 0x0000001a9d00780c */ /* 0x000fe40000701670 */
[----:B------:R-:W-:Y:S02]  /*17c00*/  FMNMX.FTZ R6, R11, R6, !PT ;  /* 0x000000060b067209 */ /* 0x000fe40007810000 */
[----:B------:R-:W-:Y:S02]  /*17c10*/  PLOP3.LUT P1, PT, PT, PT, UP3, 0x40, 0x0 ;  /* 0x000000000000781c */ /* 0x000fe40003f2e838 */
[----:B------:R-:W-:Y:S02]  /*17c20*/  FSEL R165, R19, -INF , !P0 ;  /* 0xff80000013a57808 */ /* 0x000fe40004000000 */
[----:B------:R-:W-:Y:S02]  /*17c30*/  FMNMX.FTZ R6, R171, R6, !PT ;  /* 0x00000006ab067209 */ /* 0x000fe40007810000 */
[C---:B------:R-:W-:Y:S02]  /*17c40*/  ISETP.GT.AND P1, PT, R156.reuse, 0x20, P1 ;  /* 0x000000209c00780c */ /* 0x040fe40000f24270 */
[----:B------:R-:W-:Y:S02]  /*17c50*/  PLOP3.LUT P0, PT, PT, PT, UP2, 0x40, 0x0 ;  /* 0x000000000000781c */ /* 0x000fe40003f0e828 */
[----:B------:R-:W-:Y:S02]  /*17c60*/  FMNMX.FTZ R6, R169, R6, !PT ;  /* 0x00000006a9067209 */ /* 0x000fe40007810000 */
[----:B------:R-:W-:Y:S02]  /*17c70*/  ISETP.LT.OR P1, PT, R157, 0x21, P1 ;  /* 0x000000219d00780c */ /* 0x000fe40000f21670 */
[----:B------:R-:W-:Y:S02]  /*17c80*/  ISETP.GT.AND P0, PT, R156, 0x21, P0 ;  /* 0x000000219c00780c */ /* 0x000fe40000704270 */
[----:B------:R-:W-:Y:S02]  /*17c90*/  FSEL R187, R22, -INF , !P1 ;  /* 0xff80000016bb7808 */ /* 0x000fe40004800000 */
[----:B------:R-:W-:Y:S02]  /*17ca0*/  FMNMX.FTZ R6, R167, R6, !PT ;  /* 0x00000006a7067209 */ /* 0x000fe40007810000 */
[----:B------:R-:W-:Y:S02]  /*17cb0*/  ISETP.LT.OR P0, PT, R157, 0x22, P0 ;  /* 0x000000229d00780c */ /* 0x000fe40000701670 */
[----:B------:R-:W-:Y:S02]  /*17cc0*/  PLOP3.LUT P1, PT, PT, PT, UP1, 0x40, 0x0 ;  /* 0x000000000000781c */ /* 0x000fe40003f2e818 */
[----:B------:R-:W-:Y:S02]  /*17cd0*/  FSEL R185, R23, -INF , !P0 ;  /* 0xff80000017b97808 */ /* 0x000fe40004000000 */
[----:B------:R-:W-:Y:S01]  /*17ce0*/  FMNMX.FTZ R10, R165, R6, !PT ;  /* 0x00000006a50a7209 */ /* 0x000fe20007810000 */
[----:B------:R-:W-:Y:S01]  /*17cf0*/  LDSM.16.MT88.4 R20, [R206+0x4080] ;  /* 0x00408000ce14783b */ /* 0x000fe20000004200 */
[C---:B------:R-:W-:Y:S02]  /*17d00*/  ISETP.GT.AND P1, PT, R156.reuse, 0x28, P1 ;  /* 0x000000289c00780c */ /* 0x040fe40000f24270 */
[----:B------:R-:W-:Y:S01]  /*17d10*/  PLOP3.LUT P0, PT, PT, PT, UP0, 0x40, 0x0 ;  /* 0x000000000000781c */ /* 0x000fe20003f0e808 */
[----:B------:R-:W-:Y:S01]  /*17d20*/  UISETP.GT.AND UP0, UPT, UR12, UR10, UPT ;  /* 0x0000000a0c00728c */ /* 0x000fe2000bf04270 */
[----:B------:R-:W-:Y:S01]  /*17d30*/  FMNMX.FTZ R10, R187, R10, !PT ;  /* 0x0000000abb0a7209 */ /* 0x000fe20007810000 */
[----:B------:R-:W-:Y:S01]  /*17d40*/  UIADD3 UR12, UR12, -0x1, URZ ;  /* 0xffffffff0c0c7890 */ /* 0x000fe2000fffe03f */
[C---:B------:R-:W-:Y:S02]  /*17d50*/  ISETP.LT.OR P1, PT, R157.reuse, 0x29, P1 ;  /* 0x000000299d00780c */ /* 0x040fe40000f21670 */
        /* <DEDUP_REMOVED lines=12> */
[----:B------:R-:W-:Y:S01]  /*17e20*/  FMUL.FTZ R233, R3, c[0x0][0x2d0] ;  /* 0x0000b40003e97a20 */ /* 0x000fe20000410000 */
[----:B--2---:R-:W-:Y:S04]  /*17e30*/  FMNMX.FTZ R5, R7, R4, !PT ;  /* 0x0000000407057209 */ /* 0x004fe80007810000 */
[----:B------:R-:W-:Y:S02]  /*17e40*/  FSEL R233, R233, RZ, P0 ;  /* 0x000000ffe9e97208 */ /* 0x000fe40000000000 */
[----:B------:R-:W-:Y:S01]  /*17e50*/  FSEL R7, R3, RZ, P0 ;  /* 0x000000ff03077208 */ /* 0x000fe20000000000 */
[----:B------:R-:W1:Y:S02]  /*17e60*/  SHFL.BFLY PT, R156, R5, 0x1, 0x1f ;  /* 0x0c201f00059c7f89 */ /* 0x000e6400000e0000 */
[--C-:B------:R-:W-:Y:S02]  /*17e70*/  FFMA.FTZ R177, R8, c[0x0][0x2d0], -R233.reuse ;  /* 0x0000b40008b17a23 */ /* 0x100fe400000108e9 */
        /* <DEDUP_REMOVED lines=9> */
[----:B------:R-:W-:Y:S01]  /*17f10*/  MUFU.EX2 R176, R176 ;  /* 0x000000b000b07308 */ /* 0x000fe20000000800 */
        /* <DEDUP_REMOVED lines=8> */
[----:B------:R-:W-:Y:S01]  /*17fa0*/  FFMA.FTZ R233, R184, c[0x0][0x2d0], -R233 ;  /* 0x0000b400b8e97a23 */ /* 0x000fe200000108e9 */
[----:B------:R-:W-:Y:S02]  /*17fb0*/  FSEL R5, R156, RZ, P0 ;  /* 0x000000ff9c057208 */ /* 0x000fe40000000000 */
[----:B------:R-:W-:Y:S02]  /*17fc0*/  FSEL R182, R182, RZ, P0 ;  /* 0x000000ffb6b67208 */ /* 0x000fe40000000000 */
[----:B------:R-:W-:Y:S01]  /*17fd0*/  PLOP3.LUT P0, PT, PT, PT, UP0, 0x80, 0x0 ;  /* 0x000000000000781c */ /* 0x000fe20003f0f008 */
[----:B------:R-:W-:Y:S02]  /*17fe0*/  FADD.FTZ R5, -R5, R0 ;  /* 0x0000000005057221 */ /* 0x000fe40000010100 */
[--C-:B------:R-:W-:Y:S01]  /*17ff0*/  FFMA.FTZ R180, R13, c[0x0][0x2d0], -R182.reuse ;  /* 0x0000b4000db47a23 */ /* 0x100fe200000108b6 */
[----:B------:R-:W2:Y:S01]  /*18000*/  MUFU.EX2 R158, R158 ;  /* 0x0000009e009e7308 */ /* 0x000ea20000000800 */
[----:B------:R-:W3:Y:S01]  /*18010*/  LDSM.16.MT88.4 R12, [R208+0x4080] ;  /* 0x00408000d00c783b */ /* 0x000ee20000004200 */
[--C-:B------:R-:W-:Y:S02]  /*18020*/  FFMA.FTZ R181, R17, c[0x0][0x2d0], -R182.reuse ;  /* 0x0000b40011b57a23 */ /* 0x100fe400000108b6 */
[--C-:B------:R-:W-:Y:S02]  /*18030*/  FFMA.FTZ R179, R9, c[0x0][0x2d0], -R182.reuse ;  /* 0x0000b40009b37a23 */ /* 0x100fe400000108b6 */
[--C-:B------:R-:W-:Y:S02]  /*18040*/  FFMA.FTZ R178, R11, c[0x0][0x2d0], -R182.reuse ;  /* 0x0000b4000bb27a23 */ /* 0x100fe400000108b6 */
[----:B------:R-:W-:Y:S02]  /*18050*/  FMUL.FTZ R0, R5, c[0x0][0x2d0] ;  /* 0x0000b40005007a20 */ /* 0x000fe40000410000 */
[----:B------:R-:W4:Y:S01]  /*18060*/  MUFU.EX2 R2, R4 ;  /* 0x0000000400027308 */ /* 0x000f220000000800 */
[--C-:B------:R-:W-:Y:S02]  /*18070*/  FFMA.FTZ R238, R171, c[0x0][0x2d0], -R182.reuse ;  /* 0x0000b400abee7a23 */ /* 0x100fe400000108b6 */
[--C-:B------:R-:W-:Y:S01]  /*18080*/  FFMA.FTZ R239, R169, c[0x0][0x2d0], -R182.reuse ;  /* 0x0000b400a9ef7a23 */ /* 0x100fe200000108b6 */
[----:B-1----:R-:W-:Y:S01]  /*18090*/  F2FP.PACK_AB R160, R159, R176 ;  /* 0x000000b09fa0723e */ /* 0x002fe200000000ff */
[----:B------:R-:W-:Y:S01]  /*180a0*/  LDSM.16.MT88.4 R168, [R204+0x6080] ;  /* 0x00608000cca8783b */ /* 0x000fe20000004200 */
[--C-:B------:R-:W-:Y:S02]  /*180b0*/  FFMA.FTZ R241, R167, c[0x0][0x2d0], -R182.reuse ;  /* 0x0000b400a7f17a23 */ /* 0x100fe400000108b6 */
[--C-:B------:R-:W-:Y:S02]  /*180c0*/  FFMA.FTZ R240, R165, c[0x0][0x2d0], -R182.reuse ;  /* 0x0000b400a5f07a23 */ /* 0x100fe400000108b6 */
[----:B------:R-:W-:Y:S01]  /*180d0*/  MUFU.EX2 R181, R181 ;  /* 0x000000b500b57308 */ /* 0x000fe20000000800 */
[--C-:B------:R-:W-:Y:S02]  /*180e0*/  FFMA.FTZ R184, R187, c[0x0][0x2d0], -R182.reuse ;  /* 0x0000b400bbb87a23 */ /* 0x100fe400000108b6 */
[----:B------:R-:W-:Y:S01]  /*180f0*/  LDSM.16.MT88.4 R164, [R205+0x6080] ;  /* 0x00608000cda4783b */ /* 0x000fe20000004200 */
[----:B--2---:R-:W-:Y:S01]  /*18100*/  F2FP.PACK_AB R162, R177, R158 ;  /* 0x0000009eb1a2723e */ /* 0x004fe200000000ff */
[--C-:B------:R-:W-:Y:S02]  /*18110*/  FFMA.FTZ R185, R185, c[0x0][0x2d0], -R182.reuse ;  /* 0x0000b400b9b97a23 */ /* 0x100fe400000108b6 */
[--C-:B------:R-:W-:Y:S02]  /*18120*/  FFMA.FTZ R183, R183, c[0x0][0x2d0], -R182.reuse ;  /* 0x0000b400b7b77a23 */ /* 0x100fe400000108b6 */
[----:B------:R-:W-:Y:S01]  /*18130*/  FFMA.FTZ R182, R157, c[0x0][0x2d0], -R182 ;  /* 0x0000b4009db67a23 */ /* 0x000fe200000108b6 */
[----:B------:R-:W1:Y:S01]  /*18140*/  MUFU.EX2 R180, R180 ;  /* 0x000000b400b47308 */ /* 0x000e620000000800 */
[----:B------:R-:W-:Y:S01]  /*18150*/  MOV R157, R156 ;  /* 0x0000009c009d7202 */ /* 0x000fe20000000f00 */
[C---:B----4-:R-:W-:Y:S02]  /*18160*/  FMUL.FTZ R4, R2.reuse, R152 ;  /* 0x0000009802047220 */ /* 0x050fe40000410000 */
        /* <DEDUP_REMOVED lines=28> */
[----:B------:R-:W2:Y:S01]  /*18330*/  MUFU.EX2 R235, R235 ;  /* 0x000000eb00eb7308 */ /* 0x000ea20000000800 */
[C---:B------:R-:W-:Y:S02]  /*18340*/  FMUL.FTZ R57, R2.reuse, R57 ;  /* 0x0000003902397220 */ /* 0x040fe40000410000 */
[----:B------:R-:W-:Y:S02]  /*18350*/  FMUL.FTZ R60, R2, R60 ;  /* 0x0000003c023c7220 */ /* 0x000fe40000410000 */
[C---:B-1----:R-:W-:Y:S02]  /*18360*/  FMUL.FTZ R6, R0.reuse, R154 ;  /* 0x0000009a00067220 */ /* 0x042fe40000410000 */
[C---:B------:R-:W-:Y:S02]  /*18370*/  FMUL.FTZ R7, R0.reuse, R155 ;  /* 0x0000009b00077220 */ /* 0x040fe40000410000 */
[----:B------:R-:W1:Y:S01]  /*18380*/  LDSM.16.MT88.4 R152, [R205+0x4080] ;  /* 0x00408000cd98783b */ /* 0x000e620000004200 */
[C---:B------:R-:W-:Y:S01]  /*18390*/  FMUL.FTZ R10, R0.reuse, R134 ;  /* 0x00000086000a7220 */ /* 0x040fe20000410000 */
[----:B------:R-:W-:Y:S01]  /*183a0*/  MUFU.EX2 R237, R237 ;  /* 0x000000ed00ed7308 */ /* 0x000fe20000000800 */
[C---:B------:R-:W-:Y:S02]  /*183b0*/  FMUL.FTZ R11, R0.reuse, R135 ;  /* 0x00000087000b7220 */ /* 0x040fe40000410000 */
[C---:B---3--:R-:W-:Y:S03]  /*183c0*/  HMMA.16816.F32 R4, R160.reuse, R12, R4 ;  /* 0x0000000ca004723c */ /* 0x048fe60000001804 */
[----:B------:R-:W3:Y:S02]  /*183d0*/  LDSM.16.MT88.4 R132, [R204+0x4080] ;  /* 0x00408000cc84783b */ /* 0x000ee40000004200 */
[----:B------:R-:W-:Y:S02]  /*183e0*/  FMUL.FTZ R18, R0, R142 ;  /* 0x0000008e00127220 */ /* 0x000fe40000410000 */
[C---:B------:R-:W-:Y:S01]  /*183f0*/  FMUL.FTZ R12, R2.reuse, R136 ;  /* 0x00000088020c7220 */ /* 0x040fe20000410000 */
[C---:B------:R-:W-:Y:S01]  /*18400*/  HMMA.16816.F32 R8, R160.reuse, R14, R8 ;  /* 0x0000000ea008723c */ /* 0x040fe20000001808 */
[----:B------:R-:W-:Y:S03]  /*18410*/  MUFU.EX2 R236, R236 ;  /* 0x000000ec00ec7308 */ /* 0x000fe60000000800 */
[----:B------:R-:W-:Y:S02]  /*18420*/  FMUL.FTZ R13, R2, R137 ;  /* 0x00000089020d7220 */ /* 0x000fe40000410000 */
[C---:B------:R-:W-:Y:S02]  /*18430*/  FMUL.FTZ R19, R0.reuse, R143 ;  /* 0x0000008f00137220 */ /* 0x040fe40000410000 */
[C---:B------:R-:W-:Y:S01]  /*18440*/  FMUL.FTZ R14, R0.reuse, R138 ;  /* 0x0000008a000e7220 */ /* 0x040fe20000410000 */
[----:B------:R-:W-:Y:S02]  /*18450*/  LDSM.16.MT88.4 R140, [R206+0x5880] ;  /* 0x00588000ce8c783b */ /* 0x000fe40000004200 */
[----:B------:R-:W-:Y:S01]  /*18460*/  MUFU.EX2 R238, R238 ;  /* 0x000000ee00ee7308 */ /* 0x000fe20000000800 */
[C---:B------:R-:W-:Y:S02]  /*18470*/  FMUL.FTZ R15, R0.reuse, R139 ;  /* 0x0000008b000f7220 */ /* 0x040fe40000410000 */
[C---:B------:R-:W-:Y:S02]  /*18480*/  FMUL.FTZ R26, R0.reuse, R150 ;  /* 0x00000096001a7220 */ /* 0x040fe40000410000 */
[C---:B------:R-:W-:Y:S01]  /*18490*/  FMUL.FTZ R27, R0.reuse, R151 ;  /* 0x00000097001b7220 */ /* 0x040fe20000410000 */
[----:B------:R-:W4:Y:S01]  /*184a0*/  LDSM.16.MT88.4 R136, [R208+0x5880] ;  /* 0x00588000d088783b */ /* 0x000f220000004200 */
[C---:B------:R-:W-:Y:S01]  /*184b0*/  FMUL.FTZ R30, R0.reuse, R30 ;  /* 0x0000001e001e7220 */ /* 0x040fe20000410000 */
[C---:B------:R-:W-:Y:S02]  /*184c0*/  HMMA.16816.F32 R12, R160.reuse, R20, R12 ;  /* 0x00000014a00c723c */ /* 0x040fe4000000180c */
[----:B------:R-:W5:Y:S01]  /*184d0*/  MUFU.EX2 R239, R239 ;  /* 0x000000ef00ef7308 */ /* 0x000f620000000800 */
[C---:B------:R-:W-:Y:S02]  /*184e0*/  FMUL.FTZ R31, R0.reuse, R31 ;  /* 0x0000001f001f7220 */ /* 0x040fe40000410000 */
[----:B------:R-:W-:Y:S01]  /*184f0*/  FMUL.FTZ R34, R0, R34 ;  /* 0x0000002200227220 */ /* 0x000fe20000410000 */
[----:B------:R-:W-:Y:S01]  /*18500*/  LDSM.16.MT88.4 R148, [R204+0x4880] ;  /* 0x00488000cc94783b */ /* 0x000fe20000004200 */
[C---:B------:R-:W-:Y:S01]  /*18510*/  FMUL.FTZ R20, R2.reuse, R144 ;  /* 0x0000009002147220 */ /* 0x040fe20000410000 */
[C---:B------:R-:W-:Y:S04]  /*18520*/  HMMA.16816.F32 R16, R160.reuse, R22, R16 ;  /* 0x00000016a010723c */ /* 0x040fe80000001810 */
[----:B------:R-:W-:Y:S01]  /*18530*/  FMUL.FTZ R21, R2, R145 ;  /* 0x0000009102157220 */ /* 0x000fe20000410000 */
[----:B------:R-:W-:Y:S01]  /*18540*/  MUFU.EX2 R241, R241 ;  /* 0x000000f100f17308 */ /* 0x000fe20000000800 */
[C---:B------:R-:W-:Y:S02]  /*18550*/  FMUL.FTZ R35, R0.reuse, R35 ;  /* 0x0000002300237220 */ /* 0x040fe40000410000 */
[C---:B------:R-:W-:Y:S04]  /*18560*/  FMUL.FTZ R22, R0.reuse, R146 ;  /* 0x0000009200167220 */ /* 0x040fe80000410000 */
[C---:B------:R-:W-:Y:S02]  /*18570*/  FMUL.FTZ R23, R0.reuse, R147 ;  /* 0x0000009300177220 */ /* 0x040fe40000410000 */
[----:B------:R-:W-:Y:S01]  /*18580*/  LDSM.16.MT88.4 R144, [R205+0x4880] ;  /* 0x00488000cd90783b */ /* 0x000fe20000004200 */
[C---:B------:R-:W-:Y:S01]  /*18590*/  FMUL.FTZ R38, R0.reuse, R38 ;  /* 0x0000002600267220 */ /* 0x040fe20000410000 */
[----:B------:R-:W2:Y:S01]  /*185a0*/  MUFU.EX2 R240, R240 ;  /* 0x000000f000f07308 */ /* 0x000ea20000000800 */
[C---:B------:R-:W-:Y:S02]  /*185b0*/  FMUL.FTZ R39, R0.reuse, R39 ;  /* 0x0000002700277220 */ /* 0x040fe40000410000 */
[C---:B-1----:R-:W-:Y:S03]  /*185c0*/  HMMA.16816.F32 R20, R160.reuse, R152, R20 ;  /* 0x00000098a014723c */ /* 0x042fe60000001814 */
[C---:B------:R-:W-:Y:S02]  /*185d0*/  FMUL.FTZ R42, R0.reuse, R42 ;  /* 0x0000002a002a7220 */ /* 0x040fe40000410000 */
[C---:B------:R-:W-:Y:S02]  /*185e0*/  FMUL.FTZ R43, R0.reuse, R43 ;  /* 0x0000002b002b7220 */ /* 0x040fe40000410000 */
[C---:B------:R-:W-:Y:S01]  /*185f0*/  FMUL.FTZ R46, R0.reuse, R46 ;  /* 0x0000002e002e7220 */ /* 0x040fe20000410000 */
[C---:B------:R-:W-:Y:S01]  /*18600*/  HMMA.16816.F32 R24, R160.reuse, R154, R24 ;  /* 0x0000009aa018723c */ /* 0x040fe20000001818 */
[----:B------:R-:W-:Y:S01]  /*18610*/  LDSM.16.MT88.4 R152, [R208+0x6080] ;  /* 0x00608000d098783b */ /* 0x000fe20000004200 */
[----:B------:R-:W-:Y:S02]  /*18620*/  MUFU.EX2 R232, R232 ;  /* 0x000000e800e87308 */ /* 0x000fe40000000800 */
[C---:B------:R-:W-:Y:S02]  /*18630*/  FMUL.FTZ R47, R0.reuse, R47 ;  /* 0x0000002f002f7220 */ /* 0x040fe40000410000 */
[C---:B------:R-:W-:Y:S02]  /*18640*/  FMUL.FTZ R50, R0.reuse, R50 ;  /* 0x0000003200327220 */ /* 0x040fe40000410000 */
[C---:B---3--:R-:W-:Y:S04]  /*18650*/  HMMA.16816.F32 R28, R160.reuse, R132, R28 ;  /* 0x00000084a01c723c */ /* 0x048fe8000000181c */
[C---:B------:R-:W-:Y:S01]  /*18660*/  FMUL.FTZ R51, R0.reuse, R51 ;  /* 0x0000003300337220 */ /* 0x040fe20000410000 */
[----:B------:R-:W1:Y:S01]  /*18670*/  MUFU.EX2 R231, R231 ;  /* 0x000000e700e77308 */ /* 0x000e620000000800 */
[C---:B------:R-:W-:Y:S02]  /*18680*/  FMUL.FTZ R54, R0.reuse, R54 ;  /* 0x0000003600367220 */ /* 0x040fe40000410000 */
[C---:B------:R-:W-:Y:S01]  /*18690*/  HMMA.16816.F32 R32, R160.reuse, R134, R32 ;  /* 0x00000086a020723c */ /* 0x040fe20000001820 */
[----:B------:R-:W3:Y:S03]  /*186a0*/  LDSM.16.MT88.4 R132, [R205+0x5880] ;  /* 0x00588000cd84783b */ /* 0x000ee60000004200 */
[C---:B------:R-:W-:Y:S02]  /*186b0*/  FMUL.FTZ R55, R0.reuse, R55 ;  /* 0x0000003700377220 */ /* 0x040fe40000410000 */
[C---:B------:R-:W-:Y:S01]  /*186c0*/  FMUL.FTZ R58, R0.reuse, R58 ;  /* 0x0000003a003a7220 */ /* 0x040fe20000410000 */
[----:B------:R-:W-:Y:S01]  /*186d0*/  MUFU.EX2 R186, R186 ;  /* 0x000000ba00ba7308 */ /* 0x000fe20000000800 */
[C---:B----4-:R-:W-:Y:S04]  /*186e0*/  HMMA.16816.F32 R36, R160.reuse, R136, R36 ;  /* 0x00000088a024723c */ /* 0x050fe80000001824 */
[----:B------:R-:W-:Y:S02]  /*186f0*/  FMUL.FTZ R59, R0, R59 ;  /* 0x0000003b003b7220 */ /* 0x000fe40000410000 */
[----:B------:R-:W-:Y:S02]  /*18700*/  FMUL.FTZ R61, R2, R61 ;  /* 0x0000003d023d7220 */ /* 0x000fe40000410000 */
[C---:B------:R-:W-:Y:S01]  /*18710*/  HMMA.16816.F32 R40, R160.reuse, R138, R40 ;  /* 0x0000008aa028723c */ /* 0x040fe20000001828 */
[----:B------:R-:W4:Y:S01]  /*18720*/  LDSM.16.MT88.4 R136, [R204+0x5880] ;  /* 0x00588000cc88783b */ /* 0x000f220000004200 */
[----:B------:R-:W-:Y:S02]  /*18730*/  MUFU.EX2 R233, R233 ;  /* 0x000000e900e97308 */ /* 0x000fe40000000800 */
[C---:B------:R-:W-:Y:S02]  /*18740*/  FMUL.FTZ R62, R0.reuse, R62 ;  /* 0x0000003e003e7220 */ /* 0x040fe40000410000 */
[----:B------:R-:W-:Y:S02]  /*18750*/  FMUL.FTZ R63, R0, R63 ;  /* 0x0000003f003f7220 */ /* 0x000fe40000410000 */
[C---:B------:R-:W-:Y:S04]  /*18760*/  HMMA.16816.F32 R44, R160.reuse, R140, R44 ;  /* 0x0000008ca02c723c */ /* 0x040fe8000000182c */
[C---:B------:R-:W-:Y:S01]  /*18770*/  FMUL.FTZ R64, R2.reuse, R64 ;  /* 0x0000004002407220 */ /* 0x040fe20000410000 */
[----:B------:R-:W-:Y:S01]  /*18780*/  MUFU.EX2 R184, R184 ;  /* 0x000000b800b87308 */ /* 0x000fe20000000800 */
[----:B------:R-:W-:Y:S02]  /*18790*/  FMUL.FTZ R65, R2, R65 ;  /* 0x0000004102417220 */ /* 0x000fe40000410000 */
[C---:B------:R-:W-:Y:S01]  /*187a0*/  HMMA.16816.F32 R48, R160.reuse, R142, R48 ;  /* 0x0000008ea030723c */ /* 0x040fe20000001830 */
[----:B------:R-:W1:Y:S03]  /*187b0*/  LDSM.16.MT88.4 R140, [R208+0x7080] ;  /* 0x00708000d08c783b */ /* 0x000e660000004200 */
[C---:B------:R-:W-:Y:S02]  /*187c0*/  FMUL.FTZ R66, R0.reuse, R66 ;  /* 0x0000004200427220 */ /* 0x040fe40000410000 */
[----:B------:R-:W-:Y:S01]  /*187d0*/  FMUL.FTZ R67, R0, R67 ;  /* 0x0000004300437220 */ /* 0x000fe20000410000 */
[----:B------:R-:W1:Y:S01]  /*187e0*/  MUFU.EX2 R185, R185 ;  /* 0x000000b900b97308 */ /* 0x000e620000000800 */
[C---:B------:R-:W-:Y:S01]  /*187f0*/  FMUL.FTZ R68, R2.reuse, R68 ;  /* 0x0000004402447220 */ /* 0x040fe20000410000 */
[C---:B---3--:R-:W-:Y:S03]  /*18800*/  HMMA.16816.F32 R52, R160.reuse, R132, R52 ;  /* 0x00000084a034723c */ /* 0x048fe60000001834 */
[----:B------:R-:W-:Y:S02]  /*18810*/  FMUL.FTZ R69, R2, R69 ;  /* 0x0000004502457220 */ /* 0x000fe40000410000 */
[C---:B------:R-:W-:Y:S02]  /*18820*/  FMUL.FTZ R70, R0.reuse, R70 ;  /* 0x0000004600467220 */ /* 0x040fe40000410000 */
[----:B------:R-:W-:Y:S01]  /*18830*/  FMUL.FTZ R71, R0, R71 ;  /* 0x0000004700477220 */ /* 0x000fe20000410000 */
[C---:B------:R-:W-:Y:S01]  /*18840*/  HMMA.16816.F32 R56, R160.reuse, R134, R56 ;  /* 0x00000086a038723c */ /* 0x040fe20000001838 */
[----:B------:R-:W3:Y:S01]  /*18850*/  LDSM.16.MT88.4 R132, [R206+0x7080] ;  /* 0x00708000ce84783b */ /* 0x000ee20000004200 */
[----:B------:R-:W-:Y:S02]  /*18860*/  MUFU.EX2 R183, R183 ;  /* 0x000000b700b77308 */ /* 0x000fe40000000800 */
[C---:B------:R-:W-:Y:S02]  /*18870*/  FMUL.FTZ R72, R2.reuse, R72 ;  /* 0x0000004802487220 */ /* 0x040fe40000410000 */
[----:B------:R-:W-:Y:S02]  /*18880*/  FMUL.FTZ R73, R2, R73 ;  /* 0x0000004902497220 */ /* 0x000fe40000410000 */
[C---:B----4-:R-:W-:Y:S04]  /*18890*/  HMMA.16816.F32 R60, R160.reuse, R136, R60 ;  /* 0x00000088a03c723c */ /* 0x050fe8000000183c */
[C---:B------:R-:W-:Y:S01]  /*188a0*/  FMUL.FTZ R74, R0.reuse, R74 ;  /* 0x0000004a004a7220 */ /* 0x040fe20000410000 */
[----:B------:R-:W4:Y:S01]  /*188b0*/  MUFU.EX2 R182, R182 ;  /* 0x000000b600b67308 */ /* 0x000f220000000800 */
[----:B------:R-:W-:Y:S02]  /*188c0*/  FMUL.FTZ R75, R0, R75 ;  /* 0x0000004b004b7220 */ /* 0x000fe40000410000 */
[C---:B------:R-:W-:Y:S01]  /*188d0*/  HMMA.16816.F32 R64, R160.reuse, R138, R64 ;  /* 0x0000008aa040723c */ /* 0x040fe20000001840 */
[----:B------:R-:W2:Y:S03]  /*188e0*/  LDSM.16.MT88.4 R136, [R205+0x7080] ;  /* 0x00708000cd88783b */ /* 0x000ea60000004200 */
[C---:B------:R-:W-:Y:S02]  /*188f0*/  FMUL.FTZ R76, R2.reuse, R76 ;  /* 0x0000004c024c7220 */ /* 0x040fe40000410000 */
[----:B------:R-:W-:Y:S02]  /*18900*/  FMUL.FTZ R77, R2, R77 ;  /* 0x0000004d024d7220 */ /* 0x000fe40000410000 */
[C---:B-1----:R-:W-:Y:S04]  /*18910*/  HMMA.16816.F32 R68, R160.reuse, R140, R68 ;  /* 0x0000008ca044723c */ /* 0x042fe80000001844 */
[C---:B------:R-:W-:Y:S02]  /*18920*/  FMUL.FTZ R78, R0.reuse, R78 ;  /* 0x0000004e004e7220 */ /* 0x040fe40000410000 */
[----:B------:R-:W-:Y:S02]  /*18930*/  FMUL.FTZ R79, R0, R79 ;  /* 0x0000004f004f7220 */ /* 0x000fe40000410000 */
[C---:B------:R-:W-:Y:S01]  /*18940*/  HMMA.16816.F32 R72, R160.reuse, R142, R72 ;  /* 0x0000008ea048723c */ /* 0x040fe20000001848 */
[----:B------:R-:W1:Y:S03]  /*18950*/  LDSM.16.MT88.4 R140, [R204+0x7080] ;  /* 0x00708000cc8c783b */ /* 0x000e660000004200 */
[C---:B------:R-:W-:Y:S02]  /*18960*/  FMUL.FTZ R80, R2.reuse, R80 ;  /* 0x0000005002507220 */ /* 0x040fe40000410000 */
[----:B------:R-:W-:Y:S02]  /*18970*/  FMUL.FTZ R81, R2, R81 ;  /* 0x0000005102517220 */ /* 0x000fe40000410000 */
[C---:B------:R-:W-:Y:S01]  /*18980*/  FMUL.FTZ R82, R0.reuse, R82 ;  /* 0x0000005200527220 */ /* 0x040fe20000410000 */
[C---:B---3--:R-:W-:Y:S03]  /*18990*/  HMMA.16816.F32 R76, R160.reuse, R132, R76 ;  /* 0x00000084a04c723c */ /* 0x048fe6000000184c */
[----:B------:R-:W-:Y:S02]  /*189a0*/  FMUL.FTZ R83, R0, R83 ;  /* 0x0000005300537220 */ /* 0x000fe40000410000 */
[C---:B------:R-:W-:Y:S02]  /*189b0*/  FMUL.FTZ R84, R2.reuse, R84 ;  /* 0x0000005402547220 */ /* 0x040fe40000410000 */
[----:B------:R-:W-:Y:S02]  /*189c0*/  FMUL.FTZ R85, R2, R85 ;  /* 0x0000005502557220 */ /* 0x000fe40000410000 */
[C---:B------:R-:W-:Y:S01]  /*189d0*/  FMUL.FTZ R86, R0.reuse, R86 ;  /* 0x0000005600567220 */ /* 0x040fe20000410000 */
[C---:B------:R-:W-:Y:S01]  /*189e0*/  HMMA.16816.F32 R80, R160.reuse, R134, R80 ;  /* 0x00000086a050723c */ /* 0x040fe20000001850 */
[----:B------:R-:W3:Y:S02]  /*189f0*/  LDSM.16.MT88.4 R132, [R208+0x8880] ;  /* 0x00888000d084783b */ /* 0x000ee40000004200 */
        /* <DEDUP_REMOVED lines=61> */
[----:B------:R-:W-:Y:S01]  /*18dd0*/  FFMA.FTZ R176, R2, R229, R176 ;  /* 0x000000e502b07223 */ /* 0x000fe200000100b0 */
[----:B------:R-:W-:Y:S01]  /*18de0*/  MOV R2, R3 ;  /* 0x0000000300027202 */ /* 0x000fe20000000f00 */
[----:B------:R-:W-:Y:S01]  /*18df0*/  FFMA.FTZ R181, R0, R225, R181 ;  /* 0x000000e100b57223 */ /* 0x000fe200000100b5 */
[----:B------:R-:W-:Y:S01]  /*18e00*/  F2FP.PACK_AB R132, R235, R234 ;  /* 0x000000eaeb84723e */ /* 0x000fe200000000ff */
[----:B------:R-:W-:Y:S01]  /*18e10*/  FADD.FTZ R159, R159, R176 ;  /* 0x000000b09f9f7221 */ /* 0x000fe20000010000 */
[----:B------:R-:W-:Y:S01]  /*18e20*/  HMMA.16816.F32 R128, R160, R134, R128 ;  /* 0x00000086a080723c */ /* 0x000fe20000001880 */
[----:B------:R-:W3:Y:S02]  /*18e30*/  LDSM.16.MT88.4 R160, [R206+0x6080] ;  /* 0x00608000cea0783b */ /* 0x000ee40000004200 */
[----:B-----5:R-:W-:Y:S01]  /*18e40*/  F2FP.PACK_AB R133, R239, R238 ;  /* 0x000000eeef85723e */ /* 0x020fe200000000ff */
[----:B------:R-:W-:Y:S02]  /*18e50*/  FADD.FTZ R180, R180, R181 ;  /* 0x000000b5b4b47221 */ /* 0x000fe40000010000 */
[----:B------:R-:W-:Y:S01]  /*18e60*/  FADD.FTZ R158, R158, R159 ;  /* 0x0000009f9e9e7221 */ /* 0x000fe20000010000 */
[----:B------:R-:W-:Y:S02]  /*18e70*/  F2FP.PACK_AB R134, R236, R237 ;  /* 0x000000edec86723e */ /* 0x000fe400000000ff */
[----:B------:R-:W-:Y:S03]  /*18e80*/  F2FP.PACK_AB R135, R240, R241 ;  /* 0x000000f1f087723e */ /* 0x000fe600000000ff */
[----:B------:R-:W-:Y:S04]  /*18e90*/  FADD.FTZ R177, R177, R158 ;  /* 0x0000009eb1b17221 */ /* 0x000fe80000010000 */
[C---:B--2---:R-:W-:Y:S05]  /*18ea0*/  HMMA.16816.F32 R4, R132.reuse, R136, R4 ;  /* 0x000000888404723c */ /* 0x044fea0000001804 */
[----:B------:R-:W-:Y:S03]  /*18eb0*/  FADD.FTZ R234, R234, R177 ;  /* 0x000000b1eaea7221 */ /* 0x000fe60000010000 */
        /* <DEDUP_REMOVED lines=8> */
[C---:B------:R-:W-:Y:S08]  /*18f40*/  HMMA.16816.F32 R20, R132.reuse, R144, R20 ;  /* 0x000000908414723c */ /* 0x040ff00000001814 */
[C---:B------:R-:W-:Y:S01]  /*18f50*/  HMMA.16816.F32 R24, R132.reuse, R146, R24 ;  /* 0x000000928418723c */ /* 0x040fe20000001818 */
[----:B------:R-:W5:Y:S07]  /*18f60*/  LDSM.16.MT88.4 R144, [R204+0x7880] ;  /* 0x00788000cc90783b */ /* 0x000f6e0000004200 */
[C---:B------:R-:W-:Y:S08]  /*18f70*/  HMMA.16816.F32 R28, R132.reuse, R148, R28 ;  /* 0x00000094841c723c */ /* 0x040ff0000000181c */
[C---:B------:R-:W-:Y:S01]  /*18f80*/  HMMA.16816.F32 R32, R132.reuse, R150, R32 ;  /* 0x000000968420723c */ /* 0x040fe20000001820 */
[----:B------:R-:W1:Y:S07]  /*18f90*/  LDSM.16.MT88.4 R148, [R208+0x9080] ;  /* 0x00908000d094783b */ /* 0x000e6e0000004200 */
[C---:B------:R-:W-:Y:S08]  /*18fa0*/  HMMA.16816.F32 R36, R132.reuse, R152, R36 ;  /* 0x000000988424723c */ /* 0x040ff00000001824 */
[C---:B------:R-:W-:Y:S01]  /*18fb0*/  HMMA.16816.F32 R40, R132.reuse, R154, R40 ;  /* 0x0000009a8428723c */ /* 0x040fe20000001828 */
[----:B------:R-:W-:Y:S07]  /*18fc0*/  LDSM.16.MT88.4 R152, [R205+0x9080] ;  /* 0x00908000cd98783b */ /* 0x000fee0000004200 */
[C---:B---3--:R-:W-:Y:S07]  /*18fd0*/  HMMA.16816.F32 R44, R132.reuse, R160, R44 ;  /* 0x000000a0842c723c */ /* 0x048fee000000182c */
[----:B------:R-:W-:Y:S01]  /*18fe0*/  F2FP.PACK_AB R160, R231, R232 ;  /* 0x000000e8e7a0723e */ /* 0x000fe200000000ff */
[C---:B------:R-:W-:Y:S04]  /*18ff0*/  HMMA.16816.F32 R48, R132.reuse, R162, R48 ;  /* 0x000000a28430723c */ /* 0x040fe80000001830 */
[----:B------:R-:W-:Y:S01]  /*19000*/  F2FP.PACK_AB R161, R185, R184 ;  /* 0x000000b8b9a1723e */ /* 0x000fe200000000ff */
[----:B------:R-:W-:Y:S02]  /*19010*/  FADD.FTZ R232, R232, R237 ;  /* 0x000000ede8e87221 */ /* 0x000fe40000010000 */
[----:B------:R-:W-:Y:S01]  /*19020*/  F2FP.PACK_AB R162, R233, R186 ;  /* 0x000000bae9a2723e */ /* 0x000fe200000000ff */
[C---:B------:R-:W-:Y:S04]  /*19030*/  HMMA.16816.F32 R52, R132.reuse, R164, R52 ;  /* 0x000000a48434723c */ /* 0x040fe80000001834 */
[----:B----4-:R-:W-:Y:S01]  /*19040*/  F2FP.PACK_AB R163, R182, R183 ;  /* 0x000000b7b6a3723e */ /* 0x010fe200000000ff */
[----:B------:R-:W-:Y:S03]  /*19050*/  FADD.FTZ R231, R231, R232 ;  /* 0x000000e8e7e77221 */ /* 0x000fe60000010000 */
[C---:B------:R-:W-:Y:S01]  /*19060*/  HMMA.16816.F32 R56, R132.reuse, R166, R56 ;  /* 0x000000a68438723c */ /* 0x040fe20000001838 */
[----:B------:R-:W-:Y:S03]  /*19070*/  LDSM.16.MT88.4 R164, [R204+0x5080] ;  /* 0x00508000cca4783b */ /* 0x000fe60000004200 */
[----:B------:R-:W-:Y:S04]  /*19080*/  FADD.FTZ R186, R186, R231 ;  /* 0x000000e7baba7221 */ /* 0x000fe80000010000 */
[C---:B------:R-:W-:Y:S04]  /*19090*/  HMMA.16816.F32 R60, R132.reuse, R168, R60 ;  /* 0x000000a8843c723c */ /* 0x040fe8000000183c */
[----:B------:R-:W-:Y:S04]  /*190a0*/  FADD.FTZ R229, R233, R186 ;  /* 0x000000bae9e57221 */ /* 0x000fe80000010000 */
[C---:B------:R-:W-:Y:S01]  /*190b0*/  HMMA.16816.F32 R64, R132.reuse, R170, R64 ;  /* 0x000000aa8440723c */ /* 0x040fe20000001840 */
[----:B------:R-:W-:Y:S07]  /*190c0*/  LDSM.16.MT88.4 R168, [R208+0x6880] ;  /* 0x00688000d0a8783b */ /* 0x000fee0000004200 */
[C---:B------:R-:W-:Y:S08]  /*190d0*/  HMMA.16816.F32 R68, R132.reuse, R172, R68 ;  /* 0x000000ac8444723c */ /* 0x040ff00000001844 */
[C---:B------:R-:W-:Y:S01]  /*190e0*/  HMMA.16816.F32 R72, R132.reuse, R174, R72 ;  /* 0x000000ae8448723c */ /* 0x040fe20000001848 */
[----:B------:R-:W-:Y:S07]  /*190f0*/  LDSM.16.MT88.4 R172, [R208+0x9880] ;  /* 0x00988000d0ac783b */ /* 0x000fee0000004200 */
[C---:B--2---:R-:W-:Y:S08]  /*19100*/  HMMA.16816.F32 R76, R132.reuse, R136, R76 ;  /* 0x00000088844c723c */ /* 0x044ff0000000184c */
[C---:B------:R-:W-:Y:S01]  /*19110*/  HMMA.16816.F32 R80, R132.reuse, R138, R80 ;  /* 0x0000008a8450723c */ /* 0x040fe20000001850 */
[----:B------:R-:W2:Y:S07]  /*19120*/  LDSM.16.MT88.4 R136, [R206+0x9080] ;  /* 0x00908000ce88783b */ /* 0x000eae0000004200 */
[C---:B-1----:R-:W-:Y:S08]  /*19130*/  HMMA.16816.F32 R84, R132.reuse, R140, R84 ;  /* 0x0000008c8454723c */ /* 0x042ff00000001854 */
[C---:B------:R-:W-:Y:S01]  /*19140*/  HMMA.16816.F32 R88, R132.reuse, R142, R88 ;  /* 0x0000008e8458723c */ /* 0x040fe20000001858 */
[----:B------:R-:W1:Y:S07]  /*19150*/  LDSM.16.MT88.4 R140, [R204+0x9080] ;  /* 0x00908000cc8c783b */ /* 0x000e6e0000004200 */
[C---:B-----5:R-:W-:Y:S08]  /*19160*/  HMMA.16816.F32 R92, R132.reuse, R144, R92 ;  /* 0x00000090845c723c */ /* 0x060ff0000000185c */
        /* <DEDUP_REMOVED lines=8> */
[C---:B------:R-:W-:Y:S08]  /*191f0*/  HMMA.16816.F32 R116, R132.reuse, R152, R116 ;  /* 0x000000988474723c */ /* 0x040ff00000001874 */
[C---:B------:R-:W-:Y:S08]  /*19200*/  HMMA.16816.F32 R120, R132.reuse, R154, R120 ;  /* 0x0000009a8478723c */ /* 0x040ff00000001878 */
[C---:B-1----:R-:W-:Y:S08]  /*19210*/  HMMA.16816.F32 R124, R132.reuse, R140, R124 ;  /* 0x0000008c847c723c */ /* 0x042ff0000000187c */
[----:B------:R-:W-:Y:S08]  /*19220*/  HMMA.16816.F32 R128, R132, R142, R128 ;  /* 0x0000008e8480723c */ /* 0x000ff00000001880 */
[C---:B--2---:R-:W-:Y:S01]  /*19230*/  HMMA.16816.F32 R152, R160.reuse, R136, R4 ;  /* 0x00000088a098723c */ /* 0x044fe20000001804 */
[----:B------:R-:W1:Y:S07]  /*19240*/  LDSM.16.MT88.4 R4, [R206+0x6880] ;  /* 0x00688000ce04783b */ /* 0x000e6e0000004200 */
[C---:B------:R-:W-:Y:S01]  /*19250*/  HMMA.16816.F32 R132, R160.reuse, R138, R8 ;  /* 0x0000008aa084723c */ /* 0x040fe20000001808 */
[----:B------:R-:W2:Y:S07]  /*19260*/  LDSM.16.MT88.4 R8, [R205+0x6880] ;  /* 0x00688000cd08783b */ /* 0x000eae0000004200 */
[C---:B------:R-:W-:Y:S01]  /*19270*/  HMMA.16816.F32 R136, R160.reuse, R144, R12 ;  /* 0x00000090a088723c */ /* 0x040fe2000000180c */
[----:B------:R-:W3:Y:S07]  /*19280*/  LDSM.16.MT88.4 R12, [R204+0x6880] ;  /* 0x00688000cc0c783b */ /* 0x000eee0000004200 */
[C---:B------:R-:W-:Y:S01]  /*19290*/  HMMA.16816.F32 R140, R160.reuse, R146, R16 ;  /* 0x00000092a08c723c */ /* 0x040fe20000001810 */
[----:B------:R-:W4:Y:S07]  /*192a0*/  LDSM.16.MT88.4 R16, [R208+0x8080] ;  /* 0x00808000d010783b */ /* 0x000f2e0000004200 */
[C---:B------:R-:W-:Y:S01]  /*192b0*/  HMMA.16816.F32 R144, R160.reuse, R148, R20 ;  /* 0x00000094a090723c */ /* 0x040fe20000001814 */
[----:B------:R-:W5:Y:S07]  /*192c0*/  LDSM.16.MT88.4 R20, [R206+0x8080] ;  /* 0x00808000ce14783b */ /* 0x000f6e0000004200 */
        /* <DEDUP_REMOVED lines=16> */
[C---:B----4-:R-:W-:Y:S08]  /*193d0*/  HMMA.16816.F32 R68, R160.reuse, R16, R68 ;  /* 0x00000010a044723c */ /* 0x050ff00000001844 */
        /* <DEDUP_REMOVED lines=11> */
[C---:B-1----:R-:W-:Y:S07]  /*19490*/  HMMA.16816.F32 R116, R160.reuse, R4, R116 ;  /* 0x00000004a074723c */ /* 0x042fee0000001874 */
[----:B------:R-:W-:Y:S01]  /*194a0*/  FADD.FTZ R5, R179, R180 ;  /* 0x000000b4b3057221 */ /* 0x000fe20000010000 */
[C---:B------:R-:W-:Y:S04]  /*194b0*/  HMMA.16816.F32 R120, R160.reuse, R6, R120 ;  /* 0x00000006a078723c */ /* 0x040fe80000001878 */
[----:B------:R-:W-:Y:S04]  /*194c0*/  FADD.FTZ R5, R178, R5 ;  /* 0x00000005b2057221 */ /* 0x000fe80000010000 */
[C---:B--2---:R-:W-:Y:S04]  /*194d0*/  HMMA.16816.F32 R124, R160.reuse, R8, R124 ;  /* 0x00000008a07c723c */ /* 0x044fe8000000187c */
[----:B------:R-:W-:Y:S04]  /*194e0*/  FADD.FTZ R0, R238, R5 ;  /* 0x00000005ee007221 */ /* 0x000fe80000010000 */
[----:B------:R-:W-:Y:S01]  /*194f0*/  FADD.FTZ R0, R239, R0 ;  /* 0x00000000ef007221 */ /* 0x000fe20000010000 */
[----:B------:R-:W-:Y:S03]  /*19500*/  HMMA.16816.F32 R128, R160, R10, R128 ;  /* 0x0000000aa080723c */ /* 0x000fe60000001880 */
[----:B------:R-:W-:Y:S01]  /*19510*/  FADD.FTZ R5, R241, R0 ;  /* 0x00000000f1057221 */ /* 0x000fe20000010000 */
[----:B------:R-:W-:Y:S03]  /*19520*/  MOV R0, R156 ;  /* 0x0000009c00007202 */ /* 0x000fe60000000f00 */
[----:B------:R-:W-:Y:S05]  /*19530*/  FADD.FTZ R5, R240, R5 ;  /* 0x00000005f0057221 */ /* 0x000fea0000010000 */
[----:B------:R-:W-:Y:S04]  /*19540*/  FADD.FTZ R184, R184, R5 ;  /* 0x00000005b8b87221 */ /* 0x000fe80000010000 */
[----:B------:R-:W-:Y:S04]  /*19550*/  FADD.FTZ R184, R185, R184 ;  /* 0x000000b8b9b87221 */ /* 0x000fe80000010000 */
[----:B------:R-:W-:Y:S04]  /*19560*/  FADD.FTZ R183, R183, R184 ;  /* 0x000000b8b7b77221 */ /* 0x000fe80000010000 */
[----:B------:R-:W-:Y:S01]  /*19570*/  FADD.FTZ R225, R182, R183 ;  /* 0x000000b7b6e17221 */ /* 0x000fe20000010000 */
[----:B------:R-:W-:-:S05]  /*19580*/  @P0 BRA `(.L_x_1163) ;  /* 0xffffc71000000947 */ /* 0x000fca000383ffff */
.L_x_1152:
[----:B------:R-:W1:Y:S01]  /*19590*/  S2UR UR7, SR_CTAID.X ;  /* 0x00000000000779c3 */ /* 0x000e620000002500 */
[----:B------:R-:W-:-:S02]  /*195a0*/  UISETP.NE.AND UP1, UPT, UR26, URZ, UPT ;  /* 0x0000003f1a00728c */ /* 0x000fc4000bf25270 */
[----:B------:R-:W-:Y:S02]  /*195b0*/  UISETP.NE.AND UP0, UPT, UR25, URZ, UPT ;  /* 0x0000003f1900728c */ /* 0x000fe4000bf05270 */
[----:B------:R-:W-:-:S04]  /*195c0*/  ULDC.64 UR4, c[0x0][0x2c8] ;  /* 0x0000b20000047ab9 */ /* 0x000fc80000000a00 */
        /* <DEDUP_REMOVED lines=21> */
.L_x_1165:
[----:B------:R-:W-:Y:S02]  /*19720*/  ULDC UR4, c[0x0][0x32c] ;  /* 0x0000cb0000047ab9 */ /* 0x000fe40000000800 */
[----:B------:R-:W-:-:S03]  /*19730*/  UISETP.NE.AND UP0, UPT, UR4, 0x1, UPT ;  /* 0x000000010400788c */ /* 0x000fc6000bf05270 */
[----:B------:R-:W-:Y:S02]  /*19740*/  ULDC.64 UR4, c[0x0][0x330] ;  /* 0x0000cc0000047ab9 */ /* 0x000fe40000000a00 */
[----:B------:R-:W-:-:S07]  /*19750*/  UIMAD.WIDE.U32 UR18, UR10, UR4, URZ ;  /* 0x000000040a1272a5 */ /* 0x000fce000f8e003f */
[----:B------:R-:W-:Y:S02]  /*19760*/  @UP0 UMOV UR11, UR19 ;  /* 0x00000013000b0c82 */ /* 0x000fe40008000000 */
[----:B------:R-:W-:Y:S02]  /*19770*/  @UP0 USHF.R.U32.HI UR10, URZ, UR5, UR11 ;  /* 0x000000053f0a0299 */ /* 0x000fe4000801160b */
.L_x_1166:
[----:B------:R-:W-:Y:S02]  /*19780*/  ULDC UR4, c[0x0][0x32c] ;  /* 0x0000cb0000047ab9 */ /* 0x000fe40000000800 */
[----:B------:R-:W-:-:S04]  /*19790*/  UIMAD UR4, UR10, UR4, URZ ;  /* 0x000000040a0472a4 */ /* 0x000fc8000f8e023f */
[----:B------:R-:W-:-:S04]  /*197a0*/  UISETP.LT.AND UP0, UPT, UR7, UR4, UPT ;  /* 0x000000040700728c */ /* 0x000fc8000bf01270 */
[----:B------:R-:W-:-:S04]  /*197b0*/  USEL UR7, UR7, UR4, !UP0 ;  /* 0x0000000407077287 */ /* 0x000fc8000c000000 */
.L_x_1164:
        /* <DEDUP_REMOVED lines=9> */
[C---:B------:R-:W-:Y:S02]  /*19850*/  IADD3 RZ, P0, R216.reuse, 0x40, RZ ;  /* 0x00000040d8ff7810 */ /* 0x040fe40007f1e0ff */
[----:B------:R-:W-:Y:S02]  /*19860*/  IADD3 RZ, P1, R216, 0x80, RZ ;  /* 0x00000080d8ff7810 */ /* 0x000fe40007f3e0ff */
[----:B------:R-:W-:Y:S01]  /*19870*/  IADD3 RZ, P2, R220, 0x40, RZ ;  /* 0x00000040dcff7810 */ /* 0x000fe20007f5e0ff */
[--C-:B------:R-:W-:Y:S01]  /*19880*/  IMAD.X R235, RZ, RZ, R223.reuse, P0 ;  /* 0x000000ffffeb7224 */ /* 0x100fe200000e06df */
[----:B------:R-:W-:Y:S01]  /*19890*/  IADD3 RZ, P0, R216, 0xc0, RZ ;  /* 0x000000c0d8ff7810 */ /* 0x000fe20007f1e0ff */
[----:B------:R-:W-:Y:S01]  /*198a0*/  IMAD.X R234, RZ, RZ, R223, P1 ;  /* 0x000000ffffea7224 */ /* 0x000fe200008e06df */
[C---:B------:R-:W-:Y:S01]  /*198b0*/  IADD3 RZ, P1, R220.reuse, 0x80, RZ ;  /* 0x00000080dcff7810 */ /* 0x040fe20007f3e0ff */
[----:B------:R-:W-:Y:S02]  /*198c0*/  IMAD.X R232, RZ, RZ, R227, P2 ;  /* 0x000000ffffe87224 */ /* 0x000fe400010e06e3 */
[----:B------:R-:W-:Y:S01]  /*198d0*/  IMAD.X R233, RZ, RZ, R223, P0 ;  /* 0x000000ffffe97224 */ /* 0x000fe200000e06df */
[----:B------:R-:W-:Y:S01]  /*198e0*/  IADD3 RZ, P0, R220, 0xc0, RZ ;  /* 0x000000c0dcff7810 */ /* 0x000fe20007f1e0ff */
[----:B------:R-:W-:-:S04]  /*198f0*/  IMAD.X R231, RZ, RZ, R227, P1 ;  /* 0x000000ffffe77224 */ /* 0x000fc800008e06e3 */
[----:B------:R-:W-:Y:S02]  /*19900*/  IMAD.X R230, RZ, RZ, R227, P0 ;  /* 0x000000ffffe67224 */ /* 0x000fe400000e06e3 */
.L_x_1170:
[----:B------:R-:W-:Y:S04]  /*19910*/  DEPBAR.LE SB0, 0x0 ;  /* 0x000080000000791a */ /* 0x000fe80000000000 */
[----:B------:R-:W-:Y:S01]  /*19920*/  BAR.SYNC.DEFER_BLOCKING 0x0 ;  /* 0x0000000000007b1d */ /* 0x000fe20000010000 */
[----:B------:R-:W-:Y:S01]  /*19930*/  UISETP.GT.AND UP0, UPT, UR6, UR12, UPT ;  /* 0x0000000c0600728c */ /* 0x000fe2000bf04270 */
[----:B------:R-:W-:Y:S05]  /*19940*/  MOV R0, R3 ;  /* 0x0000000300007202 */ /* 0x000fea0000000f00 */
        /* <DEDUP_REMOVED lines=10> */
[----:B------:R-:W-:Y:S01]  /*199f0*/  LOP3.LUT P2, RZ, R215, 0x1, RZ, 0xc0, !PT ;  /* 0x00000001d7ff7812 */ /* 0x000fe2000784c0ff */
[----:B------:R-:W-:Y:S01]  /*19a00*/  USHF.R.S32.HI UR10, URZ, 0x1f, UR12 ;  /* 0x0000001f3f0a7899 */ /* 0x000fe2000801140c */
[C---:B------:R-:W-:Y:S01]  /*19a10*/  IADD3 R2, R216.reuse, 0x40, RZ ;  /* 0x00000040d8027810 */ /* 0x040fe20007ffe0ff */
[----:B------:R-:W-:Y:S01]  /*19a20*/  ULDC.64 UR4, c[0x0][0x208] ;  /* 0x0000820000047ab9 */ /* 0x000fe20000000a00 */
[C---:B------:R-:W-:Y:S01]  /*19a30*/  IADD3 R4, R216.reuse, 0xc0, RZ ;  /* 0x000000c0d8047810 */ /* 0x040fe20007ffe0ff */
[----:B------:R-:W-:Y:S01]  /*19a40*/  UIMAD UR10, UR10, UR4, URZ ;  /* 0x000000040a0a72a4 */ /* 0x000fe2000f8e023f */
[----:B------:R-:W-:Y:S01]  /*19a50*/  @!P3 IMAD.MOV.U32 R5, RZ, RZ, c[0x0][0x208] ;  /* 0x00008200ff05b624 */ /* 0x000fe200078e00ff */
[----:B------:R-:W-:Y:S01]  /*19a60*/  UIMAD.WIDE.U32 UR18, UR12, UR4, URZ ;  /* 0x000000040c1272a5 */ /* 0x000fe2000f8e003f */
[----:B------:R-:W-:Y:S01]  /*19a70*/  @!P3 IMAD.MOV.U32 R10, RZ, RZ, c[0x0][0x20c] ;  /* 0x00008300ff0ab624 */ /* 0x000fe200078e00ff */
[----:B------:R-:W-:Y:S04]  /*19a80*/  UIMAD UR10, UR12, UR5, UR10 ;  /* 0x000000050c0a72a4 */ /* 0x000fe8000f8e020a */
[----:B------:R-:W-:Y:S02]  /*19a90*/  UIADD3 UR4, UR19, UR10, URZ ;  /* 0x0000000a13047290 */ /* 0x000fe4000fffe03f */
[----:B------:R-:W-:Y:S02]  /*19aa0*/  UIMAD.WIDE.U32 UR10, UR18, 0x30, URZ ;  /* 0x00000030120a78a5 */ /* 0x000fe4000f8e003f */
[----:B------:R-:W-:Y:S04]  /*19ab0*/  UIMAD UR4, UR4, 0x30, URZ ;  /* 0x00000030040478a4 */ /* 0x000fe8000f8e023f */
[----:B------:R-:W-:Y:S01]  /*19ac0*/  IADD3 R8, P1, R216, UR10, RZ ;  /* 0x0000000ad8087c10 */ /* 0x000fe2000ff3e0ff */
[----:B------:R-:W-:Y:S01]  /*19ad0*/  UIADD3 UR4, UR11, UR4, URZ ;  /* 0x000000040b047290 */ /* 0x000fe2000fffe03f */
[----:B------:R-:W-:Y:S05]  /*19ae0*/  @!P3 LEA R11, P0, R5, UR10, 0x5 ;  /* 0x0000000a050bbc11 */ /* 0x000fea000f8028ff */
[----:B------:R-:W-:Y:S02]  /*19af0*/  IADD3.X R7, R223, UR4, RZ, P1, !PT ;  /* 0x00000004df077c10 */ /* 0x000fe40008ffe4ff */
[----:B------:R-:W-:Y:S02]  /*19b00*/  LEA R22, P1, R8, c[0x0][0x1f8], 0x1 ;  /* 0x00007e0008167a11 */ /* 0x000fe400078208ff */
[----:B------:R-:W-:Y:S02]  /*19b10*/  @!P3 LEA.HI.X R10, R5, UR4, R10, 0x5, P0 ;  /* 0x00000004050abc11 */ /* 0x000fe400080f2c0a */
[----:B------:R-:W-:Y:S02]  /*19b20*/  IADD3 R9, P0, R2, UR10, RZ ;  /* 0x0000000a02097c10 */ /* 0x000fe4000ff1e0ff */
        /* <DEDUP_REMOVED lines=18> */
[C---:B------:R-:W-:Y:S01]  /*19c50*/  LEA R12, P0, R9.reuse, c[0x0][0x1f8], 0x1 ;  /* 0x00007e00090c7a11 */ /* 0x040fe200078008ff */
[----:B------:R-:W-:Y:S01]  /*19c60*/  @!P3 IMAD.X R7, R10, 0x1, R223, P1 ;  /* 0x000000010a07b824 */ /* 0x000fe200008e06df */
[C---:B------:R-:W-:Y:S02]  /*19c70*/  @!P3 LEA R158, P1, R6.reuse, c[0x0][0x1f8], 0x1 ;  /* 0x00007e00069eba11 */ /* 0x040fe400078208ff */
[----:B------:R-:W-:Y:S02]  /*19c80*/  LEA.HI.X R13, R9, c[0x0][0x1fc], R8, 0x1, P0 ;  /* 0x00007f00090d7a11 */ /* 0x000fe400000f0c08 */
[C---:B------:R-:W-:Y:S02]  /*19c90*/  @!P3 IADD3 R9, P0, R11.reuse, R2, RZ ;  /* 0x000000020b09b210 */ /* 0x040fe40007f1e0ff */
[----:B------:R-:W-:Y:S01]  /*19ca0*/  @!P3 LEA.HI.X R159, R6, c[0x0][0x1fc], R7, 0x1, P1 ;  /* 0x00007f00069fba11 */ /* 0x000fe200008f0c07 */
[----:B------:R4:W-:Y:S01]  /*19cb0*/  LDGSTS.E.BYPASS.LTC128B.128 [R218+0x8880], [R12.64], !P4 ;  /* 0x088800000cda7fae */ /* 0x0009e2000e101d5e */
[----:B------:R-:W-:Y:S01]  /*19cc0*/  @!P3 IADD3 R5, P1, R11, R5, RZ ;  /* 0x000000050b05b210 */ /* 0x000fe20007f3e0ff */
[C---:B------:R-:W-:Y:S01]  /*19cd0*/  @!P3 IMAD.X R2, R10.reuse, 0x1, R235, P0 ;  /* 0x000000010a02b824 */ /* 0x040fe200000e06eb */
[C---:B------:R-:W-:Y:S02]  /*19ce0*/  @!P3 LEA R8, P0, R9.reuse, c[0x0][0x1f8], 0x1 ;  /* 0x00007e000908ba11 */ /* 0x040fe400078008ff */
[----:B------:R4:W-:Y:S02]  /*19cf0*/  @!P3 LDGSTS.E.BYPASS.LTC128B.128 [R218+0x5080], [R158.64], !P2 ;  /* 0x050800009edabfae */ /* 0x0009e4000d101d5e */
[----:B------:R-:W-:Y:S01]  /*19d00*/  @!P3 LEA.HI.X R9, R9, c[0x0][0x1fc], R2, 0x1, P0 ;  /* 0x00007f000909ba11 */ /* 0x000fe200000f0c02 */
[C---:B------:R-:W-:Y:S01]  /*19d10*/  @!P3 IMAD.X R2, R10.reuse, 0x1, R234, P1 ;  /* 0x000000010a02b824 */ /* 0x040fe200008e06ea */
[----:B------:R-:W-:Y:S02]  /*19d20*/  @!P3 IADD3 R4, P0, R11, R4, RZ ;  /* 0x000000040b04b210 */ /* 0x000fe40007f1e0ff */
        /* <DEDUP_REMOVED lines=8> */
.L_x_1168:
[C---:B--234-:R-:W-:Y:S01]  /*19db0*/  HMMA.16816.F32 R4, R160.reuse, R164, RZ ;  /* 0x000000a4a004723c */ /* 0x05cfe200000018ff */
[----:B------:R-:W-:Y:S01]  /*19dc0*/  LDSM.16.M88.4 R184, [R207+0xa080] ;  /* 0x00a08000cfb8783b */ /* 0x000fe20000000200 */
[----:B------:R-:W-:Y:S04]  /*19dd0*/  UISETP.GT.AND UP0, UPT, UR12, UR6, UPT ;  /* 0x000000060c00728c */ /* 0x000fe8000bf04270 */
[----:B------:R-:W0:Y:S02]  /*19de0*/  LDGDEPBAR ;  /* 0x00000000000079af */ /* 0x000e240000000000 */
[C---:B------:R-:W-:Y:S01]  /*19df0*/  HMMA.16816.F32 R8, R160.reuse, R166, RZ ;  /* 0x000000a6a008723c */ /* 0x040fe200000018ff */
[----:B------:R-:W-:Y:S02]  /*19e00*/  PLOP3.LUT P0, PT, PT, PT, UP0, 0x80, 0x0 ;  /* 0x000000000000781c */ /* 0x000fe40003f0f008 */
[----:B------:R-:W2:Y:S05]  /*19e10*/  LDSM.16.M88.4 R164, [R210] ;  /* 0x00000000d2a4783b */ /* 0x000eaa0000000200 */
[C---:B------:R-:W-:Y:S01]  /*19e20*/  HMMA.16816.F32 R12, R160.reuse, R16, RZ ;  /* 0x00000010a00c723c */ /* 0x040fe200000018ff */
[----:B------:R-:W-:Y:S07]  /*19e30*/  LDSM.16.M88.4 R188, [R207+0xb080] ;  /* 0x00b08000cfbc783b */ /* 0x000fee0000000200 */
[C---:B------:R-:W-:Y:S08]  /*19e40*/  HMMA.16816.F32 R16, R160.reuse, R18, RZ ;  /* 0x00000012a010723c */ /* 0x040ff000000018ff */
[C---:B-1----:R-:W-:Y:S08]  /*19e50*/  HMMA.16816.F32 R20, R160.reuse, R24, RZ ;  /* 0x00000018a014723c */ /* 0x042ff000000018ff */
[----:B------:R-:W-:Y:S01]  /*19e60*/  HMMA.16816.F32 R24, R160, R26, RZ ;  /* 0x0000001aa018723c */ /* 0x000fe200000018ff */
[----:B------:R-:W1:Y:S07]  /*19e70*/  LDSM.16.M88.4 R160, [R207+0xa880] ;  /* 0x00a88000cfa0783b */ /* 0x000e6e0000000200 */
[C---:B------:R-:W-:Y:S08]  /*19e80*/  HMMA.16816.F32 R4, R168.reuse, R172, R4 ;  /* 0x000000aca804723c */ /* 0x040ff00000001804 */
[C---:B------:R-:W-:Y:S01]  /*19e90*/  HMMA.16816.F32 R8, R168.reuse, R174, R8 ;  /* 0x000000aea808723c */ /* 0x040fe20000001808 */
[----:B------:R-:W-:Y:S07]  /*19ea0*/  LDSM.16.M88.4 R172, [R209] ;  /* 0x00000000d1ac783b */ /* 0x000fee0000000200 */
[C---:B------:R-:W-:Y:S08]  /*19eb0*/  HMMA.16816.F32 R12, R168.reuse, R176, R12 ;  /* 0x000000b0a80c723c */ /* 0x040ff0000000180c */
[C---:B------:R-:W-:Y:S01]  /*19ec0*/  HMMA.16816.F32 R16, R168.reuse, R178, R16 ;  /* 0x000000b2a810723c */ /* 0x040fe20000001810 */
[----:B------:R-:W3:Y:S07]  /*19ed0*/  LDSM.16.M88.4 R176, [R201] ;  /* 0x00000000c9b0783b */ /* 0x000eee0000000200 */
[C---:B------:R-:W-:Y:S08]  /*19ee0*/  HMMA.16816.F32 R20, R168.reuse, R180, R20 ;  /* 0x000000b4a814723c */ /* 0x040ff00000001814 */
[----:B------:R-:W-:Y:S01]  /*19ef0*/  HMMA.16816.F32 R24, R168, R182, R24 ;  /* 0x000000b6a818723c */ /* 0x000fe20000001818 */
[----:B------:R-:W4:Y:S05]  /*19f00*/  LDSM.16.M88.4 R168, [R201+0x800] ;  /* 0x00080000c9a8783b */ /* 0x000f2a0000000200 */
[----:B------:R-:W5:Y:S02]  /*19f10*/  LDSM.16.M88.4 R180, [R201+0x1000] ;  /* 0x00100000c9b4783b */ /* 0x000f640000000200 */
[C---:B--2---:R-:W-:Y:S08]  /*19f20*/  HMMA.16816.F32 R4, R164.reuse, R184, R4 ;  /* 0x000000b8a404723c */ /* 0x044ff00000001804 */
[C---:B------:R-:W-:Y:S01]  /*19f30*/  HMMA.16816.F32 R8, R164.reuse, R186, R8 ;  /* 0x000000baa408723c */ /* 0x040fe20000001808 */
[----:B------:R-:W-:Y:S07]  /*19f40*/  LDSM.16.M88.4 R184, [R213+0xb880] ;  /* 0x00b88000d5b8783b */ /* 0x000fee0000000200 */
[C---:B-1----:R-:W-:Y:S08]  /*19f50*/  HMMA.16816.F32 R12, R164.reuse, R160, R12 ;  /* 0x000000a0a40c723c */ /* 0x042ff0000000180c */
[C---:B------:R-:W-:Y:S01]  /*19f60*/  HMMA.16816.F32 R16, R164.reuse, R162, R16 ;  /* 0x000000a2a410723c */ /* 0x040fe20000001810 */
[----:B------:R-:W1:Y:S07]  /*19f70*/  LDSM.16.M88.4 R160, [R214+0x4000] ;  /* 0x00400000d6a0783b */ /* 0x000e6e0000000200 */
[C---:B------:R-:W-:Y:S08]  /*19f80*/  HMMA.16816.F32 R20, R164.reuse, R188, R20 ;  /* 0x000000bca414723c */ /* 0x040ff00000001814 */
[----:B------:R-:W-:Y:S01]  /*19f90*/  HMMA.16816.F32 R24, R164, R190, R24 ;  /* 0x000000bea418723c */ /* 0x000fe20000001818 */
[----:B------:R-:W2:Y:S05]  /*19fa0*/  LDSM.16.M88.4 R164, [R213+0xc080] ;  /* 0x00c08000d5a4783b */ /* 0x000eaa0000000200 */
[----:B------:R-:W1:Y:S02]  /*19fb0*/  LDSM.16.M88.4 R188, [R213+0xc880] ;  /* 0x00c88000d5bc783b */ /* 0x000e640000000200 */
[C---:B---3--:R-:W-:Y:S08]  /*19fc0*/  HMMA.16816.F32 R4, R172.reuse, R176, R4 ;  /* 0x000000b0ac04723c */ /* 0x048ff00000001804 */
[C---:B------:R-:W-:Y:S01]  /*19fd0*/  HMMA.16816.F32 R8, R172.reuse, R178, R8 ;  /* 0x000000b2ac08723c */ /* 0x040fe20000001808 */
[----:B------:R-:W-:Y:S07]  /*19fe0*/  LDSM.16.M88.4 R176, [R200] ;  /* 0x00000000c8b0783b */ /* 0x000fee0000000200 */
[C---:B----4-:R-:W-:Y:S08]  /*19ff0*/  HMMA.16816.F32 R12, R172.reuse, R168, R12 ;  /* 0x000000a8ac0c723c */ /* 0x050ff0000000180c */
[C---:B------:R-:W-:Y:S01]  /*1a000*/  HMMA.16816.F32 R16, R172.reuse, R170, R16 ;  /* 0x000000aaac10723c */ /* 0x040fe20000001810 */
[----:B------:R-:W3:Y:S07]  /*1a010*/  LDSM.16.M88.4 R168, [R212+0x4000] ;  /* 0x00400000d4a8783b */ /* 0x000eee0000000200 */
[C---:B-----5:R-:W-:Y:S08]  /*1a020*/  HMMA.16816.F32 R20, R172.reuse, R180, R20 ;  /* 0x000000b4ac14723c */ /* 0x060ff00000001814 */
[----:B------:R-:W-:Y:S01]  /*1a030*/  HMMA.16816.F32 R24, R172, R182, R24 ;  /* 0x000000b6ac18723c */ /* 0x000fe20000001818 */
[----:B------:R-:W4:Y:S05]  /*1a040*/  LDSM.16.M88.4 R172, [R199] ;  /* 0x00000000c7ac783b */ /* 0x000f2a0000000200 */
[----:B------:R-:W5:Y:S02]  /*1a050*/  LDSM.16.M88.4 R180, [R198] ;  /* 0x00000000c6b4783b */ /* 0x000f640000000200 */
[C---:B-1----:R-:W-:Y:S08]  /*1a060*/  HMMA.16816.F32 R4, R160.reuse, R184, R4 ;  /* 0x000000b8a004723c */ /* 0x042ff00000001804 */
[C---:B------:R-:W-:Y:S01]  /*1a070*/  HMMA.16816.F32 R8, R160.reuse, R186, R8 ;  /* 0x000000baa008723c */ /* 0x040fe20000001808 */
[----:B------:R-:W-:Y:S07]  /*1a080*/  LDSM.16.M88.4 R184, [R207+0xb880] ;  /* 0x00b88000cfb8783b */ /* 0x000fee0000000200 */
[C---:B--2---:R-:W-:Y:S08]  /*1a090*/  HMMA.16816.F32 R12, R160.reuse, R164, R12 ;  /* 0x000000a4a00c723c */ /* 0x044ff0000000180c */
        /* <DEDUP_REMOVED lines=14> */
[----:B------:R-:W4:Y:S05]  /*1a180*/  LDSM.16.M88.4 R168, [R201+0x2000] ;  /* 0x00200000c9a8783b */ /* 0x000f2a0000000200 */
[----:B------:R-:W5:Y:S02]  /*1a190*/  LDSM.16.M88.4 R180, [R201+0x2800] ;  /* 0x00280000c9b4783b */ /* 0x000f640000000200 */
        /* <DEDUP_REMOVED lines=80> */
[C---:B-1----:R-:W-:Y:S01]  /*1a6a0*/  HMMA.16816.F32 R4, R164.reuse, R184, R4 ;  /* 0x000000b8a404723c */ /* 0x042fe20000001804 */
[----:B------:R-:W-:Y:S04]  /*1a6b0*/  DEPBAR.LE SB0, 0x0 ;  /* 0x000080000000791a */ /* 0x000fe80000000000 */
[----:B------:R-:W-:Y:S03]  /*1a6c0*/  BAR.SYNC.DEFER_BLOCKING 0x0 ;  /* 0x0000000000007b1d */ /* 0x000fe60000010000 */
[C---:B------:R-:W-:Y:S08]  /*1a6d0*/  HMMA.16816.F32 R8, R164.reuse, R186, R8 ;  /* 0x000000baa408723c */ /* 0x040ff00000001808 */
[C---:B--2---:R-:W-:Y:S08]  /*1a6e0*/  HMMA.16816.F32 R12, R164.reuse, R160, R12 ;  /* 0x000000a0a40c723c */ /* 0x044ff0000000180c */
[C---:B------:R-:W-:Y:S08]  /*1a6f0*/  HMMA.16816.F32 R16, R164.reuse, R162, R16 ;  /* 0x000000a2a410723c */ /* 0x040ff00000001810 */
[C---:B------:R-:W-:Y:S08]  /*1a700*/  HMMA.16816.F32 R20, R164.reuse, R188, R20 ;  /* 0x000000bca414723c */ /* 0x040ff00000001814 */
[----:B------:R-:W-:Y:S08]  /*1a710*/  HMMA.16816.F32 R24, R164, R190, R24 ;  /* 0x000000bea418723c */ /* 0x000ff00000001818 */
[C---:B---3--:R-:W-:Y:S08]  /*1a720*/  HMMA.16816.F32 R4, R172.reuse, R176, R4 ;  /* 0x000000b0ac04723c */ /* 0x048ff00000001804 */
[C---:B------:R-:W-:Y:S08]  /*1a730*/  HMMA.16816.F32 R8, R172.reuse, R178, R8 ;  /* 0x000000b2ac08723c */ /* 0x040ff00000001808 */
[C---:B----4-:R-:W-:Y:S08]  /*1a740*/  HMMA.16816.F32 R12, R172.reuse, R168, R12 ;  /* 0x000000a8ac0c723c */ /* 0x050ff0000000180c */
[C---:B------:R-:W-:Y:S08]  /*1a750*/  HMMA.16816.F32 R16, R172.reuse, R170, R16 ;  /* 0x000000aaac10723c */ /* 0x040ff00000001810 */
[C---:B-----5:R-:W-:Y:S08]  /*1a760*/  HMMA.16816.F32 R20, R172.reuse, R180, R20 ;  /* 0x000000b4ac14723c */ /* 0x060ff00000001814 */
[----:B------:R-:W-:Y:S01]  /*1a770*/  HMMA.16816.F32 R24, R172, R182, R24 ;  /* 0x000000b6ac18723c */ /* 0x000fe20000001818 */
[----:B------:R-:W-:-:S07]  /*1a780*/  @!P0 BRA `(.L_x_1169) ;  /* 0x0000041000008947 */ /* 0x000fce0003800000 */
[----:B------:R-:W-:Y:S01]  /*1a790*/  IADD3 R159, -R228, 0x30, RZ ;  /* 0x00000030e49f7810 */ /* 0x000fe20007ffe1ff */
[----:B------:R-:W-:Y:S01]  /*1a7a0*/  UIADD3 UR11, UR12, -0x1, URZ ;  /* 0xffffffff0c0b7890 */ /* 0x000fe2000fffe03f */
[C---:B------:R-:W-:Y:S01]  /*1a7b0*/  IADD3 R156, R220.reuse, 0x40, RZ ;  /* 0x00000040dc9c7810 */ /* 0x040fe20007ffe0ff */
        /* <DEDUP_REMOVED lines=21> */
[C---:B------:R-:W-:Y:S02]  /*1a910*/  @P1 LEA R162, P0, R161.reuse, c[0x0][0x1c8], 0x1 ;  /* 0x00007200a1a21a11 */ /* 0x040fe400078008ff */
        /* <DEDUP_REMOVED lines=40> */
.L_x_1169:
[----:B------:R-:W-:Y:S01]  /*1aba0*/  FMNMX.FTZ R2, R4, R3, !PT ;  /* 0x0000000304027209 */ /* 0x000fe20007810000 */
[----:B-1----:R-:W-:Y:S01]  /*1abb0*/  LDSM.16.MT88.4 R164, [R206+0x4080] ;  /* 0x00408000cea4783b */ /* 0x002fe20000004200 */
[----:B------:R-:W-:Y:S01]  /*1abc0*/  FMNMX.FTZ R156, R6, R157, !PT ;  /* 0x0000009d069c7209 */ /* 0x000fe20007810000 */
[----:B------:R-:W-:Y:S01]  /*1abd0*/  UISETP.GT.AND UP0, UPT, UR12, UR7, UPT ;  /* 0x000000070c00728c */ /* 0x000fe2000bf04270 */
[----:B------:R-:W-:Y:S01]  /*1abe0*/  FMNMX.FTZ R159, R5, R2, !PT ;  /* 0x00000002059f7209 */ /* 0x000fe20007810000 */
[----:B------:R-:W-:Y:S01]  /*1abf0*/  UIADD3 UR12, UR12, -0x1, URZ ;  /* 0xffffffff0c0c7890 */ /* 0x000fe2000fffe03f */
        /* <DEDUP_REMOVED lines=23> */
[----:B------:R-:W-:Y:S02]  /*1ad70*/  PLOP3.LUT P0, PT, PT, PT, UP0, 0x80, 0x0 ;  /* 0x000000000000781c */ /* 0x000fe40003f0f008 */
        /* <DEDUP_REMOVED lines=24> */
[----:B------:R-:W-:Y:S01]  /*1af00*/  MUFU.EX2 R7, R7 ;  /* 0x0000000700077308 */ /* 0x000fe20000000800 */
[--C-:B------:R-:W-:Y:S02]  /*1af10*/  FFMA.FTZ R159, R8, c[0x0][0x2d0], -R191.reuse ;  /* 0x0000b400089f7a23 */ /* 0x100fe400000108bf */
[----:B------:R-:W-:Y:S02]  /*1af20*/  FFMA.FTZ R188, R9, c[0x0][0x2d0], -R191 ;  /* 0x0000b40009bc7a23 */ /* 0x000fe400000108bf */
[----:B------:R-:W-:Y:S02]  /*1af30*/  FFMA.FTZ R190, R11, c[0x0][0x2d0], -R189 ;  /* 0x0000b4000bbe7a23 */ /* 0x000fe400000108bd */
[--C-:B------:R-:W-:Y:S02]  /*1af40*/  FFMA.FTZ R236, R12, c[0x0][0x2d0], -R191.reuse ;  /* 0x0000b4000cec7a23 */ /* 0x100fe400000108bf */
[----:B------:R-:W-:Y:S01]  /*1af50*/  FFMA.FTZ R237, R13, c[0x0][0x2d0], -R191 ;  /* 0x0000b4000ded7a23 */ /* 0x000fe200000108bf */
[----:B------:R2:W3:Y:S01]  /*1af60*/  MUFU.EX2 R0, R157 ;  /* 0x0000009d00007308 */ /* 0x0004e20000000800 */
[--C-:B------:R-:W-:Y:S02]  /*1af70*/  FFMA.FTZ R238, R14, c[0x0][0x2d0], -R189.reuse ;  /* 0x0000b4000eee7a23 */ /* 0x100fe400000108bd */
[----:B------:R-:W-:Y:S02]  /*1af80*/  FFMA.FTZ R239, R15, c[0x0][0x2d0], -R189 ;  /* 0x0000b4000fef7a23 */ /* 0x000fe400000108bd */
[----:B------:R-:W-:Y:S01]  /*1af90*/  LDSM.16.MT88.4 R12, [R204+0x8880] ;  /* 0x00888000cc0c783b */ /* 0x000fe20000004200 */
[--C-:B------:R-:W-:Y:S02]  /*1afa0*/  FFMA.FTZ R240, R16, c[0x0][0x2d0], -R191.reuse ;  /* 0x0000b40010f07a23 */ /* 0x100fe400000108bf */
[----:B------:R-:W-:Y:S02]  /*1afb0*/  FFMA.FTZ R241, R17, c[0x0][0x2d0], -R191 ;  /* 0x0000b40011f17a23 */ /* 0x000fe400000108bf */
[----:B------:R-:W-:Y:S01]  /*1afc0*/  MUFU.EX2 R158, R158 ;  /* 0x0000009e009e7308 */ /* 0x000fe20000000800 */
[--C-:B------:R-:W-:Y:S02]  /*1afd0*/  FFMA.FTZ R243, R18, c[0x0][0x2d0], -R189.reuse ;  /* 0x0000b40012f37a23 */ /* 0x100fe400000108bd */
[--C-:B------:R-:W-:Y:S02]  /*1afe0*/  FFMA.FTZ R242, R19, c[0x0][0x2d0], -R189.reuse ;  /* 0x0000b40013f27a23 */ /* 0x100fe400000108bd */
[----:B------:R-:W-:Y:S05]  /*1aff0*/  LDSM.16.MT88.4 R16, [R208+0x4880] ;  /* 0x00488000d010783b */ /* 0x000fea0000004200 */
[----:B------:R-:W-:Y:S01]  /*1b000*/  MUFU.EX2 R5, R5 ;  /* 0x0000000500057308 */ /* 0x000fe20000000800 */
[----:B--2---:R-:W-:Y:S02]  /*1b010*/  FFMA.FTZ R157, R10, c[0x0][0x2d0], -R189 ;  /* 0x0000b4000a9d7a23 */ /* 0x004fe400000108bd */
[C---:B---3--:R-:W-:Y:S02]  /*1b020*/  FMUL.FTZ R10, R0.reuse, R154 ;  /* 0x0000009a000a7220 */ /* 0x048fe40000410000 */
[C---:B------:R-:W-:Y:S05]  /*1b030*/  FMUL.FTZ R11, R0.reuse, R155 ;  /* 0x0000009b000b7220 */ /* 0x040fea0000410000 */
        /* <DEDUP_REMOVED lines=18> */
[----:B------:R-:W3:Y:S01]  /*1b160*/  MUFU.EX2 R190, R190 ;  /* 0x000000be00be7308 */ /* 0x000ee20000000800 */
        /* <DEDUP_REMOVED lines=15> */
[----:B---3--:R-:W-:Y:S01]  /*1b260*/  F2FP.PACK_AB R155, R190, R157 ;  /* 0x0000009dbe9b723e */ /* 0x008fe200000000ff */
[C---:B------:R-:W-:Y:S02]  /*1b270*/  FMUL.FTZ R63, R0.reuse, R63 ;  /* 0x0000003f003f7220 */ /* 0x040fe40000410000 */
[C---:B------:R-:W-:Y:S02]  /*1b280*/  FMUL.FTZ R66, R0.reuse, R66 ;  /* 0x0000004200427220 */ /* 0x040fe40000410000 */
[C---:B------:R-:W-:Y:S01]  /*1b290*/  FMUL.FTZ R67, R0.reuse, R67 ;  /* 0x0000004300437220 */ /* 0x040fe20000410000 */
[----:B------:R-:W3:Y:S01]  /*1b2a0*/  MUFU.EX2 R237, R237 ;  /* 0x000000ed00ed7308 */ /* 0x000ee20000000800 */
[C---:B------:R-:W-:Y:S02]  /*1b2b0*/  FMUL.FTZ R70, R0.reuse, R70 ;  /* 0x0000004600467220 */ /* 0x040fe40000410000 */
[----:B------:R-:W-:Y:S02]  /*1b2c0*/  FMUL.FTZ R71, R0, R71 ;  /* 0x0000004700477220 */ /* 0x000fe40000410000 */
[C---:B--2---:R-:W-:Y:S01]  /*1b2d0*/  FMUL.FTZ R8, R2.reuse, R152 ;  /* 0x0000009802087220 */ /* 0x044fe20000410000 */
[----:B------:R-:W-:Y:S01]  /*1b2e0*/  F2FP.PACK_AB R152, R5, R158 ;  /* 0x0000009e0598723e */ /* 0x000fe200000000ff */
[C---:B------:R-:W-:Y:S01]  /*1b2f0*/  FMUL.FTZ R9, R2.reuse, R153 ;  /* 0x0000009902097220 */ /* 0x040fe20000410000 */
[----:B------:R-:W-:Y:S01]  /*1b300*/  F2FP.PACK_AB R153, R7, R6 ;  /* 0x000000060799723e */ /* 0x000fe200000000ff */
[C---:B------:R-:W-:Y:S01]  /*1b310*/  FMUL.FTZ R132, R2.reuse, R132 ;  /* 0x0000008402847220 */ /* 0x040fe20000410000 */
[----:B------:R-:W-:Y:S01]  /*1b320*/  MUFU.EX2 R238, R238 ;  /* 0x000000ee00ee7308 */ /* 0x000fe20000000800 */
[C---:B------:R-:W-:Y:S02]  /*1b330*/  FMUL.FTZ R133, R2.reuse, R133 ;  /* 0x0000008502857220 */ /* 0x040fe40000410000 */
[C---:B------:R-:W-:Y:S02]  /*1b340*/  FMUL.FTZ R136, R2.reuse, R136 ;  /* 0x0000008802887220 */ /* 0x040fe40000410000 */
[C---:B-1----:R-:W-:Y:S05]  /*1b350*/  HMMA.16816.F32 R8, R152.reuse, R160, R8 ;  /* 0x000000a09808723c */ /* 0x042fea0000001808 */
[C---:B------:R-:W-:Y:S01]  /*1b360*/  FMUL.FTZ R137, R2.reuse, R137 ;  /* 0x0000008902897220 */ /* 0x040fe20000410000 */
[----:B------:R-:W1:Y:S01]  /*1b370*/  MUFU.EX2 R239, R239 ;  /* 0x000000ef00ef7308 */ /* 0x000e620000000800 */
[C---:B------:R-:W-:Y:S01]  /*1b380*/  FMUL.FTZ R140, R2.reuse, R140 ;  /* 0x0000008c028c7220 */ /* 0x040fe20000410000 */
[C---:B------:R-:W-:Y:S01]  /*1b390*/  HMMA.16816.F32 R132, R152.reuse, R162, R132 ;  /* 0x000000a29884723c */ /* 0x040fe20000001884 */
[----:B------:R-:W2:Y:S03]  /*1b3a0*/  LDSM.16.MT88.4 R160, [R204+0x4080] ;  /* 0x00408000cca0783b */ /* 0x000ea60000004200 */
[C---:B------:R-:W-:Y:S02]  /*1b3b0*/  FMUL.FTZ R141, R2.reuse, R141 ;  /* 0x0000008d028d7220 */ /* 0x040fe40000410000 */
[C---:B------:R-:W-:Y:S02]  /*1b3c0*/  FMUL.FTZ R144, R2.reuse, R144 ;  /* 0x0000009002907220 */ /* 0x040fe40000410000 */
[C---:B------:R-:W-:Y:S01]  /*1b3d0*/  HMMA.16816.F32 R136, R152.reuse, R164, R136 ;  /* 0x000000a49888723c */ /* 0x040fe20000001888 */
[----:B------:R-:W-:Y:S03]  /*1b3e0*/  MUFU.EX2 R240, R240 ;  /* 0x000000f000f07308 */ /* 0x000fe60000000800 */
[C---:B------:R-:W-:Y:S02]  /*1b3f0*/  FMUL.FTZ R145, R2.reuse, R145 ;  /* 0x0000009102917220 */ /* 0x040fe40000410000 */
[C---:B------:R-:W-:Y:S02]  /*1b400*/  FMUL.FTZ R148, R2.reuse, R148 ;  /* 0x0000009402947220 */ /* 0x040fe40000410000 */
[C---:B------:R-:W-:Y:S01]  /*1b410*/  HMMA.16816.F32 R140, R152.reuse, R166, R140 ;  /* 0x000000a6988c723c */ /* 0x040fe2000000188c */
[----:B------:R-:W4:Y:S02]  /*1b420*/  LDSM.16.MT88.4 R164, [R208+0x5880] ;  /* 0x00588000d0a4783b */ /* 0x000f240000004200 */
[----:B------:R-:W5:Y:S01]  /*1b430*/  MUFU.EX2 R241, R241 ;  /* 0x000000f100f17308 */ /* 0x000f620000000800 */
[C---:B------:R-:W-:Y:S02]  /*1b440*/  FMUL.FTZ R149, R2.reuse, R149 ;  /* 0x0000009502957220 */ /* 0x040fe40000410000 */
[C---:B------:R-:W-:Y:S02]  /*1b450*/  FMUL.FTZ R28, R2.reuse, R28 ;  /* 0x0000001c021c7220 */ /* 0x040fe40000410000 */
[C---:B------:R-:W-:Y:S04]  /*1b460*/  HMMA.16816.F32 R144, R152.reuse, R168, R144 ;  /* 0x000000a89890723c */ /* 0x040fe80000001890 */
[C---:B------:R-:W-:Y:S01]  /*1b470*/  FMUL.FTZ R29, R2.reuse, R29 ;  /* 0x0000001d021d7220 */ /* 0x040fe20000410000 */
[----:B------:R-:W-:Y:S01]  /*1b480*/  MUFU.EX2 R243, R243 ;  /* 0x000000f300f37308 */ /* 0x000fe20000000800 */
[C---:B------:R-:W-:Y:S02]  /*1b490*/  FMUL.FTZ R32, R2.reuse, R32 ;  /* 0x0000002002207220 */ /* 0x040fe40000410000 */
[C---:B------:R-:W-:Y:S01]  /*1b4a0*/  HMMA.16816.F32 R148, R152.reuse, R170, R148 ;  /* 0x000000aa9894723c */ /* 0x040fe20000001894 */
[----:B------:R-:W1:Y:S03]  /*1b4b0*/  LDSM.16.MT88.4 R168, [R206+0x5880] ;  /* 0x00588000cea8783b */ /* 0x000e660000004200 */
[C---:B------:R-:W-:Y:S02]  /*1b4c0*/  FMUL.FTZ R33, R2.reuse, R33 ;  /* 0x0000002102217220 */ /* 0x040fe40000410000 */
[C---:B------:R-:W-:Y:S01]  /*1b4d0*/  FMUL.FTZ R36, R2.reuse, R36 ;  /* 0x0000002402247220 */ /* 0x040fe20000410000 */
[----:B------:R-:W1:Y:S01]  /*1b4e0*/  MUFU.EX2 R242, R242 ;  /* 0x000000f200f27308 */ /* 0x000e620000000800 */
        /* <DEDUP_REMOVED lines=46> */
[----:B------:R-:W-:Y:S01]  /*1b7d0*/  FMUL.FTZ R83, R0, R83 ;  /* 0x0000005300537220 */ /* 0x000fe20000410000 */
        /* <DEDUP_REMOVED lines=64> */
[C---:B------:R-:W-:Y:S03]  /*1bbe0*/  HMMA.16816.F32 R124, R152.reuse, R12, R124 ;  /* 0x0000000c987c723c */ /* 0x040fe6000000187c */
[C---:B------:R-:W-:Y:S02]  /*1bbf0*/  FMUL.FTZ R130, R0.reuse, R130 ;  /* 0x0000008200827220 */ /* 0x040fe40000410000 */
[----:B------:R-:W-:Y:S02]  /*1bc00*/  FMUL.FTZ R131, R0, R131 ;  /* 0x0000008300837220 */ /* 0x000fe40000410000 */
[----:B---3--:R-:W-:Y:S01]  /*1bc10*/  F2FP.PACK_AB R12, R237, R236 ;  /* 0x000000eced0c723e */ /* 0x008fe200000000ff */
[----:B------:R-:W-:Y:S01]  /*1bc20*/  FFMA.FTZ R158, R2, R229, R158 ;  /* 0x000000e5029e7223 */ /* 0x000fe2000001009e */
[----:B------:R-:W-:Y:S03]  /*1bc30*/  F2FP.PACK_AB R13, R239, R238 ;  /* 0x000000eeef0d723e */ /* 0x000fe600000000ff */
[----:B------:R-:W-:Y:S01]  /*1bc40*/  HMMA.16816.F32 R128, R152, R14, R128 ;  /* 0x0000000e9880723c */ /* 0x000fe20000001880 */
[----:B------:R-:W3:Y:S02]  /*1bc50*/  LDSM.16.MT88.4 R152, [R206+0x6080] ;  /* 0x00608000ce98783b */ /* 0x000ee40000004200 */
[----:B------:R-:W-:Y:S02]  /*1bc60*/  FFMA.FTZ R6, R0, R225, R6 ;  /* 0x000000e100067223 */ /* 0x000fe40000010006 */
[----:B------:R-:W-:Y:S02]  /*1bc70*/  FADD.FTZ R158, R5, R158 ;  /* 0x0000009e059e7221 */ /* 0x000fe40000010000 */
[----:B-----5:R-:W-:Y:S01]  /*1bc80*/  F2FP.PACK_AB R14, R241, R240 ;  /* 0x000000f0f10e723e */ /* 0x020fe200000000ff */
[----:B------:R-:W-:Y:S01]  /*1bc90*/  FADD.FTZ R6, R7, R6 ;  /* 0x0000000607067221 */ /* 0x000fe20000010000 */
[----:B------:R-:W-:Y:S03]  /*1bca0*/  F2FP.PACK_AB R15, R242, R243 ;  /* 0x000000f3f20f723e */ /* 0x000fe600000000ff */
[----:B------:R-:W-:Y:S02]  /*1bcb0*/  FADD.FTZ R159, R159, R158 ;  /* 0x0000009e9f9f7221 */ /* 0x000fe40000010000 */
[----:B------:R-:W-:Y:S01]  /*1bcc0*/  FADD.FTZ R5, R157, R6 ;  /* 0x000000069d057221 */ /* 0x000fe20000010000 */
[----:B------:R-:W-:Y:S01]  /*1bcd0*/  MOV R157, R156 ;  /* 0x0000009c009d7202 */ /* 0x000fe20000000f00 */
[C---:B------:R-:W-:Y:S05]  /*1bce0*/  HMMA.16816.F32 R8, R12.reuse, R16, R8 ;  /* 0x000000100c08723c */ /* 0x040fea0000001808 */
[----:B------:R-:W-:Y:S02]  /*1bcf0*/  FADD.FTZ R159, R188, R159 ;  /* 0x0000009fbc9f7221 */ /* 0x000fe40000010000 */
[----:B------:R-:W-:Y:S01]  /*1bd00*/  FADD.FTZ R5, R190, R5 ;  /* 0x00000005be057221 */ /* 0x000fe20000010000 */
[C---:B------:R-:W-:Y:S01]  /*1bd10*/  HMMA.16816.F32 R132, R12.reuse, R18, R132 ;  /* 0x000000120c84723c */ /* 0x040fe20000001884 */
[----:B------:R-:W5:Y:S03]  /*1bd20*/  LDSM.16.MT88.4 R16, [R206+0x7880] ;  /* 0x00788000ce10783b */ /* 0x000f660000004200 */
        /* <DEDUP_REMOVED lines=9> */
[C---:B----4-:R-:W-:Y:S04]  /*1bdc0*/  HMMA.16816.F32 R144, R12.reuse, R164, R144 ;  /* 0x000000a40c90723c */ /* 0x050fe80000001890 */
[----:B------:R-:W-:Y:S02]  /*1bdd0*/  FADD.FTZ R241, R241, R240 ;  /* 0x000000f0f1f17221 */ /* 0x000fe40000010000 */
[----:B------:R-:W-:Y:S02]  /*1bde0*/  FADD.FTZ R5, R242, R5 ;  /* 0x00000005f2057221 */ /* 0x000fe40000010000 */
[C---:B------:R-:W-:Y:S01]  /*1bdf0*/  HMMA.16816.F32 R148, R12.reuse, R166, R148 ;  /* 0x000000a60c94723c */ /* 0x040fe20000001894 */
[----:B------:R-:W-:Y:S07]  /*1be00*/  LDSM.16.MT88.4 R164, [R208+0x9080] ;  /* 0x00908000d0a4783b */ /* 0x000fee0000004200 */
[C---:B-1----:R-:W-:Y:S08]  /*1be10*/  HMMA.16816.F32 R28, R12.reuse, R168, R28 ;  /* 0x000000a80c1c723c */ /* 0x042ff0000000181c */
[C---:B------:R-:W-:Y:S01]  /*1be20*/  HMMA.16816.F32 R32, R12.reuse, R170, R32 ;  /* 0x000000aa0c20723c */ /* 0x040fe20000001820 */
[----:B------:R-:W-:Y:S07]  /*1be30*/  LDSM.16.MT88.4 R168, [R205+0x9080] ;  /* 0x00908000cda8783b */ /* 0x000fee0000004200 */
[C---:B------:R-:W-:Y:S08]  /*1be40*/  HMMA.16816.F32 R36, R12.reuse, R172, R36 ;  /* 0x000000ac0c24723c */ /* 0x040ff00000001824 */
[C---:B------:R-:W-:Y:S01]  /*1be50*/  HMMA.16816.F32 R40, R12.reuse, R174, R40 ;  /* 0x000000ae0c28723c */ /* 0x040fe20000001828 */
[----:B------:R-:W-:Y:S07]  /*1be60*/  LDSM.16.MT88.4 R172, [R205+0x8080] ;  /* 0x00808000cdac783b */ /* 0x000fee0000004200 */
[C---:B---3--:R-:W-:Y:S08]  /*1be70*/  HMMA.16816.F32 R44, R12.reuse, R152, R44 ;  /* 0x000000980c2c723c */ /* 0x048ff0000000182c */
[C---:B------:R-:W-:Y:S01]  /*1be80*/  HMMA.16816.F32 R48, R12.reuse, R154, R48 ;  /* 0x0000009a0c30723c */ /* 0x040fe20000001830 */
[----:B------:R-:W1:Y:S07]  /*1be90*/  LDSM.16.MT88.4 R152, [R204+0x7880] ;  /* 0x00788000cc98783b */ /* 0x000e6e0000004200 */
[C---:B------:R-:W-:Y:S08]  /*1bea0*/  HMMA.16816.F32 R52, R12.reuse, R176, R52 ;  /* 0x000000b00c34723c */ /* 0x040ff00000001834 */
[C---:B------:R-:W-:Y:S01]  /*1beb0*/  HMMA.16816.F32 R56, R12.reuse, R178, R56 ;  /* 0x000000b20c38723c */ /* 0x040fe20000001838 */
[----:B------:R-:W-:Y:S07]  /*1bec0*/  LDSM.16.MT88.4 R176, [R208+0x9880] ;  /* 0x00988000d0b0783b */ /* 0x000fee0000004200 */
        /* <DEDUP_REMOVED lines=11> */
[----:B------:R-:W3:Y:S03]  /*1bf80*/  MUFU.EX2 R181, R181 ;  /* 0x000000b500b57308 */ /* 0x000ee60000000800 */
[----:B------:R-:W-:Y:S02]  /*1bf90*/  FFMA.FTZ R191, R25, c[0x0][0x2d0], -R191 ;  /* 0x0000b40019bf7a23 */ /* 0x000fe400000108bf */
[--C-:B------:R-:W-:Y:S02]  /*1bfa0*/  FFMA.FTZ R185, R26, c[0x0][0x2d0], -R189.reuse ;  /* 0x0000b4001ab97a23 */ /* 0x100fe400000108bd */
[C---:B-----5:R-:W-:Y:S03]  /*1bfb0*/  HMMA.16816.F32 R76, R12.reuse, R16, R76 ;  /* 0x000000100c4c723c */ /* 0x060fe6000000184c */
[----:B------:R-:W-:Y:S01]  /*1bfc0*/  MUFU.EX2 R182, R182 ;  /* 0x000000b600b67308 */ /* 0x000fe20000000800 */
[----:B------:R-:W-:Y:S02]  /*1bfd0*/  FFMA.FTZ R189, R27, c[0x0][0x2d0], -R189 ;  /* 0x0000b4001bbd7a23 */ /* 0x000fe400000108bd */
[----:B------:R-:W-:Y:S02]  /*1bfe0*/  LDSM.16.MT88.4 R24, [R205+0x5080] ;  /* 0x00508000cd18783b */ /* 0x000fe40000004200 */
[C---:B------:R-:W-:Y:S05]  /*1bff0*/  HMMA.16816.F32 R80, R12.reuse, R18, R80 ;  /* 0x000000120c50723c */ /* 0x040fea0000001850 */
[----:B------:R-:W4:Y:S01]  /*1c000*/  MUFU.EX2 R183, R183 ;  /* 0x000000b700b77308 */ /* 0x000f220000000800 */
[----:B------:R-:W5:Y:S02]  /*1c010*/  LDSM.16.MT88.4 R16, [R206+0x9080] ;  /* 0x00908000ce10783b */ /* 0x000f640000004200 */
[C---:B--2---:R-:W-:Y:S07]  /*1c020*/  HMMA.16816.F32 R84, R12.reuse, R160, R84 ;  /* 0x000000a00c54723c */ /* 0x044fee0000001854 */
[----:B------:R-:W-:Y:S01]  /*1c030*/  MUFU.EX2 R184, R184 ;  /* 0x000000b800b87308 */ /* 0x000fe20000000800 */
[C---:B------:R-:W-:Y:S01]  /*1c040*/  HMMA.16816.F32 R88, R12.reuse, R162, R88 ;  /* 0x000000a20c58723c */ /* 0x040fe20000001858 */
[----:B------:R-:W-:Y:S07]  /*1c050*/  LDSM.16.MT88.4 R160, [R206+0x5080] ;  /* 0x00508000cea0783b */ /* 0x000fee0000004200 */
[C---:B-1----:R-:W-:Y:S01]  /*1c060*/  HMMA.16816.F32 R92, R12.reuse, R152, R92 ;  /* 0x000000980c5c723c */ /* 0x042fe2000000185c */
[----:B------:R-:W1:Y:S07]  /*1c070*/  MUFU.EX2 R191, R191 ;  /* 0x000000bf00bf7308 */ /* 0x000e6e0000000800 */
[C---:B------:R-:W-:Y:S03]  /*1c080*/  HMMA.16816.F32 R96, R12.reuse, R154, R96 ;  /* 0x0000009a0c60723c */ /* 0x040fe60000001860 */
[----:B------:R-:W-:Y:S05]  /*1c090*/  MUFU.EX2 R185, R185 ;  /* 0x000000b900b97308 */ /* 0x000fea0000000800 */
[C---:B------:R-:W-:Y:S05]  /*1c0a0*/  HMMA.16816.F32 R100, R12.reuse, R164, R100 ;  /* 0x000000a40c64723c */ /* 0x040fea0000001864 */
[----:B------:R-:W2:Y:S03]  /*1c0b0*/  MUFU.EX2 R186, R189 ;  /* 0x000000bd00ba7308 */ /* 0x000ea60000000800 */
[C---:B------:R-:W-:Y:S01]  /*1c0c0*/  HMMA.16816.F32 R104, R12.reuse, R166, R104 ;  /* 0x000000a60c68723c */ /* 0x040fe20000001868 */
[----:B------:R-:W-:Y:S07]  /*1c0d0*/  LDSM.16.MT88.4 R164, [R204+0x5080] ;  /* 0x00508000cca4783b */ /* 0x000fee0000004200 */
[C---:B-----5:R-:W-:Y:S08]  /*1c0e0*/  HMMA.16816.F32 R108, R12.reuse, R16, R108 ;  /* 0x000000100c6c723c */ /* 0x060ff0000000186c */
[C---:B------:R-:W-:Y:S01]  /*1c0f0*/  HMMA.16816.F32 R112, R12.reuse, R18, R112 ;  /* 0x000000120c70723c */ /* 0x040fe20000001870 */
[----:B------:R-:W5:Y:S07]  /*1c100*/  LDSM.16.MT88.4 R16, [R208+0x5080] ;  /* 0x00508000d010783b */ /* 0x000f6e0000004200 */
[C---:B------:R-:W-:Y:S08]  /*1c110*/  HMMA.16816.F32 R116, R12.reuse, R168, R116 ;  /* 0x000000a80c74723c */ /* 0x040ff00000001874 */
[C---:B------:R-:W-:Y:S01]  /*1c120*/  HMMA.16816.F32 R120, R12.reuse, R170, R120 ;  /* 0x000000aa0c78723c */ /* 0x040fe20000001878 */
[----:B------:R-:W-:Y:S07]  /*1c130*/  LDSM.16.MT88.4 R168, [R206+0x8080] ;  /* 0x00808000cea8783b */ /* 0x000fee0000004200 */
[C---:B------:R-:W-:Y:S08]  /*1c140*/  HMMA.16816.F32 R124, R12.reuse, R20, R124 ;  /* 0x000000140c7c723c */ /* 0x040ff0000000187c */
[----:B------:R-:W-:Y:S01]  /*1c150*/  HMMA.16816.F32 R128, R12, R22, R128 ;  /* 0x000000160c80723c */ /* 0x000fe20000001880 */
[----:B------:R-:W5:Y:S06]  /*1c160*/  LDSM.16.MT88.4 R20, [R208+0x6880] ;  /* 0x00688000d014783b */ /* 0x000f6c0000004200 */
[----:B---3--:R-:W-:Y:S01]  /*1c170*/  F2FP.PACK_AB R12, R181, R180 ;  /* 0x000000b4b50c723e */ /* 0x008fe200000000ff */
[----:B------:R-:W-:Y:S01]  /*1c180*/  FADD.FTZ R180, R180, R241 ;  /* 0x000000f1b4b47221 */ /* 0x000fe20000010000 */
[----:B----4-:R-:W-:Y:S03]  /*1c190*/  F2FP.PACK_AB R13, R183, R182 ;  /* 0x000000b6b70d723e */ /* 0x010fe600000000ff */
[----:B-1----:R-:W-:Y:S01]  /*1c1a0*/  F2FP.PACK_AB R14, R191, R184 ;  /* 0x000000b8bf0e723e */ /* 0x002fe200000000ff */
[----:B------:R-:W-:Y:S01]  /*1c1b0*/  FADD.FTZ R182, R182, R5 ;  /* 0x00000005b6b67221 */ /* 0x000fe20000010000 */
[----:B--2---:R-:W-:Y:S01]  /*1c1c0*/  F2FP.PACK_AB R15, R186, R185 ;  /* 0x000000b9ba0f723e */ /* 0x004fe200000000ff */
[----:B------:R-:W-:Y:S02]  /*1c1d0*/  FADD.FTZ R181, R181, R180 ;  /* 0x000000b4b5b57221 */ /* 0x000fe40000010000 */
[----:B------:R-:W-:Y:S02]  /*1c1e0*/  FADD.FTZ R182, R183, R182 ;  /* 0x000000b6b7b67221 */ /* 0x000fe40000010000 */
[----:B------:R-:W-:Y:S02]  /*1c1f0*/  FADD.FTZ R184, R184, R181 ;  /* 0x000000b5b8b87221 */ /* 0x000fe40000010000 */
[C---:B-----5:R-:W-:Y:S01]  /*1c200*/  HMMA.16816.F32 R152, R12.reuse, R16, R8 ;  /* 0x000000100c98723c */ /* 0x060fe20000001808 */
[----:B------:R-:W1:Y:S02]  /*1c210*/  LDSM.16.MT88.4 R8, [R206+0x6880] ;  /* 0x00688000ce08783b */ /* 0x000e640000004200 */
[----:B------:R-:W-:Y:S02]  /*1c220*/  FADD.FTZ R185, R185, R182 ;  /* 0x000000b6b9b97221 */ /* 0x000fe40000010000 */
[----:B------:R-:W-:Y:S02]  /*1c230*/  FADD.FTZ R229, R191, R184 ;  /* 0x000000b8bfe57221 */ /* 0x000fe40000010000 */
[----:B------:R-:W-:Y:S01]  /*1c240*/  FADD.FTZ R225, R186, R185 ;  /* 0x000000b9bae17221 */ /* 0x000fe20000010000 */
[C---:B------:R-:W-:Y:S01]  /*1c250*/  HMMA.16816.F32 R132, R12.reuse, R18, R132 ;  /* 0x000000120c84723c */ /* 0x040fe20000001884 */
[----:B------:R-:W2:Y:S07]  /*1c260*/  LDSM.16.MT88.4 R16, [R205+0x6880] ;  /* 0x00688000cd10783b */ /* 0x000eae0000004200 */
[C---:B------:R-:W-:Y:S08]  /*1c270*/  HMMA.16816.F32 R136, R12.reuse, R160, R136 ;  /* 0x000000a00c88723c */ /* 0x040ff00000001888 */
[C---:B------:R-:W-:Y:S01]  /*1c280*/  HMMA.16816.F32 R140, R12.reuse, R162, R140 ;  /* 0x000000a20c8c723c */ /* 0x040fe2000000188c */
[----:B------:R-:W-:Y:S07]  /*1c290*/  LDSM.16.MT88.4 R160, [R208+0x8080] ;  /* 0x00808000d0a0783b */ /* 0x000fee0000004200 */
[C---:B------:R-:W-:Y:S08]  /*1c2a0*/  HMMA.16816.F32 R144, R12.reuse, R24, R144 ;  /* 0x000000180c90723c */ /* 0x040ff00000001890 */
[C---:B------:R-:W-:Y:S01]  /*1c2b0*/  HMMA.16816.F32 R148, R12.reuse, R26, R148 ;  /* 0x0000001a0c94723c */ /* 0x040fe20000001894 */
[----:B------:R-:W3:Y:S07]  /*1c2c0*/  LDSM.16.MT88.4 R24, [R204+0x6880] ;  /* 0x00688000cc18783b */ /* 0x000eee0000004200 */
[C---:B------:R-:W-:Y:S08]  /*1c2d0*/  HMMA.16816.F32 R28, R12.reuse, R164, R28 ;  /* 0x000000a40c1c723c */ /* 0x040ff0000000181c */
        /* <DEDUP_REMOVED lines=23> */
[C---:B-----5:R-:W-:Y:S08]  /*1c450*/  HMMA.16816.F32 R108, R12.reuse, R20, R108 ;  /* 0x000000140c6c723c */ /* 0x060ff0000000186c */
[C---:B------:R-:W-:Y:S08]  /*1c460*/  HMMA.16816.F32 R112, R12.reuse, R22, R112 ;  /* 0x000000160c70723c */ /* 0x040ff00000001870 */
[C---:B-1----:R-:W-:Y:S08]  /*1c470*/  HMMA.16816.F32 R116, R12.reuse, R8, R116 ;  /* 0x000000080c74723c */ /* 0x042ff00000001874 */
[C---:B------:R-:W-:Y:S08]  /*1c480*/  HMMA.16816.F32 R120, R12.reuse, R10, R120 ;  /* 0x0000000a0c78723c */ /* 0x040ff00000001878 */
[C---:B--2---:R-:W-:Y:S08]  /*1c490*/  HMMA.16816.F32 R124, R12.reuse, R16, R124 ;  /* 0x000000100c7c723c */ /* 0x044ff0000000187c */
[----:B------:R-:W-:Y:S01]  /*1c4a0*/  HMMA.16816.F32 R128, R12, R18, R128 ;  /* 0x000000120c80723c */ /* 0x000fe20000001880 */
[----:B------:R-:W-:-:S07]  /*1c4b0*/  @P0 BRA `(.L_x_1170) ;  /* 0xffffd45000000947 */ /* 0x000fce000383ffff */
.L_x_1167:
[----:B------:R-:W-:-:S06]  /*1c4c0*/  UISETP.GE.AND UP0, UPT, UR12, UR6, UPT ;  /* 0x000000060c00728c */ /* 0x000fcc000bf06270 */
[----:B------:R-:W-:-:S13]  /*1c4d0*/  PLOP3.LUT P0, PT, PT, PT, UP0, 0x40, 0x0 ;  /* 0x000000000000781c */ /* 0x000fda0003f0e808 */
[----:B------:R-:W-:Y:S05]  /*1c4e0*/  @P0 BRA `(.L_x_1171) ;  /* 0x000039b000000947 */ /* 0x000fea0003800000 */
[C---:B------:R-:W-:Y:S01]  /*1c4f0*/  IADD3 RZ, P0, R216.reuse, 0x40, RZ ;  /* 0x00000040d8ff7810 */ /* 0x040fe20007f1e0ff */
[----:B------:R-:W-:Y:S01]  /*1c500*/  ULDC.64 UR4, c[0x0][0x208] ;  /* 0x0000820000047ab9 */ /* 0x000fe20000000a00 */
[----:B------:R-:W-:Y:S01]  /*1c510*/  IADD3 RZ, P1, R216, 0x80, RZ ;  /* 0x00000080d8ff7810 */ /* 0x000fe20007f3e0ff */
[----:B------:R-:W-:Y:S01]  /*1c520*/  UIMAD.WIDE.U32 UR18, UR4, 0x30, URZ ;  /* 0x00000030041278a5 */ /* 0x000fe2000f8e003f */
[----:B------:R-:W-:Y:S01]  /*1c530*/  IADD3 RZ, P2, R220, 0x40, RZ ;  /* 0x00000040dcff7810 */ /* 0x000fe20007f5e0ff */
[--C-:B------:R-:W-:Y:S01]  /*1c540*/  IMAD.X R191, RZ, RZ, R223.reuse, P0 ;  /* 0x000000ffffbf7224 */ /* 0x100fe200000e06df */
[----:B------:R-:W-:Y:S01]  /*1c550*/  IADD3 RZ, P0, R216, 0xc0, RZ ;  /* 0x000000c0d8ff7810 */ /* 0x000fe20007f1e0ff */
[--C-:B------:R-:W-:Y:S01]  /*1c560*/  IMAD.X R190, RZ, RZ, R223.reuse, P1 ;  /* 0x000000ffffbe7224 */ /* 0x100fe200008e06df */
[----:B------:R-:W-:Y:S01]  /*1c570*/  IADD3 RZ, P1, R220, 0x80, RZ ;  /* 0x00000080dcff7810 */ /* 0x000fe20007f3e0ff */
[----:B------:R-:W-:Y:S01]  /*1c580*/  UIMAD UR5, UR5, 0x30, URZ ;  /* 0x00000030050578a4 */ /* 0x000fe2000f8e023f */
[----:B------:R-:W-:Y:S01]  /*1c590*/  IADD3 R236, -R228, 0x30, RZ ;  /* 0x00000030e4ec7810 */ /* 0x000fe20007ffe1ff */
[----:B------:R-:W-:Y:S01]  /*1c5a0*/  IMAD.X R189, RZ, RZ, R223, P0 ;  /* 0x000000ffffbd7224 */ /* 0x000fe200000e06df */
[----:B------:R-:W-:Y:S01]  /*1c5b0*/  IADD3 RZ, P0, R220, 0xc0, RZ ;  /* 0x000000c0dcff7810 */ /* 0x000fe20007f1e0ff */
[----:B------:R-:W-:Y:S01]  /*1c5c0*/  IMAD.X R188, RZ, RZ, R227, P2 ;  /* 0x000000ffffbc7224 */ /* 0x000fe200010e06e3 */
[C---:B------:R-:W-:Y:S01]  /*1c5d0*/  IADD3 R231, R216.reuse, 0x80, RZ ;  /* 0x00000080d8e77810 */ /* 0x040fe20007ffe0ff */
[----:B------:R-:W-:Y:S01]  /*1c5e0*/  IMAD.MOV.U32 R0, RZ, RZ, R157 ;  /* 0x000000ffff007224 */ /* 0x000fe200078e009d */
[C---:B------:R-:W-:Y:S01]  /*1c5f0*/  IADD3 R230, R216.reuse, 0xc0, RZ ;  /* 0x000000c0d8e67810 */ /* 0x040fe20007ffe0ff */
[----:B------:R-:W-:Y:S01]  /*1c600*/  IMAD.MOV.U32 R2, RZ, RZ, R3 ;  /* 0x000000ffff027224 */ /* 0x000fe200078e0003 */
[----:B------:R-:W-:Y:S01]  /*1c610*/  IADD3 R228, R216, 0x40, RZ ;  /* 0x00000040d8e47810 */ /* 0x000fe20007ffe0ff */
[--C-:B------:R-:W-:Y:S01]  /*1c620*/  IMAD.X R235, RZ, RZ, R227.reuse, P1 ;  /* 0x000000ffffeb7224 */ /* 0x100fe200008e06e3 */
[----:B------:R-:W-:Y:S01]  /*1c630*/  ULDC UR7, c[0x0][0x324] ;  /* 0x0000c90000077ab9 */ /* 0x000fe20000000800 */
[----:B------:R-:W-:Y:S01]  /*1c640*/  IMAD.X R234, RZ, RZ, R227, P0 ;  /* 0x000000ffffea7224 */ /* 0x000fe200000e06e3 */
[----:B------:R-:W-:Y:S01]  /*1c650*/  ULOP3.LUT UR7, URZ, UR7, URZ, 0x33, !UPT ;  /* 0x000000073f077292 */ /* 0x000fe2000f8e333f */
[----:B------:R-:W-:Y:S01]  /*1c660*/  IMAD.MOV.U32 R233, RZ, RZ, c[0x0][0x208] ;  /* 0x00008200ffe97624 */ /* 0x000fe200078e00ff */
[----:B------:R-:W-:Y:S01]  /*1c670*/  UIADD3 UR10, UR19, UR5, URZ ;  /* 0x00000005130a7290 */ /* 0x000fe2000fffe03f */
[----:B------:R-:W-:-:S02]  /*1c680*/  IMAD.MOV.U32 R232, RZ, RZ, c[0x0][0x20c] ;  /* 0x00008300ffe87624 */ /* 0x000fc400078e00ff */
.L_x_1181:
[----:B------:R-:W-:Y:S04]  /*1c690*/  DEPBAR.LE SB0, 0x0 ;  /* 0x000080000000791a */ /* 0x000fe80000000000 */
[----:B------:R-:W-:Y:S01]  /*1c6a0*/  BAR.SYNC.DEFER_BLOCKING 0x0 ;  /* 0x0000000000007b1d */ /* 0x000fe20000010000 */
[----:B------:R-:W-:Y:S02]  /*1c6b0*/  USHF.R.S32.HI UR5, URZ, 0x1f, UR12 ;  /* 0x0000001f3f057899 */ /* 0x000fe4000801140c */
[----:B------:R-:W-:Y:S02]  /*1c6c0*/  UIMAD UR4, UR10, UR12, URZ ;  /* 0x0000000c0a0472a4 */ /* 0x000fe4000f8e023f */
[----:B------:R-:W-:Y:S02]  /*1c6d0*/  UIMAD.WIDE.U32 UR20, UR18, UR12, URZ ;  /* 0x0000000c121472a5 */ /* 0x000fe4000f8e003f */
[----:B------:R-:W-:Y:S02]  /*1c6e0*/  UIMAD UR4, UR5, UR18, UR4 ;  /* 0x00000012050472a4 */ /* 0x000fe4000f8e0204 */
[----:B------:R-:W-:Y:S02]  /*1c6f0*/  UISETP.GT.AND UP0, UPT, UR12, UR6, UPT ;  /* 0x000000060c00728c */ /* 0x000fe4000bf04270 */
[----:B------:R-:W-:Y:S01]  /*1c700*/  UIADD3 UR4, UR21, UR4, URZ ;  /* 0x0000000415047290 */ /* 0x000fe2000fffe03f */
[----:B------:R-:W-:Y:S02]  /*1c710*/  IADD3 R4, P0, R216, UR20, RZ ;  /* 0x00000014d8047c10 */ /* 0x000fe4000ff1e0ff */
[----:B------:R-:W-:Y:S02]  /*1c720*/  IADD3 R6, P1, R228, UR20, RZ ;  /* 0x00000014e4067c10 */ /* 0x000fe4000ff3e0ff */
[C---:B------:R-:W-:Y:S02]  /*1c730*/  LEA R180, P2, R4.reuse, c[0x0][0x1f8], 0x1 ;  /* 0x00007e0004b47a11 */ /* 0x040fe400078408ff */
[----:B------:R-:W-:Y:S02]  /*1c740*/  IADD3.X R3, R223, UR4, RZ, P0, !PT ;  /* 0x00000004df037c10 */ /* 0x000fe400087fe4ff */
[----:B------:R-:W-:Y:S02]  /*1c750*/  IADD3.X R5, R191, UR4, RZ, P1, !PT ;  /* 0x00000004bf057c10 */ /* 0x000fe40008ffe4ff */
[----:B------:R-:W-:Y:S01]  /*1c760*/  LEA.HI.X R181, R4, c[0x0][0x1fc], R3, 0x1, P2 ;  /* 0x00007f0004b57a11 */ /* 0x000fe200010f0c03 */
[----:B------:R-:W-:Y:S01]  /*1c770*/  LDSM.16.M88.4 R24, [R214] ;  /* 0x00000000d618783b */ /* 0x000fe20000000200 */
[----:B------:R-:W-:Y:S02]  /*1c780*/  IADD3 R4, P0, R231, UR20, RZ ;  /* 0x00000014e7047c10 */ /* 0x000fe4000ff1e0ff */
[----:B------:R-:W-:Y:S01]  /*1c790*/  LEA R186, P1, R6, c[0x0][0x1f8], 0x1 ;  /* 0x00007e0006ba7a11 */ /* 0x000fe200078208ff */
[----:B------:R-:W1:Y:S01]  /*1c7a0*/  LDSM.16.M88.4 R8, [R213+0xa080] ;  /* 0x00a08000d508783b */ /* 0x000e620000000200 */
[----:B------:R-:W-:Y:S02]  /*1c7b0*/  IADD3.X R3, R190, UR4, RZ, P0, !PT ;  /* 0x00000004be037c10 */ /* 0x000fe400087fe4ff */
[----:B------:R-:W-:Y:S01]  /*1c7c0*/  LEA R184, P0, R4, c[0x0][0x1f8], 0x1 ;  /* 0x00007e0004b87a11 */ /* 0x000fe200078008ff */
[----:B------:R-:W2:Y:S01]  /*1c7d0*/  LDSM.16.M88.4 R16, [R213+0xa880] ;  /* 0x00a88000d510783b */ /* 0x000ea20000000200 */
[----:B------:R-:W-:Y:S02]  /*1c7e0*/  LEA.HI.X R187, R6, c[0x0][0x1fc], R5, 0x1, P1 ;  /* 0x00007f0006bb7a11 */ /* 0x000fe400008f0c05 */
[----:B------:R-:W-:Y:S01]  /*1c7f0*/  LEA.HI.X R185, R4, c[0x0][0x1fc], R3, 0x1, P0 ;  /* 0x00007f0004b97a11 */ /* 0x000fe200000f0c03 */
[----:B------:R-:W3:Y:S01]  /*1c800*/  LDSM.16.M88.4 R156, [R213+0xb080] ;  /* 0x00b08000d59c783b */ /* 0x000ee20000000200 */
[C---:B------:R-:W-:Y:S02]  /*1c810*/  @!P3 LEA R13, P0, R233.reuse, UR20, 0x5 ;  /* 0x00000014e90dbc11 */ /* 0x040fe4000f8028ff */
[----:B------:R-:W-:Y:S01]  /*1c820*/  IADD3 R7, P1, R230, UR20, RZ ;  /* 0x00000014e6077c10 */ /* 0x000fe2000ff3e0ff */
[----:B------:R-:W-:Y:S01]  /*1c830*/  LDSM.16.M88.4 R160, [R212] ;  /* 0x00000000d4a0783b */ /* 0x000fe20000000200 */
[----:B------:R-:W-:Y:S02]  /*1c840*/  @!P3 LEA.HI.X R3, R233, UR4, R232, 0x5, P0 ;  /* 0x00000004e903bc11 */ /* 0x000fe400080f2ce8 */
[----:B------:R-:W-:Y:S01]  /*1c850*/  @!P3 IADD3 R5, P0, R13, R216, RZ ;  /* 0x000000d80d05b210 */ /* 0x000fe20007f1e0ff */
[----:B------:R-:W4:Y:S01]  /*1c860*/  LDSM.16.M88.4 R164, [R211] ;  /* 0x00000000d3a4783b */ /* 0x000f220000000200 */
[----:B------:R-:W-:Y:S02]  /*1c870*/  IADD3.X R4, R189, UR4, RZ, P1, !PT ;  /* 0x00000004bd047c10 */ /* 0x000fe40008ffe4ff */
[C---:B------:R-:W-:Y:S01]  /*1c880*/  LEA R246, P1, R7.reuse, c[0x0][0x1f8], 0x1 ;  /* 0x00007e0007f67a11 */ /* 0x040fe200078208ff */
[----:B------:R-:W5:Y:S03]  /*1c890*/  LDSM.16.M88.4 R168, [R203] ;  /* 0x00000000cba8783b */ /* 0x000f660000000200 */
[----:B------:R-:W-:Y:S01]  /*1c8a0*/  LEA.HI.X R247, R7, c[0x0][0x1fc], R4, 0x1, P1 ;  /* 0x00007f0007f77a11 */ /* 0x000fe200008f0c04 */
[----:B------:R-:W-:Y:S01]  /*1c8b0*/  @!P3 IMAD.X R4, R3, 0x1, R223, P0 ;  /* 0x000000010304b824 */ /* 0x000fe200000e06df */
[----:B------:R-:W-:Y:S01]  /*1c8c0*/  @!P3 LEA R244, P1, R5, c[0x0][0x1f8], 0x1 ;  /* 0x00007e0005f4ba11 */ /* 0x000fe200078208ff */
[----:B------:R-:W3:Y:S01]  /*1c8d0*/  LDSM.16.M88.4 R172, [R202] ;  /* 0x00000000caac783b */ /* 0x000ee20000000200 */
[----:B------:R-:W-:Y:S02]  /*1c8e0*/  @!P3 IADD3 R12, P0, R13, R228, RZ ;  /* 0x000000e40d0cb210 */ /* 0x000fe40007f1e0ff */
[----:B------:R-:W-:Y:S02]  /*1c8f0*/  @!P3 LEA.HI.X R245, R5, c[0x0][0x1fc], R4, 0x1, P1 ;  /* 0x00007f0005f5ba11 */ /* 0x000fe400008f0c04 */
[C---:B------:R-:W-:Y:S01]  /*1c900*/  @!P3 LEA R238, P1, R12.reuse, c[0x0][0x1f8], 0x1 ;  /* 0x00007e000ceeba11 */ /* 0x040fe200078208ff */
[C---:B-1----:R-:W-:Y:S07]  /*1c910*/  HMMA.16816.F32 R4, R24.reuse, R8, RZ ;  /* 0x000000081804723c */ /* 0x042fee00000018ff */
[----:B------:R-:W-:Y:S01]  /*1c920*/  @!P3 IMAD.X R9, R3, 0x1, R191, P0 ;  /* 0x000000010309b824 */ /* 0x000fe200000e06bf */
[----:B------:R-:W-:Y:S04]  /*1c930*/  @!P3 IADD3 R15, P0, R13, R231, RZ ;  /* 0x000000e70d0fb210 */ /* 0x000fe80007f1e0ff */
[----:B------:R-:W-:Y:S01]  /*1c940*/  @!P3 LEA.HI.X R239, R12, c[0x0][0x1fc], R9, 0x1, P1 ;  /* 0x00007f000cefba11 */ /* 0x000fe200008f0c09 */
[----:B------:R-:W-:Y:S01]  /*1c950*/  @!P3 IMAD.X R12, R3, 0x1, R190, P0 ;  /* 0x00000001030cb824 */ /* 0x000fe200000e06be */
[C---:B------:R-:W-:Y:S01]  /*1c960*/  HMMA.16816.F32 R8, R24.reuse, R10, RZ ;  /* 0x0000000a1808723c */ /* 0x040fe200000018ff */
[----:B------:R-:W-:Y:S02]  /*1c970*/  @!P3 LEA R240, P2, R15, c[0x0][0x1f8], 0x1 ;  /* 0x00007e000ff0ba11 */ /* 0x000fe400078408ff */
[----:B------:R-:W-:Y:S02]  /*1c980*/  @!P3 IADD3 R20, P1, R13, R230, RZ ;  /* 0x000000e60d14b210 */ /* 0x000fe40007f3e0ff */
[----:B------:R-:W-:Y:S02]  /*1c990*/  @!P3 LEA.HI.X R241, R15, c[0x0][0x1fc], R12, 0x1, P2 ;  /* 0x00007f000ff1ba11 */ /* 0x000fe400010f0c0c */
[----:B------:R-:W-:Y:S01]  /*1c9a0*/  LOP3.LUT P2, RZ, R215, 0x1, RZ, 0xc0, !PT ;  /* 0x00000001d7ff7812 */ /* 0x000fe2000784c0ff */
[C---:B--2---:R-:W-:Y:S01]  /*1c9b0*/  HMMA.16816.F32 R12, R24.reuse, R16, RZ ;  /* 0x00000010180c723c */ /* 0x044fe200000018ff */
[C---:B------:R-:W-:Y:S03]  /*1c9c0*/  @!P3 LEA R242, P0, R20.reuse, c[0x0][0x1f8], 0x1 ;  /* 0x00007e0014f2ba11 */ /* 0x040fe600078008ff */
[----:B------:R-:W-:Y:S04]  /*1c9d0*/  @!P3 IMAD.X R3, R3, 0x1, R189, P1 ;  /* 0x000000010303b824 */ /* 0x000fe800008e06bd */
[C---:B------:R-:W-:Y:S01]  /*1c9e0*/  HMMA.16816.F32 R16, R24.reuse, R18, RZ ;  /* 0x000000121810723c */ /* 0x040fe200000018ff */
[----:B------:R-:W-:Y:S02]  /*1c9f0*/  @!P3 LEA.HI.X R243, R20, c[0x0][0x1fc], R3, 0x1, P0 ;  /* 0x00007f0014f3ba11 */ /* 0x000fe400000f0c03 */
[----:B------:R-:W-:Y:S01]  /*1ca00*/  PLOP3.LUT P0, PT, PT, PT, UP0, 0x40, 0x0 ;  /* 0x000000000000781c */ /* 0x000fe20003f0e808 */
[----:B------:R-:W-:Y:S01]  /*1ca10*/  @!PT LDS RZ, [RZ] ;  /* 0x00000000fffff984 */ /* 0x000fe20000000800 */
[----:B------:R-:W-:Y:S01]  /*1ca20*/  @!PT LDS RZ, [RZ] ;  /* 0x00000000fffff984 */ /* 0x000fe20000000800 */
[----:B------:R-:W-:Y:S01]  /*1ca30*/  @!PT LDS RZ, [RZ] ;  /* 0x00000000fffff984 */ /* 0x000fe20000000800 */
[----:B------:R1:W-:Y:S04]  /*1ca40*/  LDGSTS.E.BYPASS.LTC128B.128 [R218+0x4080], [R180.64], !P2 ;  /* 0x04080000b4da7fae */ /* 0x0003e8000d101d5e */
[C---:B---3--:R-:W-:Y:S01]  /*1ca50*/  HMMA.16816.F32 R20, R24.reuse, R156, RZ ;  /* 0x0000009c1814723c */ /* 0x048fe200000018ff */
[----:B------:R2:W-:Y:S04]  /*1ca60*/  LDGSTS.E.BYPASS.LTC128B.128 [R218+0x5880], [R186.64], !P6 ;  /* 0x05880000bada7fae */ /* 0x0005e8000f101d5e */
[----:B------:R2:W-:Y:S03]  /*1ca70*/  LDGSTS.E.BYPASS.LTC128B.128 [R218+0x7080], [R184.64], !P5 ;  /* 0x07080000b8da7fae */ /* 0x0005e6000e901d5e */
[----:B------:R-:W-:Y:S01]  /*1ca80*/  HMMA.16816.F32 R24, R24, R158, RZ ;  /* 0x0000009e1818723c */ /* 0x000fe200000018ff */
[----:B------:R3:W-:Y:S04]  /*1ca90*/  LDGSTS.E.BYPASS.LTC128B.128 [R218+0x8880], [R246.64], !P4 ;  /* 0x08880000f6da7fae */ /* 0x0007e8000e101d5e */
[----:B------:R3:W-:Y:S03]  /*1caa0*/  @!P3 LDGSTS.E.BYPASS.LTC128B.128 [R218+0x5080], [R244.64], !P2 ;  /* 0x05080000f4dabfae */ /* 0x0007e6000d101d5e */
[C---:B----4-:R-:W-:Y:S01]  /*1cab0*/  HMMA.16816.F32 R4, R160.reuse, R164, R4 ;  /* 0x000000a4a004723c */ /* 0x050fe20000001804 */
[----:B------:R3:W-:Y:S04]  /*1cac0*/  @!P3 LDGSTS.E.BYPASS.LTC128B.128 [R218+0x6880], [R238.64], !P6 ;  /* 0x06880000eedabfae */ /* 0x0007e8000f101d5e */
[----:B------:R3:W-:Y:S03]  /*1cad0*/  @!P3 LDGSTS.E.BYPASS.LTC128B.128 [R218+0x8080], [R240.64], !P5 ;  /* 0x08080000f0dabfae */ /* 0x0007e6000e901d5e */
[C---:B------:R-:W-:Y:S01]  /*1cae0*/  HMMA.16816.F32 R8, R160.reuse, R166, R8 ;  /* 0x000000a6a008723c */ /* 0x040fe20000001808 */
[----:B------:R3:W-:Y:S04]  /*1caf0*/  @!P3 LDGSTS.E.BYPASS.LTC128B.128 [R218+0x9880], [R242.64], !P4 ;  /* 0x09880000f2dabfae */ /* 0x0007e8000e101d5e */
[----:B------:R-:W-:Y:S03]  /*1cb00*/  LDSM.16.M88.4 R176, [R210] ;  /* 0x00000000d2b0783b */ /* 0x000fe60000000200 */
[C---:B-----5:R-:W-:Y:S01]  /*1cb10*/  HMMA.16816.F32 R12, R160.reuse, R168, R12 ;  /* 0x000000a8a00c723c */ /* 0x060fe2000000180c */
[----:B-1----:R-:W1:Y:S04]  /*1cb20*/  LDSM.16.M88.4 R180, [R207+0xa080] ;  /* 0x00a08000cfb4783b */ /* 0x002e680000000200 */
[----:B------:R-:W0:Y:S03]  /*1cb30*/  LDGDEPBAR ;  /* 0x00000000000079af */ /* 0x000e260000000000 */
[C---:B------:R-:W-:Y:S01]  /*1cb40*/  HMMA.16816.F32 R16, R160.reuse, R170, R16 ;  /* 0x000000aaa010723c */ /* 0x040fe20000001810 */
[----:B------:R-:W4:Y:S04]  /*1cb50*/  LDSM.16.M88.4 R156, [R207+0xa880] ;  /* 0x00a88000cf9c783b */ /* 0x000f280000000200 */
[----:B--2---:R-:W2:Y:S03]  /*1cb60*/  LDSM.16.M88.4 R184, [R207+0xb080] ;  /* 0x00b08000cfb8783b */ /* 0x004ea60000000200 */
[C---:B------:R-:W-:Y:S01]  /*1cb70*/  HMMA.16816.F32 R20, R160.reuse, R172, R20 ;  /* 0x000000aca014723c */ /* 0x040fe20000001814 */
[----:B------:R-:W-:Y:S04]  /*1cb80*/  LDSM.16.M88.4 R164, [R209] ;  /* 0x00000000d1a4783b */ /* 0x000fe80000000200 */
[----:B------:R-:W5:Y:S03]  /*1cb90*/  LDSM.16.M88.4 R168, [R201] ;  /* 0x00000000c9a8783b */ /* 0x000f660000000200 */
[----:B------:R-:W-:Y:S01]  /*1cba0*/  HMMA.16816.F32 R24, R160, R174, R24 ;  /* 0x000000aea018723c */ /* 0x000fe20000001818 */
[----:B------:R-:W2:Y:S04]  /*1cbb0*/  LDSM.16.M88.4 R160, [R201+0x800] ;  /* 0x00080000c9a0783b */ /* 0x000ea80000000200 */
[----:B------:R-:W2:Y:S03]  /*1cbc0*/  LDSM.16.M88.4 R172, [R201+0x1000] ;  /* 0x00100000c9ac783b */ /* 0x000ea60000000200 */
[C---:B-1----:R-:W-:Y:S08]  /*1cbd0*/  HMMA.16816.F32 R4, R176.reuse, R180, R4 ;  /* 0x000000b4b004723c */ /* 0x042ff00000001804 */
[C---:B------:R-:W-:Y:S01]  /*1cbe0*/  HMMA.16816.F32 R8, R176.reuse, R182, R8 ;  /* 0x000000b6b008723c */ /* 0x040fe20000001808 */
[----:B------:R-:W-:Y:S07]  /*1cbf0*/  LDSM.16.M88.4 R180, [R213+0xb880] ;  /* 0x00b88000d5b4783b */ /* 0x000fee0000000200 */
[C---:B----4-:R-:W-:Y:S08]  /*1cc00*/  HMMA.16816.F32 R12, R176.reuse, R156, R12 ;  /* 0x0000009cb00c723c */ /* 0x050ff0000000180c */
[C---:B------:R-:W-:Y:S01]  /*1cc10*/  HMMA.16816.F32 R16, R176.reuse, R158, R16 ;  /* 0x0000009eb010723c */ /* 0x040fe20000001810 */
[----:B------:R-:W1:Y:S07]  /*1cc20*/  LDSM.16.M88.4 R156, [R214+0x4000] ;  /* 0x00400000d69c783b */ /* 0x000e6e0000000200 */
[C---:B--2---:R-:W-:Y:S08]  /*1cc30*/  HMMA.16816.F32 R20, R176.reuse, R184, R20 ;  /* 0x000000b8b014723c */ /* 0x044ff00000001814 */
[----:B------:R-:W-:Y:S01]  /*1cc40*/  HMMA.16816.F32 R24, R176, R186, R24 ;  /* 0x000000bab018723c */ /* 0x000fe20000001818 */
[----:B------:R-:W2:Y:S04]  /*1cc50*/  LDSM.16.M88.4 R176, [R213+0xc080] ;  /* 0x00c08000d5b0783b */ /* 0x000ea80000000200 */
[----:B------:R-:W4:Y:S03]  /*1cc60*/  LDSM.16.M88.4 R184, [R213+0xc880] ;  /* 0x00c88000d5b8783b */ /* 0x000f260000000200 */
[C---:B-----5:R-:W-:Y:S08]  /*1cc70*/  HMMA.16816.F32 R4, R164.reuse, R168, R4 ;  /* 0x000000a8a404723c */ /* 0x060ff00000001804 */
[C---:B------:R-:W-:Y:S01]  /*1cc80*/  HMMA.16816.F32 R8, R164.reuse, R170, R8 ;  /* 0x000000aaa408723c */ /* 0x040fe20000001808 */
[----:B------:R-:W-:Y:S07]  /*1cc90*/  LDSM.16.M88.4 R168, [R200] ;  /* 0x00000000c8a8783b */ /* 0x000fee0000000200 */
[C---:B------:R-:W-:Y:S08]  /*1cca0*/  HMMA.16816.F32 R12, R164.reuse, R160, R12 ;  /* 0x000000a0a40c723c */ /* 0x040ff0000000180c */
[C---:B------:R-:W-:Y:S01]  /*1ccb0*/  HMMA.16816.F32 R16, R164.reuse, R162, R16 ;  /* 0x000000a2a410723c */ /* 0x040fe20000001810 */
[----:B------:R-:W5:Y:S07]  /*1ccc0*/  LDSM.16.M88.4 R160, [R212+0x4000] ;  /* 0x00400000d4a0783b */ /* 0x000f6e0000000200 */
[C---:B------:R-:W-:Y:S08]  /*1ccd0*/  HMMA.16816.F32 R20, R164.reuse, R172, R20 ;  /* 0x000000aca414723c */ /* 0x040ff00000001814 */
[----:B------:R-:W-:Y:S01]  /*1cce0*/  HMMA.16816.F32 R24, R164, R174, R24 ;  /* 0x000000aea418723c */ /* 0x000fe20000001818 */
[----:B------:R-:W3:Y:S04]  /*1ccf0*/  LDSM.16.M88.4 R164, [R199] ;  /* 0x00000000c7a4783b */ /* 0x000ee80000000200 */
[----:B------:R-:W3:Y:S03]  /*1cd00*/  LDSM.16.M88.4 R172, [R198] ;  /* 0x00000000c6ac783b */ /* 0x000ee60000000200 */
[C---:B-1----:R-:W-:Y:S08]  /*1cd10*/  HMMA.16816.F32 R4, R156.reuse, R180, R4 ;  /* 0x000000b49c04723c */ /* 0x042ff00000001804 */
[C---:B------:R-:W-:Y:S01]  /*1cd20*/  HMMA.16816.F32 R8, R156.reuse, R182, R8 ;  /* 0x000000b69c08723c */ /* 0x040fe20000001808 */
[----:B------:R-:W-:Y:S07]  /*1cd30*/  LDSM.16.M88.4 R180, [R207+0xb880] ;  /* 0x00b88000cfb4783b */ /* 0x000fee0000000200 */
[C---:B--2---:R-:W-:Y:S08]  /*1cd40*/  HMMA.16816.F32 R12, R156.reuse, R176, R12 ;  /* 0x000000b09c0c723c */ /* 0x044ff0000000180c */
[C---:B------:R-:W-:Y:S01]  /*1cd50*/  HMMA.16816.F32 R16, R156.reuse, R178, R16 ;  /* 0x000000b29c10723c */ /* 0x040fe20000001810 */
[----:B------:R-:W1:Y:S07]  /*1cd60*/  LDSM.16.M88.4 R176, [R210+0x4000] ;  /* 0x00400000d2b0783b */ /* 0x000e6e0000000200 */
[C---:B----4-:R-:W-:Y:S08]  /*1cd70*/  HMMA.16816.F32 R20, R156.reuse, R184, R20 ;  /* 0x000000b89c14723c */ /* 0x050ff00000001814 */
[----:B------:R-:W-:Y:S01]  /*1cd80*/  HMMA.16816.F32 R24, R156, R186, R24 ;  /* 0x000000ba9c18723c */ /* 0x000fe20000001818 */
[----:B------:R-:W2:Y:S04]  /*1cd90*/  LDSM.16.M88.4 R156, [R207+0xc080] ;  /* 0x00c08000cf9c783b */ /* 0x000ea80000000200 */
[----:B------:R-:W4:Y:S03]  /*1cda0*/  LDSM.16.M88.4 R184, [R207+0xc880] ;  /* 0x00c88000cfb8783b */ /* 0x000f260000000200 */
[C---:B-----5:R-:W-:Y:S08]  /*1cdb0*/  HMMA.16816.F32 R4, R160.reuse, R168, R4 ;  /* 0x000000a8a004723c */ /* 0x060ff00000001804 */
[C---:B------:R-:W-:Y:S01]  /*1cdc0*/  HMMA.16816.F32 R8, R160.reuse, R170, R8 ;  /* 0x000000aaa008723c */ /* 0x040fe20000001808 */
[----:B------:R-:W-:Y:S07]  /*1cdd0*/  LDSM.16.M88.4 R168, [R201+0x1800] ;  /* 0x00180000c9a8783b */ /* 0x000fee0000000200 */
[C---:B---3--:R-:W-:Y:S08]  /*1cde0*/  HMMA.16816.F32 R12, R160.reuse, R164, R12 ;  /* 0x000000a4a00c723c */ /* 0x048ff0000000180c */
[C---:B------:R-:W-:Y:S01]  /*1cdf0*/  HMMA.16816.F32 R16, R160.reuse, R166, R16 ;  /* 0x000000a6a010723c */ /* 0x040fe20000001810 */
[----:B------:R-:W3:Y:S07]  /*1ce00*/  LDSM.16.M88.4 R164, [R209+0x4000] ;  /* 0x00400000d1a4783b */ /* 0x000eee0000000200 */
[C---:B------:R-:W-:Y:S08]  /*1ce10*/  HMMA.16816.F32 R20, R160.reuse, R172, R20 ;  /* 0x000000aca014723c */ /* 0x040ff00000001814 */
[----:B------:R-:W-:Y:S01]  /*1ce20*/  HMMA.16816.F32 R24, R160, R174, R24 ;  /* 0x000000aea018723c */ /* 0x000fe20000001818 */
[----:B------:R-:W5:Y:S04]  /*1ce30*/  LDSM.16.M88.4 R160, [R201+0x2000] ;  /* 0x00200000c9a0783b */ /* 0x000f680000000200 */
[----:B------:R-:W3:Y:S03]  /*1ce40*/  LDSM.16.M88.4 R172, [R201+0x2800] ;  /* 0x00280000c9ac783b */ /* 0x000ee60000000200 */
        /* <DEDUP_REMOVED lines=10> */
[C---:B---3--:R-:W-:Y:S08]  /*1cef0*/  HMMA.16816.F32 R4, R164.reuse, R168, R4 ;  /* 0x000000a8a404723c */ /* 0x048ff00000001804 */
[C---:B------:R-:W-:Y:S01]  /*1cf00*/  HMMA.16816.F32 R8, R164.reuse, R170, R8 ;  /* 0x000000aaa408723c */ /* 0x040fe20000001808 */
[----:B------:R-:W-:Y:S07]  /*1cf10*/  LDSM.16.M88.4 R168, [R197] ;  /* 0x00000000c5a8783b */ /* 0x000fee0000000200 */
[C---:B-----5:R-:W-:Y:S08]  /*1cf20*/  HMMA.16816.F32 R12, R164.reuse, R160, R12 ;  /* 0x000000a0a40c723c */ /* 0x060ff0000000180c */
[C---:B------:R-:W-:Y:S01]  /*1cf30*/  HMMA.16816.F32 R16, R164.reuse, R162, R16 ;  /* 0x000000a2a410723c */ /* 0x040fe20000001810 */
[----:B------:R-:W3:Y:S07]  /*1cf40*/  LDSM.16.M88.4 R160, [R212+0x8000] ;  /* 0x00800000d4a0783b */ /* 0x000eee0000000200 */
[C---:B------:R-:W-:Y:S08]  /*1cf50*/  HMMA.16816.F32 R20, R164.reuse, R172, R20 ;  /* 0x000000aca414723c */ /* 0x040ff00000001814 */
[----:B------:R-:W-:Y:S01]  /*1cf60*/  HMMA.16816.F32 R24, R164, R174, R24 ;  /* 0x000000aea418723c */ /* 0x000fe20000001818 */
[----:B------:R-:W5:Y:S04]  /*1cf70*/  LDSM.16.M88.4 R164, [R196] ;  /* 0x00000000c4a4783b */ /* 0x000f680000000200 */
        /* <DEDUP_REMOVED lines=13> */
[----:B------:R-:W-:Y:S07]  /*1d050*/  LDSM.16.M88.4 R168, [R201+0x3000] ;  /* 0x00300000c9a8783b */ /* 0x000fee0000000200 */
[C---:B-----5:R-:W-:Y:S08]  /*1d060*/  HMMA.16816.F32 R12, R160.reuse, R164, R12 ;  /* 0x000000a4a00c723c */ /* 0x060ff0000000180c */
        /* <DEDUP_REMOVED lines=46> */
[C---:B-1----:R-:W-:Y:S01]  /*1d350*/  HMMA.16816.F32 R4, R176.reuse, R180, R4 ;  /* 0x000000b4b004723c */ /* 0x042fe20000001804 */
[----:B------:R-:W-:Y:S04]  /*1d360*/  DEPBAR.LE SB0, 0x0 ;  /* 0x000080000000791a */ /* 0x000fe80000000000 */
[----:B------:R-:W-:Y:S03]  /*1d370*/  BAR.SYNC.DEFER_BLOCKING 0x0 ;  /* 0x0000000000007b1d */ /* 0x000fe60000010000 */
[C---:B------:R-:W-:Y:S08]  /*1d380*/  HMMA.16816.F32 R8, R176.reuse, R182, R8 ;  /* 0x000000b6b008723c */ /* 0x040ff00000001808 */
[C---:B--2---:R-:W-:Y:S08]  /*1d390*/  HMMA.16816.F32 R12, R176.reuse, R156, R12 ;  /* 0x0000009cb00c723c */ /* 0x044ff0000000180c */
[C---:B------:R-:W-:Y:S08]  /*1d3a0*/  HMMA.16816.F32 R16, R176.reuse, R158, R16 ;  /* 0x0000009eb010723c */ /* 0x040ff00000001810 */
[C---:B----4-:R-:W-:Y:S08]  /*1d3b0*/  HMMA.16816.F32 R20, R176.reuse, R184, R20 ;  /* 0x000000b8b014723c */ /* 0x050ff00000001814 */
[----:B------:R-:W-:Y:S08]  /*1d3c0*/  HMMA.16816.F32 R24, R176, R186, R24 ;  /* 0x000000bab018723c */ /* 0x000ff00000001818 */
[C---:B---3--:R-:W-:Y:S08]  /*1d3d0*/  HMMA.16816.F32 R4, R164.reuse, R168, R4 ;  /* 0x000000a8a404723c */ /* 0x048ff00000001804 */
[C---:B------:R-:W-:Y:S08]  /*1d3e0*/  HMMA.16816.F32 R8, R164.reuse, R170, R8 ;  /* 0x000000aaa408723c */ /* 0x040ff00000001808 */
[C---:B-----5:R-:W-:Y:S08]  /*1d3f0*/  HMMA.16816.F32 R12, R164.reuse, R160, R12 ;  /* 0x000000a0a40c723c */ /* 0x060ff0000000180c */
[C---:B------:R-:W-:Y:S08]  /*1d400*/  HMMA.16816.F32 R16, R164.reuse, R162, R16 ;  /* 0x000000a2a410723c */ /* 0x040ff00000001810 */
[C---:B------:R-:W-:Y:S08]  /*1d410*/  HMMA.16816.F32 R20, R164.reuse, R172, R20 ;  /* 0x000000aca414723c */ /* 0x040ff00000001814 */
[----:B------:R-:W-:Y:S01]  /*1d420*/  HMMA.16816.F32 R24, R164, R174, R24 ;  /* 0x000000aea418723c */ /* 0x000fe20000001818 */
[----:B------:R-:W-:-:S07]  /*1d430*/  @P0 BRA `(.L_x_1172) ;  /* 0x0000040000000947 */ /* 0x000fce0003800000 */
[----:B------:R-:W-:Y:S01]  /*1d440*/  ISETP.GE.AND P1, PT, R236, 0x1, PT ;  /* 0x00000001ec00780c */ /* 0x000fe20003f26270 */
[----:B------:R-:W-:Y:S01]  /*1d450*/  UIADD3 UR13, UR12, -0x1, URZ ;  /* 0xffffffff0c0d7890 */ /* 0x000fe2000fffe03f */
[C---:B------:R-:W-:Y:S01]  /*1d460*/  IADD3 R3, R220.reuse, 0x40, RZ ;  /* 0x00000040dc037810 */ /* 0x040fe20007ffe0ff */
[----:B------:R-:W-:Y:S01]  /*1d470*/  ULDC.64 UR4, c[0x0][0x1e0] ;  /* 0x0000780000047ab9 */ /* 0x000fe20000000a00 */
[C---:B------:R-:W-:Y:S01]  /*1d480*/  IADD3 R157, R220.reuse, 0x80, RZ ;  /* 0x00000080dc9d7810 */ /* 0x040fe20007ffe0ff */
[----:B------:R-:W-:Y:S02]  /*1d490*/  USHF.R.S32.HI UR11, URZ, 0x1f, UR13 ;  /* 0x0000001f3f0b7899 */ /* 0x000fe4000801140d */
        /* <DEDUP_REMOVED lines=58> */
.L_x_1172:
        /* <DEDUP_REMOVED lines=35> */
.L_x_1175:
[----:B------:R-:W-:Y:S04]  /*1da70*/  MOV R156, c[0x0][0x32c] ;  /* 0x0000cb00009c7a02 */ /* 0x000fe80000000f00 */
[----:B------:R-:W-:Y:S11]  /*1da80*/  ISETP.NE.AND P0, PT, R156, 0x1, PT ;  /* 0x000000019c00780c */ /* 0x000ff60003f05270 */
[----:B------:R-:W-:Y:S02]  /*1da90*/  @!UPT UIADD3 URZ, URZ, URZ, URZ ;  /* 0x0000003f3f3ff290 */ /* 0x000fe4000fffe03f */
[----:B------:R-:W-:Y:S05]  /*1daa0*/  @P0 IMAD.HI.U32 R156, R158, c[0x0][0x330], RZ ;  /* 0x0000cc009e9c0a27 */ /* 0x000fea00078e00ff */
[----:B------:R-:W-:Y:S02]  /*1dab0*/  @P0 SHF.R.U32.HI R158, RZ, c[0x0][0x334], R156 ;  /* 0x0000cd00ff9e0a19 */ /* 0x000fe4000001169c */
.L_x_1176:
[----:B------:R-:W-:Y:S05]  /*1dac0*/  BSYNC B0 ;  /* 0x0000000000007941 */ /* 0x000fea0003800000 */
.L_x_1174:
[----:B------:R-:W-:Y:S05]  /*1dad0*/  IMAD R158, R158, c[0x0][0x32c], R3 ;  /* 0x0000cb009e9e7a24 */ /* 0x000fea00078e0203 */
[----:B------:R-:W-:Y:S02]  /*1dae0*/  IADD3 R156, R158, c[0x0][0x32c], RZ ;  /* 0x0000cb009e9c7a10 */ /* 0x000fe40007ffe0ff */
[----:B------:R-:W-:Y:S02]  /*1daf0*/  IMNMX R161, R161, R158, !PT ;  /* 0x0000009ea1a17217 */ /* 0x000fe40007800200 */
[----:B------:R-:W-:Y:S02]  /*1db00*/  IMNMX R163, R163, R156, PT ;  /* 0x0000009ca3a37217 */ /* 0x000fe40003800200 */
.L_x_1173:
        /* <DEDUP_REMOVED lines=31> */
[----:B------:R-:W-:Y:S02]  /*1dd00*/  FSEL R166, R8, -INF , !P1 ;  /* 0xff80000008a67808 */ /* 0x000fe40004800000 */
        /* <DEDUP_REMOVED lines=10> */
[----:B------:R-:W-:Y:S01]  /*1ddb0*/  PLOP3.LUT P1, PT, PT, PT, UP5, 0x40, 0x0 ;  /* 0x000000000000781c */ /* 0x000fe20003f2e858 */
[----:B------:R-:W1:Y:S01]  /*1ddc0*/  SHFL.IDX PT, R12, R167, 0x1, 0x1c1f ;  /* 0x003c1f00a70c7f89 */ /* 0x000e6200000e0000 */
        /* <DEDUP_REMOVED lines=11> */
[----:B------:R-:W-:Y:S01]  /*1de80*/  ISETP.GT.AND P0, PT, R161, 0x21, P0 ;  /* 0x00000021a100780c */ /* 0x000fe20000704270 */
[--C-:B-1----:R-:W-:Y:S01]  /*1de90*/  IMAD.IADD R4, R159, 0x1, R12.reuse ;  /* 0x000000019f047824 */ /* 0x102fe200078e020c */
[----:B------:R-:W-:Y:S01]  /*1dea0*/  ISETP.LT.OR P1, PT, R163, 0x21, P1 ;  /* 0x00000021a300780c */ /* 0x000fe20000f21670 */
[----:B------:R-:W-:Y:S01]  /*1deb0*/  IMAD.IADD R8, R157, 0x1, R12 ;  /* 0x000000019d087824 */ /* 0x000fe200078e020c */
        /* <DEDUP_REMOVED lines=28> */
.L_x_1179:
[----:B------:R-:W-:Y:S04]  /*1e080*/  MOV R5, c[0x0][0x32c] ;  /* 0x0000cb0000057a02 */ /* 0x000fe80000000f00 */
[----:B------:R-:W-:Y:S11]  /*1e090*/  ISETP.NE.AND P0, PT, R5, 0x1, PT ;  /* 0x000000010500780c */ /* 0x000ff60003f05270 */
[----:B------:R-:W-:Y:S02]  /*1e0a0*/  @!UPT UIADD3 URZ, URZ, URZ, URZ ;  /* 0x0000003f3f3ff290 */ /* 0x000fe4000fffe03f */
[----:B------:R-:W-:Y:S05]  /*1e0b0*/  @P0 IMAD.HI.U32 R5, R12, c[0x0][0x330], RZ ;  /* 0x0000cc000c050a27 */ /* 0x000fea00078e00ff */
[----:B------:R-:W-:Y:S02]  /*1e0c0*/  @P0 SHF.R.U32.HI R12, RZ, c[0x0][0x334], R5 ;  /* 0x0000cd00ff0c0a19 */ /* 0x000fe40000011605 */
.L_x_1180:
[----:B------:R-:W-:Y:S05]  /*1e0d0*/  BSYNC B0 ;  /* 0x0000000000007941 */ /* 0x000fea0003800000 */
.L_x_1178:
[----:B------:R-:W-:Y:S05]  /*1e0e0*/  IMAD R3, R12, c[0x0][0x32c], R3 ;  /* 0x0000cb000c037a24 */ /* 0x000fea00078e0203 */
[----:B------:R-:W-:Y:S02]  /*1e0f0*/  IADD3 R5, R3, c[0x0][0x32c], RZ ;  /* 0x0000cb0003057a10 */ /* 0x000fe40007ffe0ff */
[----:B------:R-:W-:Y:S02]  /*1e100*/  IMNMX R8, R8, R3, !PT ;  /* 0x0000000308087217 */ /* 0x000fe40007800200 */
[----:B------:R-:W-:Y:S02]  /*1e110*/  IMNMX R4, R4, R5, PT ;  /* 0x0000000504047217 */ /* 0x000fe40003800200 */
.L_x_1177:
        /* <DEDUP_REMOVED lines=31> */
[----:B------:R-:W-:Y:S02]  /*1e310*/  ISETP.LT.OR P0, PT, R4, 0x9, P0 ;  /* 0x000000090400780c */ /* 0x000fe40000701670 */
        /* <DEDUP_REMOVED lines=12> */
[----:B------:R-:W-:Y:S02]  /*1e3e0*/  FSEL R163, R14, -INF , !P0 ;  /* 0xff8000000ea37808 */ /* 0x000fe40004000000 */
[----:B------:R-:W-:Y:S02]  /*1e3f0*/  FMNMX.FTZ R6, R238, R3, !PT ;  /* 0x00000003ee067209 */ /* 0x000fe40007810000 */
[----:B------:R-:W-:Y:S02]  /*1e400*/  ISETP.GT.AND P0, PT, R8, 0x11, P2 ;  /* 0x000000110800780c */ /* 0x000fe40001704270 */
[----:B------:R-:W-:Y:S02]  /*1e410*/  FMNMX.FTZ R5, R237, R6, !PT ;  /* 0x00000006ed057209 */ /* 0x000fe40007810000 */
[----:B------:R-:W-:Y:S02]  /*1e420*/  FMNMX.FTZ R6, R25, R0, !PT ;  /* 0x0000000019067209 */ /* 0x000fe40007810000 */
[----:B------:R-:W-:Y:S02]  /*1e430*/  ISETP.LT.OR P0, PT, R4, 0x12, P0 ;  /* 0x000000120400780c */ /* 0x000fe40000701670 */
[----:B------:R-:W-:Y:S02]  /*1e440*/  PLOP3.LUT P1, PT, PT, PT, UP5, 0x40, 0x0 ;  /* 0x000000000000781c */ /* 0x000fe40003f2e858 */
[----:B------:R-:W-:Y:S02]  /*1e450*/  FSEL R159, R15, -INF , !P0 ;  /* 0xff8000000f9f7808 */ /* 0x000fe40004000000 */
[----:B------:R-:W-:Y:S02]  /*1e460*/  FMNMX.FTZ R6, R21, R6, !PT ;  /* 0x0000000615067209 */ /* 0x000fe40007810000 */
[----:B------:R-:W-:Y:S02]  /*1e470*/  ISETP.GT.AND P1, PT, R8, 0x18, P1 ;  /* 0x000000180800780c */ /* 0x000fe40000f24270 */
[----:B------:R-:W-:Y:S02]  /*1e480*/  PLOP3.LUT P0, PT, PT, PT, UP4, 0x40, 0x0 ;  /* 0x000000000000781c */ /* 0x000fe40003f0e848 */
[----:B------:R-:W-:Y:S02]  /*1e490*/  FMNMX.FTZ R10, R17, R6, !PT ;  /* 0x00000006110a7209 */ /* 0x000fe40007810000 */
[----:B------:R-:W-:Y:S02]  /*1e4a0*/  ISETP.LT.OR P1, PT, R4, 0x19, P1 ;  /* 0x000000190400780c */ /* 0x000fe40000f21670 */
[----:B------:R-:W-:Y:S02]  /*1e4b0*/  ISETP.GT.AND P0, PT, R8, 0x19, P0 ;  /* 0x000000190800780c */ /* 0x000fe40000704270 */
[----:B------:R-:W-:Y:S02]  /*1e4c0*/  FSEL R157, R18, -INF , !P1 ;  /* 0xff800000129d7808 */ /* 0x000fe40004800000 */
[----:B------:R-:W-:Y:S02]  /*1e4d0*/  ISETP.LT.OR P0, PT, R4, 0x1a, P0 ;  /* 0x0000001a0400780c */ /* 0x000fe40000701670 */
[----:B------:R-:W-:Y:S02]  /*1e4e0*/  FMNMX.FTZ R10, R13, R10, !PT ;  /* 0x0000000a0d0a7209 */ /* 0x000fe40007810000 */
        /* <DEDUP_REMOVED lines=13> */
[----:B------:R-:W-:Y:S02]  /*1e5c0*/  FMNMX.FTZ R10, R161, R10, !PT ;  /* 0x0000000aa10a7209 */ /* 0x000fe40007810000 */
[----:B------:R-:W-:Y:S02]  /*1e5d0*/  ISETP.GT.AND P1, PT, R8, 0x28, P1 ;  /* 0x000000280800780c */ /* 0x000fe40000f24270 */
[----:B------:R-:W-:Y:S01]  /*1e5e0*/  PLOP3.LUT P0, PT, PT, PT, UP0, 0x40, 0x0 ;  /* 0x000000000000781c */ /* 0x000fe20003f0e808 */
[----:B------:R-:W-:Y:S01]  /*1e5f0*/  UISETP.GT.AND UP0, UPT, UR12, UR6, UPT ;  /* 0x000000060c00728c */ /* 0x000fe2000bf04270 */
[----:B------:R-:W-:Y:S01]  /*1e600*/  ISETP.LT.OR P1, PT, R4, 0x29, P1 ;  /* 0x000000290400780c */ /* 0x000fe20000f21670 */
[----:B------:R-:W-:Y:S01]  /*1e610*/  UIADD3 UR12, UR12, -0x1, URZ ;  /* 0xffffffff0c0c7890 */ /* 0x000fe2000fffe03f */
[----:B------:R-:W-:Y:S02]  /*1e620*/  ISETP.GT.AND P0, PT, R8, 0x29, P0 ;  /* 0x000000290800780c */ /* 0x000fe40000704270 */
[----:B------:R-:W-:Y:S02]  /*1e630*/  FMNMX.FTZ R8, R187, R10, !PT ;  /* 0x0000000abb087209 */ /* 0x000fe40007810000 */
[----:B------:R-:W-:Y:S02]  /*1e640*/  FSEL R183, R26, -INF , !P1 ;  /* 0xff8000001ab77808 */ /* 0x000fe40004800000 */
[----:B------:R-:W-:Y:S02]  /*1e650*/  ISETP.LT.OR P0, PT, R4, 0x2a, P0 ;  /* 0x0000002a0400780c */ /* 0x000fe40000701670 */
[----:B------:R-:W-:Y:S02]  /*1e660*/  FMNMX.FTZ R5, R186, R5, !PT ;  /* 0x00000005ba057209 */ /* 0x000fe40007810000 */
[----:B------:R-:W-:Y:S02]  /*1e670*/  FMNMX.FTZ R4, R185, R8, !PT ;  /* 0x00000008b9047209 */ /* 0x000fe40007810000 */
[----:B------:R-:W-:Y:S02]  /*1e680*/  FSEL R9, R27, -INF , !P0 ;  /* 0xff8000001b097808 */ /* 0x000fe40004000000 */
[----:B------:R-:W-:Y:S02]  /*1e690*/  FMNMX.FTZ R3, R184, R5, !PT ;  /* 0x00000005b8037209 */ /* 0x000fe40007810000 */
[----:B------:R-:W-:Y:S03]  /*1e6a0*/  FMNMX.FTZ R4, R183, R4, !PT ;  /* 0x00000004b7047209 */ /* 0x000fe60007810000 */
[----:B------:R-:W-:Y:S01]  /*1e6b0*/  SHFL.BFLY PT, R6, R3, 0x2, 0x1f ;  /* 0x0c401f0003067f89 */ /* 0x000fe200000e0000 */
[----:B------:R-:W-:Y:S07]  /*1e6c0*/  FMNMX.FTZ R7, R9, R4, !PT ;  /* 0x0000000409077209 */ /* 0x000fee0007810000 */
[----:B------:R-:W1:Y:S02]  /*1e6d0*/  SHFL.BFLY PT, R4, R7, 0x2, 0x1f ;  /* 0x0c401f0007047f89 */ /* 0x000e6400000e0000 */
[----:B-1----:R-:W-:Y:S02]  /*1e6e0*/  FMNMX.FTZ R5, R7, R4, !PT ;  /* 0x0000000407057209 */ /* 0x002fe40007810000 */
[----:B------:R-:W-:Y:S04]  /*1e6f0*/  FMNMX.FTZ R6, R3, R6, !PT ;  /* 0x0000000603067209 */ /* 0x000fe80007810000 */
[----:B------:R-:W1:Y:S08]  /*1e700*/  SHFL.BFLY PT, R8, R5, 0x1, 0x1f ;  /* 0x0c201f0005087f89 */ /* 0x000e7000000e0000 */
[----:B------:R-:W2:Y:S01]  /*1e710*/  SHFL.BFLY PT, R3, R6, 0x1, 0x1f ;  /* 0x0c201f0006037f89 */ /* 0x000ea200000e0000 */
[----:B-1----:R-:W-:Y:S05]  /*1e720*/  FMNMX.FTZ R8, R5, R8, !PT ;  /* 0x0000000805087209 */ /* 0x002fea0007810000 */
[----:B------:R-:W-:Y:S01]  /*1e730*/  FMUL.FTZ R182, R8, c[0x0][0x2d0] ;  /* 0x0000b40008b67a20 */ /* 0x000fe20000410000 */
[----:B--2---:R-:W-:Y:S04]  /*1e740*/  FMNMX.FTZ R3, R6, R3, !PT ;  /* 0x0000000306037209 */ /* 0x004fe80007810000 */
[C---:B------:R-:W-:Y:S01]  /*1e750*/  FSETP.NEU.FTZ.AND P0, PT, R3.reuse, -INF , PT ;  /* 0xff8000000300780b */ /* 0x040fe20003f1d000 */
[C---:B------:R-:W-:Y:S03]  /*1e760*/  FMUL.FTZ R239, R3.reuse, c[0x0][0x2d0] ;  /* 0x0000b40003ef7a20 */ /* 0x040fe60000410000 */
[----:B------:R-:W-:Y:S02]  /*1e770*/  FSEL R7, R3, RZ, P0 ;  /* 0x000000ff03077208 */ /* 0x000fe40000000000 */
[----:B------:R-:W-:Y:S02]  /*1e780*/  FSEL R239, R239, RZ, P0 ;  /* 0x000000ffefef7208 */ /* 0x000fe40000000000 */
[----:B------:R-:W-:Y:S01]  /*1e790*/  FSETP.NEU.FTZ.AND P0, PT, R8, -INF , PT ;  /* 0xff8000000800780b */ /* 0x000fe20003f1d000 */
[----:B------:R-:W-:Y:S02]  /*1e7a0*/  FADD.FTZ R2, -R7, R2 ;  /* 0x0000000207027221 */ /* 0x000fe40000010100 */
[--C-:B------:R-:W-:Y:S01]  /*1e7b0*/  FFMA.FTZ R176, R165, c[0x0][0x2d0], -R239.reuse ;  /* 0x0000b400a5b07a23 */ /* 0x100fe200000108ef */
[----:B------:R-:W-:Y:S01]  /*1e7c0*/  FSEL R182, R182, RZ, P0 ;  /* 0x000000ffb6b67208 */ /* 0x000fe20000000000 */
[--C-:B------:R-:W-:Y:S01]  /*1e7d0*/  FFMA.FTZ R11, R168, c[0x0][0x2d0], -R239.reuse ;  /* 0x0000b400a80b7a23 */ /* 0x100fe200000108ef */
[----:B------:R-:W-:Y:S01]  /*1e7e0*/  FSEL R5, R8, RZ, P0 ;  /* 0x000000ff08057208 */ /* 0x000fe20000000000 */
[--C-:B------:R-:W-:Y:S01]  /*1e7f0*/  FFMA.FTZ R10, R166, c[0x0][0x2d0], -R239.reuse ;  /* 0x0000b400a60a7a23 */ /* 0x100fe200000108ef */
[----:B------:R-:W-:Y:S01]  /*1e800*/  LDSM.16.MT88.4 R168, [R204+0x6080] ;  /* 0x00608000cca8783b */ /* 0x000fe20000004200 */
[----:B------:R-:W-:Y:S01]  /*1e810*/  FFMA.FTZ R179, R17, c[0x0][0x2d0], -R182 ;  /* 0x0000b40011b37a23 */ /* 0x000fe200000108b6 */
[----:B------:R-:W-:Y:S01]  /*1e820*/  MUFU.EX2 R176, R176 ;  /* 0x000000b000b07308 */ /* 0x000fe20000000800 */
[----:B------:R-:W-:Y:S01]  /*1e830*/  FADD.FTZ R5, -R5, R0 ;  /* 0x0000000005057221 */ /* 0x000fe20000010100 */
[----:B------:R-:W-:Y:S01]  /*1e840*/  PLOP3.LUT P0, PT, PT, PT, UP0, 0x80, 0x0 ;  /* 0x000000000000781c */ /* 0x000fe20003f0f008 */
[--C-:B------:R-:W-:Y:S02]  /*1e850*/  FFMA.FTZ R177, R164, c[0x0][0x2d0], -R239.reuse ;  /* 0x0000b400a4b17a23 */ /* 0x100fe400000108ef */
[--C-:B------:R-:W-:Y:S01]  /*1e860*/  FFMA.FTZ R181, R25, c[0x0][0x2d0], -R182.reuse ;  /* 0x0000b40019b57a23 */ /* 0x100fe200000108b6 */
[----:B------:R-:W1:Y:S01]  /*1e870*/  LDSM.16.MT88.4 R16, [R208+0x4080] ;  /* 0x00408000d010783b */ /* 0x000e620000004200 */
[--C-:B------:R-:W-:Y:S02]  /*1e880*/  FFMA.FTZ R180, R21, c[0x0][0x2d0], -R182.reuse ;  /* 0x0000b40015b47a23 */ /* 0x100fe400000108b6 */
[----:B------:R-:W-:Y:S01]  /*1e890*/  FMUL.FTZ R0, R5, c[0x0][0x2d0] ;  /* 0x0000b40005007a20 */ /* 0x000fe20000410000 */
[----:B------:R-:W2:Y:S01]  /*1e8a0*/  MUFU.EX2 R11, R11 ;  /* 0x0000000b000b7308 */ /* 0x000ea20000000800 */
[--C-:B------:R-:W-:Y:S02]  /*1e8b0*/  FFMA.FTZ R178, R13, c[0x0][0x2d0], -R182.reuse ;  /* 0x0000b4000db27a23 */ /* 0x100fe400000108b6 */
[----:B------:R-:W-:Y:S01]  /*1e8c0*/  FMUL.FTZ R4, R2, c[0x0][0x2d0] ;  /* 0x0000b40002047a20 */ /* 0x000fe20000410000 */
[----:B------:R-:W3:Y:S01]  /*1e8d0*/  LDSM.16.MT88.4 R20, [R206+0x4080] ;  /* 0x00408000ce14783b */ /* 0x000ee20000004200 */
[--C-:B------:R-:W-:Y:S02]  /*1e8e0*/  FFMA.FTZ R240, R162, c[0x0][0x2d0], -R239.reuse ;  /* 0x0000b400a2f07a23 */ /* 0x100fe400000108ef */
[--C-:B------:R-:W-:Y:S02]  /*1e8f0*/  FFMA.FTZ R241, R160, c[0x0][0x2d0], -R239.reuse ;  /* 0x0000b400a0f17a23 */ /* 0x100fe400000108ef */
[--C-:B------:R-:W-:Y:S01]  /*1e900*/  FFMA.FTZ R243, R158, c[0x0][0x2d0], -R239.reuse ;  /* 0x0000b4009ef37a23 */ /* 0x100fe200000108ef */
[----:B------:R-:W4:Y:S01]  /*1e910*/  MUFU.EX2 R2, R4 ;  /* 0x0000000400027308 */ /* 0x000f220000000800 */
[--C-:B------:R-:W-:Y:S01]  /*1e920*/  FFMA.FTZ R242, R156, c[0x0][0x2d0], -R239.reuse ;  /* 0x0000b4009cf27a23 */ /* 0x100fe200000108ef */
[----:B------:R-:W5:Y:S01]  /*1e930*/  LDSM.16.MT88.4 R24, [R205+0x4080] ;  /* 0x00408000cd18783b */ /* 0x000f620000004200 */
[--C-:B------:R-:W-:Y:S02]  /*1e940*/  FFMA.FTZ R244, R163, c[0x0][0x2d0], -R182.reuse ;  /* 0x0000b400a3f47a23 */ /* 0x100fe400000108b6 */
[--C-:B------:R-:W-:Y:S02]  /*1e950*/  FFMA.FTZ R245, R159, c[0x0][0x2d0], -R182.reuse ;  /* 0x0000b4009ff57a23 */ /* 0x100fe400000108b6 */
[--C-:B------:R-:W-:Y:S02]  /*1e960*/  FFMA.FTZ R247, R157, c[0x0][0x2d0], -R182.reuse ;  /* 0x0000b4009df77a23 */ /* 0x100fe400000108b6 */
[--C-:B------:R-:W-:Y:S01]  /*1e970*/  FFMA.FTZ R246, R161, c[0x0][0x2d0], -R182.reuse ;  /* 0x0000b400a1f67a23 */ /* 0x100fe200000108b6 */
[----:B------:R-:W1:Y:S01]  /*1e980*/  MUFU.EX2 R0, R0 ;  /* 0x0000000000007308 */ /* 0x000e620000000800 */
[----:B------:R-:W-:Y:S01]  /*1e990*/  LDSM.16.MT88.4 R156, [R204+0x4880] ;  /* 0x00488000cc9c783b */ /* 0x000fe20000004200 */
[--C-:B------:R-:W-:Y:S01]  /*1e9a0*/  FFMA.FTZ R238, R238, c[0x0][0x2d0], -R239.reuse ;  /* 0x0000b400eeee7a23 */ /* 0x100fe200000108ef */
[----:B--2---:R-:W-:Y:S01]  /*1e9b0*/  F2FP.PACK_AB R12, R11, R176 ;  /* 0x000000b00b0c723e */ /* 0x004fe200000000ff */
[--C-:B------:R-:W-:Y:S02]  /*1e9c0*/  FFMA.FTZ R237, R237, c[0x0][0x2d0], -R239.reuse ;  /* 0x0000b400eded7a23 */ /* 0x100fe400000108ef */
[--C-:B------:R-:W-:Y:S03]  /*1e9d0*/  FFMA.FTZ R186, R186, c[0x0][0x2d0], -R239.reuse ;  /* 0x0000b400baba7a23 */ /* 0x100fe600000108ef */
[----:B------:R-:W-:Y:S01]  /*1e9e0*/  LDSM.16.MT88.4 R160, [R208+0x6080] ;  /* 0x00608000d0a0783b */ /* 0x000fe20000004200 */
[----:B------:R-:W-:Y:S01]  /*1e9f0*/  MUFU.EX2 R10, R10 ;  /* 0x0000000a000a7308 */ /* 0x000fe20000000800 */
[----:B------:R-:W-:Y:S02]  /*1ea00*/  FFMA.FTZ R239, R184, c[0x0][0x2d0], -R239 ;  /* 0x0000b400b8ef7a23 */ /* 0x000fe400000108ef */
[--C-:B------:R-:W-:Y:S02]  /*1ea10*/  FFMA.FTZ R184, R187, c[0x0][0x2d0], -R182.reuse ;  /* 0x0000b400bbb87a23 */ /* 0x100fe400000108b6 */
[C---:B----4-:R-:W-:Y:S02]  /*1ea20*/  FMUL.FTZ R4, R2.reuse, R152 ;  /* 0x0000009802047220 */ /* 0x050fe40000410000 */
[C---:B------:R-:W-:Y:S01]  /*1ea30*/  FMUL.FTZ R5, R2.reuse, R153 ;  /* 0x0000009902057220 */ /* 0x040fe20000410000 */
[----:B------:R-:W-:Y:S01]  /*1ea40*/  LDSM.16.MT88.4 R164, [R205+0x6080] ;  /* 0x00608000cda4783b */ /* 0x000fe20000004200 */
[C---:B------:R-:W-:Y:S01]  /*1ea50*/  FMUL.FTZ R132, R2.reuse, R132 ;  /* 0x0000008402847220 */ /* 0x040fe20000410000 */
[----:B------:R-:W2:Y:S01]  /*1ea60*/  MUFU.EX2 R177, R177 ;  /* 0x000000b100b17308 */ /* 0x000ea20000000800 */
[C---:B------:R-:W-:Y:S02]  /*1ea70*/  FMUL.FTZ R133, R2.reuse, R133 ;  /* 0x0000008502857220 */ /* 0x040fe40000410000 */
[----:B------:R-:W-:Y:S02]  /*1ea80*/  FMUL.FTZ R136, R2, R136 ;  /* 0x0000008802887220 */ /* 0x000fe40000410000 */
[C---:B-1----:R-:W-:Y:S02]  /*1ea90*/  FMUL.FTZ R6, R0.reuse, R154 ;  /* 0x0000009a00067220 */ /* 0x042fe40000410000 */
[C---:B------:R-:W-:Y:S02]  /*1eaa0*/  FMUL.FTZ R7, R0.reuse, R155 ;  /* 0x0000009b00077220 */ /* 0x040fe40000410000 */
[C---:B------:R-:W-:Y:S01]  /*1eab0*/  FMUL.FTZ R134, R0.reuse, R134 ;  /* 0x0000008600867220 */ /* 0x040fe20000410000 */
[----:B------:R-:W-:Y:S01]  /*1eac0*/  MUFU.EX2 R181, R181 ;  /* 0x000000b500b57308 */ /* 0x000fe20000000800 */
[----:B------:R-:W-:Y:S01]  /*1ead0*/  FMUL.FTZ R135, R0, R135 ;  /* 0x0000008700877220 */ /* 0x000fe20000410000 */
[----:B------:R-:W-:Y:S01]  /*1eae0*/  LDSM.16.MT88.4 R152, [R205+0x4880] ;  /* 0x00488000cd98783b */ /* 0x000fe20000004200 */
[----:B------:R-:W-:Y:S02]  /*1eaf0*/  FMUL.FTZ R137, R2, R137 ;  /* 0x0000008902897220 */ /* 0x000fe40000410000 */
[C---:B------:R-:W-:Y:S02]  /*1eb00*/  FMUL.FTZ R138, R0.reuse, R138 ;  /* 0x0000008a008a7220 */ /* 0x040fe40000410000 */
[----:B------:R-:W-:Y:S02]  /*1eb10*/  FMUL.FTZ R139, R0, R139 ;  /* 0x0000008b008b7220 */ /* 0x000fe40000410000 */
[C---:B------:R-:W-:Y:S01]  /*1eb20*/  FMUL.FTZ R140, R2.reuse, R140 ;  /* 0x0000008c028c7220 */ /* 0x040fe20000410000 */
[----:B------:R-:W1:Y:S01]  /*1eb30*/  MUFU.EX2 R180, R180 ;  /* 0x000000b400b47308 */ /* 0x000e620000000800 */
[----:B------:R-:W-:Y:S02]  /*1eb40*/  FMUL.FTZ R141, R2, R141 ;  /* 0x0000008d028d7220 */ /* 0x000fe40000410000 */
[C---:B------:R-:W-:Y:S01]  /*1eb50*/  FMUL.FTZ R142, R0.reuse, R142 ;  /* 0x0000008e008e7220 */ /* 0x040fe20000410000 */
[----:B--2---:R-:W-:Y:S01]  /*1eb60*/  F2FP.PACK_AB R14, R177, R10 ;  /* 0x0000000ab10e723e */ /* 0x004fe200000000ff */
[----:B------:R-:W-:Y:S02]  /*1eb70*/  FMUL.FTZ R143, R0, R143 ;  /* 0x0000008f008f7220 */ /* 0x000fe40000410000 */
[C---:B------:R-:W-:Y:S02]  /*1eb80*/  FMUL.FTZ R144, R2.reuse, R144 ;  /* 0x0000009002907220 */ /* 0x040fe40000410000 */
[----:B------:R-:W-:Y:S01]  /*1eb90*/  FMUL.FTZ R145, R2, R145 ;  /* 0x0000009102917220 */ /* 0x000fe20000410000 */
[----:B------:R-:W-:Y:S01]  /*1eba0*/  MUFU.EX2 R179, R179 ;  /* 0x000000b300b37308 */ /* 0x000fe20000000800 */
[C---:B------:R-:W-:Y:S02]  /*1ebb0*/  FMUL.FTZ R146, R0.reuse, R146 ;  /* 0x0000009200927220 */ /* 0x040fe40000410000 */
[----:B------:R-:W-:Y:S02]  /*1ebc0*/  FMUL.FTZ R147, R0, R147 ;  /* 0x0000009300937220 */ /* 0x000fe40000410000 */
[C---:B------:R-:W-:Y:S02]  /*1ebd0*/  FMUL.FTZ R148, R2.reuse, R148 ;  /* 0x0000009402947220 */ /* 0x040fe40000410000 */
[----:B------:R-:W-:Y:S02]  /*1ebe0*/  FMUL.FTZ R149, R2, R149 ;  /* 0x0000009502957220 */ /* 0x000fe40000410000 */
[C---:B------:R-:W-:Y:S01]  /*1ebf0*/  FMUL.FTZ R150, R0.reuse, R150 ;  /* 0x0000009600967220 */ /* 0x040fe20000410000 */
[----:B------:R-:W2:Y:S01]  /*1ec00*/  MUFU.EX2 R178, R178 ;  /* 0x000000b200b27308 */ /* 0x000ea20000000800 */
[----:B------:R-:W-:Y:S02]  /*1ec10*/  FMUL.FTZ R151, R0, R151 ;  /* 0x0000009700977220 */ /* 0x000fe40000410000 */
[----:B------:R-:W-:Y:S01]  /*1ec20*/  FMUL.FTZ R28, R2, R28 ;  /* 0x0000001c021c7220 */ /* 0x000fe20000410000 */
[----:B-1----:R-:W-:Y:S01]  /*1ec30*/  F2FP.PACK_AB R13, R180, R181 ;  /* 0x000000b5b40d723e */ /* 0x002fe200000000ff */
        /* <DEDUP_REMOVED lines=9> */
[----:B------:R-:W1:Y:S01]  /*1ecd0*/  MUFU.EX2 R241, R241 ;  /* 0x000000f100f17308 */ /* 0x000e620000000800 */
[----:B------:R-:W-:Y:S02]  /*1ece0*/  FMUL.FTZ R37, R2, R37 ;  /* 0x0000002502257220 */ /* 0x000fe40000410000 */
[----:B------:R-:W-:Y:S01]  /*1ecf0*/  FMUL.FTZ R38, R0, R38 ;  /* 0x0000002600267220 */ /* 0x000fe20000410000 */
[----:B--2---:R-:W-:Y:S01]  /*1ed00*/  F2FP.PACK_AB R15, R178, R179 ;  /* 0x000000b3b20f723e */ /* 0x004fe200000000ff */
[----:B------:R-:W-:Y:S02]  /*1ed10*/  FMUL.FTZ R39, R0, R39 ;  /* 0x0000002700277220 */ /* 0x000fe40000410000 */
[C---:B------:R-:W-:Y:S02]  /*1ed20*/  FMUL.FTZ R40, R2.reuse, R40 ;  /* 0x0000002802287220 */ /* 0x040fe40000410000 */
[----:B------:R-:W-:Y:S01]  /*1ed30*/  FMUL.FTZ R41, R2, R41 ;  /* 0x0000002902297220 */ /* 0x000fe20000410000 */
[----:B------:R-:W-:Y:S01]  /*1ed40*/  MUFU.EX2 R243, R243 ;  /* 0x000000f300f37308 */ /* 0x000fe20000000800 */
[C---:B------:R-:W-:Y:S05]  /*1ed50*/  HMMA.16816.F32 R4, R12.reuse, R16, R4 ;  /* 0x000000100c04723c */ /* 0x040fea0000001804 */
[C---:B------:R-:W-:Y:S02]  /*1ed60*/  FMUL.FTZ R42, R0.reuse, R42 ;  /* 0x0000002a002a7220 */ /* 0x040fe40000410000 */
[----:B------:R-:W-:Y:S01]  /*1ed70*/  FMUL.FTZ R43, R0, R43 ;  /* 0x0000002b002b7220 */ /* 0x000fe20000410000 */
[C---:B------:R-:W-:Y:S01]  /*1ed80*/  HMMA.16816.F32 R132, R12.reuse, R18, R132 ;  /* 0x000000120c84723c */ /* 0x040fe20000001884 */
[----:B------:R-:W2:Y:S01]  /*1ed90*/  LDSM.16.MT88.4 R16, [R204+0x4080] ;  /* 0x00408000cc10783b */ /* 0x000ea20000004200 */
[----:B------:R-:W4:Y:S02]  /*1eda0*/  MUFU.EX2 R242, R242 ;  /* 0x000000f200f27308 */ /* 0x000f240000000800 */
[C---:B------:R-:W-:Y:S02]  /*1edb0*/  FMUL.FTZ R44, R2.reuse, R44 ;  /* 0x0000002c022c7220 */ /* 0x040fe40000410000 */
[----:B------:R-:W-:Y:S02]  /*1edc0*/  FMUL.FTZ R45, R2, R45 ;  /* 0x0000002d022d7220 */ /* 0x000fe40000410000 */
[C---:B---3--:R-:W-:Y:S04]  /*1edd0*/  HMMA.16816.F32 R136, R12.reuse, R20, R136 ;  /* 0x000000140c88723c */ /* 0x048fe80000001888 */
[C---:B------:R-:W-:Y:S01]  /*1ede0*/  FMUL.FTZ R46, R0.reuse, R46 ;  /* 0x0000002e002e7220 */ /* 0x040fe20000410000 */
[----:B------:R-:W-:Y:S01]  /*1edf0*/  MUFU.EX2 R244, R244 ;  /* 0x000000f400f47308 */ /* 0x000fe20000000800 */
[----:B------:R-:W-:Y:S02]  /*1ee00*/  FMUL.FTZ R47, R0, R47 ;  /* 0x0000002f002f7220 */ /* 0x000fe40000410000 */
[C---:B------:R-:W-:Y:S01]  /*1ee10*/  HMMA.16816.F32 R140, R12.reuse, R22, R140 ;  /* 0x000000160c8c723c */ /* 0x040fe2000000188c */
[----:B------:R-:W3:Y:S03]  /*1ee20*/  LDSM.16.MT88.4 R20, [R208+0x5880] ;  /* 0x00588000d014783b */ /* 0x000ee60000004200 */
[C---:B------:R-:W-:Y:S02]  /*1ee30*/  FMUL.FTZ R48, R2.reuse, R48 ;  /* 0x0000003002307220 */ /* 0x040fe40000410000 */
[----:B------:R-:W-:Y:S01]  /*1ee40*/  FMUL.FTZ R49, R2, R49 ;  /* 0x0000003102317220 */ /* 0x000fe20000410000 */
[----:B------:R-:W1:Y:S01]  /*1ee50*/  MUFU.EX2 R245, R245 ;  /* 0x000000f500f57308 */ /* 0x000e620000000800 */
[C---:B-----5:R-:W-:Y:S04]  /*1ee60*/  HMMA.16816.F32 R144, R12.reuse, R24, R144 ;  /* 0x000000180c90723c */ /* 0x060fe80000001890 */
[C---:B------:R-:W-:Y:S02]  /*1ee70*/  FMUL.FTZ R50, R0.reuse, R50 ;  /* 0x0000003200327220 */ /* 0x040fe40000410000 */
[----:B------:R-:W-:Y:S02]  /*1ee80*/  FMUL.FTZ R51, R0, R51 ;  /* 0x0000003300337220 */ /* 0x000fe40000410000 */
[C---:B------:R-:W-:Y:S01]  /*1ee90*/  HMMA.16816.F32 R148, R12.reuse, R26, R148 ;  /* 0x0000001a0c94723c */ /* 0x040fe20000001894 */
[----:B------:R-:W5:Y:S01]  /*1eea0*/  LDSM.16.MT88.4 R24, [R206+0x5880] ;  /* 0x00588000ce18783b */ /* 0x000f620000004200 */
[----:B------:R-:W-:Y:S02]  /*1eeb0*/  MUFU.EX2 R247, R247 ;  /* 0x000000f700f77308 */ /* 0x000fe40000000800 */
[C---:B------:R-:W-:Y:S02]  /*1eec0*/  FMUL.FTZ R52, R2.reuse, R52 ;  /* 0x0000003402347220 */ /* 0x040fe40000410000 */
[----:B------:R-:W-:Y:S02]  /*1eed0*/  FMUL.FTZ R53, R2, R53 ;  /* 0x0000003502357220 */ /* 0x000fe40000410000 */
[C---:B------:R-:W-:Y:S01]  /*1eee0*/  FMUL.FTZ R54, R0.reuse, R54 ;  /* 0x0000003600367220 */ /* 0x040fe20000410000 */
[C---:B--2---:R-:W-:Y:S03]  /*1eef0*/  HMMA.16816.F32 R28, R12.reuse, R16, R28 ;  /* 0x000000100c1c723c */ /* 0x044fe6000000181c */
[----:B------:R-:W-:Y:S01]  /*1ef00*/  FMUL.FTZ R55, R0, R55 ;  /* 0x0000003700377220 */ /* 0x000fe20000410000 */
[----:B------:R-:W2:Y:S01]  /*1ef10*/  MUFU.EX2 R246, R246 ;  /* 0x000000f600f67308 */ /* 0x000ea20000000800 */
[C---:B------:R-:W-:Y:S02]  /*1ef20*/  FMUL.FTZ R56, R2.reuse, R56 ;  /* 0x0000003802387220 */ /* 0x040fe40000410000 */
[----:B------:R-:W-:Y:S01]  /*1ef30*/  FMUL.FTZ R57, R2, R57 ;  /* 0x0000003902397220 */ /* 0x000fe20000410000 */
[C---:B------:R-:W-:Y:S01]  /*1ef40*/  HMMA.16816.F32 R32, R12.reuse, R18, R32 ;  /* 0x000000120c20723c */ /* 0x040fe20000001820 */
[----:B------:R-:W1:Y:S03]  /*1ef50*/  LDSM.16.MT88.4 R16, [R205+0x5880] ;  /* 0x00588000cd10783b */ /* 0x000e660000004200 */
[C---:B------:R-:W-:Y:S02]  /*1ef60*/  FMUL.FTZ R58, R0.reuse, R58 ;  /* 0x0000003a003a7220 */ /* 0x040fe40000410000 */
[----:B------:R-:W-:Y:S01]  /*1ef70*/  FMUL.FTZ R59, R0, R59 ;  /* 0x0000003b003b7220 */ /* 0x000fe20000410000 */
[----:B------:R-:W-:Y:S01]  /*1ef80*/  MUFU.EX2 R238, R238 ;  /* 0x000000ee00ee7308 */ /* 0x000fe20000000800 */
[C---:B---3--:R-:W-:Y:S04]  /*1ef90*/  HMMA.16816.F32 R36, R12.reuse, R20, R36 ;  /* 0x000000140c24723c */ /* 0x048fe80000001824 */
[C---:B------:R-:W-:Y:S02]  /*1efa0*/  FMUL.FTZ R60, R2.reuse, R60 ;  /* 0x0000003c023c7220 */ /* 0x040fe40000410000 */
[----:B------:R-:W-:Y:S02]  /*1efb0*/  FMUL.FTZ R61, R2, R61 ;  /* 0x0000003d023d7220 */ /* 0x000fe40000410000 */
[C---:B------:R-:W-:Y:S01]  /*1efc0*/  HMMA.16816.F32 R40, R12.reuse, R22, R40 ;  /* 0x000000160c28723c */ /* 0x040fe20000001828 */
[----:B------:R-:W3:Y:S01]  /*1efd0*/  LDSM.16.MT88.4 R20, [R204+0x5880] ;  /* 0x00588000cc14783b */ /* 0x000ee20000004200 */
[----:B------:R-:W2:Y:S02]  /*1efe0*/  MUFU.EX2 R237, R237 ;  /* 0x000000ed00ed7308 */ /* 0x000ea40000000800 */
[C---:B------:R-:W-:Y:S02]  /*1eff0*/  FMUL.FTZ R62, R0.reuse, R62 ;  /* 0x0000003e003e7220 */ /* 0x040fe40000410000 */
[----:B------:R-:W-:Y:S02]  /*1f000*/  FMUL.FTZ R63, R0, R63 ;  /* 0x0000003f003f7220 */ /* 0x000fe40000410000 */
[C---:B-----5:R-:W-:Y:S04]  /*1f010*/  HMMA.16816.F32 R44, R12.reuse, R24, R44 ;  /* 0x000000180c2c723c */ /* 0x060fe8000000182c */
[C---:B------:R-:W-:Y:S01]  /*1f020*/  FMUL.FTZ R64, R2.reuse, R64 ;  /* 0x0000004002407220 */ /* 0x040fe20000410000 */
[----:B------:R-:W-:Y:S01]  /*1f030*/  MUFU.EX2 R186, R186 ;  /* 0x000000ba00ba7308 */ /* 0x000fe20000000800 */
[----:B------:R-:W-:Y:S02]  /*1f040*/  FMUL.FTZ R65, R2, R65 ;  /* 0x0000004102417220 */ /* 0x000fe40000410000 */
[C---:B------:R-:W-:Y:S01]  /*1f050*/  HMMA.16816.F32 R48, R12.reuse, R26, R48 ;  /* 0x0000001a0c30723c */ /* 0x040fe20000001830 */
[----:B------:R-:W5:Y:S03]  /*1f060*/  LDSM.16.MT88.4 R24, [R208+0x7080] ;  /* 0x00708000d018783b */ /* 0x000f660000004200 */
[C---:B------:R-:W-:Y:S02]  /*1f070*/  FMUL.FTZ R66, R0.reuse, R66 ;  /* 0x0000004200427220 */ /* 0x040fe40000410000 */
[----:B------:R-:W-:Y:S01]  /*1f080*/  FMUL.FTZ R67, R0, R67 ;  /* 0x0000004300437220 */ /* 0x000fe20000410000 */
[----:B------:R-:W2:Y:S01]  /*1f090*/  MUFU.EX2 R239, R239 ;  /* 0x000000ef00ef7308 */ /* 0x000ea20000000800 */
[C---:B------:R-:W-:Y:S01]  /*1f0a0*/  FMUL.FTZ R68, R2.reuse, R68 ;  /* 0x0000004402447220 */ /* 0x040fe20000410000 */
[C---:B-1----:R-:W-:Y:S03]  /*1f0b0*/  HMMA.16816.F32 R52, R12.reuse, R16, R52 ;  /* 0x000000100c34723c */ /* 0x042fe60000001834 */
[----:B------:R-:W-:Y:S02]  /*1f0c0*/  FMUL.FTZ R69, R2, R69 ;  /* 0x0000004502457220 */ /* 0x000fe40000410000 */
[C---:B------:R-:W-:Y:S02]  /*1f0d0*/  FMUL.FTZ R70, R0.reuse, R70 ;  /* 0x0000004600467220 */ /* 0x040fe40000410000 */
[----:B------:R-:W-:Y:S01]  /*1f0e0*/  FMUL.FTZ R71, R0, R71 ;  /* 0x0000004700477220 */ /* 0x000fe20000410000 */
[C---:B------:R-:W-:Y:S01]  /*1f0f0*/  HMMA.16816.F32 R56, R12.reuse, R18, R56 ;  /* 0x000000120c38723c */ /* 0x040fe20000001838 */
[----:B------:R-:W1:Y:S01]  /*1f100*/  LDSM.16.MT88.4 R16, [R206+0x7080] ;  /* 0x00708000ce10783b */ /* 0x000e620000004200 */
[----:B------:R-:W-:Y:S02]  /*1f110*/  MUFU.EX2 R184, R184 ;  /* 0x000000b800b87308 */ /* 0x000fe40000000800 */
[C---:B------:R-:W-:Y:S02]  /*1f120*/  FMUL.FTZ R72, R2.reuse, R72 ;  /* 0x0000004802487220 */ /* 0x040fe40000410000 */
[----:B------:R-:W-:Y:S02]  /*1f130*/  FMUL.FTZ R73, R2, R73 ;  /* 0x0000004902497220 */ /* 0x000fe40000410000 */
[C---:B---3--:R-:W-:Y:S04]  /*1f140*/  HMMA.16816.F32 R60, R12.reuse, R20, R60 ;  /* 0x000000140c3c723c */ /* 0x048fe8000000183c */
[C---:B------:R-:W-:Y:S02]  /*1f150*/  FMUL.FTZ R74, R0.reuse, R74 ;  /* 0x0000004a004a7220 */ /* 0x040fe40000410000 */
[----:B------:R-:W-:Y:S02]  /*1f160*/  FMUL.FTZ R75, R0, R75 ;  /* 0x0000004b004b7220 */ /* 0x000fe40000410000 */
[C---:B------:R-:W-:Y:S01]  /*1f170*/  HMMA.16816.F32 R64, R12.reuse, R22, R64 ;  /* 0x000000160c40723c */ /* 0x040fe20000001840 */
[----:B------:R-:W3:Y:S03]  /*1f180*/  LDSM.16.MT88.4 R20, [R205+0x7080] ;  /* 0x00708000cd14783b */ /* 0x000ee60000004200 */
[C---:B------:R-:W-:Y:S02]  /*1f190*/  FMUL.FTZ R76, R2.reuse, R76 ;  /* 0x0000004c024c7220 */ /* 0x040fe40000410000 */
[----:B------:R-:W-:Y:S02]  /*1f1a0*/  FMUL.FTZ R77, R2, R77 ;  /* 0x0000004d024d7220 */ /* 0x000fe40000410000 */
[C---:B-----5:R-:W-:Y:S04]  /*1f1b0*/  HMMA.16816.F32 R68, R12.reuse, R24, R68 ;  /* 0x000000180c44723c */ /* 0x060fe80000001844 */
[C---:B------:R-:W-:Y:S02]  /*1f1c0*/  FMUL.FTZ R78, R0.reuse, R78 ;  /* 0x0000004e004e7220 */ /* 0x040fe40000410000 */
[----:B------:R-:W-:Y:S02]  /*1f1d0*/  FMUL.FTZ R79, R0, R79 ;  /* 0x0000004f004f7220 */ /* 0x000fe40000410000 */
[C---:B------:R-:W-:Y:S01]  /*1f1e0*/  HMMA.16816.F32 R72, R12.reuse, R26, R72 ;  /* 0x0000001a0c48723c */ /* 0x040fe20000001848 */
[----:B------:R-:W5:Y:S03]  /*1f1f0*/  LDSM.16.MT88.4 R24, [R204+0x7080] ;  /* 0x00708000cc18783b */ /* 0x000f660000004200 */
        /* <DEDUP_REMOVED lines=25> */
[C---:B-----5:R-:W-:Y:S03]  /*1f390*/  HMMA.16816.F32 R92, R12.reuse, R24, R92 ;  /* 0x000000180c5c723c */ /* 0x060fe6000000185c */
[----:B------:R-:W-:Y:S02]  /*1f3a0*/  FMUL.FTZ R99, R0, R99 ;  /* 0x0000006300637220 */ /* 0x000fe40000410000 */
[C---:B------:R-:W-:Y:S02]  /*1f3b0*/  FMUL.FTZ R100, R2.reuse, R100 ;  /* 0x0000006402647220 */ /* 0x040fe40000410000 */
[----:B------:R-:W-:Y:S02]  /*1f3c0*/  FMUL.FTZ R101, R2, R101 ;  /* 0x0000006502657220 */ /* 0x000fe40000410000 */
[C---:B------:R-:W-:Y:S01]  /*1f3d0*/  FMUL.FTZ R102, R0.reuse, R102 ;  /* 0x0000006600667220 */ /* 0x040fe20000410000 */
[C---:B------:R-:W-:Y:S01]  /*1f3e0*/  HMMA.16816.F32 R96, R12.reuse, R26, R96 ;  /* 0x0000001a0c60723c */ /* 0x040fe20000001860 */
[----:B------:R-:W5:Y:S02]  /*1f3f0*/  LDSM.16.MT88.4 R24, [R205+0x8880] ;  /* 0x00888000cd18783b */ /* 0x000f640000004200 */
        /* <DEDUP_REMOVED lines=39> */
[--C-:B------:R-:W-:Y:S02]  /*1f670*/  FFMA.FTZ R185, R185, c[0x0][0x2d0], -R182.reuse ;  /* 0x0000b400b9b97a23 */ /* 0x100fe400000108b6 */
[--C-:B------:R-:W-:Y:S02]  /*1f680*/  FFMA.FTZ R183, R183, c[0x0][0x2d0], -R182.reuse ;  /* 0x0000b400b7b77a23 */ /* 0x100fe400000108b6 */
[----:B------:R-:W-:Y:S01]  /*1f690*/  FFMA.FTZ R182, R9, c[0x0][0x2d0], -R182 ;  /* 0x0000b40009b67a23 */ /* 0x000fe200000108b6 */
[----:B------:R-:W-:Y:S01]  /*1f6a0*/  HMMA.16816.F32 R128, R12, R18, R128 ;  /* 0x000000120c80723c */ /* 0x000fe20000001880 */
[----:B------:R-:W1:Y:S01]  /*1f6b0*/  LDSM.16.MT88.4 R16, [R206+0x6080] ;  /* 0x00608000ce10783b */ /* 0x000e620000004200 */
[----:B------:R-:W1:Y:S01]  /*1f6c0*/  MUFU.EX2 R185, R185 ;  /* 0x000000b900b97308 */ /* 0x000e620000000800 */
[----:B------:R-:W-:Y:S01]  /*1f6d0*/  FFMA.FTZ R176, R2, R229, R176 ;  /* 0x000000e502b07223 */ /* 0x000fe200000100b0 */
[----:B------:R-:W-:Y:S01]  /*1f6e0*/  MOV R2, R3 ;  /* 0x0000000300027202 */ /* 0x000fe20000000f00 */
[----:B------:R-:W-:Y:S02]  /*1f6f0*/  FFMA.FTZ R181, R0, R225, R181 ;  /* 0x000000e100b57223 */ /* 0x000fe400000100b5 */
[----:B------:R-:W-:Y:S01]  /*1f700*/  F2FP.PACK_AB R12, R241, R240 ;  /* 0x000000f0f10c723e */ /* 0x000fe200000000ff */
[----:B------:R-:W-:Y:S01]  /*1f710*/  FADD.FTZ R11, R11, R176 ;  /* 0x000000b00b0b7221 */ /* 0x000fe20000010000 */
[----:B----4-:R-:W-:Y:S03]  /*1f720*/  F2FP.PACK_AB R14, R242, R243 ;  /* 0x000000f3f20e723e */ /* 0x010fe600000000ff */
[----:B------:R-:W-:Y:S01]  /*1f730*/  F2FP.PACK_AB R13, R245, R244 ;  /* 0x000000f4f50d723e */ /* 0x000fe200000000ff */
[----:B------:R-:W-:Y:S01]  /*1f740*/  MUFU.EX2 R183, R183 ;  /* 0x000000b700b77308 */ /* 0x000fe20000000800 */
[----:B--2---:R-:W-:Y:S01]  /*1f750*/  F2FP.PACK_AB R15, R246, R247 ;  /* 0x000000f7f60f723e */ /* 0x004fe200000000ff */
[----:B------:R-:W-:Y:S02]  /*1f760*/  FADD.FTZ R180, R180, R181 ;  /* 0x000000b5b4b47221 */ /* 0x000fe40000010000 */
[----:B------:R-:W-:Y:S04]  /*1f770*/  FADD.FTZ R10, R10, R11 ;  /* 0x0000000b0a0a7221 */ /* 0x000fe80000010000 */
[C---:B---3--:R-:W-:Y:S02]  /*1f780*/  HMMA.16816.F32 R4, R12.reuse, R20, R4 ;  /* 0x000000140c04723c */ /* 0x048fe40000001804 */
[----:B------:R-:W2:Y:S01]  /*1f790*/  MUFU.EX2 R182, R182 ;  /* 0x000000b600b67308 */ /* 0x000ea20000000800 */
[----:B------:R-:W-:Y:S04]  /*1f7a0*/  FADD.FTZ R177, R177, R10 ;  /* 0x0000000ab1b17221 */ /* 0x000fe80000010000 */
[----:B------:R-:W-:Y:S01]  /*1f7b0*/  FADD.FTZ R240, R240, R177 ;  /* 0x000000b1f0f07221 */ /* 0x000fe20000010000 */
[C---:B------:R-:W-:Y:S01]  /*1f7c0*/  HMMA.16816.F32 R132, R12.reuse, R22, R132 ;  /* 0x000000160c84723c */ /* 0x040fe20000001884 */
[----:B------:R-:W3:Y:S03]  /*1f7d0*/  LDSM.16.MT88.4 R20, [R206+0x7880] ;  /* 0x00788000ce14783b */ /* 0x000ee60000004200 */
[----:B------:R-:W-:Y:S04]  /*1f7e0*/  FADD.FTZ R240, R241, R240 ;  /* 0x000000f0f1f07221 */ /* 0x000fe80000010000 */
[C---:B-----5:R-:W-:Y:S04]  /*1f7f0*/  HMMA.16816.F32 R136, R12.reuse, R24, R136 ;  /* 0x000000180c88723c */ /* 0x060fe80000001888 */
[----:B------:R-:W-:Y:S04]  /*1f800*/  FADD.FTZ R243, R243, R240 ;  /* 0x000000f0f3f37221 */ /* 0x000fe80000010000 */
[C---:B------:R-:W-:Y:S01]  /*1f810*/  HMMA.16816.F32 R140, R12.reuse, R26, R140 ;  /* 0x0000001a0c8c723c */ /* 0x040fe2000000188c */
[----:B------:R-:W4:Y:S03]  /*1f820*/  LDSM.16.MT88.4 R24, [R205+0x7880] ;  /* 0x00788000cd18783b */ /* 0x000f260000004200 */
[----:B------:R-:W-:Y:S04]  /*1f830*/  FADD.FTZ R243, R242, R243 ;  /* 0x000000f3f2f37221 */ /* 0x000fe80000010000 */
        /* <DEDUP_REMOVED lines=31> */
[C---:B------:R-:W-:Y:S08]  /*1fa30*/  HMMA.16816.F32 R104, R12.reuse, R154, R104 ;  /* 0x0000009a0c68723c */ /* 0x040ff00000001868 */
[C---:B---3--:R-:W-:Y:S08]  /*1fa40*/  HMMA.16816.F32 R108, R12.reuse, R20, R108 ;  /* 0x000000140c6c723c */ /* 0x048ff0000000186c */
[C---:B------:R-:W-:Y:S01]  /*1fa50*/  HMMA.16816.F32 R112, R12.reuse, R22, R112 ;  /* 0x000000160c70723c */ /* 0x040fe20000001870 */
[----:B------:R-:W3:Y:S07]  /*1fa60*/  LDSM.16.MT88.4 R20, [R208+0x5080] ;  /* 0x00508000d014783b */ /* 0x000eee0000004200 */
[C---:B------:R-:W-:Y:S08]  /*1fa70*/  HMMA.16816.F32 R116, R12.reuse, R156, R116 ;  /* 0x0000009c0c74723c */ /* 0x040ff00000001874 */
[C---:B------:R-:W-:Y:S01]  /*1fa80*/  HMMA.16816.F32 R120, R12.reuse, R158, R120 ;  /* 0x0000009e0c78723c */ /* 0x040fe20000001878 */
[----:B------:R-:W4:Y:S07]  /*1fa90*/  LDSM.16.MT88.4 R156, [R205+0x5080] ;  /* 0x00508000cd9c783b */ /* 0x000f2e0000004200 */
[C---:B-1----:R-:W-:Y:S08]  /*1faa0*/  HMMA.16816.F32 R124, R12.reuse, R16, R124 ;  /* 0x000000100c7c723c */ /* 0x042ff0000000187c */
[----:B------:R-:W-:Y:S01]  /*1fab0*/  HMMA.16816.F32 R128, R12, R18, R128 ;  /* 0x000000120c80723c */ /* 0x000fe20000001880 */
[----:B------:R-:W1:Y:S06]  /*1fac0*/  LDSM.16.MT88.4 R16, [R208+0x6880] ;  /* 0x00688000d010783b */ /* 0x000e6c0000004200 */
[----:B------:R-:W-:Y:S01]  /*1fad0*/  F2FP.PACK_AB R12, R237, R238 ;  /* 0x000000eeed0c723e */ /* 0x000fe200000000ff */
[----:B------:R-:W-:Y:S01]  /*1fae0*/  FADD.FTZ R238, R238, R243 ;  /* 0x000000f3eeee7221 */ /* 0x000fe20000010000 */
[----:B------:R-:W-:Y:S03]  /*1faf0*/  F2FP.PACK_AB R14, R239, R186 ;  /* 0x000000baef0e723e */ /* 0x000fe600000000ff */
[----:B------:R-:W-:Y:S01]  /*1fb00*/  F2FP.PACK_AB R13, R185, R184 ;  /* 0x000000b8b90d723e */ /* 0x000fe200000000ff */
[----:B------:R-:W-:Y:S01]  /*1fb10*/  FADD.FTZ R237, R237, R238 ;  /* 0x000000eeeded7221 */ /* 0x000fe20000010000 */
[----:B--2---:R-:W-:Y:S03]  /*1fb20*/  F2FP.PACK_AB R15, R182, R183 ;  /* 0x000000b7b60f723e */ /* 0x004fe600000000ff */
[----:B------:R-:W-:Y:S04]  /*1fb30*/  FADD.FTZ R186, R186, R237 ;  /* 0x000000edbaba7221 */ /* 0x000fe80000010000 */
[C---:B---3--:R-:W-:Y:S01]  /*1fb40*/  HMMA.16816.F32 R152, R12.reuse, R20, R4 ;  /* 0x000000140c98723c */ /* 0x048fe20000001804 */
[----:B------:R-:W2:Y:S02]  /*1fb50*/  LDSM.16.MT88.4 R4, [R206+0x6880] ;  /* 0x00688000ce04783b */ /* 0x000ea40000004200 */
[----:B------:R-:W-:Y:S05]  /*1fb60*/  FADD.FTZ R229, R239, R186 ;  /* 0x000000baefe57221 */ /* 0x000fea0000010000 */
        /* <DEDUP_REMOVED lines=20> */
[C---:B-----5:R-:W-:Y:S08]  /*1fcb0*/  HMMA.16816.F32 R60, R12.reuse, R24, R60 ;  /* 0x000000180c3c723c */ /* 0x060ff0000000183c */
[C---:B------:R-:W-:Y:S08]  /*1fcc0*/  HMMA.16816.F32 R64, R12.reuse, R26, R64 ;  /* 0x0000001a0c40723c */ /* 0x040ff00000001840 */
[C---:B----4-:R-:W-:Y:S07]  /*1fcd0*/  HMMA.16816.F32 R68, R12.reuse, R156, R68 ;  /* 0x0000009c0c44723c */ /* 0x050fee0000001844 */
[-C--:B------:R-:W-:Y:S01]  /*1fce0*/  MOV R157, R8.reuse ;  /* 0x00000008009d7202 */ /* 0x080fe20000000f00 */
        /* <DEDUP_REMOVED lines=11> */
[C---:B--2---:R-:W-:Y:S07]  /*1fda0*/  HMMA.16816.F32 R116, R12.reuse, R4, R116 ;  /* 0x000000040c74723c */ /* 0x044fee0000001874 */
[----:B------:R-:W-:Y:S01]  /*1fdb0*/  FADD.FTZ R5, R179, R180 ;  /* 0x000000b4b3057221 */ /* 0x000fe20000010000 */
[C---:B------:R-:W-:Y:S04]  /*1fdc0*/  HMMA.16816.F32 R120, R12.reuse, R6, R120 ;  /* 0x000000060c78723c */ /* 0x040fe80000001878 */
[----:B------:R-:W-:Y:S04]  /*1fdd0*/  FADD.FTZ R5, R178, R5 ;  /* 0x00000005b2057221 */ /* 0x000fe80000010000 */
[C---:B---3--:R-:W-:Y:S04]  /*1fde0*/  HMMA.16816.F32 R124, R12.reuse, R20, R124 ;  /* 0x000000140c7c723c */ /* 0x048fe8000000187c */
        /* <DEDUP_REMOVED lines=11> */
.L_x_1171:
[----:B------:R-:W1:Y:S01]  /*1fea0*/  SHFL.BFLY PT, R6, R229, 0x2, 0x1f ;  /* 0x0c401f00e5067f89 */ /* 0x000e6200000e0000 */
[----:B------:R-:W-:-:S02]  /*1feb0*/  MOV R4, RZ ;  /* 0x000000ff00047202 */ /* 0x000fc40000000f00 */
[----:B------:R-:W-:Y:S01]  /*1fec0*/  MOV R2, RZ ;  /* 0x000000ff00027202 */ /* 0x000fe20000000f00 */
        /* <DEDUP_REMOVED lines=152> */
.L_x_1069:
        /* <DEDUP_REMOVED lines=61> */
[----:B------:R-:W-:Y:S01]  /*20c20*/  SEL R12, R12, 0xffffffc0, !P2 ;  /* 0xffffffc00c0c7807 */ /* 0x000fe20005000000 */
[----:B------:R-:W-:Y:S01]  /*20c30*/  IMAD.U32 R10, RZ, RZ, UR4 ;  /* 0x00000004ff0a7e24 */ /* 0x000fe2000f8e00ff */
[----:B------:R-:W-:-:S02]  /*20c40*/  F2FP.PACK_AB R48, R49, R48 ;  /* 0x000000303130723e */ /* 0x000fc400000000ff */
        /* <DEDUP_REMOVED lines=8> */
[----:B------:R-:W-:Y:S02]  /*20cd0*/  F2FP.PACK_AB R56, R57, R56 ;  /* 0x000000383938723e */ /* 0x000fe400000000ff */
        /* <DEDUP_REMOVED lines=105> */
[----:B--2---:R-:W2:Y:S02]  /*21370*/  @P0 LDG.E R9, [R10.64] ;  /* 0x0000001e0a090981 */ /* 0x004ea4000c1e1900 */
[----:B------:R-:W-:-:S03]  /*21380*/  ULDC.64 UR4, c[0x0][0x508] ;  /* 0x0001420000047ab9 */ /* 0x000fc60000000a00 */
[----:B------:R-:W-:-:S05]  /*21390*/  PLOP3.LUT P1, PT, PT, PT, UP0, 0x80, 0x0 ;  /* 0x000000000000781c */ /* 0x000fca0003f2f008 */
[----:B------:R-:W-:Y:S01]  /*213a0*/  @UP0 UIMAD.WIDE UR4, UR24, UR6, UR4 ;  /* 0x00000006180402a5 */ /* 0x000fe2000f8e0204 */
[----:B------:R-:W-:-:S05]  /*213b0*/  IMAD.MOV.U32 R6, RZ, RZ, c[0x0][0x388] ;  /* 0x0000e200ff067624 */ /* 0x000fca00078e00ff */
[----:B------:R-:W-:Y:S02]  /*213c0*/  IMAD.U32 R12, RZ, RZ, UR4 ;  /* 0x00000004ff0c7e24 */ /* 0x000fe4000f8e00ff */
[----:B---3--:R-:W-:-:S05]  /*213d0*/  IMAD.U32 R13, RZ, RZ, UR5 ;  /* 0x00000005ff0d7e24 */ /* 0x008fca000f8e00ff */
        /* <DEDUP_REMOVED lines=8> */
[----:B----4-:R-:W-:Y:S05]  /*21460*/  @!P0 BRA `(.L_x_1183) ;  /* 0x0000003000008947 */ /* 0x010fea0003800000 */
[----:B-----5:R-:W2:Y:S04]  /*21470*/  LDG.E R6, [R10.64] ;  /* 0x0000001e0a067981 */ /* 0x020ea8000c1e1900 */
[----:B------:R-:W2:Y:S02]  /*21480*/  LDG.E R9, [R10.64+0x4] ;  /* 0x0000041e0a097981 */ /* 0x000ea4000c1e1900 */
[----:B--2---:R-:W-:Y:S02]  /*21490*/  IADD3 R6, -R6, R9, RZ ;  /* 0x0000000906067210 */ /* 0x004fe40007ffe1ff */
.L_x_1183:
[----:B----4-:R-:W-:Y:S01]  /*214a0*/  SHF.R.S32.HI R9, RZ, 0x1f, R2 ;  /* 0x0000001fff097819 */ /* 0x010fe20000011402 */
[----:B------:R-:W1:Y:S01]  /*214b0*/  S2R R75, SR_CTAID.X ;  /* 0x00000000004b7919 */ /* 0x000e620000002500 */
[----:B------:R-:W-:Y:S01]  /*214c0*/  LOP3.LUT R5, R5, 0xffffffe0, RZ, 0xc0, !PT ;  /* 0xffffffe005057812 */ /* 0x000fe200078ec0ff */
[----:B------:R-:W-:Y:S01]  /*214d0*/  IMAD.MOV.U32 R10, RZ, RZ, c[0x0][0x4e8] ;  /* 0x00013a00ff0a7624 */ /* 0x000fe200078e00ff */
[----:B------:R-:W-:Y:S01]  /*214e0*/  LEA.HI R9, R9, R2, RZ, 0x3 ;  /* 0x0000000209097211 */ /* 0x000fe200078f18ff */
[----:B------:R-:W-:Y:S01]  /*214f0*/  ULDC.64 UR4, c[0x0][0x3a0] ;  /* 0x0000e80000047ab9 */ /* 0x000fe20000000a00 */
[-C--:B------:R-:W-:Y:S01]  /*21500*/  LEA.HI R16, R3, R0.reuse, RZ, 0x3 ;  /* 0x0000000003107211 */ /* 0x080fe200078f18ff */
[----:B------:R-:W-:Y:S01]  /*21510*/  IMAD.IADD R5, R0, 0x1, -R5 ;  /* 0x0000000100057824 */ /* 0x000fe200078e0a05 */
[----:B------:R-:W-:Y:S01]  /*21520*/  LOP3.LUT R9, R9, 0xffffff8, RZ, 0xc0, !PT ;  /* 0x0ffffff809097812 */ /* 0x000fe200078ec0ff */
[----:B------:R-:W-:Y:S01]  /*21530*/  UMOV UR11, UR13 ;  /* 0x0000000d000b7c82 */ /* 0x000fe20008000000 */
[----:B------:R-:W-:Y:S01]  /*21540*/  ISETP.NE.AND P1, PT, R10, 0x1, PT ;  /* 0x000000010a00780c */ /* 0x000fe20003f25270 */
[----:B------:R-:W-:Y:S01]  /*21550*/  UIMAD UR13, UR13, UR4, URZ ;  /* 0x000000040d0d72a4 */ /* 0x000fe2000f8e023f */
[----:B------:R-:W-:Y:S01]  /*21560*/  SHF.R.S32.HI R12, RZ, 0x1f, R5 ;  /* 0x0000001fff0c7819 */ /* 0x000fe20000011405 */
[----:B------:R-:W-:Y:S01]  /*21570*/  IMAD.IADD R2, R2, 0x1, -R9 ;  /* 0x0000000102027824 */ /* 0x000fe200078e0a09 */
[----:B------:R-:W-:Y:S01]  /*21580*/  LEA.HI R10, R7, R7, RZ, 0x1 ;  /* 0x00000007070a7211 */ /* 0x000fe200078f08ff */
[----:B------:R-:W-:Y:S01]  /*21590*/  UMOV UR10, UR12 ;  /* 0x0000000c000a7c82 */ /* 0x000fe20008000000 */
[----:B------:R-:W-:Y:S01]  /*215a0*/  LEA.HI R9, R12, R5, RZ, 0x2 ;  /* 0x000000050c097211 */ /* 0x000fe200078f10ff */
[----:B------:R-:W-:Y:S01]  /*215b0*/  ULDC.64 UR6, c[0x0][0x490] ;  /* 0x0001240000067ab9 */ /* 0x000fe20000000a00 */
[----:B------:R-:W-:Y:S01]  /*215c0*/  LOP3.LUT R10, R10, 0x1ffffffe, RZ, 0xc0, !PT ;  /* 0x1ffffffe0a0a7812 */ /* 0x000fe200078ec0ff */
[----:B------:R-:W-:Y:S01]  /*215d0*/  UIMAD.WIDE.U32 UR14, UR12, UR4, URZ ;  /* 0x000000040c0e72a5 */ /* 0x000fe2000f8e003f */
[----:B------:R-:W-:Y:S01]  /*215e0*/  SHF.R.S32.HI R9, RZ, 0x2, R9 ;  /* 0x00000002ff097819 */ /* 0x000fe20000011409 */
[----:B------:R-:W-:Y:S01]  /*215f0*/  UIMAD UR13, UR12, UR5, UR13 ;  /* 0x000000050c0d72a4 */ /* 0x000fe2000f8e020d */
[----:B------:R-:W-:Y:S01]  /*21600*/  LOP3.LUT P2, RZ, R5, 0x3, RZ, 0xc0, !PT ;  /* 0x0000000305ff7812 */ /* 0x000fe2000784c0ff */
[----:B------:R-:W-:Y:S01]  /*21610*/  IMAD.IADD R7, R7, 0x1, -R10 ;  /* 0x0000000107077824 */ /* 0x000fe200078e0a0a */
[----:B------:R-:W-:Y:S01]  /*21620*/  USHF.R.S32.HI UR12, URZ, 0x1f, UR24 ;  /* 0x0000001f3f0c7899 */ /* 0x000fe20008011418 */
[----:B------:R-:W-:Y:S01]  /*21630*/  IMAD R2, R2, 0x10, R9 ;  /* 0x0000001002027824 */ /* 0x000fe200078e0209 */
[----:B------:R-:W-:Y:S01]  /*21640*/  UIMAD UR9, UR8, UR6, URZ ;  /* 0x00000006080972a4 */ /* 0x000fe2000f8e023f */
[----:B------:R-:W-:Y:S01]  /*21650*/  LEA.HI R3, R3, R0, RZ, 0x6 ;  /* 0x0000000003037211 */ /* 0x000fe200078f30ff */
[----:B------:R-:W-:Y:S01]  /*21660*/  USEL UR12, UR12, URZ, !UP1 ;  /* 0x0000003f0c0c7287 */ /* 0x000fe2000c800000 */
[----:B------:R-:W-:Y:S01]  /*21670*/  IMAD R10, R7, 0x8, R2 ;  /* 0x00000008070a7824 */ /* 0x000fe200078e0202 */
[----:B------:R-:W-:Y:S01]  /*21680*/  UIMAD.WIDE.U32 UR10, UR17, UR6, UR10 ;  /* 0x00000006110a72a5 */ /* 0x000fe2000f8e000a */
[----:B------:R-:W-:Y:S01]  /*21690*/  BSSY B0, `(.L_x_1184) ;  /* 0x000007e000007945 */ /* 0x000fe20003800000 */
[----:B------:R-:W-:-:S02]  /*216a0*/  UIMAD UR9, UR17, UR7, UR9 ;  /* 0x00000007110972a4 */ /* 0x000fc4000f8e0209 */
[----:B-1----:R-:W-:Y:S01]  /*216b0*/  LEA R7, R75, R10, 0x7 ;  /* 0x0000000a4b077211 */ /* 0x002fe200078e38ff */
[----:B------:R-:W-:Y:S02]  /*216c0*/  ULDC.64 UR6, c[0x0][0x498] ;  /* 0x0001260000067ab9 */ /* 0x000fe40000000a00 */
[----:B------:R-:W-:Y:S02]  /*216d0*/  USEL UR24, UR24, URZ, !UP1 ;  /* 0x0000003f18187287 */ /* 0x000fe4000c800000 */
[----:B------:R-:W-:Y:S01]  /*216e0*/  @P1 IMAD.HI.U32 R5, R7, c[0x0][0x4ec], RZ ;  /* 0x00013b0007051a27 */ /* 0x000fe200078e00ff */
[----:B------:R-:W-:Y:S02]  /*216f0*/  UIMAD UR16, UR12, UR6, URZ ;  /* 0x000000060c1072a4 */ /* 0x000fe4000f8e023f */
[----:B------:R-:W-:Y:S01]  /*21700*/  UIADD3 UR11, UR11, UR9, URZ ;  /* 0x000000090b0b7290 */ /* 0x000fe2000fffe03f */
[----:B------:R-:W-:Y:S01]  /*21710*/  IMAD.MOV.U32 R12, RZ, RZ, R7 ;  /* 0x000000ffff0c7224 */ /* 0x000fe200078e0007 */
[----:B------:R-:W-:Y:S01]  /*21720*/  @P1 SHF.R.U32.HI R12, RZ, c[0x0][0x4f0], R5 ;  /* 0x00013c00ff0c1a19 */ /* 0x000fe20000011605 */
[----:B------:R-:W-:Y:S01]  /*21730*/  UIMAD UR7, UR24, UR7, UR16 ;  /* 0x00000007180772a4 */ /* 0x000fe2000f8e0210 */
[----:B------:R-:W-:Y:S01]  /*21740*/  LOP3.LUT R5, R16, 0xfffffff8, RZ, 0xc0, !PT ;  /* 0xfffffff810057812 */ /* 0x000fe200078ec0ff */
[----:B------:R-:W-:Y:S01]  /*21750*/  UIMAD.WIDE.U32 UR10, UR24, UR6, UR10 ;  /* 0x00000006180a72a5 */ /* 0x000fe2000f8e000a */
[----:B------:R-:W-:Y:S01]  /*21760*/  SHF.R.S32.HI R16, RZ, 0x3, R16 ;  /* 0x00000003ff107819 */ /* 0x000fe20000011410 */
[--C-:B------:R-:W-:Y:S01]  /*21770*/  IMAD.MOV R10, RZ, RZ, -R12.reuse ;  /* 0x000000ffff0a7224 */ /* 0x100fe200078e0a0c */
[----:B------:R-:W-:Y:S01]  /*21780*/  ULDC.64 UR4, c[0x0][0x3e8] ;  /* 0x0000fa0000047ab9 */ /* 0x000fe20000000a00 */
[----:B------:R-:W-:Y:S01]  /*21790*/  IMAD.IADD R5, R0, 0x1, -R5 ;  /* 0x0000000100057824 */ /* 0x000fe200078e0a05 */
[----:B------:R-:W-:Y:S01]  /*217a0*/  UIMAD UR8, UR8, UR4, URZ ;  /* 0x00000004080872a4 */ /* 0x000fe2000f8e023f */
[----:B------:R-:W-:Y:S01]  /*217b0*/  IMAD R10, R10, c[0x0][0x4e8], R7 ;  /* 0x00013a000a0a7a24 */ /* 0x000fe200078e0207 */
[----:B------:R-:W-:Y:S01]  /*217c0*/  SHF.R.S32.HI R7, RZ, 0x1f, R12 ;  /* 0x0000001fff077819 */ /* 0x000fe2000001140c */
[----:B------:R-:W-:Y:S01]  /*217d0*/  IMAD.U32 R0, RZ, RZ, UR7 ;  /* 0x00000007ff007e24 */ /* 0x000fe2000f8e00ff */
[----:B------:R-:W-:Y:S01]  /*217e0*/  IADD3 R12, P0, R12, UR10, RZ ;  /* 0x0000000a0c0c7c10 */ /* 0x000fe2000ff1e0ff */
[----:B------:R-:W-:Y:S01]  /*217f0*/  IMAD.SHL.U32 R17, R16, 0x40, RZ ;  /* 0x0000004010117824 */ /* 0x000fe200078e00ff */
[----:B------:R-:W-:Y:S01]  /*21800*/  SHF.R.S32.HI R11, RZ, 0x1f, R10 ;  /* 0x0000001fff0b7819 */ /* 0x000fe2000001140a */
[----:B------:R-:W-:Y:S01]  /*21810*/  UIADD3 UR15, UR15, UR13, URZ ;  /* 0x0000000d0f0f7290 */ /* 0x000fe2000fffe03f */
[----:B------:R-:W-:Y:S01]  /*21820*/  IADD3.X R13, R7, UR11, R0, P0, !PT ;  /* 0x0000000b070d7c10 */ /* 0x000fe200087fe400 */
[----:B------:R-:W-:Y:S01]  /*21830*/  UIMAD UR5, UR17, UR5, UR8 ;  /* 0x00000005110572a4 */ /* 0x000fe2000f8e0208 */
[----:B------:R-:W-:Y:S01]  /*21840*/  LEA R0, R5, R16, 0x5 ;  /* 0x0000001005007211 */ /* 0x000fe200078e28ff */
[----:B------:R-:W-:Y:S01]  /*21850*/  IMAD R11, R11, c[0x0][0x488], RZ ;  /* 0x000122000b0b7a24 */ /* 0x000fe200078e02ff */
[----:B------:R-:W-:Y:S01]  /*21860*/  LOP3.LUT R17, R17, 0x1c0, RZ, 0xc0, !PT ;  /* 0x000001c011117812 */ /* 0x000fe200078ec0ff */
[----:B------:R-:W-:Y:S01]  /*21870*/  IMAD.WIDE.U32 R12, R10, c[0x0][0x488], R12 ;  /* 0x000122000a0c7a25 */ /* 0x000fe200078e000c */
[----:B------:R-:W-:-:S02]  /*21880*/  UIMAD.WIDE.U32 UR14, UR17, UR4, UR14 ;  /* 0x00000004110e72a5 */ /* 0x000fc4000f8e000e */
[----:B------:R-:W-:Y:S01]  /*21890*/  ULDC.64 UR6, c[0x0][0x3f0] ;  /* 0x0000fc0000067ab9 */ /* 0x000fe20000000a00 */
[----:B------:R-:W-:Y:S01]  /*218a0*/  IMAD R15, R75, 0x80, R0 ;  /* 0x000000804b0f7824 */ /* 0x000fe200078e0200 */
[----:B------:R-:W-:Y:S01]  /*218b0*/  UIMAD UR12, UR12, UR6, URZ ;  /* 0x000000060c0c72a4 */ /* 0x000fe2000f8e023f */
[----:B------:R-:W-:Y:S01]  /*218c0*/  IMAD.SHL.U32 R0, R5, 0x8, RZ ;  /* 0x0000000805007824 */ /* 0x000fe200078e00ff */
[----:B------:R-:W-:Y:S01]  /*218d0*/  SHF.R.U32.HI R5, RZ, 0x3, R17 ;  /* 0x00000003ff057819 */ /* 0x000fe20000011611 */
[----:B------:R-:W-:Y:S01]  /*218e0*/  IMAD R11, R10, c[0x0][0x48c], R11 ;  /* 0x000123000a0b7a24 */ /* 0x000fe200078e020b */
[----:B------:R-:W-:Y:S01]  /*218f0*/  UIADD3 UR15, UR15, UR5, URZ ;  /* 0x000000050f0f7290 */ /* 0x000fe2000fffe03f */
[----:B------:R-:W-:Y:S01]  /*21900*/  @P1 IMAD.HI.U32 R9, R15, c[0x0][0x4ec], RZ ;  /* 0x00013b000f091a27 */ /* 0x000fe200078e00ff */
[----:B------:R-:W-:Y:S01]  /*21910*/  LOP3.LUT R10, R17, 0x38, R0, 0xf8, !PT ;  /* 0x00000038110a7812 */ /* 0x000fe200078ef800 */
[----:B------:R-:W-:Y:S01]  /*21920*/  UIMAD UR7, UR24, UR7, UR12 ;  /* 0x00000007180772a4 */ /* 0x000fe2000f8e020c */
[----:B------:R-:W-:Y:S01]  /*21930*/  LEA R17, P0, R12, c[0x0][0x450], 0x2 ;  /* 0x000114000c117a11 */ /* 0x000fe200078010ff */
[----:B------:R-:W-:Y:S01]  /*21940*/  IMAD.IADD R14, R13, 0x1, R11 ;  /* 0x000000010d0e7824 */ /* 0x000fe200078e020b */
[----:B------:R-:W-:Y:S01]  /*21950*/  LOP3.LUT R5, R10, R5, RZ, 0x3c, !PT ;  /* 0x000000050a057212 */ /* 0x000fe200078e3cff */
[----:B------:R-:W-:Y:S01]  /*21960*/  IMAD.MOV.U32 R7, RZ, RZ, R15 ;  /* 0x000000ffff077224 */ /* 0x000fe200078e000f */
[----:B------:R-:W-:Y:S01]  /*21970*/  @P1 SHF.R.U32.HI R7, RZ, c[0x0][0x4f0], R9 ;  /* 0x00013c00ff071a19 */ /* 0x000fe20000011609 */
[----:B------:R-:W-:Y:S01]  /*21980*/  UIMAD.WIDE.U32 UR14, UR24, UR6, UR14 ;  /* 0x00000006180e72a5 */ /* 0x000fe2000f8e000e */
[----:B------:R-:W-:Y:S01]  /*21990*/  LEA.HI.X R14, R12, c[0x0][0x454], R14, 0x2, P0 ;  /* 0x000115000c0e7a11 */ /* 0x000fe200000f140e */
[----:B------:R-:W-:Y:S01]  /*219a0*/  SHFL.IDX PT, R10, R17, 0x1, 0x1c1f ;  /* 0x003c1f00110a7f89 */ /* 0x000fe200000e0000 */
[--C-:B------:R-:W-:Y:S01]  /*219b0*/  SHF.R.S32.HI R9, RZ, 0x1f, R7.reuse ;  /* 0x0000001fff097819 */ /* 0x100fe20000011407 */
[----:B------:R-:W-:Y:S01]  /*219c0*/  IMAD.MOV R18, RZ, RZ, -R7 ;  /* 0x000000ffff127224 */ /* 0x000fe200078e0a07 */
[----:B------:R-:W-:Y:S01]  /*219d0*/  UIADD3 UR7, UR15, UR7, URZ ;  /* 0x000000070f077290 */ /* 0x000fe2000fffe03f */
[----:B------:R-:W-:Y:S01]  /*219e0*/  SHFL.IDX PT, R12, R17, RZ, 0x1c1f ;  /* 0x001c1fff110c7589 */ /* 0x000fe200000e0000 */
[----:B------:R-:W-:Y:S01]  /*219f0*/  MOV R20, UR14 ;  /* 0x0000000e00147c02 */ /* 0x000fe20008000f00 */
[----:B------:R-:W-:-:S02]  /*21a00*/  IMAD R18, R18, c[0x0][0x4e8], R15 ;  /* 0x00013a0012127a24 */ /* 0x000fc400078e020f */
[----:B------:R-:W1:Y:S01]  /*21a10*/  SHFL.IDX PT, R13, R14, RZ, 0x1c1f ;  /* 0x001c1fff0e0d7589 */ /* 0x000e6200000e0000 */
[----:B------:R-:W-:Y:S02]  /*21a20*/  IMAD R15, R75, 0x80, R2 ;  /* 0x000000804b0f7824 */ /* 0x000fe400078e0202 */
[----:B-----5:R-:W-:Y:S01]  /*21a30*/  IMAD R2, R6, c[0x0][0x4e8], RZ ;  /* 0x00013a0006027a24 */ /* 0x020fe200078e02ff */
[----:B------:R2:W3:Y:S01]  /*21a40*/  SHFL.IDX PT, R11, R14, 0x1, 0x1c1f ;  /* 0x003c1f000e0b7f89 */ /* 0x0004e200000e0000 */
[----:B------:R-:W-:Y:S01]  /*21a50*/  IMAD R22, R9, c[0x0][0x3e0], RZ ;  /* 0x0000f80009167a24 */ /* 0x000fe200078e02ff */
[C---:B------:R-:W-:Y:S01]  /*21a60*/  IADD3 R9, R15.reuse, 0x8, RZ ;  /* 0x000000080f097810 */ /* 0x040fe20007ffe0ff */
[----:B------:R-:W-:Y:S01]  /*21a70*/  IMAD.U32 R21, RZ, RZ, UR15 ;  /* 0x0000000fff157e24 */ /* 0x000fe2000f8e00ff */
[-C--:B------:R-:W-:Y:S01]  /*21a80*/  ISETP.GE.OR P1, PT, R15, R2.reuse, P2 ;  /* 0x000000020f00720c */ /* 0x080fe20001726670 */
[----:B------:R-:W-:Y:S01]  /*21a90*/  IMAD.U32 R21, RZ, RZ, UR7 ;  /* 0x00000007ff157e24 */ /* 0x000fe2000f8e00ff */
[----:B------:R-:W-:Y:S01]  /*21aa0*/  ISETP.GE.OR P0, PT, R9, R2, P2 ;  /* 0x000000020900720c */ /* 0x000fe20001706670 */
[C---:B------:R-:W-:Y:S01]  /*21ab0*/  IMAD R22, R7.reuse, c[0x0][0x3e4], R22 ;  /* 0x0000f90007167a24 */ /* 0x040fe200078e0216 */
[----:B------:R-:W-:Y:S01]  /*21ac0*/  SHF.R.S32.HI R6, RZ, 0x1f, R18 ;  /* 0x0000001fff067819 */ /* 0x000fe20000011412 */
        /* <DEDUP_REMOVED lines=58> */
.L_x_1185:
[----:B--234-:R-:W-:Y:S05]  /*21e70*/  BSYNC B0 ;  /* 0x0000000000007941 */ /* 0x01cfea0003800000 */
.L_x_1184:
        /* <DEDUP_REMOVED lines=30> */
.L_x_1187:
[----:B------:R-:W-:Y:S05]  /*22060*/  BSYNC B0 ;  /* 0x0000000000007941 */ /* 0x000fea0003800000 */
.L_x_1186:
        /* <DEDUP_REMOVED lines=30> */
.L_x_1189:
[----:B------:R-:W-:Y:S05]  /*22250*/  BSYNC B0 ;  /* 0x0000000000007941 */ /* 0x000fea0003800000 */
.L_x_1188:
        /* <DEDUP_REMOVED lines=31> */
.L_x_1182:
        /* <DEDUP_REMOVED lines=31> */
.L_x_1190:
        /* <DEDUP_REMOVED lines=43> */
.L_x_1192:
[----:B------:R-:W-:Y:S05]  /*228f0*/  BSYNC B0 ;  /* 0x0000000000007941 */ /* 0x000fea0003800000 */
.L_x_1191:
        /* <DEDUP_REMOVED lines=77> */
.L_x_1194:
[----:B------:R-:W-:Y:S05]  /*22dd0*/  BSYNC B0 ;  /* 0x0000000000007941 */ /* 0x000fea0003800000 */
.L_x_1193:
        /* <DEDUP_REMOVED lines=27> */
.L_x_1196:
[----:B------:R-:W-:Y:S05]  /*22f90*/  BSYNC B0 ;  /* 0x0000000000007941 */ /* 0x000fea0003800000 */
.L_x_1195:
        /* <DEDUP_REMOVED lines=27> */
.L_x_1198:
[----:B------:R-:W-:Y:S05]  /*23150*/  BSYNC B0 ;  /* 0x0000000000007941 */ /* 0x000fea0003800000 */
.L_x_1197:
        /* <DEDUP_REMOVED lines=28> */
.L_x_1199:
        /* <DEDUP_REMOVED lines=14> */
.L_x_1477:


//--------------------- .text._ZN7cutlass13device_kernelIN5flash19enable_sm80_to_sm89INS1_16FlashAttnFwdSm80INS1_25CollectiveMainloopFwdSm80ILi8ELi1ELb0EN4cute5tupleIJNS5_1CILi128EEENS7_ILi96EEENS7_ILi256EEEEEELi256ENS_6half_tEfNS_4arch4Sm80ELb1ELb0ELb0ELb0ELb0ELb0ELb1ELb0EEENS1_21CollectiveEpilogueFwdINS6_IJS8_SA_S9_EEENS6_IJNS7_ILi1EEESI_SI_EEESC_SE_Li256ELb0ELb1ELb0ELb0EEENS1_30DynamicPersistentTileSchedulerILi256ELi256ELb0ELb1ELb0EEEEEEEEEvNT_6ParamsE --------------------------
	.section	.text._ZN7cutlass13device_kernelIN5flash19enable_sm80_to_sm89INS1_16FlashAttnFwdSm80INS1_25CollectiveMainloopFwdSm80ILi8ELi1ELb0EN4cute5tupleIJNS5_1CILi128EEENS7_ILi96EEENS7_ILi256EEEEEELi256ENS_6half_tEfNS_4arch4Sm80ELb1ELb0ELb0ELb0ELb0ELb0ELb1ELb0EEENS1_21CollectiveEpilogueFwdINS6_IJS8_SA_S9_EEENS6_IJNS7_ILi1EEESI_SI_EEESC_SE_Li256ELb0ELb1ELb0ELb0EEENS1_30DynamicPersistentTileSchedulerILi256ELi256ELb0ELb1ELb0EEEEEEEEEvNT_6ParamsE,"ax",@progbits
	.sectioninfo	@"SHI_REGISTERS=255"
	.align	128
.text._ZN7cutlass13device_kernelIN5flash19enable_sm80_to_sm89INS1_16FlashAttnFwdSm80INS1_25CollectiveMainloopFwdSm80ILi8ELi1ELb0EN4cute5tupleIJNS5_1CILi128EEENS7_ILi96EEENS7_ILi256EEEEEELi256ENS_6half_tEfNS_4arch4Sm80ELb1ELb0ELb0ELb0ELb0ELb0ELb1ELb0EEENS1_21CollectiveEpilogueFwdINS6_IJS8_SA_S9_EEENS6_IJNS7_ILi1EEESI_SI_EEESC_SE_Li256ELb0ELb1ELb0ELb0EEENS1_30DynamicPersistentTileSchedulerILi256ELi256ELb0ELb1ELb0EEEEEEEEEvNT_6ParamsE:
        .type           _ZN7cutlass13device_kernelIN5flash19enable_sm80_to_sm89INS1_16FlashAttnFwdSm80INS1_25CollectiveMainloopFwdSm80ILi8ELi1ELb0EN4cute5tupleIJNS5_1CILi128EEENS7_ILi96EEENS7_ILi256EEEEEELi256ENS_6half_tEfNS_4arch4Sm80ELb1ELb0ELb0ELb0ELb0ELb0ELb1ELb0EEENS1_21CollectiveEpilogueFwdINS6_IJS8_SA_S9_EEENS6_IJNS7_ILi1EEESI_SI_EEESC_SE_Li256ELb0ELb1ELb0ELb0EEENS1_30DynamicPersistentTileSchedulerILi256ELi256ELb0ELb1ELb0EEEEEEEEEvNT_6ParamsE,@function
        .size           _ZN7cutlass13device_kernelIN5flash19enable_sm80_to_sm89INS1_16FlashAttnFwdSm80INS1_25CollectiveMainloopFwdSm80ILi8ELi1ELb0EN4cute5tupleIJNS5_1CILi128EEENS7_ILi96EEENS7_ILi256EEEEEELi256ENS_6half_tEfNS_4arch4Sm80ELb1ELb0ELb0ELb0ELb0ELb0ELb1ELb0EEENS1_21CollectiveEpilogueFwdINS6_IJS8_SA_S9_EEENS6_IJNS7_ILi1EEESI_SI_EEESC_SE_Li256ELb0ELb1ELb0ELb0EEENS1_30DynamicPersistentTileSchedulerILi256ELi256ELb0ELb1ELb0EEEEEEEEEvNT_6ParamsE,(.L_x_1478 - _ZN7cutlass13device_kernelIN5flash19enable_sm80_to_sm89INS1_16FlashAttnFwdSm80INS1_25CollectiveMainloopFwdSm80ILi8ELi1ELb0EN4cute5tupleIJNS5_1CILi128EEENS7_ILi96EEENS7_ILi256EEEEEELi256ENS_6half_tEfNS_4arch4Sm80ELb1ELb0ELb0ELb0ELb0ELb0ELb1ELb0EEENS1_21CollectiveEpilogueFwdINS6_IJS8_SA_S9_EEENS6_IJNS7_ILi1EEESI_SI_EEESC_SE_Li256ELb0ELb1ELb0ELb0EEENS1_30DynamicPersistentTileSchedulerILi256ELi256ELb0ELb1ELb0EEEEEEEEEvNT_6ParamsE)
        .other          _ZN7cutlass13device_kernelIN5flash19enable_sm80_to_sm89INS1_16FlashAttnFwdSm80INS1_25CollectiveMainloopFwdSm80ILi8ELi1ELb0EN4cute5tupleIJNS5_1CILi128EEENS7_ILi96EEENS7_ILi256EEEEEELi256ENS_6half_tEfNS_4arch4Sm80ELb1ELb0ELb0ELb0ELb0ELb0ELb1ELb0EEENS1_21CollectiveEpilogueFwdINS6_IJS8_SA_S9_EEENS6_IJNS7_ILi1EEESI_SI_EEESC_SE_Li256ELb0ELb1ELb0ELb0EEENS1_30DynamicPersistentTileSchedulerILi256ELi256ELb0ELb1ELb0EEEEEEEEEvNT_6ParamsE,@"STO_CUDA_ENTRY STV_DEFAULT"
_ZN7cutlass13device_kernelIN5flash19enable_sm80_to_sm89INS1_16FlashAttnFwdSm80INS1_25CollectiveMainloopFwdSm80ILi8ELi1ELb0EN4cute5tupleIJNS5_1CILi128EEENS7_ILi96EEENS7_ILi256EEEEEELi256ENS_6half_tEfNS_4arch4Sm80ELb1ELb0ELb0ELb0ELb0ELb0ELb1ELb0EEENS1_21CollectiveEpilogueFwdINS6_IJS8_SA_S9_EEENS6_IJNS7_ILi1EEESI_SI_EEESC_SE_Li256ELb0ELb1ELb0ELb0EEENS1_30DynamicPersistentTileSchedulerILi256ELi256ELb0ELb1ELb0EEEEEEEEEvNT_6ParamsE:
[----:B------:R-:W-:-:S03]  /*0000*/  MOV R1, c[0x0][0x28] ;  /* 0x00000a0000017a02 */ /* 0x000fc60000000f00 */
[----:B------:R-:W1:Y:S01]  /*0010*/  S2R R18, SR_TID.X ;  /* 0x0000000000127919 */ /* 0x000e620000002100 */
[----:B------:R-:W-:-:S03]  /*0020*/  IADD3 R1, R1, -0xa8, RZ ;  /* 0xffffff5801017810 */ /* 0x000fc60007ffe0ff */
[----:B------:R-:W2:Y:S01]  /*0030*/  S2R R13, SR_CTAID.X ;  /* 0x00000000000d7919 */ /* 0x000ea20000002500 */
[----:B-1----:R-:W-:-:S05]  /*0040*/  SHF.R.U32.HI R0, RZ, 0x5, R18 ;  /* 0x00000005ff007819 */ /* 0x002fca0000011612 */
[----:B------:R-:W1:Y:S04]  /*0050*/  SHFL.IDX PT, R2, R0, RZ, 0x1f ;  /* 0x00001fff00027589 */ /* 0x000e6800000e0000 */
[----:B------:R-:W3:Y:S01]  /*0060*/  SHFL.IDX PT, R0, R0, RZ, 0x1f ;  /* 0x00001fff00007589 */ /* 0x000ee200000e0000 */
[----:B-1----:R-:W-:Y:S01]  /*0070*/  ISETP.GE.AND P0, PT, R2, 0x1, PT ;  /* 0x000000010200780c */ /* 0x002fe20003f06270 */
[----:B---3--:R1:W3:-:S12]  /*0080*/  R2UR UR6, R0 ;  /* 0x00000000000673c2 */ /* 0x0082d800000e0000 */
[----:B------:R-:W-:Y:S06]  /*0090*/  @P0 BAR.ARV 0x4, 0x100 ;  /* 0x0104000000000b1d */ /* 0x000fec0000002000 */
[----:B--2---:R-:W-:-:S13]  /*00a0*/  ISETP.GE.AND P0, PT, R13, c[0x0][0x538], PT ;  /* 0x00014e000d007a0c */ /* 0x004fda0003f06270 */
[----:B------:R-:W-:Y:S05]  /*00b0*/  @P0 EXIT ;  /* 0x000000000000094d */ /* 0x000fea0003800000 */
[----:B-1-3--:R-:W-:Y:S01]  /*00c0*/  SHF.R.S32.HI R11, RZ, 0x1f, R18 ;  /* 0x0000001fff0b7819 */ /* 0x00afe20000011412 */
[----:B------:R-:W-:Y:S01]  /*00d0*/  IMAD.MOV.U32 R220, RZ, RZ, 0x40 ;  /* 0x00000040ffdc7424 */ /* 0x000fe200078e00ff */
[----:B------:R-:W-:Y:S01]  /*00e0*/  ULDC.64 UR8, c[0x0][0x118] ;  /* 0x0000460000087ab9 */ /* 0x000fe20000000a00 */
[----:B------:R-:W-:Y:S01]  /*00f0*/  IMAD.MOV.U32 R218, RZ, RZ, 0x20 ;  /* 0x00000020ffda7424 */ /* 0x000fe200078e00ff */
[CC--:B------:R-:W-:Y:S02]  /*0100*/  LEA.HI R2, R11.reuse, R18.reuse, RZ, 0x4 ;  /* 0x000000120b027211 */ /* 0x0c0fe400078f20ff */
[----:B------:R-:W-:Y:S02]  /*0110*/  LEA.HI R9, R11, R18, RZ, 0x3 ;  /* 0x000000120b097211 */ /* 0x000fe400078f18ff */
[----:B------:R-:W-:Y:S02]  /*0120*/  SHF.R.S32.HI R3, RZ, 0x4, R2 ;  /* 0x00000004ff037819 */ /* 0x000fe40000011402 */
[----:B------:R-:W-:-:S02]  /*0130*/  LOP3.LUT R5, R9, 0xfffffff8, RZ, 0xc0, !PT ;  /* 0xfffffff809057812 */ /* 0x000fc400078ec0ff */
[----:B------:R-:W-:Y:S02]  /*0140*/  LEA.HI R0, R2, R3, RZ, 0x1 ;  /* 0x0000000302007211 */ /* 0x000fe400078f08ff */
[----:B------:R-:W-:Y:S01]  /*0150*/  SHF.R.S32.HI R15, RZ, 0x3, R9 ;  /* 0x00000003ff0f7819 */ /* 0x000fe20000011409 */
[----:B------:R-:W-:Y:S01]  /*0160*/  IMAD.IADD R8, R18, 0x1, -R5 ;  /* 0x0000000112087824 */ /* 0x000fe200078e0a05 */
[----:B------:R-:W-:Y:S02]  /*0170*/  LOP3.LUT R0, R0, 0xfffffffe, RZ, 0xc0, !PT ;  /* 0xfffffffe00007812 */ /* 0x000fe400078ec0ff */
[----:B------:R-:W-:Y:S01]  /*0180*/  LEA.HI R12, R11, R18, RZ, 0x2 ;  /* 0x000000120b0c7211 */ /* 0x000fe200078f10ff */
[----:B------:R-:W-:Y:S02]  /*0190*/  IMAD.SHL.U32 R4, R15, 0x40, RZ ;  /* 0x000000400f047824 */ /* 0x000fe400078e00ff */
[----:B------:R-:W-:Y:S01]  /*01a0*/  IMAD.IADD R216, R3, 0x1, -R0 ;  /* 0x0000000103d87824 */ /* 0x000fe200078e0a00 */
[----:B------:R-:W-:Y:S01]  /*01b0*/  LOP3.LUT R0, R2, 0xfffffff0, RZ, 0xc0, !PT ;  /* 0xfffffff002007812 */ /* 0x000fe200078ec0ff */
[C---:B------:R-:W-:Y:S01]  /*01c0*/  IMAD.SHL.U32 R16, R8.reuse, 0x8, RZ ;  /* 0x0000000808107824 */ /* 0x040fe200078e00ff */
[--C-:B------:R-:W-:Y:S01]  /*01d0*/  SHF.R.S32.HI R10, RZ, 0x2, R12.reuse ;  /* 0x00000002ff0a7819 */ /* 0x100fe2000001140c */
[----:B------:R-:W-:Y:S01]  /*01e0*/  IMAD.SHL.U32 R6, R8, 0x40, RZ ;  /* 0x0000004008067824 */ /* 0x000fe200078e00ff */
[----:B------:R-:W-:Y:S01]  /*01f0*/  SHF.R.S32.HI R3, RZ, 0x1f, R12 ;  /* 0x0000001fff037819 */ /* 0x000fe2000001140c */
[----:B------:R-:W-:Y:S01]  /*0200*/  IMAD.IADD R2, R18, 0x1, -R0 ;  /* 0x0000000112027824 */ /* 0x000fe200078e0a00 */
[----:B------:R-:W-:-:S02]  /*0210*/  LOP3.LUT R0, R4, 0x1c0, RZ, 0xc0, !PT ;  /* 0x000001c004007812 */ /* 0x000fc400078ec0ff */
[----:B------:R-:W-:Y:S02]  /*0220*/  LEA.HI R3, R3, R10, RZ, 0x3 ;  /* 0x0000000a03037211 */ /* 0x000fe400078f18ff */
[----:B------:R-:W-:Y:S02]  /*0230*/  LOP3.LUT R5, R0, 0x38, R16, 0xf8, !PT ;  /* 0x0000003800057812 */ /* 0x000fe400078ef810 */
[----:B------:R-:W-:Y:S02]  /*0240*/  LOP3.LUT R4, R3, 0xfffffff8, RZ, 0xc0, !PT ;  /* 0xfffffff803047812 */ /* 0x000fe400078ec0ff */
[----:B------:R-:W-:Y:S02]  /*0250*/  SHF.R.U32.HI R3, RZ, 0x3, R0 ;  /* 0x00000003ff037819 */ /* 0x000fe40000011600 */
[----:B------:R-:W-:Y:S02]  /*0260*/  SHF.R.S32.HI R7, RZ, 0x1f, R2 ;  /* 0x0000001fff077819 */ /* 0x000fe40000011402 */
[----:B------:R-:W-:-:S02]  /*0270*/  LOP3.LUT R0, R6, 0x1c0, RZ, 0xc0, !PT ;  /* 0x000001c006007812 */ /* 0x000fc400078ec0ff */
[----:B------:R-:W-:Y:S02]  /*0280*/  LOP3.LUT R5, R5, R3, RZ, 0x3c, !PT ;  /* 0x0000000305057212 */ /* 0x000fe400078e3cff */
[----:B------:R-:W-:Y:S01]  /*0290*/  LEA.HI R217, R7, R2, RZ, 0x3 ;  /* 0x0000000207d97211 */ /* 0x000fe200078f18ff */
[----:B------:R-:W-:Y:S01]  /*02a0*/  IMAD.IADD R7, R10, 0x1, -R4 ;  /* 0x000000010a077824 */ /* 0x000fe200078e0a04 */
[----:B------:R-:W-:Y:S02]  /*02b0*/  LOP3.LUT R3, R0, 0x8, R9, 0xf8, !PT ;  /* 0x0000000800037812 */ /* 0x000fe400078ef809 */
[----:B------:R-:W-:Y:S02]  /*02c0*/  SHF.R.U32.HI R0, RZ, 0x3, R0 ;  /* 0x00000003ff007819 */ /* 0x000fe40000011600 */
[-C--:B------:R-:W-:Y:S02]  /*02d0*/  LEA.HI R6, R11, R18.reuse, RZ, 0x5 ;  /* 0x000000120b067211 */ /* 0x080fe400078f28ff */
[C---:B------:R-:W-:Y:S01]  /*02e0*/  LOP3.LUT R4, R217.reuse, 0xfffffff8, RZ, 0xc0, !PT ;  /* 0xfffffff8d9047812 */ /* 0x040fe200078ec0ff */
[----:B------:R-:W-:Y:S01]  /*02f0*/  IMAD.SHL.U32 R217, R217, 0x40, RZ ;  /* 0x00000040d9d97824 */ /* 0x000fe200078e00ff */
[----:B------:R-:W-:-:S02]  /*0300*/  LEA.HI R10, R11, R18, RZ, 0x6 ;  /* 0x000000120b0a7211 */ /* 0x000fc400078f30ff */
[----:B------:R-:W-:Y:S01]  /*0310*/  LOP3.LUT R11, R3, R0, RZ, 0x3c, !PT ;  /* 0x00000000030b7212 */ /* 0x000fe200078e3cff */
[----:B------:R-:W-:Y:S01]  /*0320*/  IMAD.IADD R9, R2, 0x1, -R4 ;  /* 0x0000000102097824 */ /* 0x000fe200078e0a04 */
[----:B------:R-:W-:Y:S01]  /*0330*/  LOP3.LUT R0, R6, 0xffffffe0, RZ, 0xc0, !PT ;  /* 0xffffffe006007812 */ /* 0x000fe200078ec0ff */
[----:B------:R-:W-:Y:S01]  /*0340*/  IMAD.SHL.U32 R4, R10, 0x8, RZ ;  /* 0x000000080a047824 */ /* 0x000fe200078e00ff */
[--C-:B------:R-:W-:Y:S02]  /*0350*/  SHF.R.S32.HI R223, RZ, 0x5, R6.reuse ;  /* 0x00000005ffdf7819 */ /* 0x100fe40000011406 */
[----:B------:R-:W-:Y:S01]  /*0360*/  SHF.R.S32.HI R2, RZ, 0x1f, R6 ;  /* 0x0000001fff027819 */ /* 0x000fe20000011406 */
[----:B------:R-:W-:Y:S01]  /*0370*/  IMAD.IADD R14, R18, 0x1, -R0 ;  /* 0x00000001120e7824 */ /* 0x000fe200078e0a00 */
[----:B------:R-:W-:Y:S01]  /*0380*/  LOP3.LUT R251, R5, 0x7ffffe00, R4, 0xf8, !PT ;  /* 0x7ffffe0005fb7812 */ /* 0x000fe200078ef804 */
[----:B------:R-:W-:Y:S01]  /*0390*/  IMAD.SHL.U32 R5, R216, 0x8, RZ ;  /* 0x00000008d8057824 */ /* 0x000fe200078e00ff */
[----:B------:R-:W-:Y:S01]  /*03a0*/  LEA.HI R0, R2, R223, RZ, 0x3 ;  /* 0x000000df02007211 */ /* 0x000fe200078f18ff */
[----:B------:R-:W-:Y:S01]  /*03b0*/  IMAD.SHL.U32 R2, R9, 0x40, RZ ;  /* 0x0000004009027824 */ /* 0x000fe200078e00ff */
[----:B------:R-:W-:Y:S01]  /*03c0*/  SHF.R.S32.HI R4, RZ, 0x1f, R14 ;  /* 0x0000001fff047819 */ /* 0x000fe2000001140e */
[----:B------:R-:W-:Y:S01]  /*03d0*/  IMAD R216, R216, 0x200, R11 ;  /* 0x00000200d8d87824 */ /* 0x000fe200078e020b */
[----:B------:R-:W-:Y:S01]  /*03e0*/  LOP3.LUT R3, R12, 0xfffffffc, RZ, 0xc0, !PT ;  /* 0xfffffffc0c037812 */ /* 0x000fe200078ec0ff */
[----:B------:R-:W-:Y:S01]  /*03f0*/  IMAD.SHL.U32 R251, R251, 0x2, RZ ;  /* 0x00000002fbfb7824 */ /* 0x000fe200078e00ff */
[----:B------:R-:W-:-:S02]  /*0400*/  LOP3.LUT R0, R0, 0xffffff8, RZ, 0xc0, !PT ;  /* 0x0ffffff800007812 */ /* 0x000fc400078ec0ff */
[----:B------:R-:W-:Y:S01]  /*0410*/  LEA.HI R10, R4, R14, RZ, 0x2 ;  /* 0x0000000e040a7211 */ /* 0x000fe200078f10ff */
[----:B------:R-:W-:Y:S01]  /*0420*/  IMAD.IADD R6, R18, 0x1, -R3 ;  /* 0x0000000112067824 */ /* 0x000fe200078e0a03 */
[----:B------:R-:W-:Y:S01]  /*0430*/  LOP3.LUT R2, R2, 0x1c0, RZ, 0xc0, !PT ;  /* 0x000001c002027812 */ /* 0x000fe200078ec0ff */
[C---:B------:R-:W-:Y:S01]  /*0440*/  IMAD.IADD R3, R223.reuse, 0x1, -R0 ;  /* 0x00000001df037824 */ /* 0x040fe200078e0a00 */
[----:B------:R-:W-:Y:S01]  /*0450*/  SHF.R.S32.HI R0, RZ, 0x2, R10 ;  /* 0x00000002ff007819 */ /* 0x000fe2000001140a */
[----:B------:R-:W-:Y:S01]  /*0460*/  IMAD.SHL.U32 R223, R223, 0x400, RZ ;  /* 0x00000400dfdf7824 */ /* 0x000fe200078e00ff */
[----:B------:R-:W-:Y:S02]  /*0470*/  LOP3.LUT R5, R2, 0x8, R5, 0xf8, !PT ;  /* 0x0000000802057812 */ /* 0x000fe400078ef805 */
[----:B------:R-:W-:Y:S01]  /*0480*/  SHF.R.U32.HI R2, RZ, 0x3, R2 ;  /* 0x00000003ff027819 */ /* 0x000fe20000011602 */
[----:B------:R-:W-:Y:S01]  /*0490*/  IMAD R12, R3, 0x10, R0 ;  /* 0x00000010030c7824 */ /* 0x000fe200078e0200 */
[C---:B------:R-:W-:Y:S01]  /*04a0*/  LEA.HI R0, R6.reuse, R6, RZ, 0x1 ;  /* 0x0000000606007211 */ /* 0x040fe200078f08ff */
[----:B------:R-:W-:Y:S01]  /*04b0*/  IMAD R3, R6, 0x2, R223 ;  /* 0x0000000206037824 */ /* 0x000fe200078e02df */
[----:B------:R-:W-:Y:S01]  /*04c0*/  LOP3.LUT R5, R5, R2, RZ, 0x3c, !PT ;  /* 0x0000000205057212 */ /* 0x000fe200078e3cff */
[C---:B------:R-:W-:Y:S01]  /*04d0*/  IMAD.SHL.U32 R2, R7.reuse, 0x40, RZ ;  /* 0x0000004007027824 */ /* 0x040fe200078e00ff */
[----:B------:R-:W-:Y:S01]  /*04e0*/  LOP3.LUT R4, R7, 0x1, RZ, 0xc0, !PT ;  /* 0x0000000107047812 */ /* 0x000fe200078ec0ff */
[----:B------:R-:W-:Y:S01]  /*04f0*/  STL [R1+0x94], R12 ;  /* 0x0000940c01007387 */ /* 0x000fe20000100800 */
[----:B------:R-:W-:-:S02]  /*0500*/  LOP3.LUT R0, R0, 0x1ffffffe, RZ, 0xc0, !PT ;  /* 0x1ffffffe00007812 */ /* 0x000fc400078ec0ff */
[----:B------:R-:W-:Y:S01]  /*0510*/  LOP3.LUT R2, R2, 0x1c0, RZ, 0xc0, !PT ;  /* 0x000001c002027812 */ /* 0x000fe200078ec0ff */
[----:B------:R-:W-:Y:S01]  /*0520*/  STL [R1+0x68], R13 ;  /* 0x0000680d01007387 */ /* 0x000fe20000100800 */
[----:B------:R-:W-:Y:S01]  /*0530*/  ISETP.NE.U32.AND P0, PT, R4, 0x1, PT ;  /* 0x000000010400780c */ /* 0x000fe20003f05070 */
[----:B------:R-:W-:Y:S01]  /*0540*/  IMAD.IADD R4, R6, 0x1, -R0 ;  /* 0x0000000106047824 */ /* 0x000fe200078e0a00 */
[----:B------:R-:W-:Y:S02]  /*0550*/  LEA.HI R0, R2, R2, RZ, 0x1d ;  /* 0x0000000202007211 */ /* 0x000fe400078fe8ff */
[----:B------:R-:W-:Y:S02]  /*0560*/  LOP3.LUT R217, R217, 0xfffffe00, RZ, 0xc0, !PT ;  /* 0xfffffe00d9d97812 */ /* 0x000fe400078ec0ff */
[----:B------:R-:W-:Y:S01]  /*0570*/  SHF.R.S32.HI R17, RZ, 0x1f, R16 ;  /* 0x0000001fff117819 */ /* 0x000fe20000011410 */
[----:B------:R-:W-:Y:S01]  /*0580*/  IMAD.IADD R3, R3, 0x1, R0 ;  /* 0x0000000103037824 */ /* 0x000fe200078e0200 */
[----:B------:R-:W-:Y:S01]  /*0590*/  IADD3 R6, R16, 0x40, RZ ;  /* 0x0000004010067810 */ /* 0x000fe20007ffe0ff */
[----:B------:R-:W-:Y:S01]  /*05a0*/  IMAD R0, R8, 0x20, R15 ;  /* 0x0000002008007824 */ /* 0x000fe200078e020f */
[----:B------:R-:W-:-:S02]  /*05b0*/  IADD3 R223, R5, R217, R223 ;  /* 0x000000d905df7210 */ /* 0x000fc40007ffe0df */
[----:B------:R-:W-:Y:S02]  /*05c0*/  LOP3.LUT R217, R5, R217, RZ, 0xfc, !PT ;  /* 0x000000d905d97212 */ /* 0x000fe400078efcff */
[----:B------:R1:W-:Y:S01]  /*05d0*/  STL [R1+0x90], R0 ;  /* 0x0000900001007387 */ /* 0x0003e20000100800 */
[C---:B------:R-:W-:Y:S02]  /*05e0*/  IADD3 R5, R16.reuse, 0x80, RZ ;  /* 0x0000008010057810 */ /* 0x040fe40007ffe0ff */
[----:B------:R-:W-:Y:S01]  /*05f0*/  IADD3 R2, R16, 0xc0, RZ ;  /* 0x000000c010027810 */ /* 0x000fe20007ffe0ff */
[----:B------:R-:W-:Y:S01]  /*0600*/  STL.64 [R1+0x38], R16 ;  /* 0x0000381001007387 */ /* 0x000fe20000100a00 */
[----:B------:R-:W-:Y:S02]  /*0610*/  R2P PR, R7, 0x6 ;  /* 0x0000000607007804 */ /* 0x000fe40000000000 */
[----:B------:R-:W-:Y:S01]  /*0620*/  LEA R3, R3, 0x80, 0x1 ;  /* 0x0000008003037811 */ /* 0x000fe200078e08ff */
[----:B------:R2:W-:Y:S01]  /*0630*/  STL [R1+0x40], R6 ;  /* 0x0000400601007387 */ /* 0x0005e20000100800 */
[----:B------:R-:W-:-:S02]  /*0640*/  LOP3.LUT P4, RZ, R8, 0x2, RZ, 0xc0, !PT ;  /* 0x0000000208ff7812 */ /* 0x000fc4000788c0ff */
[C---:B------:R-:W-:Y:S01]  /*0650*/  LOP3.LUT P6, RZ, R9.reuse, 0x2, RZ, 0xc0, !PT ;  /* 0x0000000209ff7812 */ /* 0x040fe200078cc0ff */
[----:B------:R3:W-:Y:S01]  /*0660*/  STL [R1+0x34], R5 ;  /* 0x0000340501007387 */ /* 0x0007e20000100800 */
[----:B------:R-:W-:Y:S02]  /*0670*/  LOP3.LUT P3, RZ, R8, 0x4, RZ, 0xc0, !PT ;  /* 0x0000000408ff7812 */ /* 0x000fe4000786c0ff */
[----:B------:R-:W-:Y:S02]  /*0680*/  LOP3.LUT P5, RZ, R9, 0x4, RZ, 0xc0, !PT ;  /* 0x0000000409ff7812 */ /* 0x000fe400078ac0ff */
[----:B------:R-:W-:Y:S02]  /*0690*/  LEA R216, R216, 0xc100, 0x1 ;  /* 0x0000c100d8d87811 */ /* 0x000fe400078e08ff */
[----:B------:R-:W-:Y:S02]  /*06a0*/  LEA R223, R223, 0x18100, 0x1 ;  /* 0x00018100dfdf7811 */ /* 0x000fe400078e08ff */
[----:B------:R-:W-:-:S02]  /*06b0*/  LEA R217, R217, 0x100, 0x1 ;  /* 0x00000100d9d97811 */ /* 0x000fc400078e08ff */
[----:B------:R-:W-:Y:S02]  /*06c0*/  SEL R219, R220, 0xffffffc0, !P3 ;  /* 0xffffffc0dcdb7807 */ /* 0x000fe40005800000 */
[----:B-1----:R-:W-:Y:S02]  /*06d0*/  LOP3.LUT R0, R10, 0x7ffffffc, RZ, 0xc0, !PT ;  /* 0x7ffffffc0a007812 */ /* 0x002fe400078ec0ff */
[C---:B------:R-:W-:Y:S01]  /*06e0*/  IADD3 R227, R216.reuse, 0x20, RZ ;  /* 0x00000020d8e37810 */ /* 0x040fe20007ffe0ff */
[C---:B------:R-:W-:Y:S01]  /*06f0*/  IMAD.IADD R222, R216.reuse, 0x1, R219 ;  /* 0x00000001d8de7824 */ /* 0x040fe200078e02db */
[----:B------:R-:W-:Y:S01]  /*0700*/  @P4 IADD3 R227, R216, -0x20, RZ ;  /* 0xffffffe0d8e34810 */ /* 0x000fe20007ffe0ff */
[----:B------:R-:W-:Y:S01]  /*0710*/  IMAD.IADD R0, R14, 0x1, -R0 ;  /* 0x000000010e007824 */ /* 0x000fe200078e0a00 */
[----:B--2---:R-:W-:-:S03]  /*0720*/  SHF.R.S32.HI R6, RZ, 0x1f, R6 ;  /* 0x0000001fff067819 */ /* 0x004fc60000011406 */
[----:B------:R-:W-:Y:S01]  /*0730*/  IMAD.IADD R219, R219, 0x1, R227 ;  /* 0x00000001dbdb7824 */ /* 0x000fe200078e02e3 */
[C---:B------:R-:W-:Y:S02]  /*0740*/  IADD3 R250, R227.reuse, 0x800, RZ ;  /* 0x00000800e3fa7810 */ /* 0x040fe40007ffe0ff */
[----:B---3--:R-:W-:Y:S01]  /*0750*/  SHF.R.S32.HI R5, RZ, 0x1f, R5 ;  /* 0x0000001fff057819 */ /* 0x008fe20000011405 */
[----:B------:R1:W-:Y:S01]  /*0760*/  STL [R1+0x64], R6 ;  /* 0x0000640601007387 */ /* 0x0003e20000100800 */
[C---:B------:R-:W-:Y:S02]  /*0770*/  IADD3 R249, R227.reuse, 0x1000, RZ ;  /* 0x00001000e3f97810 */ /* 0x040fe40007ffe0ff */
[C---:B------:R-:W-:Y:S01]  /*0780*/  IADD3 R248, R227.reuse, 0x1800, RZ ;  /* 0x00001800e3f87810 */ /* 0x040fe20007ffe0ff */
[----:B------:R2:W-:Y:S01]  /*0790*/  STL [R1+0x44], R2 ;  /* 0x0000440201007387 */ /* 0x0005e20000100800 */
[C---:B------:R-:W-:Y:S02]  /*07a0*/  IADD3 R247, R227.reuse, 0x2000, RZ ;  /* 0x00002000e3f77810 */ /* 0x040fe40007ffe0ff */
[C---:B------:R-:W-:Y:S01]  /*07b0*/  IADD3 R246, R227.reuse, 0x2800, RZ ;  /* 0x00002800e3f67810 */ /* 0x040fe20007ffe0ff */
[----:B------:R3:W-:Y:S01]  /*07c0*/  STL [R1+0x60], R5 ;  /* 0x0000600501007387 */ /* 0x0007e20000100800 */
[----:B------:R-:W-:-:S02]  /*07d0*/  IADD3 R245, R227, 0x3000, RZ ;  /* 0x00003000e3f57810 */ /* 0x000fc40007ffe0ff */
[C---:B------:R-:W-:Y:S02]  /*07e0*/  IADD3 R244, R227.reuse, 0x3800, RZ ;  /* 0x00003800e3f47810 */ /* 0x040fe40007ffe0ff */
[C---:B------:R-:W-:Y:S02]  /*07f0*/  IADD3 R243, R227.reuse, 0x4000, RZ ;  /* 0x00004000e3f37810 */ /* 0x040fe40007ffe0ff */
[C---:B------:R-:W-:Y:S02]  /*0800*/  IADD3 R242, R227.reuse, 0x4800, RZ ;  /* 0x00004800e3f27810 */ /* 0x040fe40007ffe0ff */
[C---:B------:R-:W-:Y:S02]  /*0810*/  IADD3 R241, R227.reuse, 0x5000, RZ ;  /* 0x00005000e3f17810 */ /* 0x040fe40007ffe0ff */
[C---:B------:R-:W-:Y:S02]  /*0820*/  IADD3 R240, R227.reuse, 0x5800, RZ ;  /* 0x00005800e3f07810 */ /* 0x040fe40007ffe0ff */
[----:B------:R-:W-:-:S02]  /*0830*/  IADD3 R239, R227, 0x6000, RZ ;  /* 0x00006000e3ef7810 */ /* 0x000fc40007ffe0ff */
[C---:B------:R-:W-:Y:S01]  /*0840*/  IADD3 R238, R227.reuse, 0x6800, RZ ;  /* 0x00006800e3ee7810 */ /* 0x040fe20007ffe0ff */
[----:B-1----:R-:W-:Y:S01]  /*0850*/  IMAD.SHL.U32 R6, R0, 0x2, RZ ;  /* 0x0000000200067824 */ /* 0x002fe200078e00ff */
[C---:B------:R-:W-:Y:S01]  /*0860*/  IADD3 R237, R227.reuse, 0x7000, RZ ;  /* 0x00007000e3ed7810 */ /* 0x040fe20007ffe0ff */
[----:B------:R-:W-:Y:S01]  /*0870*/  IMAD R0, R4, 0x8, R12 ;  /* 0x0000000804007824 */ /* 0x000fe200078e020c */
[C---:B------:R-:W-:Y:S02]  /*0880*/  IADD3 R236, R227.reuse, 0x7800, RZ ;  /* 0x00007800e3ec7810 */ /* 0x040fe40007ffe0ff */
[----:B--2---:R-:W-:Y:S02]  /*0890*/  SHF.R.S32.HI R2, RZ, 0x1f, R2 ;  /* 0x0000001fff027819 */ /* 0x004fe40000011402 */
[----:B------:R-:W-:Y:S02]  /*08a0*/  IADD3 R235, R227, 0x8000, RZ ;  /* 0x00008000e3eb7810 */ /* 0x000fe40007ffe0ff */
[C---:B---3--:R-:W-:Y:S01]  /*08b0*/  SEL R5, R218.reuse, 0xffffffe0, !P1 ;  /* 0xffffffe0da057807 */ /* 0x048fe20004800000 */
[----:B------:R1:W-:Y:S01]  /*08c0*/  STL [R1+0x5c], R2 ;  /* 0x00005c0201007387 */ /* 0x0003e20000100800 */
[----:B------:R-:W-:-:S02]  /*08d0*/  SEL R218, R218, 0xffffffe0, !P6 ;  /* 0xffffffe0dada7807 */ /* 0x000fc40007000000 */
[C---:B------:R-:W-:Y:S01]  /*08e0*/  IADD3 R234, R227.reuse, 0x8800, RZ ;  /* 0x00008800e3ea7810 */ /* 0x040fe20007ffe0ff */
[----:B------:R2:W-:Y:S01]  /*08f0*/  STL [R1+0x54], R6 ;  /* 0x0000540601007387 */ /* 0x0005e20000100800 */
[----:B------:R-:W-:Y:S01]  /*0900*/  IADD3 R233, R227, 0x9000, RZ ;  /* 0x00009000e3e97810 */ /* 0x000fe20007ffe0ff */
[----:B------:R-:W-:Y:S01]  /*0910*/  IMAD.IADD R224, R223, 0x1, R218 ;  /* 0x00000001dfe07824 */ /* 0x000fe200078e02da */
[C---:B------:R-:W-:Y:S01]  /*0920*/  IADD3 R232, R227.reuse, 0x9800, RZ ;  /* 0x00009800e3e87810 */ /* 0x040fe20007ffe0ff */
[----:B------:R3:W-:Y:S01]  /*0930*/  STL [R1+0x8c], R0 ;  /* 0x00008c0001007387 */ /* 0x0007e20000100800 */
[----:B------:R-:W-:Y:S01]  /*0940*/  IMAD.IADD R218, R218, 0x1, R217 ;  /* 0x00000001dada7824 */ /* 0x000fe200078e02d9 */
[C---:B------:R-:W-:Y:S02]  /*0950*/  IADD3 R231, R227.reuse, 0xa000, RZ ;  /* 0x0000a000e3e77810 */ /* 0x040fe40007ffe0ff */
[----:B------:R4:W-:Y:S01]  /*0960*/  STL [R1+0x6c], R3 ;  /* 0x00006c0301007387 */ /* 0x0009e20000100800 */
[----:B------:R-:W-:-:S02]  /*0970*/  IADD3 R230, R227, 0xa800, RZ ;  /* 0x0000a800e3e67810 */ /* 0x000fc40007ffe0ff */
[C---:B------:R-:W-:Y:S02]  /*0980*/  IADD3 R229, R227.reuse, 0xb000, RZ ;  /* 0x0000b000e3e57810 */ /* 0x040fe40007ffe0ff */
[----:B------:R-:W-:Y:S02]  /*0990*/  IADD3 R228, R227, 0xb800, RZ ;  /* 0x0000b800e3e47810 */ /* 0x000fe40007ffe0ff */
[C---:B-1----:R-:W-:Y:S02]  /*09a0*/  SEL R2, R220.reuse, 0xffffffc0, !P2 ;  /* 0xffffffc0dc027807 */ /* 0x042fe40005000000 */
[----:B------:R-:W-:Y:S02]  /*09b0*/  SEL R220, R220, 0xffffffc0, !P5 ;  /* 0xffffffc0dcdc7807 */ /* 0x000fe40006800000 */
[C---:B--2---:R-:W-:Y:S01]  /*09c0*/  IADD3 R6, R3.reuse, -0x10, RZ ;  /* 0xfffffff003067810 */ /* 0x044fe20007ffe0ff */
[C---:B------:R-:W-:Y:S01]  /*09d0*/  IMAD.IADD R4, R3.reuse, 0x1, R2 ;  /* 0x0000000103047824 */ /* 0x040fe200078e0202 */
[----:B------:R-:W-:Y:S01]  /*09e0*/  @P0 IADD3 R6, R3, 0x10, RZ ;  /* 0x0000001003060810 */ /* 0x000fe20007ffe0ff */
[----:B------:R-:W-:-:S02]  /*09f0*/  IMAD.IADD R226, R223, 0x1, R220 ;  /* 0x00000001dfe27824 */ /* 0x000fc400078e02dc */
[----:B---3--:R-:W-:Y:S01]  /*0a00*/  IMAD.IADD R0, R3, 0x1, R5 ;  /* 0x0000000103007824 */ /* 0x008fe200078e0205 */
[----:B------:R-:W-:Y:S01]  /*0a10*/  STL [R1+0x88], R4 ;  /* 0x0000880401007387 */ /* 0x000fe20000100800 */
[----:B------:R-:W-:Y:S02]  /*0a20*/  IMAD.IADD R221, R220, 0x1, R217 ;  /* 0x00000001dcdd7824 */ /* 0x000fe400078e02d9 */
[----:B----4-:R-:W-:Y:S01]  /*0a30*/  IMAD.IADD R3, R2, 0x1, R6 ;  /* 0x0000000102037824 */ /* 0x010fe200078e0206 */
[----:B------:R1:W-:Y:S01]  /*0a40*/  STL [R1+0x78], R0 ;  /* 0x0000780001007387 */ /* 0x0003e20000100800 */
[----:B------:R-:W-:Y:S02]  /*0a50*/  IMAD.IADD R225, R224, 0x1, R220 ;  /* 0x00000001e0e17824 */ /* 0x000fe400078e02dc */
[----:B------:R-:W-:Y:S02]  /*0a60*/  IMAD.IADD R220, R220, 0x1, R218 ;  /* 0x00000001dcdc7824 */ /* 0x000fe400078e02da */
[----:B-1----:R-:W-:-:S05]  /*0a70*/  IMAD.IADD R0, R0, 0x1, R2 ;  /* 0x0000000100007824 */ /* 0x002fca00078e0202 */
[----:B------:R1:W-:Y:S04]  /*0a80*/  STL [R1+0x84], R0 ;  /* 0x0000840001007387 */ /* 0x0003e80000100800 */
[----:B------:R-:W-:Y:S04]  /*0a90*/  STL [R1+0x70], R6 ;  /* 0x0000700601007387 */ /* 0x000fe80000100800 */
[----:B------:R-:W-:Y:S01]  /*0aa0*/  STL [R1+0x80], R3 ;  /* 0x0000800301007387 */ /* 0x000fe20000100800 */
[----:B-1----:R-:W-:-:S05]  /*0ab0*/  IMAD.IADD R0, R5, 0x1, R6 ;  /* 0x0000000105007824 */ /* 0x002fca00078e0206 */
[----:B------:R1:W-:Y:S02]  /*0ac0*/  STL [R1+0x74], R0 ;  /* 0x0000740001007387 */ /* 0x0003e40000100800 */
[----:B-1----:R-:W-:-:S05]  /*0ad0*/  IMAD.IADD R0, R0, 0x1, R2 ;  /* 0x0000000100007824 */ /* 0x002fca00078e0202 */
[----:B------:R1:W-:Y:S02]  /*0ae0*/  STL [R1+0x7c], R0 ;  /* 0x00007c0001007387 */ /* 0x0003e40000100800 */
.L_x_1253:
[----:B------:R-:W2:Y:S01]  /*0af0*/  LDL R4, [R1+0x68] ;  /* 0x0000680001047983 */ /* 0x000ea20000100800 */
[----:B-1----:R-:W-:Y:S01]  /*0b00*/  IMAD.MOV.U32 R0, RZ, RZ, c[0x0][0x560] ;  /* 0x00015800ff007624 */ /* 0x002fe200078e00ff */
        /* <DEDUP_REMOVED lines=17> */
.L_x_1201:
[----:B------:R-:W-:-:S04]  /*0c20*/  MOV R0, c[0x0][0x554] ;  /* 0x0001550000007a02 */ /* 0x000fc80000000f00 */
[----:B------:R-:W-:Y:S02]  /*0c30*/  ISETP.NE.AND P0, PT, R0, 0x1, PT ;  /* 0x000000010000780c */ /* 0x000fe40003f05270 */
[----:B------:R-:W-:-:S11]  /*0c40*/  MOV R0, R2 ;  /* 0x0000000200007202 */ /* 0x000fd60000000f00 */
[----:B------:R-:W-:-:S05]  /*0c50*/  @P0 IMAD.HI.U32 R4, R2, c[0x0][0x558], RZ ;  /* 0x0001560002040a27 */ /* 0x000fca00078e00ff */
[----:B------:R-:W-:-:S05]  /*0c60*/  @P0 SHF.R.U32.HI R0, RZ, c[0x0][0x55c], R4 ;  /* 0x00015700ff000a19 */ /* 0x000fca0000011604 */
[----:B------:R-:W-:Y:S02]  /*0c70*/  IMAD R4, R0, c[0x0][0x554], RZ ;  /* 0x0001550000047a24 */ /* 0x000fe400078e02ff */
.L_x_1202:
[----:B------:R-:W-:Y:S05]  /*0c80*/  BSYNC B0 ;  /* 0x0000000000007941 */ /* 0x000fea0003800000 */
.L_x_1200:
[----:B------:R-:W2:Y:S01]  /*0c90*/  LDL.LU R55, [R1] ;  /* 0x0000000001377983 */ /* 0x000ea20000300800 */
        /* <DEDUP_REMOVED lines=8> */
[----:B------:R-:W-:Y:S01]  /*0d20*/  MOV R5, c[0x0][0x548] ;  /* 0x0001520000057a02 */ /* 0x000fe20000000f00 */
[----:B------:R-:W-:Y:S01]  /*0d30*/  IMAD.SHL.U32 R54, R0, 0x80, RZ ;  /* 0x0000008000367824 */ /* 0x000fe200078e00ff */
[----:B------:R-:W-:Y:S01]  /*0d40*/  UIMAD.WIDE UR4, UR4, 0x2aaaaaab, URZ ;  /* 0x2aaaaaab040478a5 */ /* 0x000fe2000f8e023f */
[----:B------:R-:W-:Y:S01]  /*0d50*/  CS2R R130, SRZ ;  /* 0x0000000000827805 */ /* 0x000fe2000001ff00 */
[----:B------:R-:W-:Y:S01]  /*0d60*/  ISETP.NE.AND P0, PT, R5, 0x1, PT ;  /* 0x000000010500780c */ /* 0x000fe20003f05270 */
[----:B------:R-:W-:Y:S01]  /*0d70*/  IMAD.MOV.U32 R5, RZ, RZ, c[0x0][0x168] ;  /* 0x00005a00ff057624 */ /* 0x000fe200078e00ff */
[----:B------:R-:W-:Y:S01]  /*0d80*/  IADD3 R0, R54, 0x7f, RZ ;  /* 0x0000007f36007810 */ /* 0x000fe20007ffe0ff */
[----:B------:R-:W-:Y:S01]  /*0d90*/  USHF.R.U32.HI UR4, URZ, 0x1f, UR5 ;  /* 0x0000001f3f047899 */ /* 0x000fe20008011605 */
[----:B------:R-:W-:Y:S01]  /*0da0*/  MOV R56, R2 ;  /* 0x0000000200387202 */ /* 0x000fe20000000f00 */
[----:B------:R1:W-:Y:S01]  /*0db0*/  STL [R1+0x58], R54 ;  /* 0x0000583601007387 */ /* 0x0003e20000100800 */
[----:B------:R-:W-:Y:S01]  /*0dc0*/  CS2R R128, SRZ ;  /* 0x0000000000807805 */ /* 0x000fe2000001ff00 */
[----:B------:R-:W-:Y:S01]  /*0dd0*/  @P1 IMAD.HI.U32 R4, R0, c[0x0][0x2c8], RZ ;  /* 0x0000b20000041a27 */ /* 0x000fe200078e00ff */
[----:B------:R-:W-:Y:S01]  /*0de0*/  ULEA.HI.SX32 UR4, UR5, UR4, 0x1c ;  /* 0x0000000405047291 */ /* 0x000fe2000f8fe23f */
[----:B------:R-:W-:Y:S01]  /*0df0*/  CS2R R126, SRZ ;  /* 0x00000000007e7805 */ /* 0x000fe2000001ff00 */
[----:B------:R-:W-:Y:S01]  /*0e00*/  CS2R R124, SRZ ;  /* 0x00000000007c7805 */ /* 0x000fe2000001ff00 */
[----:B------:R-:W-:Y:S01]  /*0e10*/  IMAD.MOV.U32 R122, RZ, RZ, RZ ;  /* 0x000000ffff7a7224 */ /* 0x000fe200078e00ff */
[----:B------:R-:W-:Y:S01]  /*0e20*/  @P1 SHF.R.U32.HI R0, RZ, c[0x0][0x2cc], R4 ;  /* 0x0000b300ff001a19 */ /* 0x000fe20000011604 */
[----:B------:R-:W-:Y:S01]  /*0e30*/  @P0 IMAD.HI.U32 R3, R2, c[0x0][0x54c], RZ ;  /* 0x0001530002030a27 */ /* 0x000fe200078e00ff */
[----:B------:R-:W-:Y:S01]  /*0e40*/  IADD3 R4, -R5, 0x60, RZ ;  /* 0x0000006005047810 */ /* 0x000fe20007ffe1ff */
[----:B------:R-:W-:Y:S01]  /*0e50*/  CS2R R120, SRZ ;  /* 0x0000000000787805 */ /* 0x000fe2000001ff00 */
[----:B------:R-:W-:Y:S01]  /*0e60*/  CS2R R6, SRZ ;  /* 0x0000000000067805 */ /* 0x000fe2000001ff00 */
[----:B------:R-:W-:Y:S01]  /*0e70*/  MOV R118, RZ ;  /* 0x000000ff00767202 */ /* 0x000fe20000000f00 */
[----:B------:R-:W-:Y:S01]  /*0e80*/  CS2R R116, SRZ ;  /* 0x0000000000747805 */ /* 0x000fe2000001ff00 */
[----:B------:R-:W-:Y:S01]  /*0e90*/  IADD3 R0, R0, c[0x0][0x1d0], R4 ;  /* 0x0000740000007a10 */ /* 0x000fe20007ffe004 */
[----:B------:R-:W-:Y:S01]  /*0ea0*/  CS2R R8, SRZ ;  /* 0x0000000000087805 */ /* 0x000fe2000001ff00 */
[----:B------:R-:W-:Y:S01]  /*0eb0*/  @P0 SHF.R.U32.HI R56, RZ, c[0x0][0x550], R3 ;  /* 0x00015400ff380a19 */ /* 0x000fe20000011603 */
[----:B------:R-:W-:Y:S01]  /*0ec0*/  IMAD.MOV.U32 R114, RZ, RZ, RZ ;  /* 0x000000ffff727224 */ /* 0x000fe200078e00ff */
[----:B------:R-:W-:Y:S01]  /*0ed0*/  CS2R R10, SRZ ;  /* 0x00000000000a7805 */ /* 0x000fe2000001ff00 */
[----:B------:R-:W-:Y:S01]  /*0ee0*/  IMAD.HI R3, R0, 0x2aaaaaab, RZ ;  /* 0x2aaaaaab00037827 */ /* 0x000fe200078e02ff */
[----:B------:R-:W-:Y:S01]  /*0ef0*/  MOV R110, RZ ;  /* 0x000000ff006e7202 */ /* 0x000fe20000000f00 */
[----:B------:R-:W-:Y:S01]  /*0f00*/  CS2R R12, SRZ ;  /* 0x00000000000c7805 */ /* 0x000fe2000001ff00 */
[----:B------:R-:W-:Y:S01]  /*0f10*/  CS2R R14, SRZ ;  /* 0x00000000000e7805 */ /* 0x000fe2000001ff00 */
[----:B------:R-:W-:Y:S01]  /*0f20*/  IMAD.MOV R0, RZ, RZ, -R56 ;  /* 0x000000ffff007224 */ /* 0x000fe200078e0a38 */
[----:B------:R-:W-:Y:S01]  /*0f30*/  SHF.R.U32.HI R4, RZ, 0x1f, R3 ;  /* 0x0000001fff047819 */ /* 0x000fe20000011603 */
[----:B------:R-:W-:Y:S01]  /*0f40*/  IMAD.MOV.U32 R112, RZ, RZ, RZ ;  /* 0x000000ffff707224 */ /* 0x000fe200078e00ff */
[----:B------:R-:W-:Y:S01]  /*0f50*/  MOV R104, RZ ;  /* 0x000000ff00687202 */ /* 0x000fe20000000f00 */
[----:B------:R-:W-:Y:S01]  /*0f60*/  IMAD R60, R0, c[0x0][0x548], R2 ;  /* 0x00015200003c7a24 */ /* 0x000fe200078e0202 */
[----:B------:R-:W-:Y:S01]  /*0f70*/  LEA.HI.SX32 R3, R3, R4, 0x1c ;  /* 0x0000000403037211 */ /* 0x000fe200078fe2ff */
[----:B------:R-:W-:Y:S01]  /*0f80*/  IMAD.MOV.U32 R108, RZ, RZ, RZ ;  /* 0x000000ffff6c7224 */ /* 0x000fe200078e00ff */
[----:B------:R-:W-:Y:S01]  /*0f90*/  PRMT R0, RZ, 0x7610, R0 ;  /* 0x00007610ff007816 */ /* 0x000fe20000000000 */
[----:B------:R-:W-:Y:S01]  /*0fa0*/  CS2R R4, SRZ ;  /* 0x0000000000047805 */ /* 0x000fe2000001ff00 */
[----:B------:R-:W-:Y:S01]  /*0fb0*/  IMNMX R52, R3, UR4, PT ;  /* 0x0000000403347c17 */ /* 0x000fe2000b800200 */
[----:B------:R-:W-:Y:S01]  /*0fc0*/  IMAD.MOV.U32 R106, RZ, RZ, RZ ;  /* 0x000000ffff6a7224 */ /* 0x000fe200078e00ff */
[----:B------:R-:W-:Y:S01]  /*0fd0*/  CS2R R16, SRZ ;  /* 0x0000000000107805 */ /* 0x000fe2000001ff00 */
[----:B------:R-:W-:Y:S01]  /*0fe0*/  IMAD.MOV.U32 R102, RZ, RZ, RZ ;  /* 0x000000ffff667224 */ /* 0x000fe200078e00ff */
[----:B------:R-:W-:Y:S01]  /*0ff0*/  ISETP.GE.AND P0, PT, R52, 0x1, PT ;  /* 0x000000013400780c */ /* 0x000fe20003f06270 */
        /* <DEDUP_REMOVED lines=37> */
[----:B------:R-:W-:Y:S01]  /*1250*/  MOV R166, RZ ;  /* 0x000000ff00a67202 */ /* 0x000fe20000000f00 */
[----:B------:R-:W-:Y:S01]  /*1260*/  CS2R R44, SRZ ;  /* 0x00000000002c7805 */ /* 0x000fe2000001ff00 */
[----:B------:R-:W-:Y:S01]  /*1270*/  IMAD.MOV.U32 R162, RZ, RZ, RZ ;  /* 0x000000ffffa27224 */ /* 0x000fe200078e00ff */
[----:B------:R-:W-:Y:S01]  /*1280*/  CS2R R46, SRZ ;  /* 0x00000000002e7805 */ /* 0x000fe2000001ff00 */
[----:B------:R-:W-:Y:S01]  /*1290*/  MOV R158, RZ ;  /* 0x000000ff009e7202 */ /* 0x000fe20000000f00 */
[----:B------:R-:W-:Y:S01]  /*12a0*/  CS2R R48, SRZ ;  /* 0x0000000000307805 */ /* 0x000fe2000001ff00 */
[----:B------:R-:W-:Y:S01]  /*12b0*/  IMAD.MOV.U32 R154, RZ, RZ, RZ ;  /* 0x000000ffff9a7224 */ /* 0x000fe200078e00ff */
[----:B------:R-:W-:Y:S01]  /*12c0*/  CS2R R50, SRZ ;  /* 0x0000000000327805 */ /* 0x000fe2000001ff00 */
[----:B------:R-:W-:Y:S01]  /*12d0*/  MOV R150, RZ ;  /* 0x000000ff00967202 */ /* 0x000fe20000000f00 */
        /* <DEDUP_REMOVED lines=20> */
[----:B------:R1:W-:Y:S04]  /*1420*/  STL [R1], R55 ;  /* 0x0000003701007387 */ /* 0x0003e80000100800 */
[----:B------:R1:W-:Y:S04]  /*1430*/  STL [R1+0x50], R56 ;  /* 0x0000503801007387 */ /* 0x0003e80000100800 */
[----:B------:R1:W-:Y:S04]  /*1440*/  STL [R1+0x4c], R60 ;  /* 0x00004c3c01007387 */ /* 0x0003e80000100800 */
[----:B------:R1:W-:Y:S01]  /*1450*/  STL [R1+0x48], R52 ;  /* 0x0000483401007387 */ /* 0x0003e20000100800 */
[----:B------:R-:W-:Y:S05]  /*1460*/  @!P0 BRA `(.L_x_1203) ;  /* 0x0001004000008947 */ /* 0x000fea0003800000 */
[----:B-1----:R-:W2:Y:S01]  /*1470*/  LDL R52, [R1+0x90] ;  /* 0x0000900001347983 */ /* 0x002ea20000100800 */
[----:B------:R-:W-:Y:S01]  /*1480*/  IMAD.MOV.U32 R62, RZ, RZ, R55 ;  /* 0x000000ffff3e7224 */ /* 0x000fe200078e0037 */
[----:B------:R-:W-:-:S02]  /*1490*/  ISETP.NE.U32.AND P0, PT, RZ, c[0x0][0x340], PT ;  /* 0x0000d000ff007a0c */ /* 0x000fc40003f05070 */
[----:B------:R-:W3:Y:S02]  /*14a0*/  LDL R55, [R1+0x40] ;  /* 0x0000400001377983 */ /* 0x000ee40000100800 */
[----:B------:R-:W-:Y:S02]  /*14b0*/  ISETP.NE.AND.EX P0, PT, RZ, c[0x0][0x344], PT, P0 ;  /* 0x0000d100ff007a0c */ /* 0x000fe40003f05300 */
[----:B------:R-:W4:Y:S04]  /*14c0*/  LDL.64 R58, [R1+0x38] ;  /* 0x00003800013a7983 */ /* 0x000f280000100a00 */
[----:B------:R-:W5:Y:S04]  /*14d0*/  LDL R18, [R1+0x34] ;  /* 0x0000340001127983 */ /* 0x000f680000100800 */
[----:B------:R-:W3:Y:S03]  /*14e0*/  LDL R17, [R1+0x44] ;  /* 0x0000440001117983 */ /* 0x000ee60000100800 */
[----:B------:R-:W-:-:S04]  /*14f0*/  @P0 IMAD.MOV.U32 R2, RZ, RZ, 0x4 ;  /* 0x00000004ff020424 */ /* 0x000fc800078e00ff */
[----:B------:R-:W-:-:S05]  /*1500*/  @P0 IMAD.WIDE R2, R56, R2, c[0x0][0x340] ;  /* 0x0000d00038020625 */ /* 0x000fca00078e0202 */
[----:B------:R1:W4:Y:S04]  /*1510*/  @P0 LDG.E R16, [R2.64] ;  /* 0x0000000802100981 */ /* 0x000328000c1e1900 */
[----:B------:R-:W2:Y:S01]  /*1520*/  S2R R63, SR_TID.X ;  /* 0x00000000003f7919 */ /* 0x000ea20000002100 */
[----:B------:R-:W-:-:S05]  /*1530*/  SHF.R.S32.HI R13, RZ, 0x1f, R60 ;  /* 0x0000001fff0d7819 */ /* 0x000fca000001143c */
[----:B------:R-:W-:Y:S01]  /*1540*/  IMAD R5, R13, c[0x0][0x1b8], RZ ;  /* 0x00006e000d057a24 */ /* 0x000fe200078e02ff */
[----:B------:R-:W-:-:S03]  /*1550*/  SHF.R.S32.HI R15, RZ, 0x1f, R56 ;  /* 0x0000001fff0f7819 */ /* 0x000fc60000011438 */
[C---:B------:R-:W-:Y:S02]  /*1560*/  IMAD R5, R60.reuse, c[0x0][0x1bc], R5 ;  /* 0x00006f003c057a24 */ /* 0x040fe400078e0205 */
[----:B-1----:R-:W-:-:S05]  /*1570*/  IMAD.WIDE.U32 R2, R60, c[0x0][0x1b8], RZ ;  /* 0x00006e003c027a25 */ /* 0x002fca00078e00ff */
[----:B------:R-:W-:Y:S01]  /*1580*/  IADD3 R3, R3, R5, RZ ;  /* 0x0000000503037210 */ /* 0x000fe20007ffe0ff */
[----:B------:R-:W-:-:S04]  /*1590*/  IMAD R5, R15, c[0x0][0x1c0], RZ ;  /* 0x000070000f057a24 */ /* 0x000fc800078e02ff */
[C---:B------:R-:W-:Y:S02]  /*15a0*/  IMAD R5, R56.reuse, c[0x0][0x1c4], R5 ;  /* 0x0000710038057a24 */ /* 0x040fe400078e0205 */
[----:B------:R-:W-:-:S05]  /*15b0*/  IMAD.WIDE.U32 R2, R56, c[0x0][0x1c0], R2 ;  /* 0x0000700038027a25 */ /* 0x000fca00078e0002 */
[----:B------:R-:W-:Y:S02]  /*15c0*/  IADD3 R3, R3, R5, RZ ;  /* 0x0000000503037210 */ /* 0x000fe40007ffe0ff */
[----:B------:R-:W-:Y:S02]  /*15d0*/  LOP3.LUT R62, R62, 0xfffffffe, RZ, 0xc0, !PT ;  /* 0xfffffffe3e3e7812 */ /* 0x000fe400078ec0ff */
[----:B--2---:R-:W-:Y:S02]  /*15e0*/  IADD3 R4, R52, R54, RZ ;  /* 0x0000003634047210 */ /* 0x004fe40007ffe0ff */
[----:B------:R-:W-:-:S03]  /*15f0*/  SHF.R.S32.HI R52, RZ, 0x1f, R63 ;  /* 0x0000001fff347819 */ /* 0x000fc6000001143f */
[----:B------:R-:W-:Y:S01]  /*1600*/  @P1 IMAD.HI.U32 R6, R4, c[0x0][0x2c8], RZ ;  /* 0x0000b20004061a27 */ /* 0x000fe200078e00ff */
[----:B------:R-:W-:-:S03]  /*1610*/  LEA.HI R52, R52, R63, RZ, 0x3 ;  /* 0x0000003f34347211 */ /* 0x000fc600078f18ff */
[----:B------:R-:W-:Y:S01]  /*1620*/  IMAD.MOV.U32 R0, RZ, RZ, R4 ;  /* 0x000000ffff007224 */ /* 0x000fe200078e0004 */
[----:B------:R-:W-:Y:S02]  /*1630*/  @P1 SHF.R.U32.HI R0, RZ, c[0x0][0x2cc], R6 ;  /* 0x0000b300ff001a19 */ /* 0x000fe40000011606 */
[----:B------:R-:W-:Y:S02]  /*1640*/  SHF.R.S32.HI R52, RZ, 0x3, R52 ;  /* 0x00000003ff347819 */ /* 0x000fe40000011434 */
[--C-:B------:R-:W-:Y:S01]  /*1650*/  SHF.R.S32.HI R6, RZ, 0x1f, R0.reuse ;  /* 0x0000001fff067819 */ /* 0x100fe20000011400 */
[----:B------:R-:W-:Y:S01]  /*1660*/  IMAD.MOV R8, RZ, RZ, -R0 ;  /* 0x000000ffff087224 */ /* 0x000fe200078e0a00 */
[----:B------:R-:W-:Y:S02]  /*1670*/  SHF.R.S32.HI R9, RZ, 0x1f, R52 ;  /* 0x0000001fff097819 */ /* 0x000fe40000011434 */
[----:B---3--:R-:W-:Y:S01]  /*1680*/  ISETP.GE.AND P2, PT, R55, c[0x0][0x1d4], PT ;  /* 0x0000750037007a0c */ /* 0x008fe20003f46270 */
[----:B------:R-:W-:-:S02]  /*1690*/  IMAD R5, R6, c[0x0][0x1b0], RZ ;  /* 0x00006c0006057a24 */ /* 0x000fc400078e02ff */
[----:B------:R-:W-:Y:S01]  /*16a0*/  IMAD.WIDE.U32 R2, R0, c[0x0][0x1b0], R2 ;  /* 0x00006c0000027a25 */ /* 0x000fe200078e0002 */
[----:B------:R-:W-:-:S03]  /*16b0*/  SEL R10, RZ, 0xffffffff, P2 ;  /* 0xffffffffff0a7807 */ /* 0x000fc60001000000 */
[----:B------:R-:W-:Y:S02]  /*16c0*/  IMAD R12, R0, c[0x0][0x1b4], R5 ;  /* 0x00006d00000c7a24 */ /* 0x000fe400078e0205 */
[----:B------:R-:W-:Y:S02]  /*16d0*/  IMAD R8, R8, c[0x0][0x2c4], R4 ;  /* 0x0000b10008087a24 */ /* 0x000fe400078e0204 */
[----:B------:R-:W-:Y:S02]  /*16e0*/  IMAD R0, R9, c[0x0][0x1e0], RZ ;  /* 0x0000780009007a24 */ /* 0x000fe400078e02ff */
[----:B----4-:R-:W-:-:S04]  /*16f0*/  IMAD.WIDE.U32 R6, R52, c[0x0][0x1e0], R58 ;  /* 0x0000780034067a25 */ /* 0x010fc800078e003a */
[----:B------:R-:W-:Y:S02]  /*1700*/  IMAD R0, R52, c[0x0][0x1e4], R0 ;  /* 0x0000790034007a24 */ /* 0x000fe400078e0200 */
[----:B------:R-:W-:Y:S01]  /*1710*/  IMAD.SHL.U32 R14, R10, 0x2, RZ ;  /* 0x000000020a0e7824 */ /* 0x000fe200078e00ff */
[----:B------:R-:W-:Y:S01]  /*1720*/  SHF.R.S32.HI R10, RZ, 0x1f, R8 ;  /* 0x0000001fff0a7819 */ /* 0x000fe20000011408 */
[----:B------:R-:W-:Y:S01]  /*1730*/  IMAD R9, R9, c[0x0][0x208], RZ ;  /* 0x0000820009097a24 */ /* 0x000fe200078e02ff */
[----:B------:R-:W-:Y:S01]  /*1740*/  IADD3 R7, R7, R0, RZ ;  /* 0x0000000007077210 */ /* 0x000fe20007ffe0ff */
[----:B------:R-:W-:Y:S01]  /*1750*/  IMAD.WIDE.U32 R4, R52, c[0x0][0x208], R58 ;  /* 0x0000820034047a25 */ /* 0x000fe200078e003a */
[----:B------:R-:W-:-:S03]  /*1760*/  IADD3 R3, R3, R12, RZ ;  /* 0x0000000c03037210 */ /* 0x000fc60007ffe0ff */
[----:B------:R-:W-:Y:S02]  /*1770*/  IMAD R9, R52, c[0x0][0x20c], R9 ;  /* 0x0000830034097a24 */ /* 0x000fe400078e0209 */
[----:B------:R-:W-:Y:S02]  /*1780*/  IMAD R0, R10, c[0x0][0x1a8], RZ ;  /* 0x00006a000a007a24 */ /* 0x000fe400078e02ff */
[----:B------:R-:W-:Y:S02]  /*1790*/  IMAD.IADD R5, R5, 0x1, R9 ;  /* 0x0000000105057824 */ /* 0x000fe400078e0209 */
[C---:B------:R-:W-:Y:S02]  /*17a0*/  IMAD R12, R8.reuse, c[0x0][0x1ac], R0 ;  /* 0x00006b00080c7a24 */ /* 0x040fe400078e0200 */
[----:B------:R-:W-:Y:S01]  /*17b0*/  IMAD.WIDE.U32 R8, R8, c[0x0][0x1a8], R2 ;  /* 0x00006a0008087a25 */ /* 0x000fe200078e0002 */
[----:B------:R-:W-:-:S03]  /*17c0*/  ISETP.GE.AND P1, PT, R58, c[0x0][0x1d4], PT ;  /* 0x000075003a007a0c */ /* 0x000fc60003f26270 */
[C---:B------:R-:W-:Y:S02]  /*17d0*/  IMAD R2, R13.reuse, c[0x0][0x210], RZ ;  /* 0x000084000d027a24 */ /* 0x040fe400078e02ff */
[----:B------:R-:W-:Y:S02]  /*17e0*/  IMAD R0, R13, c[0x0][0x1e8], RZ ;  /* 0x00007a000d007a24 */ /* 0x000fe400078e02ff */
[C---:B------:R-:W-:Y:S02]  /*17f0*/  IMAD R2, R60.reuse, c[0x0][0x214], R2 ;  /* 0x000085003c027a24 */ /* 0x040fe400078e0202 */
[----:B------:R-:W-:Y:S01]  /*1800*/  IMAD.WIDE.U32 R4, R60, c[0x0][0x210], R4 ;  /* 0x000084003c047a25 */ /* 0x000fe200078e0004 */
[----:B------:R-:W-:Y:S02]  /*1810*/  @P2 LOP3.LUT R62, R62, 0x1, RZ, 0xfc, !PT ;  /* 0x000000013e3e2812 */ /* 0x000fe400078efcff */
[----:B------:R-:W-:Y:S01]  /*1820*/  @P0 SHF.R.S32.HI R3, RZ, 0x1f, R16 ;  /* 0x0000001fff030819 */ /* 0x000fe20000011410 */
[C---:B------:R-:W-:Y:S01]  /*1830*/  IMAD R0, R60.reuse, c[0x0][0x1ec], R0 ;  /* 0x00007b003c007a24 */ /* 0x040fe200078e0200 */
[----:B------:R-:W-:Y:S01]  /*1840*/  @!P0 MOV R3, R15 ;  /* 0x0000000f00038202 */ /* 0x000fe20000000f00 */
[----:B------:R-:W-:Y:S01]  /*1850*/  IMAD.WIDE.U32 R6, R60, c[0x0][0x1e8], R6 ;  /* 0x00007a003c067a25 */ /* 0x000fe200078e0006 */
[----:B------:R-:W-:-:S02]  /*1860*/  IADD3 R5, R5, R2, RZ ;  /* 0x0000000205057210 */ /* 0x000fc40007ffe0ff */
[----:B------:R-:W-:Y:S01]  /*1870*/  LOP3.LUT R62, R62, 0xfffffffd, RZ, 0xc0, !PT ;  /* 0xfffffffd3e3e7812 */ /* 0x000fe200078ec0ff */
[----:B------:R-:W-:Y:S01]  /*1880*/  IMAD.IADD R7, R7, 0x1, R0 ;  /* 0x0000000107077824 */ /* 0x000fe200078e0200 */
[----:B------:R-:W-:Y:S01]  /*1890*/  @P0 MOV R2, R16 ;  /* 0x0000001000020202 */ /* 0x000fe20000000f00 */
[----:B------:R-:W-:Y:S02]  /*18a0*/  @!P0 IMAD.MOV.U32 R2, RZ, RZ, R56 ;  /* 0x000000ffff028224 */ /* 0x000fe400078e0038 */
[C---:B------:R-:W-:Y:S01]  /*18b0*/  IMAD R0, R3.reuse, c[0x0][0x1f0], RZ ;  /* 0x00007c0003007a24 */ /* 0x040fe200078e02ff */
[----:B------:R-:W-:Y:S01]  /*18c0*/  @P1 LOP3.LUT R62, R62, 0x2, RZ, 0xfc, !PT ;  /* 0x000000023e3e1812 */ /* 0x000fe200078efcff */
[----:B------:R-:W-:Y:S02]  /*18d0*/  IMAD R3, R3, c[0x0][0x218], RZ ;  /* 0x0000860003037a24 */ /* 0x000fe400078e02ff */
[----:B------:R-:W-:-:S04]  /*18e0*/  IMAD.WIDE.U32 R6, R2, c[0x0][0x1f0], R6 ;  /* 0x00007c0002067a25 */ /* 0x000fc800078e0006 */
[C---:B------:R-:W-:Y:S01]  /*18f0*/  IMAD.WIDE.U32 R4, R2.reuse, c[0x0][0x218], R4 ;  /* 0x0000860002047a25 */ /* 0x040fe200078e0004 */
[----:B------:R-:W-:Y:S03]  /*1900*/  STL [R1], R62 ;  /* 0x0000003e01007387 */ /* 0x000fe60000100800 */
[C---:B------:R-:W-:Y:S02]  /*1910*/  IMAD R0, R2.reuse, c[0x0][0x1f4], R0 ;  /* 0x00007d0002007a24 */ /* 0x040fe400078e0200 */
[----:B------:R-:W-:Y:S01]  /*1920*/  IMAD R2, R2, c[0x0][0x21c], R3 ;  /* 0x0000870002027a24 */ /* 0x000fe200078e0203 */
[----:B------:R1:W-:Y:S04]  /*1930*/  STL.64 [R1+0x20], R6 ;  /* 0x0000200601007387 */ /* 0x0003e80000100a00 */
[----:B------:R2:W-:Y:S01]  /*1940*/  STL.64 [R1+0x28], R4 ;  /* 0x0000280401007387 */ /* 0x0005e20000100a00 */
[----:B------:R-:W-:-:S02]  /*1950*/  SEL R11, RZ, 0x1, P1 ;  /* 0x00000001ff0b7807 */ /* 0x000fc40000800000 */
[----:B-----5:R-:W-:Y:S02]  /*1960*/  ISETP.GE.AND P6, PT, R18, c[0x0][0x1d4], PT ;  /* 0x0000750012007a0c */ /* 0x020fe40003fc6270 */
[----:B------:R-:W-:Y:S02]  /*1970*/  ISETP.GE.AND P5, PT, R17, c[0x0][0x1d4], PT ;  /* 0x0000750011007a0c */ /* 0x000fe40003fa6270 */
[----:B-1----:R-:W-:Y:S02]  /*1980*/  IADD3 R6, R7, R0, RZ ;  /* 0x0000000007067210 */ /* 0x002fe40007ffe0ff */
[----:B------:R-:W-:-:S03]  /*1990*/  IADD3 R0, R5, R2, RZ ;  /* 0x0000000205007210 */ /* 0x000fc60007ffe0ff */
[----:B------:R2:W-:Y:S04]  /*19a0*/  STL [R1+0x18], R6 ;  /* 0x0000180601007387 */ /* 0x0005e80000100800 */
[----:B------:R2:W-:Y:S01]  /*19b0*/  STL [R1+0x30], R0 ;  /* 0x0000300001007387 */ /* 0x0005e20000100800 */
[----:B------:R-:W-:Y:S01]  /*19c0*/  LOP3.LUT R20, R14, 0x2, R11, 0xe2, !PT ;  /* 0x000000020e147812 */ /* 0x000fe200078ee20b */
[----:B------:R-:W-:Y:S01]  /*19d0*/  IMAD.IADD R12, R9, 0x1, R12 ;  /* 0x00000001090c7824 */ /* 0x000fe200078e020c */
[----:B------:R-:W-:Y:S02]  /*19e0*/  SEL R11, RZ, 0x4, P6 ;  /* 0x00000004ff0b7807 */ /* 0x000fe40003000000 */
[----:B------:R-:W-:Y:S02]  /*19f0*/  SEL R10, RZ, 0x8, P5 ;  /* 0x00000008ff0a7807 */ /* 0x000fe40002800000 */
[----:B------:R-:W-:-:S02]  /*1a00*/  LEA R14, P1, R8, c[0x0][0x160], 0x1 ;  /* 0x00005800080e7a11 */ /* 0x000fc400078208ff */
[----:B------:R-:W-:Y:S01]  /*1a10*/  ISETP.GE.AND P0, PT, R55, c[0x0][0x198], PT ;  /* 0x0000660037007a0c */ /* 0x000fe20003f06270 */
[----:B------:R-:W-:Y:S01]  /*1a20*/  IMAD.IADD R3, R52, 0x1, R54 ;  /* 0x0000000134037824 */ /* 0x000fe200078e0236 */
[----:B------:R-:W-:Y:S02]  /*1a30*/  LOP3.LUT R20, R10, R20, R11, 0xfe, !PT ;  /* 0x000000140a147212 */ /* 0x000fe400078efe0b */
[----:B------:R-:W-:Y:S02]  /*1a40*/  LEA.HI.X R12, R8, c[0x0][0x164], R12, 0x1, P1 ;  /* 0x00005900080c7a11 */ /* 0x000fe400008f0c0c */
[----:B------:R-:W-:Y:S02]  /*1a50*/  ISETP.GE.AND P2, PT, R58, c[0x0][0x198], PT ;  /* 0x000066003a007a0c */ /* 0x000fe40003f46270 */
[----:B------:R-:W-:Y:S02]  /*1a60*/  P2R R13, PR, RZ, 0x1 ;  /* 0x00000001ff0d7803 */ /* 0x000fe40000000000 */
[----:B------:R-:W-:-:S02]  /*1a70*/  ISETP.GE.AND P4, PT, R18, c[0x0][0x198], PT ;  /* 0x0000660012007a0c */ /* 0x000fc40003f86270 */
[----:B------:R-:W-:Y:S01]  /*1a80*/  ISETP.GE.AND P3, PT, R17, c[0x0][0x198], PT ;  /* 0x0000660011007a0c */ /* 0x000fe20003f66270 */
[----:B------:R-:W-:Y:S10]  /*1a90*/  BRA.DIV ~URZ, `(.L_x_1204) ;  /* 0x00011f027f007947 */ /* 0x000ff4000b800000 */
[----:B------:R1:W3:Y:S02]  /*1aa0*/  SHFL.IDX PT, R2, R12, RZ, 0x181f ;  /* 0x00181fff0c027589 */ /* 0x0002e400000e0000 */
.L_x_1254:
[----:B------:R-:W-:Y:S05]  /*1ab0*/  BRA.DIV ~URZ, `(.L_x_1205) ;  /* 0x00011f527f007947 */ /* 0x000fea000b800000 */
[----:B--2---:R2:W4:Y:S02]  /*1ac0*/  SHFL.IDX PT, R0, R14, RZ, 0x181f ;  /* 0x00181fff0e007589 */ /* 0x00452400000e0000 */
.L_x_1255:
        /* <DEDUP_REMOVED lines=12> */
[----:B------:R-:W-:-:S02]  /*1b90*/  ISETP.NE.AND P1, PT, R13, RZ, PT ;  /* 0x000000ff0d00720c */ /* 0x000fc40003f25270 */
[----:B-----5:R-:W-:-:S04]  /*1ba0*/  LEA R10, P0, R8, R0, 0x1 ;  /* 0x00000000080a7211 */ /* 0x020fc800078008ff */
[----:B------:R-:W-:Y:S02]  /*1bb0*/  LEA.HI.X R11, R8, R2, R9, 0x1, P0 ;  /* 0x00000002080b7211 */ /* 0x000fe400000f0c09 */
[----:B--2---:R-:W-:-:S03]  /*1bc0*/  LEA R8, P0, R6, R0, 0x1 ;  /* 0x0000000006087211 */ /* 0x004fc600078008ff */
[----:B------:R-:W-:Y:S01]  /*1bd0*/  @!PT LDS RZ, [RZ] ;  /* 0x00000000fffff984 */ /* 0x000fe20000000800 */
[----:B------:R-:W-:Y:S01]  /*1be0*/  @!PT LDS RZ, [RZ] ;  /* 0x00000000fffff984 */ /* 0x000fe20000000800 */
[----:B------:R-:W-:Y:S01]  /*1bf0*/  @!PT LDS RZ, [RZ] ;  /* 0x00000000fffff984 */ /* 0x000fe20000000800 */
[----:B------:R2:W-:Y:S01]  /*1c00*/  LDGSTS.E.BYPASS.LTC128B.128 [R251+0x18100], [R10.64], !P2 ;  /* 0x181000000afb7fae */ /* 0x0005e2000d101d48 */
[----:B----4-:R-:W-:Y:S02]  /*1c10*/  LEA.HI.X R9, R6, R2, R7, 0x1, P0 ;  /* 0x0000000206097211 */ /* 0x010fe400000f0c07 */
[----:B---3--:R-:W-:-:S03]  /*1c20*/  LEA R6, P0, R4, R0, 0x1 ;  /* 0x0000000004067211 */ /* 0x008fc600078008ff */
[----:B------:R2:W-:Y:S01]  /*1c30*/  LDGSTS.E.BYPASS.LTC128B.128 [R251+0x1c100], [R8.64], !P1 ;  /* 0x1c10000008fb7fae */ /* 0x0005e2000c901d48 */
[----:B------:R-:W-:Y:S02]  /*1c40*/  LEA.HI.X R7, R4, R2, R5, 0x1, P0 ;  /* 0x0000000204077211 */ /* 0x000fe400000f0c05 */
[----:B------:R-:W-:-:S03]  /*1c50*/  LEA R4, P0, R16, R0, 0x1 ;  /* 0x0000000010047211 */ /* 0x000fc600078008ff */
[----:B------:R2:W-:Y:S01]  /*1c60*/  LDGSTS.E.BYPASS.LTC128B.128 [R251+0x20100], [R6.64], !P4 ;  /* 0x2010000006fb7fae */ /* 0x0005e2000e101d48 */
[----:B------:R-:W-:-:S05]  /*1c70*/  LEA.HI.X R5, R16, R2, R17, 0x1, P0 ;  /* 0x0000000210057211 */ /* 0x000fca00000f0c11 */
[----:B------:R2:W-:Y:S04]  /*1c80*/  LDGSTS.E.BYPASS.LTC128B.128 [R251+0x24100], [R4.64], !P3 ;  /* 0x2410000004fb7fae */ /* 0x0005e8000d901d48 */
.L_x_1207:
[----:B------:R-:W-:Y:S05]  /*1c90*/  BSYNC B0 ;  /* 0x0000000000007941 */ /* 0x000fea0003800000 */
.L_x_1206:
[----:B------:R-:W-:Y:S05]  /*1ca0*/  BRA.DIV ~URZ, `(.L_x_1208) ;  /* 0x00011dc27f007947 */ /* 0x000fea000b800000 */
[----:B---3--:R3:W1:Y:S04]  /*1cb0*/  SHFL.IDX PT, R2, R12, 0x1, 0x181f ;  /* 0x00381f000c027f89 */ /* 0x00866800000e0000 */
[----:B----4-:R3:W4:Y:S02]  /*1cc0*/  SHFL.IDX PT, R0, R14, 0x1, 0x181f ;  /* 0x00381f000e007f89 */ /* 0x01072400000e0000 */
.L_x_1256:
[----:B--2---:R-:W-:Y:S01]  /*1cd0*/  IADD3 R4, R3, 0x20, RZ ;  /* 0x0000002003047810 */ /* 0x004fe20007ffe0ff */
[----:B------:R-:W-:Y:S03]  /*1ce0*/  BSSY B0, `(.L_x_1209) ;  /* 0x000001a000007945 */ /* 0x000fe60003800000 */
[----:B------:R-:W-:-:S13]  /*1cf0*/  ISETP.GE.AND P0, PT, R4, R15, PT ;  /* 0x0000000f0400720c */ /* 0x000fda0003f06270 */
[----:B------:R-:W-:Y:S05]  /*1d00*/  @P0 BRA `(.L_x_1210) ;  /* 0x0000017000000947 */ /* 0x000fea0003800000 */
[----:B------:R-:W2:Y:S04]  /*1d10*/  LDL.64 R8, [R1+0x38] ;  /* 0x0000380001087983 */ /* 0x000ea80000100a00 */
[----:B------:R-:W5:Y:S04]  /*1d20*/  LDL R6, [R1+0x40] ;  /* 0x0000400001067983 */ /* 0x000f680000100800 */
[----:B---3--:R-:W3:Y:S04]  /*1d30*/  LDL R7, [R1+0x64] ;  /* 0x0000640001077983 */ /* 0x008ee80000100800 */
[----:B----4-:R-:W4:Y:S04]  /*1d40*/  LDL R5, [R1+0x34] ;  /* 0x0000340001057983 */ /* 0x010f280000100800 */
[----:B------:R-:W4:Y:S04]  /*1d50*/  LDL R18, [R1+0x60] ;  /* 0x0000600001127983 */ /* 0x000f280000100800 */
[----:B------:R-:W4:Y:S04]  /*1d60*/  LDL R16, [R1+0x44] ;  /* 0x0000440001107983 */ /* 0x000f280000100800 */
[----:B------:R-:W4:Y:S01]  /*1d70*/  LDL R17, [R1+0x5c] ;  /* 0x00005c0001117983 */ /* 0x000f220000100800 */
[----:B------:R-:W-:-:S02]  /*1d80*/  ISETP.NE.AND P1, PT, R13, RZ, PT ;  /* 0x000000ff0d00720c */ /* 0x000fc40003f25270 */
[----:B--2---:R-:W-:-:S04]  /*1d90*/  LEA R10, P0, R8, R0, 0x1 ;  /* 0x00000000080a7211 */ /* 0x004fc800078008ff */
[----:B-1----:R-:W-:Y:S02]  /*1da0*/  LEA.HI.X R11, R8, R2, R9, 0x1, P0 ;  /* 0x00000002080b7211 */ /* 0x002fe400000f0c09 */
[----:B-----5:R-:W-:-:S03]  /*1db0*/  LEA R8, P0, R6, R0, 0x1 ;  /* 0x0000000006087211 */ /* 0x020fc600078008ff */
[----:B------:R-:W-:Y:S01]  /*1dc0*/  @!PT LDS RZ, [RZ] ;  /* 0x00000000fffff984 */ /* 0x000fe20000000800 */
[----:B------:R-:W-:Y:S01]  /*1dd0*/  @!PT LDS RZ, [RZ] ;  /* 0x00000000fffff984 */ /* 0x000fe20000000800 */
[----:B------:R-:W-:Y:S01]  /*1de0*/  @!PT LDS RZ, [RZ] ;  /* 0x00000000fffff984 */ /* 0x000fe20000000800 */
[----:B------:R1:W-:Y:S01]  /*1df0*/  LDGSTS.E.BYPASS.LTC128B.128 [R251+0x19100], [R10.64], !P2 ;  /* 0x191000000afb7fae */ /* 0x0003e2000d101d48 */
[----:B---3--:R-:W-:Y:S02]  /*1e00*/  LEA.HI.X R9, R6, R2, R7, 0x1, P0 ;  /* 0x0000000206097211 */ /* 0x008fe400000f0c07 */
[----:B----4-:R-:W-:-:S03]  /*1e10*/  LEA R6, P0, R5, R0, 0x1 ;  /* 0x0000000005067211 */ /* 0x010fc600078008ff */
[----:B------:R1:W-:Y:S01]  /*1e20*/  LDGSTS.E.BYPASS.LTC128B.128 [R251+0x1d100], [R8.64], !P1 ;  /* 0x1d10000008fb7fae */ /* 0x0003e2000c901d48 */
[----:B------:R-:W-:Y:S02]  /*1e30*/  LEA.HI.X R7, R5, R2, R18, 0x1, P0 ;  /* 0x0000000205077211 */ /* 0x000fe400000f0c12 */
[----:B------:R-:W-:-:S03]  /*1e40*/  LEA R4, P0, R16, R0, 0x1 ;  /* 0x0000000010047211 */ /* 0x000fc600078008ff */
[----:B------:R1:W-:Y:S01]  /*1e50*/  LDGSTS.E.BYPASS.LTC128B.128 [R251+0x21100], [R6.64], !P4 ;  /* 0x2110000006fb7fae */ /* 0x0003e2000e101d48 */
[----:B------:R-:W-:-:S05]  /*1e60*/  LEA.HI.X R5, R16, R2, R17, 0x1, P0 ;  /* 0x0000000210057211 */ /* 0x000fca00000f0c11 */
[----:B------:R1:W-:Y:S04]  /*1e70*/  LDGSTS.E.BYPASS.LTC128B.128 [R251+0x25100], [R4.64], !P3 ;  /* 0x2510000004fb7fae */ /* 0x0003e8000d901d48 */
.L_x_1210:
[----:B------:R-:W-:Y:S05]  /*1e80*/  BSYNC B0 ;  /* 0x0000000000007941 */ /* 0x000fea0003800000 */
.L_x_1209:
[----:B------:R-:W-:Y:S05]  /*1e90*/  BRA.DIV ~URZ, `(.L_x_1211) ;  /* 0x00011c927f007947 */ /* 0x000fea000b800000 */
[----:B-1----:R1:W2:Y:S02]  /*1ea0*/  SHFL.IDX PT, R2, R12, 0x2, 0x181f ;  /* 0x00581f000c027f89 */ /* 0x0022a400000e0000 */
.L_x_1257:
[----:B------:R-:W-:Y:S05]  /*1eb0*/  BRA.DIV ~URZ, `(.L_x_1212) ;  /* 0x00011ce27f007947 */ /* 0x000fea000b800000 */
[----:B----4-:R4:W1:Y:S02]  /*1ec0*/  SHFL.IDX PT, R0, R14, 0x2, 0x181f ;  /* 0x00581f000e007f89 */ /* 0x01086400000e0000 */
.L_x_1258:
        /* <DEDUP_REMOVED lines=11> */
[----:B------:R-:W-:-:S02]  /*1f80*/  ISETP.NE.AND P1, PT, R13, RZ, PT ;  /* 0x000000ff0d00720c */ /* 0x000fc40003f25270 */
[----:B-1---5:R-:W-:-:S04]  /*1f90*/  LEA R10, P0, R8, R0, 0x1 ;  /* 0x00000000080a7211 */ /* 0x022fc800078008ff */
[----:B------:R-:W-:Y:S02]  /*1fa0*/  LEA.HI.X R11, R8, R2, R9, 0x1, P0 ;  /* 0x00000002080b7211 */ /* 0x000fe400000f0c09 */
[----:B---3--:R-:W-:-:S03]  /*1fb0*/  LEA R8, P0, R6, R0, 0x1 ;  /* 0x0000000006087211 */ /* 0x008fc600078008ff */
[----:B------:R-:W-:Y:S01]  /*1fc0*/  @!PT LDS RZ, [RZ] ;  /* 0x00000000fffff984 */ /* 0x000fe20000000800 */
[----:B------:R-:W-:Y:S01]  /*1fd0*/  @!PT LDS RZ, [RZ] ;  /* 0x00000000fffff984 */ /* 0x000fe20000000800 */
[----:B------:R-:W-:Y:S01]  /*1fe0*/  @!PT LDS RZ, [RZ] ;  /* 0x00000000fffff984 */ /* 0x000fe20000000800 */
[----:B------:R1:W-:Y:S01]  /*1ff0*/  LDGSTS.E.BYPASS.LTC128B.128 [R251+0x1a100], [R10.64], !P2 ;  /* 0x1a1000000afb7fae */ /* 0x0003e2000d101d48 */
[----:B----4-:R-:W-:Y:S02]  /*2000*/  LEA.HI.X R9, R6, R2, R7, 0x1, P0 ;  /* 0x0000000206097211 */ /* 0x010fe400000f0c07 */
[----:B--2---:R-:W-:-:S03]  /*2010*/  LEA R6, P0, R5, R0, 0x1 ;  /* 0x0000000005067211 */ /* 0x004fc600078008ff */
[----:B------:R1:W-:Y:S01]  /*2020*/  LDGSTS.E.BYPASS.LTC128B.128 [R251+0x1e100], [R8.64], !P1 ;  /* 0x1e10000008fb7fae */ /* 0x0003e2000c901d48 */
[----:B------:R-:W-:Y:S02]  /*2030*/  LEA.HI.X R7, R5, R2, R18, 0x1, P0 ;  /* 0x0000000205077211 */ /* 0x000fe400000f0c12 */
[----:B------:R-:W-:-:S03]  /*2040*/  LEA R4, P0, R16, R0, 0x1 ;  /* 0x0000000010047211 */ /* 0x000fc600078008ff */
[----:B------:R1:W-:Y:S01]  /*2050*/  LDGSTS.E.BYPASS.LTC128B.128 [R251+0x22100], [R6.64], !P4 ;  /* 0x2210000006fb7fae */ /* 0x0003e2000e101d48 */
[----:B------:R-:W-:-:S05]  /*2060*/  LEA.HI.X R5, R16, R2, R17, 0x1, P0 ;  /* 0x0000000210057211 */ /* 0x000fca00000f0c11 */
[----:B------:R1:W-:Y:S04]  /*2070*/  LDGSTS.E.BYPASS.LTC128B.128 [R251+0x26100], [R4.64], !P3 ;  /* 0x2610000004fb7fae */ /* 0x0003e8000d901d48 */
.L_x_1214:
[----:B------:R-:W-:Y:S05]  /*2080*/  BSYNC B0 ;  /* 0x0000000000007941 */ /* 0x000fea0003800000 */
.L_x_1213:
[----:B------:R-:W-:Y:S05]  /*2090*/  BRA.DIV ~URZ, `(.L_x_1215) ;  /* 0x00011b627f007947 */ /* 0x000fea000b800000 */
[----:B--2---:R2:W3:Y:S04]  /*20a0*/  SHFL.IDX PT, R2, R12, 0x3, 0x181f ;  /* 0x00781f000c027f89 */ /* 0x0044e800000e0000 */
[----:B-1----:R2:W1:Y:S02]  /*20b0*/  SHFL.IDX PT, R0, R14, 0x3, 0x181f ;  /* 0x00781f000e007f89 */ /* 0x00246400000e0000 */
.L_x_1259:
[----:B------:R-:W5:Y:S04]  /*20c0*/  LDL.64 R8, [R1+0x38] ;  /* 0x0000380001087983 */ /* 0x000f680000100a00 */
[----:B--2---:R-:W2:Y:S04]  /*20d0*/  LDL R6, [R1+0x40] ;  /* 0x0000400001067983 */ /* 0x004ea80000100800 */
[----:B----4-:R-:W4:Y:S04]  /*20e0*/  LDL R7, [R1+0x64] ;  /* 0x0000640001077983 */ /* 0x010f280000100800 */
[----:B---3--:R-:W3:Y:S04]  /*20f0*/  LDL R12, [R1+0x34] ;  /* 0x00003400010c7983 */ /* 0x008ee80000100800 */
[----:B------:R-:W3:Y:S04]  /*2100*/  LDL R14, [R1+0x60] ;  /* 0x00006000010e7983 */ /* 0x000ee80000100800 */
[----:B------:R-:W3:Y:S04]  /*2110*/  LDL R10, [R1+0x44] ;  /* 0x00004400010a7983 */ /* 0x000ee80000100800 */
[----:B------:R-:W3:Y:S04]  /*2120*/  LDL R11, [R1+0x5c] ;  /* 0x00005c00010b7983 */ /* 0x000ee80000100800 */
[----:B------:R-:W3:Y:S01]  /*2130*/  LDL R126, [R1+0x48] ;  /* 0x00004800017e7983 */ /* 0x000ee20000100800 */
[----:B------:R-:W-:-:S04]  /*2140*/  IADD3 R3, R3, 0x60, RZ ;  /* 0x0000006003037810 */ /* 0x000fc80007ffe0ff */
[----:B------:R-:W-:-:S13]  /*2150*/  ISETP.GE.AND P0, PT, R3, R15, PT ;  /* 0x0000000f0300720c */ /* 0x000fda0003f06270 */
[----:B-1---5:R-:W-:-:S04]  /*2160*/  @!P0 LEA R4, P1, R8, R0, 0x1 ;  /* 0x0000000008048211 */ /* 0x022fc800078208ff */
[----:B------:R-:W-:Y:S02]  /*2170*/  @!P0 LEA.HI.X R5, R8, R2, R9, 0x1, P1 ;  /* 0x0000000208058211 */ /* 0x000fe400008f0c09 */
[----:B--2---:R-:W-:-:S03]  /*2180*/  @!P0 LEA R8, P1, R6, R0, 0x1 ;  /* 0x0000000006088211 */ /* 0x004fc600078208ff */
[----:B------:R-:W-:Y:S01]  /*2190*/  @!PT LDS RZ, [RZ] ;  /* 0x00000000fffff984 */ /* 0x000fe20000000800 */
[----:B------:R-:W-:Y:S01]  /*21a0*/  @!PT LDS RZ, [RZ] ;  /* 0x00000000fffff984 */ /* 0x000fe20000000800 */
[----:B------:R-:W-:Y:S01]  /*21b0*/  @!PT LDS RZ, [RZ] ;  /* 0x00000000fffff984 */ /* 0x000fe20000000800 */
[----:B------:R1:W-:Y:S01]  /*21c0*/  @!P0 LDGSTS.E.BYPASS.LTC128B.128 [R251+0x1b100], [R4.64], !P2 ;  /* 0x1b10000004fb8fae */ /* 0x0003e2000d101d48 */
[----:B----4-:R-:W-:Y:S02]  /*21d0*/  @!P0 LEA.HI.X R9, R6, R2, R7, 0x1, P1 ;  /* 0x0000000206098211 */ /* 0x010fe400008f0c07 */
[----:B------:R-:W-:Y:S02]  /*21e0*/  ISETP.NE.AND P2, PT, R13, RZ, PT ;  /* 0x000000ff0d00720c */ /* 0x000fe40003f45270 */
[----:B---3--:R-:W-:-:S04]  /*21f0*/  @!P0 LEA R6, P1, R12, R0, 0x1 ;  /* 0x000000000c068211 */ /* 0x008fc800078208ff */
[----:B------:R-:W-:-:S07]  /*2200*/  @!P0 LEA.HI.X R7, R12, R2, R14, 0x1, P1 ;  /* 0x000000020c078211 */ /* 0x000fce00008f0c0e */
[----:B------:R2:W-:Y:S04]  /*2210*/  @!P0 LDGSTS.E.BYPASS.LTC128B.128 [R251+0x1f100], [R8.64], !P2 ;  /* 0x1f10000008fb8fae */ /* 0x0005e8000d101d48 */
[----:B------:R3:W-:Y:S01]  /*2220*/  @!P0 LDGSTS.E.BYPASS.LTC128B.128 [R251+0x23100], [R6.64], !P4 ;  /* 0x2310000006fb8fae */ /* 0x0007e2000e101d48 */
[----:B-1----:R-:W-:-:S04]  /*2230*/  @!P0 LEA R4, P1, R10, R0, 0x1 ;  /* 0x000000000a048211 */ /* 0x002fc800078208ff */
[----:B------:R-:W-:-:S05]  /*2240*/  @!P0 LEA.HI.X R5, R10, R2, R11, 0x1, P1 ;  /* 0x000000020a058211 */ /* 0x000fca00008f0c0b */
[----:B------:R2:W-:Y:S04]  /*2250*/  @!P0 LDGSTS.E.BYPASS.LTC128B.128 [R251+0x27100], [R4.64], !P3 ;  /* 0x2710000004fb8fae */ /* 0x0005e8000d901d48 */
[----:B------:R-:W0:Y:S01]  /*2260*/  LDGDEPBAR ;  /* 0x00000000000079af */ /* 0x000e220000000000 */
[----:B------:R-:W-:Y:S01]  /*2270*/  WARPSYNC 0xffffffff ;  /* 0xffffffff00007948 */ /* 0x000fe20003800000 */
[----:B---3--:R-:W-:Y:S02]  /*2280*/  IADD3 R6, R126, -0x1, RZ ;  /* 0xffffffff7e067810 */ /* 0x008fe40007ffe0ff */
[----:B------:R-:W3:Y:S04]  /*2290*/  LDL R10, [R1+0x18] ;  /* 0x00001800010a7983 */ /* 0x000ee80000100800 */
[----:B------:R-:W4:Y:S04]  /*22a0*/  LDL.64 R16, [R1+0x20] ;  /* 0x0000200001107983 */ /* 0x000f280000100a00 */
[----:B------:R-:W5:Y:S04]  /*22b0*/  LDL R125, [R1] ;  /* 0x00000000017d7983 */ /* 0x000f680000100800 */
[----:B--2---:R-:W2:Y:S04]  /*22c0*/  LDL R11, [R1+0x30] ;  /* 0x00003000010b7983 */ /* 0x004ea80000100800 */
[----:B------:R-:W2:Y:S04]  /*22d0*/  LDL.64 R12, [R1+0x28] ;  /* 0x00002800010c7983 */ /* 0x000ea80000100a00 */
[----:B------:R-:W1:Y:S01]  /*22e0*/  S2R R18, SR_TID.X ;  /* 0x0000000000127919 */ /* 0x000e620000002100 */
[----:B------:R-:W-:Y:S01]  /*22f0*/  IMAD.MOV.U32 R120, RZ, RZ, -0x60 ;  /* 0xffffffa0ff787424 */ /* 0x000fe200078e00ff */
[----:B------:R-:W-:-:S03]  /*2300*/  SHF.R.S32.HI R8, RZ, 0x1f, R6 ;  /* 0x0000001fff087819 */ /* 0x000fc60000011406 */
[----:B------:R-:W-:Y:S02]  /*2310*/  IMAD R120, R126, R120, 0x60 ;  /* 0x000000607e787424 */ /* 0x000fe400078e0278 */
[----:B------:R-:W-:Y:S01]  /*2320*/  IMAD R2, R8, c[0x0][0x1e0], RZ ;  /* 0x0000780008027a24 */ /* 0x000fe200078e02ff */
[----:B-1----:R-:W-:-:S04]  /*2330*/  SHF.R.S32.HI R14, RZ, 0x1f, R18 ;  /* 0x0000001fff0e7819 */ /* 0x002fc80000011412 */
[----:B------:R-:W-:-:S04]  /*2340*/  LEA.HI R14, R14, R18, RZ, 0x3 ;  /* 0x000000120e0e7211 */ /* 0x000fc800078f18ff */
[----:B------:R-:W-:-:S04]  /*2350*/  SHF.R.S32.HI R14, RZ, 0x3, R14 ;  /* 0x00000003ff0e7819 */ /* 0x000fc8000001140e */
[----:B------:R-:W-:Y:S01]  /*2360*/  IADD3 R0, R120, c[0x0][0x1d0], -R14 ;  /* 0x0000740078007a10 */ /* 0x000fe20007ffe80e */
[----:B------:R-:W-:-:S03]  /*2370*/  IMAD.WIDE.U32 R4, R6, c[0x0][0x1e0], RZ ;  /* 0x0000780006047a25 */ /* 0x000fc600078e00ff */
[----:B------:R-:W-:Y:S01]  /*2380*/  ISETP.GE.AND P0, PT, R0, 0x1, PT ;  /* 0x000000010000780c */ /* 0x000fe20003f06270 */
[----:B------:R-:W-:-:S04]  /*2390*/  IMAD R2, R6, c[0x0][0x1e4], R2 ;  /* 0x0000790006027a24 */ /* 0x000fc800078e0202 */
[----:B------:R-:W-:-:S04]  /*23a0*/  IMAD.IADD R2, R5, 0x1, R2 ;  /* 0x0000000105027824 */ /* 0x000fc800078e0202 */
[----:B------:R-:W-:Y:S02]  /*23b0*/  IMAD R3, R2, 0x60, RZ ;  /* 0x0000006002037824 */ /* 0x000fe400078e02ff */
[----:B------:R-:W-:Y:S02]  /*23c0*/  IMAD.MOV.U32 R121, RZ, RZ, c[0x0][0x1e0] ;  /* 0x00007800ff797624 */ /* 0x000fe400078e00ff */
[----:B------:R-:W-:Y:S02]  /*23d0*/  IMAD.MOV.U32 R124, RZ, RZ, c[0x0][0x1e4] ;  /* 0x00007900ff7c7624 */ /* 0x000fe400078e00ff */
[----:B------:R-:W-:Y:S02]  /*23e0*/  IMAD.MOV.U32 R22, RZ, RZ, c[0x0][0x208] ;  /* 0x00008200ff167624 */ /* 0x000fe400078e00ff */
[----:B------:R-:W-:-:S05]  /*23f0*/  IMAD.MOV.U32 R21, RZ, RZ, 0x6 ;  /* 0x00000006ff157424 */ /* 0x000fca00078e00ff */
[C---:B------:R-:W-:Y:S01]  /*2400*/  SHF.L.U64.HI R21, R22.reuse, R21, c[0x0][0x20c] ;  /* 0x0000830016157619 */ /* 0x040fe20000010215 */
[----:B------:R-:W-:Y:S01]  /*2410*/  IMAD.SHL.U32 R22, R22, 0x40, RZ ;  /* 0x0000004016167824 */ /* 0x000fe200078e00ff */
[----:B------:R-:W-:Y:S01]  /*2420*/  BAR.SYNC.DEFER_BLOCKING 0x0 ;  /* 0x0000000000007b1d */ /* 0x000fe20000010000 */
[----:B------:R-:W-:Y:S01]  /*2430*/  LOP3.LUT P3, RZ, R20, 0x4, RZ, 0xc0, !PT ;  /* 0x0000000414ff7812 */ /* 0x000fe2000786c0ff */
[----:B---3--:R-:W-:Y:S02]  /*2440*/  IMAD.MOV.U32 R123, RZ, RZ, R10 ;  /* 0x000000ffff7b7224 */ /* 0x008fe400078e000a */
[----:B----4-:R-:W-:-:S04]  /*2450*/  IMAD.MOV.U32 R122, RZ, RZ, R16 ;  /* 0x000000ffff7a7224 */ /* 0x010fc800078e0010 */
[----:B------:R-:W-:Y:S01]  /*2460*/  IMAD.WIDE.U32 R4, R4, 0x60, R122 ;  /* 0x0000006004047825 */ /* 0x000fe200078e007a */
[----:B-----5:R-:W-:-:S03]  /*2470*/  LOP3.LUT P4, RZ, R125, 0x2, RZ, 0xc0, !PT ;  /* 0x000000027dff7812 */ /* 0x020fc6000788c0ff */
[----:B------:R-:W-:Y:S01]  /*2480*/  IMAD.IADD R5, R5, 0x1, R3 ;  /* 0x0000000105057824 */ /* 0x000fe200078e0203 */
[C---:B------:R-:W-:Y:S02]  /*2490*/  @P0 LEA R2, P1, R4.reuse, c[0x0][0x1c8], 0x1 ;  /* 0x0000720004020a11 */ /* 0x040fe400078208ff */
[----:B------:R-:W-:Y:S02]  /*24a0*/  LOP3.LUT P2, RZ, R125, 0x1, RZ, 0xc0, !PT ;  /* 0x000000017dff7812 */ /* 0x000fe4000784c0ff */
[----:B------:R-:W-:Y:S02]  /*24b0*/  @P0 LEA.HI.X R3, R4, c[0x0][0x1cc], R5, 0x1, P1 ;  /* 0x0000730004030a11 */ /* 0x000fe400008f0c05 */
[----:B------:R-:W-:-:S03]  /*24c0*/  ISETP.GE.AND P1, PT, R0, 0x21, PT ;  /* 0x000000210000780c */ /* 0x000fc60003f26270 */
[----:B------:R-:W-:Y:S01]  /*24d0*/  @!PT LDS RZ, [RZ] ;  /* 0x00000000fffff984 */ /* 0x000fe20000000800 */
[----:B------:R-:W-:Y:S01]  /*24e0*/  @!PT LDS RZ, [RZ] ;  /* 0x00000000fffff984 */ /* 0x000fe20000000800 */
[----:B------:R-:W-:Y:S01]  /*24f0*/  @!PT LDS RZ, [RZ] ;  /* 0x00000000fffff984 */ /* 0x000fe20000000800 */
[----:B------:R1:W-:Y:S06]  /*2500*/  @P0 LDGSTS.E.BYPASS.LTC128B.128 [R251+0xc100], [R2.64], !P4 ;  /* 0x0c10000002fb0fae */ /* 0x0003ec000e101d48 */
[----:B------:R1:W-:Y:S04]  /*2510*/  @P0 LDGSTS.E.BYPASS.LTC128B.128 [R251+0xf100], [R2.64+0x80], !P2 ;  /* 0x0f10008002fb0fae */ /* 0x0003e8000d101d48 */
[----:B------:R1:W-:Y:S04]  /*2520*/  @P0 LDGSTS.E.BYPASS.LTC128B.128 [R251+0x12100], [R2.64+0x100], !P6 ;  /* 0x1210010002fb0fae */ /* 0x0003e8000f101d48 */
[----:B------:R1:W-:Y:S01]  /*2530*/  @P0 LDGSTS.E.BYPASS.LTC128B.128 [R251+0x15100], [R2.64+0x180], !P5 ;  /* 0x1510018002fb0fae */ /* 0x0003e2000e901d48 */
[----:B------:R-:W-:-:S02]  /*2540*/  IMAD R10, R8, c[0x0][0x208], RZ ;  /* 0x00008200080a7a24 */ /* 0x000fc400078e02ff */
[----:B------:R-:W-:-:S04]  /*2550*/  IMAD.WIDE.U32 R8, R6, c[0x0][0x208], RZ ;  /* 0x0000820006087a25 */ /* 0x000fc800078e00ff */
[----:B------:R-:W-:Y:S02]  /*2560*/  IMAD R10, R6, c[0x0][0x20c], R10 ;  /* 0x00008300060a7a24 */ /* 0x000fe400078e020a */
[----:B--2---:R-:W-:Y:S01]  /*2570*/  IMAD.MOV.U32 R6, RZ, RZ, R12 ;  /* 0x000000ffff067224 */ /* 0x004fe200078e000c */
[----:B-1----:R-:W-:-:S04]  /*2580*/  @P1 LEA R3, P0, R121, R4, 0x5 ;  /* 0x0000000479031211 */ /* 0x002fc800078028ff */
[----:B------:R-:W-:Y:S02]  /*2590*/  @P1 LEA.HI.X R7, R121, R5, R124, 0x5, P0 ;  /* 0x0000000579071211 */ /* 0x000fe400000f2c7c */
[----:B------:R-:W-:-:S04]  /*25a0*/  @P1 LEA R2, P0, R3, c[0x0][0x1c8], 0x1 ;  /* 0x0000720003021a11 */ /* 0x000fc800078008ff */
[----:B------:R-:W-:Y:S02]  /*25b0*/  @P1 LEA.HI.X R3, R3, c[0x0][0x1cc], R7, 0x1, P0 ;  /* 0x0000730003031a11 */ /* 0x000fe400000f0c07 */
[----:B------:R-:W-:Y:S01]  /*25c0*/  ISETP.GE.AND P0, PT, R0, 0x41, PT ;  /* 0x000000410000780c */ /* 0x000fe20003f06270 */
[----:B------:R-:W-:Y:S02]  /*25d0*/  IMAD.MOV.U32 R7, RZ, RZ, R11 ;  /* 0x000000ffff077224 */ /* 0x000fe400078e000b */
[----:B------:R-:W-:Y:S01]  /*25e0*/  IMAD.IADD R9, R9, 0x1, R10 ;  /* 0x0000000109097824 */ /* 0x000fe200078e020a */
[----:B------:R1:W-:Y:S01]  /*25f0*/  @P1 LDGSTS.E.BYPASS.LTC128B.128 [R251+0xd100], [R2.64], !P4 ;  /* 0x0d10000002fb1fae */ /* 0x0003e2000e101d48 */
[----:B------:R-:W-:-:S03]  /*2600*/  IMAD.WIDE.U32 R10, R121, 0x40, RZ ;  /* 0x00000040790a7825 */ /* 0x000fc600078e00ff */
[----:B------:R1:W-:Y:S01]  /*2610*/  @P1 LDGSTS.E.BYPASS.LTC128B.128 [R251+0x10100], [R2.64+0x80], !P2 ;  /* 0x1010008002fb1fae */ /* 0x0003e2000d101d48 */
[----:B------:R-:W-:-:S03]  /*2620*/  IMAD.WIDE.U32 R6, R8, 0x60, R6 ;  /* 0x0000006008067825 */ /* 0x000fc600078e0006 */
[----:B------:R1:W-:Y:S04]  /*2630*/  @P1 LDGSTS.E.BYPASS.LTC128B.128 [R251+0x13100], [R2.64+0x100], !P6 ;  /* 0x1310010002fb1fae */ /* 0x0003e8000f101d48 */
[----:B------:R1:W-:Y:S01]  /*2640*/  @P1 LDGSTS.E.BYPASS.LTC128B.128 [R251+0x16100], [R2.64+0x180], !P5 ;  /* 0x1610018002fb1fae */ /* 0x0003e2000e901d48 */
[----:B------:R-:W-:Y:S01]  /*2650*/  @P0 IADD3 R8, P1, R4, R10, RZ ;  /* 0x0000000a04080210 */ /* 0x000fe20007f3e0ff */
[----:B-1----:R-:W-:Y:S02]  /*2660*/  IMAD.SHL.U32 R2, R124, 0x40, RZ ;  /* 0x000000407c027824 */ /* 0x002fe400078e00ff */
[----:B------:R-:W-:-:S03]  /*2670*/  IMAD R3, R9, 0x60, RZ ;  /* 0x0000006009037824 */ /* 0x000fc600078e02ff */
[----:B------:R-:W-:Y:S01]  /*2680*/  @P0 IADD3.X R5, R5, R11, R2, P1, !PT ;  /* 0x0000000b05050210 */ /* 0x000fe20000ffe402 */
[----:B------:R-:W-:Y:S01]  /*2690*/  IMAD.IADD R3, R7, 0x1, R3 ;  /* 0x0000000107037824 */ /* 0x000fe200078e0203 */
[----:B------:R-:W-:-:S04]  /*26a0*/  LEA R2, P1, R6, c[0x0][0x1f8], 0x1 ;  /* 0x00007e0006027a11 */ /* 0x000fc800078208ff */
[----:B------:R-:W-:Y:S02]  /*26b0*/  LEA.HI.X R3, R6, c[0x0][0x1fc], R3, 0x1, P1 ;  /* 0x00007f0006037a11 */ /* 0x000fe400008f0c03 */
[----:B------:R-:W-:-:S04]  /*26c0*/  @P0 LEA R4, P1, R8, c[0x0][0x1c8], 0x1 ;  /* 0x0000720008040a11 */ /* 0x000fc800078208ff */
[----:B------:R-:W-:-:S05]  /*26d0*/  @P0 LEA.HI.X R5, R8, c[0x0][0x1cc], R5, 0x1, P1 ;  /* 0x0000730008050a11 */ /* 0x000fca00008f0c05 */
[----:B------:R1:W-:Y:S04]  /*26e0*/  @P0 LDGSTS.E.BYPASS.LTC128B.128 [R251+0xe100], [R4.64], !P4 ;  /* 0x0e10000004fb0fae */ /* 0x0003e8000e101d48 */
[----:B------:R1:W-:Y:S04]  /*26f0*/  @P0 LDGSTS.E.BYPASS.LTC128B.128 [R251+0x11100], [R4.64+0x80], !P2 ;  /* 0x1110008004fb0fae */ /* 0x0003e8000d101d48 */
[----:B------:R1:W-:Y:S04]  /*2700*/  @P0 LDGSTS.E.BYPASS.LTC128B.128 [R251+0x14100], [R4.64+0x100], !P6 ;  /* 0x1410010004fb0fae */ /* 0x0003e8000f101d48 */
[----:B------:R1:W-:Y:S04]  /*2710*/  @P0 LDGSTS.E.BYPASS.LTC128B.128 [R251+0x17100], [R4.64+0x180], !P5 ;  /* 0x1710018004fb0fae */ /* 0x0003e8000e901d48 */
[----:B------:R-:W0:Y:S01]  /*2720*/  LDGDEPBAR ;  /* 0x00000000000079af */ /* 0x000e220000000000 */
[----:B------:R-:W-:-:S04]  /*2730*/  IADD3 R18, P1, P0, R22, 0x80, R2 ;  /* 0x0000008016127810 */ /* 0x000fc8000783e002 */
[----:B------:R-:W-:Y:S02]  /*2740*/  IADD3.X R19, R21, RZ, R3, P1, P0 ;  /* 0x000000ff15137210 */ /* 0x000fe40000fe0403 */
[----:B------:R-:W-:-:S04]  /*2750*/  IADD3 R16, P1, P0, R22, 0x100, R2 ;  /* 0x0000010016107810 */ /* 0x000fc8000783e002 */
[----:B------:R-:W-:Y:S02]  /*2760*/  IADD3.X R17, R21, RZ, R3, P1, P0 ;  /* 0x000000ff15117210 */ /* 0x000fe40000fe0403 */
[----:B------:R-:W-:Y:S01]  /*2770*/  IADD3 R14, P1, P0, R22, 0x180, R2 ;  /* 0x00000180160e7810 */ /* 0x000fe2000783e002 */
[----:B------:R-:W-:-:S04]  /*2780*/  DEPBAR.LE SB0, 0x1 ;  /* 0x000080400000791a */ /* 0x000fc80000000000 */
[----:B------:R-:W-:-:S04]  /*2790*/  DEPBAR.LE SB0, 0x0 ;  /* 0x000080000000791a */ /* 0x000fc80000000000 */
[----:B------:R-:W-:Y:S01]  /*27a0*/  BAR.SYNC.DEFER_BLOCKING 0x0 ;  /* 0x0000000000007b1d */ /* 0x000fe20000010000 */
[----:B-1----:R-:W-:Y:S02]  /*27b0*/  LOP3.LUT R4, R20, 0x1, RZ, 0xc0, !PT ;  /* 0x0000000114047812 */ /* 0x002fe400078ec0ff */
[----:B------:R-:W-:Y:S02]  /*27c0*/  IADD3.X R15, R21, RZ, R3, P1, P0 ;  /* 0x000000ff150f7210 */ /* 0x000fe40000fe0403 */
[----:B------:R-:W-:-:S04]  /*27d0*/  ISETP.NE.U32.AND P1, PT, R4, 0x1, PT ;  /* 0x000000010400780c */ /* 0x000fc80003f25070 */
[----:B------:R-:W-:Y:S02]  /*27e0*/  ISETP.LT.OR P0, PT, R0, 0x1, P1 ;  /* 0x000000010000780c */ /* 0x000fe40000f01670 */
[----:B------:R-:W-:Y:S01]  /*27f0*/  LOP3.LUT P4, RZ, R20, 0x2, RZ, 0xc0, !PT ;  /* 0x0000000214ff7812 */ /* 0x000fe2000788c0ff */
[----:B------:R-:W-:Y:S04]  /*2800*/  LDSM.16.M88.4 R4, [R223] ;  /* 0x00000000df04783b */ /* 0x000fe80000000200 */
[----:B------:R-:W-:Y:S04]  /*2810*/  LDSM.16.M88.4 R32, [R216] ;  /* 0x00000000d820783b */ /* 0x000fe80000000200 */
[----:B------:R-:W1:Y:S04]  /*2820*/  LDSM.16.M88.4 R28, [R216+0x800] ;  /* 0x00080000d81c783b */ /* 0x000e680000000200 */
[----:B------:R-:W2:Y:S04]  /*2830*/  LDSM.16.M88.4 R24, [R216+0x1000] ;  /* 0x00100000d818783b */ /* 0x000ea80000000200 */
[----:B------:R-:W3:Y:S04]  /*2840*/  LDSM.16.M88.4 R48, [R216+0x1800] ;  /* 0x00180000d830783b */ /* 0x000ee80000000200 */
[----:B------:R-:W4:Y:S04]  /*2850*/  LDSM.16.M88.4 R56, [R216+0x2000] ;  /* 0x00200000d838783b */ /* 0x000f280000000200 */
[----:B------:R-:W5:Y:S04]  /*2860*/  LDSM.16.M88.4 R68, [R216+0x2800] ;  /* 0x00280000d844783b */ /* 0x000f680000000200 */
[----:B------:R-:W-:Y:S04]  /*2870*/  LDSM.16.M88.4 R8, [R224] ;  /* 0x00000000e008783b */ /* 0x000fe80000000200 */
[----:B------:R-:W-:Y:S04]  /*2880*/  LDSM.16.M88.4 R64, [R227] ;  /* 0x00000000e340783b */ /* 0x000fe80000000200 */
[----:B------:R-:W1:Y:S04]  /*2890*/  LDSM.16.M88.4 R60, [R250] ;  /* 0x00000000fa3c783b */ /* 0x000e680000000200 */
[----:B------:R-:W1:Y:S04]  /*28a0*/  LDSM.16.M88.4 R80, [R249] ;  /* 0x00000000f950783b */ /* 0x000e680000000200 */
[----:B------:R-:W1:Y:S04]  /*28b0*/  LDSM.16.M88.4 R100, [R248] ;  /* 0x00000000f864783b */ /* 0x000e680000000200 */
[----:B------:R-:W-:Y:S04]  /*28c0*/  LDSM.16.M88.4 R104, [R247] ;  /* 0x00000000f768783b */ /* 0x000fe80000000200 */
[----:B------:R-:W1:Y:S04]  /*28d0*/  LDSM.16.M88.4 R108, [R246] ;  /* 0x00000000f66c783b */ /* 0x000e680000000200 */
[----:B------:R-:W-:Y:S01]  /*28e0*/  @!PT LDS RZ, [RZ] ;  /* 0x00000000fffff984 */ /* 0x000fe20000000800 */
[----:B------:R-:W-:Y:S01]  /*28f0*/  @!PT LDS RZ, [RZ] ;  /* 0x00000000fffff984 */ /* 0x000fe20000000800 */
[----:B------:R-:W-:Y:S01]  /*2900*/  @!PT LDS RZ, [RZ] ;  /* 0x00000000fffff984 */ /* 0x000fe20000000800 */
[----:B------:R1:W-:Y:S01]  /*2910*/  LDGSTS.E.BYPASS.LTC128B.128 [R251+0x100], [R2.64], !P0 ;  /* 0x0010000002fb7fae */ /* 0x0003e2000c101d48 */
[----:B------:R-:W-:-:S02]  /*2920*/  ISETP.LT.OR P0, PT, R0, 0x1, !P4 ;  /* 0x000000010000780c */ /* 0x000fc40006701670 */
        /* <DEDUP_REMOVED lines=8> */
[----:B-1----:R-:W-:-:S05]  /*29b0*/  IADD3 R2, P0, R12, R22, RZ ;  /* 0x000000160c027210 */ /* 0x002fca0007f1e0ff */
[----:B------:R-:W-:Y:S01]  /*29c0*/  IMAD.X R3, R13, 0x1, R21, P0 ;  /* 0x000000010d037824 */ /* 0x000fe200000e0615 */
[----:B------:R-:W-:-:S13]  /*29d0*/  ISETP.LT.OR P0, PT, R0, 0x21, P1 ;  /* 0x000000210000780c */ /* 0x000fda0000f01670 */
[----:B------:R1:W-:Y:S01]  /*29e0*/  LDGSTS.E.BYPASS.LTC128B.128 [R251+0x1100], [R12.64], !P0 ;  /* 0x011000000cfb7fae */ /* 0x0003e2000c101d48 */
[----:B------:R-:W-:-:S13]  /*29f0*/  ISETP.LT.OR P0, PT, R0, 0x21, !P4 ;  /* 0x000000210000780c */ /* 0x000fda0006701670 */
[----:B------:R4:W-:Y:S01]  /*2a00*/  LDGSTS.E.BYPASS.LTC128B.128 [R251+0x4100], [R18.64], !P0 ;  /* 0x0410000012fb7fae */ /* 0x0009e2000c101d48 */
[----:B------:R-:W-:-:S13]  /*2a10*/  ISETP.LT.OR P0, PT, R0, 0x21, !P3 ;  /* 0x000000210000780c */ /* 0x000fda0005f01670 */
[----:B------:R4:W-:Y:S01]  /*2a20*/  LDGSTS.E.BYPASS.LTC128B.128 [R251+0x7100], [R16.64], !P0 ;  /* 0x0710000010fb7fae */ /* 0x0009e2000c101d48 */
[----:B------:R-:W-:-:S13]  /*2a30*/  ISETP.LT.OR P0, PT, R0, 0x21, !P2 ;  /* 0x000000210000780c */ /* 0x000fda0005701670 */
[----:B------:R1:W-:Y:S01]  /*2a40*/  LDGSTS.E.BYPASS.LTC128B.128 [R251+0xa100], [R14.64], !P0 ;  /* 0x0a1000000efb7fae */ /* 0x0003e2000c101d48 */
[----:B------:R-:W-:-:S13]  /*2a50*/  ISETP.LT.OR P0, PT, R0, 0x41, P1 ;  /* 0x000000410000780c */ /* 0x000fda0000f01670 */
[----:B------:R1:W-:Y:S01]  /*2a60*/  LDGSTS.E.BYPASS.LTC128B.128 [R251+0x2100], [R2.64], !P0 ;  /* 0x0210000002fb7fae */ /* 0x0003e2000c101d48 */
[C---:B------:R-:W-:Y:S02]  /*2a70*/  ISETP.LT.OR P0, PT, R0.reuse, 0x41, !P4 ;  /* 0x000000410000780c */ /* 0x040fe40006701670 */
[C---:B------:R-:W-:Y:S01]  /*2a80*/  ISETP.LT.OR P1, PT, R0.reuse, 0x41, !P3 ;  /* 0x000000410000780c */ /* 0x040fe20005f21670 */
[C---:B------:R-:W-:Y:S10]  /*2a90*/  HMMA.16816.F32 R40, R4.reuse, R28, RZ ;  /* 0x0000001c0428723c */ /* 0x040ff400000018ff */
[----:B------:R1:W-:Y:S01]  /*2aa0*/  LDGSTS.E.BYPASS.LTC128B.128 [R251+0x5100], [R2.64+0x80], !P0 ;  /* 0x0510008002fb7fae */ /* 0x0003e2000c101d48 */
[----:B------:R-:W-:Y:S01]  /*2ab0*/  ISETP.LT.OR P0, PT, R0, 0x41, !P2 ;  /* 0x000000410000780c */ /* 0x000fe20005701670 */
[C---:B------:R-:W-:Y:S02]  /*2ac0*/  HMMA.16816.F32 R52, R4.reuse, R32, RZ ;  /* 0x000000200434723c */ /* 0x040fe400000018ff */
[----:B------:R1:W-:Y:S06]  /*2ad0*/  LDGSTS.E.BYPASS.LTC128B.128 [R251+0x8100], [R2.64+0x100], !P1 ;  /* 0x0810010002fb7fae */ /* 0x0003ec000c901d48 */
[C---:B------:R-:W-:Y:S04]  /*2ae0*/  HMMA.16816.F32 R44, R4.reuse, R34, RZ ;  /* 0x00000022042c723c */ /* 0x040fe800000018ff */
[----:B------:R1:W-:Y:S04]  /*2af0*/  LDGSTS.E.BYPASS.LTC128B.128 [R251+0xb100], [R2.64+0x180], !P0 ;  /* 0x0b10018002fb7fae */ /* 0x0003e8000c101d48 */
[C---:B------:R-:W-:Y:S01]  /*2b00*/  HMMA.16816.F32 R32, R4.reuse, R30, RZ ;  /* 0x0000001e0420723c */ /* 0x040fe200000018ff */
[----:B------:R-:W0:Y:S07]  /*2b10*/  LDGDEPBAR ;  /* 0x00000000000079af */ /* 0x000e2e0000000000 */
[C---:B--2---:R-:W-:Y:S08]  /*2b20*/  HMMA.16816.F32 R36, R4.reuse, R24, RZ ;  /* 0x000000180424723c */ /* 0x044ff000000018ff */
[C---:B------:R-:W-:Y:S08]  /*2b30*/  HMMA.16816.F32 R28, R4.reuse, R26, RZ ;  /* 0x0000001a041c723c */ /* 0x040ff000000018ff */
[C---:B---3--:R-:W-:Y:S08]  /*2b40*/  HMMA.16816.F32 R24, R4.reuse, R48, RZ ;  /* 0x000000300418723c */ /* 0x048ff000000018ff */
[C---:B------:R-:W-:Y:S08]  /*2b50*/  HMMA.16816.F32 R20, R4.reuse, R50, RZ ;  /* 0x000000320414723c */ /* 0x040ff000000018ff */
[C---:B----4-:R-:W-:Y:S08]  /*2b60*/  HMMA.16816.F32 R16, R4.reuse, R56, RZ ;  /* 0x000000380410723c */ /* 0x050ff000000018ff */
[C---:B-1----:R-:W-:Y:S08]  /*2b70*/  HMMA.16816.F32 R12, R4.reuse, R58, RZ ;  /* 0x0000003a040c723c */ /* 0x042ff000000018ff */
[C---:B-----5:R-:W-:Y:S08]  /*2b80*/  HMMA.16816.F32 R96, R4.reuse, R68, RZ ;  /* 0x000000440460723c */ /* 0x060ff000000018ff */
[----:B------:R-:W-:Y:S01]  /*2b90*/  HMMA.16816.F32 R92, R4, R70, RZ ;  /* 0x00000046045c723c */ /* 0x000fe200000018ff */
[----:B------:R-:W-:Y:S04]  /*2ba0*/  LDSM.16.M88.4 R4, [R226] ;  /* 0x00000000e204783b */ /* 0x000fe80000000200 */
[----:B------:R-:W1:Y:S03]  /*2bb0*/  LDSM.16.M88.4 R68, [R222+0x800] ;  /* 0x00080000de44783b */ /* 0x000e660000000200 */
[C---:B------:R-:W-:Y:S01]  /*2bc0*/  HMMA.16816.F32 R48, R8.reuse, R60, R40 ;  /* 0x0000003c0830723c */ /* 0x040fe20000001828 */
[----:B------:R-:W2:Y:S07]  /*2bd0*/  LDSM.16.M88.4 R40, [R222] ;  /* 0x00000000de28783b */ /* 0x000eae0000000200 */
[C---:B------:R-:W-:Y:S01]  /*2be0*/  HMMA.16816.F32 R76, R8.reuse, R62, R32 ;  /* 0x0000003e084c723c */ /* 0x040fe20000001820 */
[----:B------:R-:W3:Y:S04]  /*2bf0*/  LDSM.16.M88.4 R60, [R222+0x1000] ;  /* 0x00100000de3c783b */ /* 0x000ee80000000200 */
[----:B------:R-:W-:Y:S03]  /*2c00*/  LDSM.16.M88.4 R32, [R222+0x2000] ;  /* 0x00200000de20783b */ /* 0x000fe60000000200 */
[C---:B------:R-:W-:Y:S01]  /*2c10*/  HMMA.16816.F32 R72, R8.reuse, R80, R36 ;  /* 0x000000500848723c */ /* 0x040fe20000001824 */
[----:B------:R-:W4:Y:S07]  /*2c20*/  LDSM.16.M88.4 R36, [R222+0x1800] ;  /* 0x00180000de24783b */ /* 0x000f2e0000000200 */
[C---:B------:R-:W-:Y:S08]  /*2c30*/  HMMA.16816.F32 R88, R8.reuse, R64, R52 ;  /* 0x000000400858723c */ /* 0x040ff00000001834 */
[C---:B------:R-:W-:Y:S08]  /*2c40*/  HMMA.16816.F32 R84, R8.reuse, R66, R44 ;  /* 0x000000420854723c */ /* 0x040ff0000000182c */
[C---:B------:R-:W-:Y:S01]  /*2c50*/  HMMA.16816.F32 R64, R8.reuse, R82, R28 ;  /* 0x000000520840723c */ /* 0x040fe2000000181c */
[----:B------:R-:W5:Y:S04]  /*2c60*/  LDSM.16.M88.4 R28, [R222+0x2800] ;  /* 0x00280000de1c783b */ /* 0x000f680000000200 */
[----:B------:R-:W-:Y:S03]  /*2c70*/  LDSM.16.M88.4 R80, [R219] ;  /* 0x00000000db50783b */ /* 0x000fe60000000200 */
[C---:B------:R-:W-:Y:S08]  /*2c80*/  HMMA.16816.F32 R56, R8.reuse, R100, R24 ;  /* 0x000000640838723c */ /* 0x040ff00000001818 */
[C---:B------:R-:W-:Y:S01]  /*2c90*/  HMMA.16816.F32 R52, R8.reuse, R102, R20 ;  /* 0x000000660834723c */ /* 0x040fe20000001814 */
[----:B------:R-:W-:Y:S07]  /*2ca0*/  LDSM.16.M88.4 R100, [R219+0x800] ;  /* 0x00080000db64783b */ /* 0x000fee0000000200 */
[C---:B------:R-:W-:Y:S01]  /*2cb0*/  HMMA.16816.F32 R20, R8.reuse, R108, R96 ;  /* 0x0000006c0814723c */ /* 0x040fe20000001860 */
[----:B------:R-:W-:Y:S07]  /*2cc0*/  LDSM.16.M88.4 R96, [R219+0x2000] ;  /* 0x00200000db60783b */ /* 0x000fee0000000200 */
[C---:B------:R-:W-:Y:S01]  /*2cd0*/  HMMA.16816.F32 R44, R8.reuse, R104, R16 ;  /* 0x00000068082c723c */ /* 0x040fe20000001810 */
[----:B------:R-:W3:Y:S07]  /*2ce0*/  LDSM.16.M88.4 R16, [R225] ;  /* 0x00000000e110783b */ /* 0x000eee0000000200 */
[C---:B------:R-:W-:Y:S01]  /*2cf0*/  HMMA.16816.F32 R24, R8.reuse, R106, R12 ;  /* 0x0000006a0818723c */ /* 0x040fe2000000180c */
[----:B------:R-:W-:Y:S07]  /*2d00*/  LDSM.16.M88.4 R104, [R245] ;  /* 0x00000000f568783b */ /* 0x000fee0000000200 */
[----:B------:R-:W-:Y:S01]  /*2d10*/  HMMA.16816.F32 R12, R8, R110, R92 ;  /* 0x0000006e080c723c */ /* 0x000fe2000000185c */
[----:B------:R-:W4:Y:S04]  /*2d20*/  LDSM.16.M88.4 R92, [R219+0x1000] ;  /* 0x00100000db5c783b */ /* 0x000f280000000200 */
[----:B------:R-:W-:Y:S03]  /*2d30*/  LDSM.16.M88.4 R108, [R242] ;  /* 0x00000000f26c783b */ /* 0x000fe60000000200 */
[C---:B-1----:R-:W-:Y:S08]  /*2d40*/  HMMA.16816.F32 R48, R4.reuse, R68, R48 ;  /* 0x000000440430723c */ /* 0x042ff00000001830 */
[C---:B------:R-:W-:Y:S01]  /*2d50*/  HMMA.16816.F32 R76, R4.reuse, R70, R76 ;  /* 0x00000046044c723c */ /* 0x040fe2000000184c */
[----:B------:R-:W1:Y:S07]  /*2d60*/  LDSM.16.M88.4 R68, [R219+0x1800] ;  /* 0x00180000db44783b */ /* 0x000e6e0000000200 */
[C---:B--2---:R-:W-:Y:S08]  /*2d70*/  HMMA.16816.F32 R8, R4.reuse, R40, R88 ;  /* 0x000000280408723c */ /* 0x044ff00000001858 */
[C---:B------:R-:W-:Y:S08]  /*2d80*/  HMMA.16816.F32 R40, R4.reuse, R42, R84 ;  /* 0x0000002a0428723c */ /* 0x040ff00000001854 */
[C---:B---3--:R-:W-:Y:S08]  /*2d90*/  HMMA.16816.F32 R72, R4.reuse, R60, R72 ;  /* 0x0000003c0448723c */ /* 0x048ff00000001848 */
[C---:B------:R-:W-:Y:S08]  /*2da0*/  HMMA.16816.F32 R64, R4.reuse, R62, R64 ;  /* 0x0000003e0440723c */ /* 0x040ff00000001840 */
[C---:B----4-:R-:W-:Y:S08]  /*2db0*/  HMMA.16816.F32 R60, R4.reuse, R36, R56 ;  /* 0x00000024043c723c */ /* 0x050ff00000001838 */
[C---:B------:R-:W-:Y:S08]  /*2dc0*/  HMMA.16816.F32 R56, R4.reuse, R38, R52 ;  /* 0x000000260438723c */ /* 0x040ff00000001834 */
[C---:B-----5:R-:W-:Y:S01]  /*2dd0*/  HMMA.16816.F32 R88, R4.reuse, R28, R20 ;  /* 0x0000001c0458723c */ /* 0x060fe20000001814 */
[----:B------:R-:W2:Y:S07]  /*2de0*/  LDSM.16.M88.4 R20, [R219+0x2800] ;  /* 0x00280000db14783b */ /* 0x000eae0000000200 */
[C---:B------:R-:W-:Y:S01]  /*2df0*/  HMMA.16816.F32 R52, R4.reuse, R32, R44 ;  /* 0x000000200434723c */ /* 0x040fe2000000182c */
[----:B------:R-:W-:Y:S07]  /*2e00*/  LDSM.16.M88.4 R44, [R216+0x3800] ;  /* 0x00380000d82c783b */ /* 0x000fee0000000200 */
[C---:B------:R-:W-:Y:S08]  /*2e10*/  HMMA.16816.F32 R32, R4.reuse, R34, R24 ;  /* 0x000000220420723c */ /* 0x040ff00000001818 */
[----:B------:R-:W-:Y:S01]  /*2e20*/  HMMA.16816.F32 R24, R4, R30, R12 ;  /* 0x0000001e0418723c */ /* 0x000fe2000000180c */
[----:B------:R-:W-:Y:S04]  /*2e30*/  LDSM.16.M88.4 R4, [R223+0x4000] ;  /* 0x00400000df04783b */ /* 0x000fe80000000200 */
[----:B------:R-:W3:Y:S03]  /*2e40*/  LDSM.16.M88.4 R28, [R216+0x3000] ;  /* 0x00300000d81c783b */ /* 0x000ee60000000200 */
[C---:B------:R-:W-:Y:S01]  /*2e50*/  HMMA.16816.F32 R8, R16.reuse, R80, R8 ;  /* 0x000000501008723c */ /* 0x040fe20000001808 */
[----:B------:R-:W-:Y:S07]  /*2e60*/  LDSM.16.M88.4 R12, [R224+0x4000] ;  /* 0x00400000e00c783b */ /* 0x000fee0000000200 */
[C---:B------:R-:W-:Y:S08]  /*2e70*/  HMMA.16816.F32 R36, R16.reuse, R82, R40 ;  /* 0x000000521024723c */ /* 0x040ff00000001828 */
[C---:B------:R-:W-:Y:S08]  /*2e80*/  HMMA.16816.F32 R80, R16.reuse, R92, R72 ;  /* 0x0000005c1050723c */ /* 0x040ff00000001848 */
[C---:B-1----:R-:W-:Y:S01]  /*2e90*/  HMMA.16816.F32 R72, R16.reuse, R68, R60 ;  /* 0x000000441048723c */ /* 0x042fe2000000183c */
[----:B------:R-:W1:Y:S07]  /*2ea0*/  LDSM.16.M88.4 R60, [R216+0x4800] ;  /* 0x00480000d83c783b */ /* 0x000e6e0000000200 */
[C---:B------:R-:W-:Y:S08]  /*2eb0*/  HMMA.16816.F32 R84, R16.reuse, R102, R76 ;  /* 0x000000661054723c */ /* 0x040ff0000000184c */
[C---:B------:R-:W-:Y:S01]  /*2ec0*/  HMMA.16816.F32 R68, R16.reuse, R70, R56 ;  /* 0x000000461044723c */ /* 0x040fe20000001838 */
[----:B------:R-:W4:Y:S07]  /*2ed0*/  LDSM.16.M88.4 R56, [R216+0x5000] ;  /* 0x00500000d838783b */ /* 0x000f2e0000000200 */
[C---:B------:R-:W-:Y:S01]  /*2ee0*/  HMMA.16816.F32 R76, R16.reuse, R94, R64 ;  /* 0x0000005e104c723c */ /* 0x040fe20000001840 */
[----:B------:R-:W5:Y:S04]  /*2ef0*/  LDSM.16.M88.4 R64, [R216+0x4000] ;  /* 0x00400000d840783b */ /* 0x000f680000000200 */
[----:B------:R-:W1:Y:S03]  /*2f00*/  LDSM.16.M88.4 R92, [R216+0x5800] ;  /* 0x00580000d85c783b */ /* 0x000e660000000200 */
[C---:B------:R-:W-:Y:S01]  /*2f10*/  HMMA.16816.F32 R40, R16.reuse, R100, R48 ;  /* 0x000000641028723c */ /* 0x040fe20000001830 */
[----:B------:R-:W-:Y:S07]  /*2f20*/  LDSM.16.M88.4 R100, [R243] ;  /* 0x00000000f364783b */ /* 0x000fee0000000200 */
[C---:B------:R-:W-:Y:S08]  /*2f30*/  HMMA.16816.F32 R52, R16.reuse, R96, R52 ;  /* 0x000000601034723c */ /* 0x040ff00000001834 */
[C---:B------:R-:W-:Y:S01]  /*2f40*/  HMMA.16816.F32 R48, R16.reuse, R98, R32 ;  /* 0x000000621030723c */ /* 0x040fe20000001820 */
[----:B------:R-:W1:Y:S07]  /*2f50*/  LDSM.16.M88.4 R96, [R244] ;  /* 0x00000000f460783b */ /* 0x000e6e0000000200 */
[C---:B--2---:R-:W-:Y:S08]  /*2f60*/  HMMA.16816.F32 R88, R16.reuse, R20, R88 ;  /* 0x000000141058723c */ /* 0x044ff00000001858 */
[----:B------:R-:W-:Y:S08]  /*2f70*/  HMMA.16816.F32 R32, R16, R22, R24 ;  /* 0x000000161020723c */ /* 0x000ff00000001818 */
[C---:B---3--:R-:W-:Y:S08]  /*2f80*/  HMMA.16816.F32 R24, R4.reuse, R28, R8 ;  /* 0x0000001c0418723c */ /* 0x048ff00000001808 */
[C---:B------:R-:W-:Y:S01]  /*2f90*/  HMMA.16816.F32 R20, R4.reuse, R30, R36 ;  /* 0x0000001e0414723c */ /* 0x040fe20000001824 */
[----:B------:R-:W-:Y:S04]  /*2fa0*/  LDSM.16.M88.4 R36, [R240] ;  /* 0x00000000f024783b */ /* 0x000fe80000000200 */
[----:B------:R-:W-:Y:S03]  /*2fb0*/  LDSM.16.M88.4 R28, [R222+0x3000] ;  /* 0x00300000de1c783b */ /* 0x000fe60000000200 */
[C---:B------:R-:W-:Y:S08]  /*2fc0*/  HMMA.16816.F32 R8, R4.reuse, R46, R84 ;  /* 0x0000002e0408723c */ /* 0x040ff00000001854 */
[C---:B-1----:R-:W-:Y:S08]  /*2fd0*/  HMMA.16816.F32 R72, R4.reuse, R60, R72 ;  /* 0x0000003c0448723c */ /* 0x042ff00000001848 */
[C---:B------:R-:W-:Y:S08]  /*2fe0*/  HMMA.16816.F32 R84, R4.reuse, R62, R68 ;  /* 0x0000003e0454723c */ /* 0x040ff00000001844 */
[C---:B------:R-:W-:Y:S01]  /*2ff0*/  HMMA.16816.F32 R16, R4.reuse, R44, R40 ;  /* 0x0000002c0410723c */ /* 0x040fe20000001828 */
[----:B------:R-:W1:Y:S07]  /*3000*/  LDSM.16.M88.4 R44, [R241] ;  /* 0x00000000f12c783b */ /* 0x000e6e0000000200 */
[C---:B----4-:R-:W-:Y:S08]  /*3010*/  HMMA.16816.F32 R68, R4.reuse, R56, R52 ;  /* 0x000000380444723c */ /* 0x050ff00000001834 */
[C---:B------:R-:W-:Y:S08]  /*3020*/  HMMA.16816.F32 R60, R4.reuse, R58, R48 ;  /* 0x0000003a043c723c */ /* 0x040ff00000001830 */
[C---:B-----5:R-:W-:Y:S08]  /*3030*/  HMMA.16816.F32 R80, R4.reuse, R64, R80 ;  /* 0x000000400450723c */ /* 0x060ff00000001850 */
[C---:B------:R-:W-:Y:S01]  /*3040*/  HMMA.16816.F32 R76, R4.reuse, R66, R76 ;  /* 0x00000042044c723c */ /* 0x040fe2000000184c */
[----:B------:R-:W-:Y:S07]  /*3050*/  LDSM.16.M88.4 R64, [R222+0x4000] ;  /* 0x00400000de40783b */ /* 0x000fee0000000200 */
[C---:B------:R-:W-:Y:S01]  /*3060*/  HMMA.16816.F32 R56, R4.reuse, R92, R88 ;  /* 0x0000005c0438723c */ /* 0x040fe20000001858 */
[----:B------:R-:W-:Y:S07]  /*3070*/  LDSM.16.M88.4 R88, [R222+0x5000] ;  /* 0x00500000de58783b */ /* 0x000fee0000000200 */
[----:B------:R-:W-:Y:S01]  /*3080*/  HMMA.16816.F32 R52, R4, R94, R32 ;  /* 0x0000005e0434723c */ /* 0x000fe20000001820 */
[----:B------:R-:W2:Y:S07]  /*3090*/  LDSM.16.M88.4 R4, [R226+0x4000] ;  /* 0x00400000e204783b */ /* 0x000eae0000000200 */
[C---:B------:R-:W-:Y:S01]  /*30a0*/  HMMA.16816.F32 R48, R12.reuse, R104, R24 ;  /* 0x000000680c30723c */ /* 0x040fe20000001818 */
[----:B------:R-:W3:Y:S07]  /*30b0*/  LDSM.16.M88.4 R24, [R222+0x3800] ;  /* 0x00380000de18783b */ /* 0x000eee0000000200 */
[C---:B------:R-:W-:Y:S01]  /*30c0*/  HMMA.16816.F32 R40, R12.reuse, R106, R20 ;  /* 0x0000006a0c28723c */ /* 0x040fe20000001814 */
[----:B------:R-:W-:Y:S07]  /*30d0*/  LDSM.16.M88.4 R104, [R219+0x3800] ;  /* 0x00380000db68783b */ /* 0x000fee0000000200 */
[C---:B------:R-:W-:Y:S08]  /*30e0*/  HMMA.16816.F32 R32, R12.reuse, R96, R16 ;  /* 0x000000600c20723c */ /* 0x040ff00000001810 */
[C---:B------:R-:W-:Y:S01]  /*30f0*/  HMMA.16816.F32 R16, R12.reuse, R100, R80 ;  /* 0x000000640c10723c */ /* 0x040fe20000001850 */
[----:B------:R-:W4:Y:S07]  /*3100*/  LDSM.16.M88.4 R80, [R222+0x4800] ;  /* 0x00480000de50783b */ /* 0x000f2e0000000200 */
[C---:B------:R-:W-:Y:S08]  /*3110*/  HMMA.16816.F32 R76, R12.reuse, R102, R76 ;  /* 0x000000660c4c723c */ /* 0x040ff0000000184c */
[C---:B------:R-:W-:Y:S01]  /*3120*/  HMMA.16816.F32 R20, R12.reuse, R98, R8 ;  /* 0x000000620c14723c */ /* 0x040fe20000001808 */
[----:B------:R-:W5:Y:S04]  /*3130*/  LDSM.16.M88.4 R96, [R222+0x5800] ;  /* 0x00580000de60783b */ /* 0x000f680000000200 */
[----:B------:R-:W-:Y:S03]  /*3140*/  LDSM.16.M88.4 R8, [R225+0x4000] ;  /* 0x00400000e108783b */ /* 0x000fe60000000200 */
[C---:B------:R-:W-:Y:S08]  /*3150*/  HMMA.16816.F32 R72, R12.reuse, R108, R72 ;  /* 0x0000006c0c48723c */ /* 0x040ff00000001848 */
[C---:B------:R-:W-:Y:S01]  /*3160*/  HMMA.16816.F32 R84, R12.reuse, R110, R84 ;  /* 0x0000006e0c54723c */ /* 0x040fe20000001854 */
[----:B------:R-:W3:Y:S07]  /*3170*/  LDSM.16.M88.4 R108, [R219+0x3000] ;  /* 0x00300000db6c783b */ /* 0x000eee0000000200 */
[C---:B-1----:R-:W-:Y:S08]  /*3180*/  HMMA.16816.F32 R68, R12.reuse, R44, R68 ;  /* 0x0000002c0c44723c */ /* 0x042ff00000001844 */
[C---:B------:R-:W-:Y:S08]  /*3190*/  HMMA.16816.F32 R60, R12.reuse, R46, R60 ;  /* 0x0000002e0c3c723c */ /* 0x040ff0000000183c */
[C---:B------:R-:W-:Y:S08]  /*31a0*/  HMMA.16816.F32 R56, R12.reuse, R36, R56 ;  /* 0x000000240c38723c */ /* 0x040ff00000001838 */
[----:B------:R-:W-:Y:S08]  /*31b0*/  HMMA.16816.F32 R52, R12, R38, R52 ;  /* 0x000000260c34723c */ /* 0x000ff00000001834 */
[C---:B--2---:R-:W-:Y:S01]  /*31c0*/  HMMA.16816.F32 R12, R4.reuse, R30, R40 ;  /* 0x0000001e040c723c */ /* 0x044fe20000001828 */
[----:B------:R-:W1:Y:S07]  /*31d0*/  LDSM.16.M88.4 R40, [R219+0x4000] ;  /* 0x00400000db28783b */ /* 0x000e6e0000000200 */
[C---:B------:R-:W-:Y:S08]  /*31e0*/  HMMA.16816.F32 R48, R4.reuse, R28, R48 ;  /* 0x0000001c0430723c */ /* 0x040ff00000001830 */
[C---:B---3--:R-:W-:Y:S08]  /*31f0*/  HMMA.16816.F32 R44, R4.reuse, R24, R32 ;  /* 0x00000018042c723c */ /* 0x048ff00000001820 */
[C---:B------:R-:W-:Y:S01]  /*3200*/  HMMA.16816.F32 R32, R4.reuse, R64, R16 ;  /* 0x000000400420723c */ /* 0x040fe20000001810 */
[----:B------:R-:W2:Y:S07]  /*3210*/  LDSM.16.M88.4 R16, [R219+0x4800] ;  /* 0x00480000db10783b */ /* 0x000eae0000000200 */
[C---:B------:R-:W-:Y:S08]  /*3220*/  HMMA.16816.F32 R28, R4.reuse, R66, R76 ;  /* 0x00000042041c723c */ /* 0x040ff0000000184c */
[C---:B------:R-:W-:Y:S08]  /*3230*/  HMMA.16816.F32 R36, R4.reuse, R26, R20 ;  /* 0x0000001a0424723c */ /* 0x040ff00000001814 */
[C---:B----4-:R-:W-:Y:S01]  /*3240*/  HMMA.16816.F32 R24, R4.reuse, R80, R72 ;  /* 0x000000500418723c */ /* 0x050fe20000001848 */
[----:B------:R-:W-:Y:S07]  /*3250*/  LDSM.16.M88.4 R72, [R216+0x6000] ;  /* 0x00600000d848783b */ /* 0x000fee0000000200 */
[C---:B------:R-:W-:Y:S08]  /*3260*/  HMMA.16816.F32 R20, R4.reuse, R82, R84 ;  /* 0x000000520414723c */ /* 0x040ff00000001854 */
[C---:B------:R-:W-:Y:S08]  /*3270*/  HMMA.16816.F32 R84, R4.reuse, R88, R68 ;  /* 0x000000580454723c */ /* 0x040ff00000001844 */
[C---:B-----5:R-:W-:Y:S01]  /*3280*/  HMMA.16816.F32 R100, R4.reuse, R96, R56 ;  /* 0x000000600464723c */ /* 0x060fe20000001838 */
[----:B------:R-:W3:Y:S07]  /*3290*/  LDSM.16.M88.4 R56, [R219+0x5800] ;  /* 0x00580000db38783b */ /* 0x000eee0000000200 */
[C---:B------:R-:W-:Y:S08]  /*32a0*/  HMMA.16816.F32 R80, R4.reuse, R90, R60 ;  /* 0x0000005a0450723c */ /* 0x040ff0000000183c */
[----:B------:R-:W-:Y:S01]  /*32b0*/  HMMA.16816.F32 R96, R4, R98, R52 ;  /* 0x000000620460723c */ /* 0x000fe20000001834 */
[----:B------:R-:W-:Y:S04]  /*32c0*/  LDSM.16.M88.4 R4, [R223+0x8000] ;  /* 0x00800000df04783b */ /* 0x000fe80000000200 */
[----:B------:R-:W-:Y:S03]  /*32d0*/  LDSM.16.M88.4 R52, [R216+0x7000] ;  /* 0x00700000d834783b */ /* 0x000fe60000000200 */
[C---:B------:R-:W-:Y:S08]  /*32e0*/  HMMA.16816.F32 R92, R8.reuse, R108, R48 ;  /* 0x0000006c085c723c */ /* 0x040ff00000001830 */
[C---:B-1----:R-:W-:Y:S01]  /*32f0*/  HMMA.16816.F32 R68, R8.reuse, R42, R28 ;  /* 0x0000002a0844723c */ /* 0x042fe2000000181c */
[----:B------:R-:W1:Y:S07]  /*3300*/  LDSM.16.M88.4 R28, [R216+0x6800] ;  /* 0x00680000d81c783b */ /* 0x000e6e0000000200 */
[C---:B------:R-:W-:Y:S01]  /*3310*/  HMMA.16816.F32 R108, R8.reuse, R110, R12 ;  /* 0x0000006e086c723c */ /* 0x040fe2000000180c */
[----:B------:R-:W4:Y:S07]  /*3320*/  LDSM.16.M88.4 R12, [R219+0x5000] ;  /* 0x00500000db0c783b */ /* 0x000f2e0000000200 */
[C---:B------:R-:W-:Y:S01]  /*3330*/  HMMA.16816.F32 R88, R8.reuse, R104, R44 ;  /* 0x000000680858723c */ /* 0x040fe2000000182c */
[----:B------:R-:W-:Y:S07]  /*3340*/  LDSM.16.M88.4 R44, [R216+0x8000] ;  /* 0x00800000d82c783b */ /* 0x000fee0000000200 */
[C---:B--2---:R-:W-:Y:S01]  /*3350*/  HMMA.16816.F32 R60, R8.reuse, R16, R24 ;  /* 0x00000010083c723c */ /* 0x044fe20000001818 */
[----:B------:R-:W2:Y:S07]  /*3360*/  LDSM.16.M88.4 R24, [R216+0x7800] ;  /* 0x00780000d818783b */ /* 0x000eae0000000200 */
[C---:B------:R-:W-:Y:S08]  /*3370*/  HMMA.16816.F32 R76, R8.reuse, R106, R36 ;  /* 0x0000006a084c723c */ /* 0x040ff00000001824 */
[C---:B------:R-:W-:Y:S08]  /*3380*/  HMMA.16816.F32 R64, R8.reuse, R40, R32 ;  /* 0x000000280840723c */ /* 0x040ff00000001820 */
[C---:B------:R-:W-:Y:S01]  /*3390*/  HMMA.16816.F32 R40, R8.reuse, R18, R20 ;  /* 0x000000120828723c */ /* 0x040fe20000001814 */
[----:B------:R-:W5:Y:S07]  /*33a0*/  LDSM.16.M88.4 R20, [R216+0x8800] ;  /* 0x00880000d814783b */ /* 0x000f6e0000000200 */
[----:B---3--:R-:W-:Y:S08]  /*33b0*/  HMMA.16816.F32 R16, R8, R58, R96 ;  /* 0x0000003a0810723c */ /* 0x008ff00000001860 */
[----:B-1----:R-:W-:Y:S08]  /*33c0*/  HMMA.16816.F32 R96, R4, R28, R88 ;  /* 0x0000001c0460723c */ /* 0x002ff00000001858 */
[C---:B----4-:R-:W-:Y:S08]  /*33d0*/  HMMA.16816.F32 R48, R8.reuse, R12, R84 ;  /* 0x0000000c0830723c */ /* 0x050ff00000001854 */
[----:B------:R-:W-:Y:S01]  /*33e0*/  HMMA.16816.F32 R36, R8, R14, R80 ;  /* 0x0000000e0824723c */ /* 0x000fe20000001850 */
[----:B------:R-:W-:Y:S07]  /*33f0*/  LDSM.16.M88.4 R12, [R224+0x8000] ;  /* 0x00800000e00c783b */ /* 0x000fee0000000200 */
[----:B------:R-:W-:Y:S01]  /*3400*/  HMMA.16816.F32 R88, R4, R30, R76 ;  /* 0x0000001e0458723c */ /* 0x000fe2000000184c */
[----:B------:R-:W1:Y:S04]  /*3410*/  LDSM.16.M88.4 R28, [R239] ;  /* 0x00000000ef1c783b */ /* 0x000e680000000200 */
[----:B------:R-:W-:Y:S03]  /*3420*/  LDSM.16.M88.4 R76, [R235] ;  /* 0x00000000eb4c783b */ /* 0x000fe60000000200 */
[----:B------:R-:W-:Y:S01]  /*3430*/  HMMA.16816.F32 R32, R8, R56, R100 ;  /* 0x000000380820723c */ /* 0x000fe20000001864 */
[----:B------:R-:W-:Y:S07]  /*3440*/  LDSM.16.M88.4 R56, [R222+0x6000] ;  /* 0x00600000de38783b */ /* 0x000fee0000000200 */
[C---:B------:R-:W-:Y:S08]  /*3450*/  HMMA.16816.F32 R104, R4.reuse, R74, R108 ;  /* 0x0000004a0468723c */ /* 0x040ff0000000186c */
[C---:B--2---:R-:W-:Y:S08]  /*3460*/  HMMA.16816.F32 R108, R4.reuse, R24, R60 ;  /* 0x00000018046c723c */ /* 0x044ff0000000183c */
[C---:B------:R-:W-:Y:S01]  /*3470*/  HMMA.16816.F32 R100, R4.reuse, R26, R40 ;  /* 0x0000001a0464723c */ /* 0x040fe20000001828 */
[----:B------:R-:W2:Y:S04]  /*3480*/  LDSM.16.M88.4 R24, [R238] ;  /* 0x00000000ee18783b */ /* 0x000ea80000000200 */
[----:B------:R-:W-:Y:S03]  /*3490*/  LDSM.16.M88.4 R40, [R222+0x7000] ;  /* 0x00700000de28783b */ /* 0x000fe60000000200 */
[C---:B------:R-:W-:Y:S01]  /*34a0*/  HMMA.16816.F32 R8, R4.reuse, R72, R92 ;  /* 0x000000480408723c */ /* 0x040fe2000000185c */
[----:B------:R-:W3:Y:S07]  /*34b0*/  LDSM.16.M88.4 R72, [R237] ;  /* 0x00000000ed48783b */ /* 0x000eee0000000200 */
[C---:B------:R-:W-:Y:S01]  /*34c0*/  HMMA.16816.F32 R112, R4.reuse, R54, R68 ;  /* 0x000000360470723c */ /* 0x040fe20000001844 */
[----:B------:R-:W4:Y:S07]  /*34d0*/  LDSM.16.M88.4 R68, [R236] ;  /* 0x00000000ec44783b */ /* 0x000f2e0000000200 */
[C---:B------:R-:W-:Y:S01]  /*34e0*/  HMMA.16816.F32 R116, R4.reuse, R52, R64 ;  /* 0x000000340474723c */ /* 0x040fe20000001840 */
[----:B------:R-:W2:Y:S07]  /*34f0*/  LDSM.16.M88.4 R64, [R234] ;  /* 0x00000000ea40783b */ /* 0x000eae0000000200 */
[C---:B------:R-:W-:Y:S08]  /*3500*/  HMMA.16816.F32 R92, R4.reuse, R44, R48 ;  /* 0x0000002c045c723c */ /* 0x040ff00000001830 */
[C---:B------:R-:W-:Y:S01]  /*3510*/  HMMA.16816.F32 R84, R4.reuse, R46, R36 ;  /* 0x0000002e0454723c */ /* 0x040fe20000001824 */
[----:B------:R-:W-:Y:S04]  /*3520*/  LDSM.16.M88.4 R44, [R222+0x6800] ;  /* 0x00680000de2c783b */ /* 0x000fe80000000200 */
[----:B------:R-:W-:Y:S03]  /*3530*/  LDSM.16.M88.4 R36, [R222+0x7800] ;  /* 0x00780000de24783b */ /* 0x000fe60000000200 */
[C---:B-----5:R-:W-:Y:S08]  /*3540*/  HMMA.16816.F32 R80, R4.reuse, R20, R32 ;  /* 0x000000140450723c */ /* 0x060ff00000001820 */
[----:B------:R-:W-:Y:S08]  /*3550*/  HMMA.16816.F32 R60, R4, R22, R16 ;  /* 0x00000016043c723c */ /* 0x000ff00000001810 */
[C---:B-1----:R-:W-:Y:S01]  /*3560*/  HMMA.16816.F32 R4, R12.reuse, R28, R8 ;  /* 0x0000001c0c04723c */ /* 0x042fe20000001808 */
[----:B------:R-:W1:Y:S07]  /*3570*/  LDSM.16.M88.4 R8, [R226+0x8000] ;  /* 0x00800000e208783b */ /* 0x000e6e0000000200 */
[C---:B------:R-:W-:Y:S01]  /*3580*/  HMMA.16816.F32 R52, R12.reuse, R30, R104 ;  /* 0x0000001e0c34723c */ /* 0x040fe20000001868 */
[----:B------:R-:W-:Y:S07]  /*3590*/  LDSM.16.M88.4 R104, [R222+0x8800] ;  /* 0x00880000de68783b */ /* 0x000fee0000000200 */
[C---:B--2---:R-:W-:Y:S08]  /*35a0*/  HMMA.16816.F32 R48, R12.reuse, R24, R96 ;  /* 0x000000180c30723c */ /* 0x044ff00000001860 */
[C---:B------:R-:W-:Y:S08]  /*35b0*/  HMMA.16816.F32 R32, R12.reuse, R26, R88 ;  /* 0x0000001a0c20723c */ /* 0x040ff00000001858 */
[C---:B---3--:R-:W-:Y:S01]  /*35c0*/  HMMA.16816.F32 R28, R12.reuse, R72, R116 ;  /* 0x000000480c1c723c */ /* 0x048fe20000001874 */
[----:B------:R-:W2:Y:S07]  /*35d0*/  LDSM.16.M88.4 R116, [R222+0x8000] ;  /* 0x00800000de74783b */ /* 0x000eae0000000200 */
[C---:B------:R-:W-:Y:S01]  /*35e0*/  HMMA.16816.F32 R24, R12.reuse, R74, R112 ;  /* 0x0000004a0c18723c */ /* 0x040fe20000001870 */
[----:B------:R-:W-:Y:S07]  /*35f0*/  LDSM.16.M88.4 R112, [R222+0x9000] ;  /* 0x00900000de70783b */ /* 0x000fee0000000200 */
[C---:B----4-:R-:W-:Y:S01]  /*3600*/  HMMA.16816.F32 R20, R12.reuse, R68, R108 ;  /* 0x000000440c14723c */ /* 0x050fe2000000186c */
[----:B------:R-:W-:Y:S07]  /*3610*/  LDSM.16.M88.4 R108, [R228] ;  /* 0x00000000e46c783b */ /* 0x000fee0000000200 */
[C---:B------:R-:W-:Y:S08]  /*3620*/  HMMA.16816.F32 R16, R12.reuse, R70, R100 ;  /* 0x000000460c10723c */ /* 0x040ff00000001864 */
[C---:B------:R-:W-:Y:S01]  /*3630*/  HMMA.16816.F32 R68, R12.reuse, R76, R92 ;  /* 0x0000004c0c44723c */ /* 0x040fe2000000185c */
[----:B------:R-:W-:Y:S07]  /*3640*/  LDSM.16.M88.4 R92, [R219+0x6000] ;  /* 0x00600000db5c783b */ /* 0x000fee0000000200 */
[C---:B------:R-:W-:Y:S08]  /*3650*/  HMMA.16816.F32 R84, R12.reuse, R78, R84 ;  /* 0x0000004e0c54723c */ /* 0x040ff00000001854 */
[C---:B------:R-:W-:Y:S08]  /*3660*/  HMMA.16816.F32 R100, R12.reuse, R64, R80 ;  /* 0x000000400c64723c */ /* 0x040ff00000001850 */
[----:B------:R-:W-:Y:S01]  /*3670*/  HMMA.16816.F32 R96, R12, R66, R60 ;  /* 0x000000420c60723c */ /* 0x000fe2000000183c */
[----:B------:R-:W-:Y:S07]  /*3680*/  LDSM.16.M88.4 R12, [R223+0xc000] ;  /* 0x00c00000df0c783b */ /* 0x000fee0000000200 */
[C---:B-1----:R-:W-:Y:S01]  /*3690*/  HMMA.16816.F32 R88, R8.reuse, R56, R4 ;  /* 0x000000380858723c */ /* 0x042fe20000001804 */
[----:B------:R-:W-:Y:S07]  /*36a0*/  LDSM.16.M88.4 R4, [R225+0x8000] ;  /* 0x00800000e104783b */ /* 0x000fee0000000200 */
[C---:B------:R-:W-:Y:S08]  /*36b0*/  HMMA.16816.F32 R72, R8.reuse, R40, R28 ;  /* 0x000000280848723c */ /* 0x040ff0000000181c */
[C---:B------:R-:W-:Y:S01]  /*36c0*/  HMMA.16816.F32 R60, R8.reuse, R42, R24 ;  /* 0x0000002a083c723c */ /* 0x040fe20000001818 */
[----:B------:R-:W1:Y:S07]  /*36d0*/  LDSM.16.M88.4 R40, [R219+0x7800] ;  /* 0x00780000db28783b */ /* 0x000e6e0000000200 */
[C---:B------:R-:W-:Y:S01]  /*36e0*/  HMMA.16816.F32 R76, R8.reuse, R46, R32 ;  /* 0x0000002e084c723c */ /* 0x040fe20000001820 */
[----:B------:R-:W3:Y:S07]  /*36f0*/  LDSM.16.M88.4 R32, [R219+0x8800] ;  /* 0x00880000db20783b */ /* 0x000eee0000000200 */
[C---:B------:R-:W-:Y:S01]  /*3700*/  HMMA.16816.F32 R80, R8.reuse, R44, R48 ;  /* 0x0000002c0850723c */ /* 0x040fe20000001830 */
[----:B------:R-:W4:Y:S04]  /*3710*/  LDSM.16.M88.4 R48, [R219+0x6800] ;  /* 0x00680000db30783b */ /* 0x000f280000000200 */
[----:B------:R-:W5:Y:S03]  /*3720*/  LDSM.16.M88.4 R44, [R219+0x7000] ;  /* 0x00700000db2c783b */ /* 0x000f660000000200 */
[C---:B------:R-:W-:Y:S08]  /*3730*/  HMMA.16816.F32 R64, R8.reuse, R58, R52 ;  /* 0x0000003a0840723c */ /* 0x040ff00000001834 */
[C---:B------:R-:W-:Y:S08]  /*3740*/  HMMA.16816.F32 R56, R8.reuse, R36, R20 ;  /* 0x000000240838723c */ /* 0x040ff00000001814 */
[C---:B------:R-:W-:Y:S01]  /*3750*/  HMMA.16816.F32 R28, R8.reuse, R38, R16 ;  /* 0x00000026081c723c */ /* 0x040fe20000001810 */
[----:B------:R-:W3:Y:S07]  /*3760*/  LDSM.16.M88.4 R36, [R219+0x8000] ;  /* 0x00800000db24783b */ /* 0x000eee0000000200 */
[C---:B--2---:R-:W-:Y:S08]  /*3770*/  HMMA.16816.F32 R24, R8.reuse, R116, R68 ;  /* 0x000000740818723c */ /* 0x044ff00000001844 */
[C---:B------:R-:W-:Y:S08]  /*3780*/  HMMA.16816.F32 R20, R8.reuse, R118, R84 ;  /* 0x000000760814723c */ /* 0x040ff00000001854 */
[C---:B------:R-:W-:Y:S01]  /*3790*/  HMMA.16816.F32 R16, R8.reuse, R104, R100 ;  /* 0x000000680810723c */ /* 0x040fe20000001864 */
[----:B------:R-:W2:Y:S07]  /*37a0*/  LDSM.16.M88.4 R100, [R216+0x9000] ;  /* 0x00900000d864783b */ /* 0x000eae0000000200 */
[----:B------:R-:W-:Y:S01]  /*37b0*/  HMMA.16816.F32 R8, R8, R106, R96 ;  /* 0x0000006a0808723c */ /* 0x000fe20000001860 */
[----:B------:R-:W2:Y:S04]  /*37c0*/  LDSM.16.M88.4 R96, [R216+0x9800] ;  /* 0x00980000d860783b */ /* 0x000ea80000000200 */
[----:B------:R-:W2:Y:S03]  /*37d0*/  LDSM.16.M88.4 R104, [R216+0xa000] ;  /* 0x00a00000d868783b */ /* 0x000ea60000000200 */
[C---:B-1----:R-:W-:Y:S08]  /*37e0*/  HMMA.16816.F32 R84, R4.reuse, R40, R56 ;  /* 0x000000280454723c */ /* 0x042ff00000001838 */
[C---:B---3--:R-:W-:Y:S01]  /*37f0*/  HMMA.16816.F32 R56, R4.reuse, R32, R16 ;  /* 0x000000200438723c */ /* 0x048fe20000001810 */
[----:B------:R-:W-:Y:S07]  /*3800*/  LDSM.16.M88.4 R16, [R216+0xb000] ;  /* 0x00b00000d810783b */ /* 0x000fee0000000200 */
[C---:B------:R-:W-:Y:S01]  /*3810*/  HMMA.16816.F32 R32, R4.reuse, R34, R8 ;  /* 0x000000220420723c */ /* 0x040fe20000001808 */
[----:B------:R-:W1:Y:S07]  /*3820*/  LDSM.16.M88.4 R8, [R216+0xa800] ;  /* 0x00a80000d808783b */ /* 0x000e6e0000000200 */
[C---:B------:R-:W-:Y:S08]  /*3830*/  HMMA.16816.F32 R52, R4.reuse, R92, R88 ;  /* 0x0000005c0434723c */ /* 0x040ff00000001858 */
[C---:B----4-:R-:W-:Y:S08]  /*3840*/  HMMA.16816.F32 R68, R4.reuse, R48, R80 ;  /* 0x000000300444723c */ /* 0x050ff00000001850 */
[C---:B------:R-:W-:Y:S08]  /*3850*/  HMMA.16816.F32 R64, R4.reuse, R94, R64 ;  /* 0x0000005e0440723c */ /* 0x040ff00000001840 */
[C---:B------:R-:W-:Y:S08]  /*3860*/  HMMA.16816.F32 R48, R4.reuse, R50, R76 ;  /* 0x000000320430723c */ /* 0x040ff0000000184c */
[C---:B-----5:R-:W-:Y:S08]  /*3870*/  HMMA.16816.F32 R88, R4.reuse, R44, R72 ;  /* 0x0000002c0458723c */ /* 0x060ff00000001848 */
[C---:B------:R-:W-:Y:S01]  /*3880*/  HMMA.16816.F32 R92, R4.reuse, R46, R60 ;  /* 0x0000002e045c723c */ /* 0x040fe2000000183c */
[----:B------:R-:W-:Y:S04]  /*3890*/  LDSM.16.M88.4 R44, [R232] ;  /* 0x00000000e82c783b */ /* 0x000fe80000000200 */
[----:B------:R-:W-:Y:S03]  /*38a0*/  LDSM.16.M88.4 R60, [R231] ;  /* 0x00000000e73c783b */ /* 0x000fe60000000200 */
[C---:B------:R-:W-:Y:S08]  /*38b0*/  HMMA.16816.F32 R76, R4.reuse, R36, R24 ;  /* 0x00000024044c723c */ /* 0x040ff00000001818 */
[C---:B------:R-:W-:Y:S01]  /*38c0*/  HMMA.16816.F32 R72, R4.reuse, R38, R20 ;  /* 0x000000260448723c */ /* 0x040fe20000001814 */
[----:B------:R-:W3:Y:S07]  /*38d0*/  LDSM.16.M88.4 R36, [R216+0xb800] ;  /* 0x00b80000d824783b */ /* 0x000eee0000000200 */
[----:B------:R-:W-:Y:S01]  /*38e0*/  HMMA.16816.F32 R80, R4, R42, R28 ;  /* 0x0000002a0450723c */ /* 0x000fe2000000181c */
[----:B------:R-:W-:Y:S04]  /*38f0*/  LDSM.16.M88.4 R4, [R224+0xc000] ;  /* 0x00c00000e004783b */ /* 0x000fe80000000200 */
[----:B------:R-:W4:Y:S03]  /*3900*/  LDSM.16.M88.4 R28, [R233] ;  /* 0x00000000e91c783b */ /* 0x000f260000000200 */
[C---:B--2---:R-:W-:Y:S08]  /*3910*/  HMMA.16816.F32 R24, R12.reuse, R100, R52 ;  /* 0x000000640c18723c */ /* 0x044ff00000001834 */
[C---:B------:R-:W-:Y:S01]  /*3920*/  HMMA.16816.F32 R20, R12.reuse, R102, R64 ;  /* 0x000000660c14723c */ /* 0x040fe20000001840 */
[----:B------:R-:W2:Y:S07]  /*3930*/  LDSM.16.M88.4 R100, [R230] ;  /* 0x00000000e664783b */ /* 0x000eae0000000200 */
[C---:B------:R-:W-:Y:S08]  /*3940*/  HMMA.16816.F32 R40, R12.reuse, R96, R68 ;  /* 0x000000600c28723c */ /* 0x040ff00000001844 */
[C---:B------:R-:W-:Y:S01]  /*3950*/  HMMA.16816.F32 R48, R12.reuse, R98, R48 ;  /* 0x000000620c30723c */ /* 0x040fe20000001830 */
[----:B------:R-:W-:Y:S07]  /*3960*/  LDSM.16.M88.4 R96, [R222+0xb000] ;  /* 0x00b00000de60783b */ /* 0x000fee0000000200 */
[C---:B------:R-:W-:Y:S01]  /*3970*/  HMMA.16816.F32 R68, R12.reuse, R106, R92 ;  /* 0x0000006a0c44723c */ /* 0x040fe2000000185c */
[----:B------:R-:W5:Y:S07]  /*3980*/  LDSM.16.M88.4 R92, [R229] ;  /* 0x00000000e55c783b */ /* 0x000f6e0000000200 */
[C---:B-1----:R-:W-:Y:S08]  /*3990*/  HMMA.16816.F32 R84, R12.reuse, R8, R84 ;  /* 0x000000080c54723c */ /* 0x042ff00000001854 */
[C---:B------:R-:W-:Y:S01]  /*39a0*/  HMMA.16816.F32 R80, R12.reuse, R10, R80 ;  /* 0x0000000a0c50723c */ /* 0x040fe20000001850 */
[----:B------:R-:W1:Y:S07]  /*39b0*/  LDSM.16.M88.4 R8, [R226+0xc000] ;  /* 0x00c00000e208783b */ /* 0x000e6e0000000200 */
[C---:B------:R-:W-:Y:S01]  /*39c0*/  HMMA.16816.F32 R52, R12.reuse, R104, R88 ;  /* 0x000000680c34723c */ /* 0x040fe20000001858 */
[----:B------:R-:W-:Y:S07]  /*39d0*/  LDSM.16.M88.4 R104, [R222+0xb800] ;  /* 0x00b80000de68783b */ /* 0x000fee0000000200 */
[C---:B------:R-:W-:Y:S08]  /*39e0*/  HMMA.16816.F32 R88, R12.reuse, R16, R76 ;  /* 0x000000100c58723c */ /* 0x040ff0000000184c */
[C---:B------:R-:W-:Y:S08]  /*39f0*/  HMMA.16816.F32 R76, R12.reuse, R18, R72 ;  /* 0x000000120c4c723c */ /* 0x040ff00000001848 */
[C---:B---3--:R-:W-:Y:S08]  /*3a00*/  HMMA.16816.F32 R72, R12.reuse, R36, R56 ;  /* 0x000000240c48723c */ /* 0x048ff00000001838 */
[----:B------:R-:W-:Y:S01]  /*3a10*/  HMMA.16816.F32 R64, R12, R38, R32 ;  /* 0x000000260c40723c */ /* 0x000fe20000001820 */
[----:B------:R-:W3:Y:S04]  /*3a20*/  LDSM.16.M88.4 R36, [R222+0x9800] ;  /* 0x00980000de24783b */ /* 0x000ee80000000200 */
[----:B------:R-:W1:Y:S03]  /*3a30*/  LDSM.16.M88.4 R32, [R222+0xa000] ;  /* 0x00a00000de20783b */ /* 0x000e660000000200 */
[C---:B----4-:R-:W-:Y:S08]  /*3a40*/  HMMA.16816.F32 R56, R4.reuse, R28, R24 ;  /* 0x0000001c0438723c */ /* 0x050ff00000001818 */
[C---:B------:R-:W-:Y:S08]  /*3a50*/  HMMA.16816.F32 R28, R4.reuse, R30, R20 ;  /* 0x0000001e041c723c */ /* 0x040ff00000001814 */
[C---:B------:R-:W-:Y:S08]  /*3a60*/  HMMA.16816.F32 R24, R4.reuse, R44, R40 ;  /* 0x0000002c0418723c */ /* 0x040ff00000001828 */
[C---:B------:R-:W-:Y:S01]  /*3a70*/  HMMA.16816.F32 R20, R4.reuse, R46, R48 ;  /* 0x0000002e0414723c */ /* 0x040fe20000001830 */
[----:B------:R-:W4:Y:S07]  /*3a80*/  LDSM.16.M88.4 R44, [R222+0xa800] ;  /* 0x00a80000de2c783b */ /* 0x000f2e0000000200 */
[C---:B------:R-:W-:Y:S08]  /*3a90*/  HMMA.16816.F32 R16, R4.reuse, R60, R52 ;  /* 0x0000003c0410723c */ /* 0x040ff00000001834 */
[C---:B------:R-:W-:Y:S01]  /*3aa0*/  HMMA.16816.F32 R12, R4.reuse, R62, R68 ;  /* 0x0000003e040c723c */ /* 0x040fe20000001844 */
[----:B------:R-:W-:Y:S07]  /*3ab0*/  LDSM.16.M88.4 R68, [R219+0x9800] ;  /* 0x00980000db44783b */ /* 0x000fee0000000200 */
[C---:B--2---:R-:W-:Y:S08]  /*3ac0*/  HMMA.16816.F32 R40, R4.reuse, R100, R84 ;  /* 0x000000640428723c */ /* 0x044ff00000001854 */
[C---:B------:R-:W-:Y:S01]  /*3ad0*/  HMMA.16816.F32 R52, R4.reuse, R102, R80 ;  /* 0x000000660434723c */ /* 0x040fe20000001850 */
[----:B------:R-:W-:Y:S07]  /*3ae0*/  LDSM.16.M88.4 R100, [R219+0xa800] ;  /* 0x00a80000db64783b */ /* 0x000fee0000000200 */
[C---:B-----5:R-:W-:Y:S08]  /*3af0*/  HMMA.16816.F32 R88, R4.reuse, R92, R88 ;  /* 0x0000005c0458723c */ /* 0x060ff00000001858 */
[C---:B------:R-:W-:Y:S01]  /*3b00*/  HMMA.16816.F32 R84, R4.reuse, R94, R76 ;  /* 0x0000005e0454723c */ /* 0x040fe2000000184c */
[----:B------:R-:W-:Y:S04]  /*3b10*/  LDSM.16.M88.4 R92, [R219+0xa000] ;  /* 0x00a00000db5c783b */ /* 0x000fe80000000200 */
[----:B------:R-:W-:Y:S03]  /*3b20*/  LDSM.16.M88.4 R76, [R219+0x9000] ;  /* 0x00900000db4c783b */ /* 0x000fe60000000200 */
[C---:B------:R-:W-:Y:S08]  /*3b30*/  HMMA.16816.F32 R80, R4.reuse, R108, R72 ;  /* 0x0000006c0450723c */ /* 0x040ff00000001848 */
[----:B------:R-:W-:Y:S01]  /*3b40*/  HMMA.16816.F32 R72, R4, R110, R64 ;  /* 0x0000006e0448723c */ /* 0x000fe20000001840 */
[----:B------:R-:W2:Y:S04]  /*3b50*/  LDSM.16.M88.4 R4, [R225+0xc000] ;  /* 0x00c00000e104783b */ /* 0x000ea80000000200 */
[----:B------:R-:W5:Y:S03]  /*3b60*/  LDSM.16.M88.4 R108, [R219+0xb000] ;  /* 0x00b00000db6c783b */ /* 0x000f660000000200 */
[C---:B-1----:R-:W-:Y:S08]  /*3b70*/  HMMA.16816.F32 R64, R8.reuse, R112, R56 ;  /* 0x000000700840723c */ /* 0x042ff00000001838 */
[----:B------:R-:W-:Y:S01]  /*3b80*/  HMMA.16816.F32 R60, R8, R114, R28 ;  /* 0x00000072083c723c */ /* 0x000fe2000000181c */
[----:B------:R-:W1:Y:S01]  /*3b90*/  LDSM.16.M88.4 R112, [R219+0xb800] ;  /* 0x00b80000db70783b */ /* 0x000e620000000200 */
[----:B------:R-:W-:-:S06]  /*3ba0*/  DEPBAR.LE SB0, 0x0 ;  /* 0x000080000000791a */ /* 0x000fcc0000000000 */
[C---:B---3--:R-:W-:Y:S08]  /*3bb0*/  HMMA.16816.F32 R56, R8.reuse, R36, R24 ;  /* 0x000000240838723c */ /* 0x048ff00000001818 */
        /* <DEDUP_REMOVED lines=8> */
[----:B------:R-:W-:Y:S01]  /*3c40*/  HMMA.16816.F32 R8, R8, R106, R72 ;  /* 0x0000006a0808723c */ /* 0x000fe20000001848 */
[----:B------:R-:W-:-:S05]  /*3c50*/  IMAD.MOV.U32 R105, RZ, RZ, R126 ;  /* 0x000000ffff697224 */ /* 0x000fca00078e007e */
[----:B------:R-:W-:Y:S01]  /*3c60*/  ISETP.GE.AND P0, PT, R105, 0x2, PT ;  /* 0x000000026900780c */ /* 0x000fe20003f06270 */
[----:B------:R-:W-:Y:S01]  /*3c70*/  BSSY B0, `(.L_x_1216) ;  /* 0x0000038000007945 */ /* 0x000fe20003800000 */
        /* <DEDUP_REMOVED lines=10> */
[C---:B-1----:R-:W-:Y:S08]  /*3d20*/  HMMA.16816.F32 R52, R4.reuse, R112, R12 ;  /* 0x000000700434723c */ /* 0x042ff0000000180c */
[----:B------:R-:W-:Y:S01]  /*3d30*/  HMMA.16816.F32 R44, R4, R114, R8 ;  /* 0x00000072042c723c */ /* 0x000fe20000001808 */
[----:B------:R-:W-:Y:S06]  /*3d40*/  BAR.SYNC.DEFER_BLOCKING 0x0 ;  /* 0x0000000000007b1d */ /* 0x000fec0000010000 */
[----:B------:R-:W-:Y:S01]  /*3d50*/  @!UPT UIADD3 URZ, URZ, URZ, URZ ;  /* 0x0000003f3f3ff290 */ /* 0x000fe2000fffe03f */
[----:B------:R-:W-:Y:S11]  /*3d60*/  @!P0 BRA `(.L_x_1217) ;  /* 0x0000028000008947 */ /* 0x000ff60003800000 */
[----:B------:R-:W-:Y:S01]  /*3d70*/  IADD3 R0, R105, -0x2, RZ ;  /* 0xfffffffe69007810 */ /* 0x000fe20007ffe0ff */
[----:B------:R-:W-:Y:S01]  /*3d80*/  IMAD.SHL.U32 R7, R121, 0x40, RZ ;  /* 0x0000004079077824 */ /* 0x000fe200078e00ff */
[----:B------:R-:W-:-:S02]  /*3d90*/  LOP3.LUT P3, RZ, R125, 0x2, RZ, 0xc0, !PT ;  /* 0x000000027dff7812 */ /* 0x000fc4000786c0ff */
[----:B------:R-:W-:Y:S02]  /*3da0*/  SHF.R.S32.HI R2, RZ, 0x1f, R0 ;  /* 0x0000001fff027819 */ /* 0x000fe40000011400 */
[----:B------:R-:W-:-:S03]  /*3db0*/  LOP3.LUT P4, RZ, R125, 0x1, RZ, 0xc0, !PT ;  /* 0x000000017dff7812 */ /* 0x000fc6000788c0ff */
[----:B------:R-:W-:Y:S02]  /*3dc0*/  IMAD R4, R2, c[0x0][0x1e0], RZ ;  /* 0x0000780002047a24 */ /* 0x000fe400078e02ff */
[----:B------:R-:W-:-:S04]  /*3dd0*/  IMAD.WIDE.U32 R2, R0, c[0x0][0x1e0], RZ ;  /* 0x0000780000027a25 */ /* 0x000fc800078e00ff */
[----:B------:R-:W-:Y:S02]  /*3de0*/  IMAD R0, R0, c[0x0][0x1e4], R4 ;  /* 0x0000790000007a24 */ /* 0x000fe400078e0204 */
[----:B------:R-:W-:-:S04]  /*3df0*/  IMAD.WIDE.U32 R4, R2, 0x60, R122 ;  /* 0x0000006002047825 */ /* 0x000fc800078e007a */
[----:B------:R-:W-:Y:S01]  /*3e00*/  IMAD.IADD R0, R3, 0x1, R0 ;  /* 0x0000000103007824 */ /* 0x000fe200078e0200 */
[----:B------:R-:W-:-:S03]  /*3e10*/  LEA R2, P0, R4, c[0x0][0x1c8], 0x1 ;  /* 0x0000720004027a11 */ /* 0x000fc600078008ff */
[----:B------:R-:W-:-:S04]  /*3e20*/  IMAD R0, R0, 0x60, RZ ;  /* 0x0000006000007824 */ /* 0x000fc800078e02ff */
        /* <DEDUP_REMOVED lines=28> */
.L_x_1217:
[----:B------:R-:W-:Y:S05]  /*3ff0*/  BSYNC B0 ;  /* 0x0000000000007941 */ /* 0x000fea0003800000 */
.L_x_1216:
[----:B-1----:R-:W2:Y:S04]  /*4000*/  LDL R2, [R1+0x58] ;  /* 0x0000580001027983 */ /* 0x002ea80000100800 */
[----:B------:R-:W2:Y:S04]  /*4010*/  LDL R0, [R1+0x8c] ;  /* 0x00008c0001007983 */ /* 0x000ea80000100800 */
[----:B------:R-:W3:Y:S01]  /*4020*/  LDL R6, [R1+0x54] ;  /* 0x0000540001067983 */ /* 0x000ee20000100800 */
[----:B------:R-:W-:-:S03]  /*4030*/  IMAD.MOV.U32 R3, RZ, RZ, c[0x0][0x2c4] ;  /* 0x0000b100ff037624 */ /* 0x000fc600078e00ff */
[----:B------:R-:W-:Y:S02]  /*4040*/  STL [R1+0xa4], R223 ;  /* 0x0000a4df01007387 */ /* 0x000fe40000100800 */
[----:B------:R-:W-:Y:S02]  /*4050*/  ISETP.NE.AND P2, PT, R3, 0x1, PT ;  /* 0x000000010300780c */ /* 0x000fe40003f45270 */
[----:B------:R-:W-:Y:S04]  /*4060*/  STL [R1+0xa0], R222 ;  /* 0x0000a0de01007387 */ /* 0x000fe80000100800 */
[----:B------:R-:W-:Y:S04]  /*4070*/  STL [R1+0x9c], R219 ;  /* 0x00009cdb01007387 */ /* 0x000fe80000100800 */
[----:B------:R-:W-:Y:S04]  /*4080*/  STL [R1+0x98], R216 ;  /* 0x000098d801007387 */ /* 0x000fe80000100800 */
[----:B------:R-:W0:Y:S01]  /*4090*/  LDGDEPBAR ;  /* 0x00000000000079af */ /* 0x000e220000000000 */
[----:B--2---:R-:W-:-:S04]  /*40a0*/  IMAD.IADD R0, R0, 0x1, R2 ;  /* 0x0000000100007824 */ /* 0x004fc800078e0202 */
[----:B------:R-:W-:-:S05]  /*40b0*/  @P2 IMAD.HI.U32 R2, R0, c[0x0][0x2c8], RZ ;  /* 0x0000b20000022a27 */ /* 0x000fca00078e00ff */
[----:B------:R-:W-:Y:S02]  /*40c0*/  @P2 SHF.R.U32.HI R0, RZ, c[0x0][0x2cc], R2 ;  /* 0x0000b300ff002a19 */ /* 0x000fe40000011602 */
[----:B------:R-:W-:-:S03]  /*40d0*/  IADD3 R2, R120, c[0x0][0x1d0], RZ ;  /* 0x0000740078027a10 */ /* 0x000fc60007ffe0ff */
[----:B------:R-:W1:Y:S01]  /*40e0*/  SHFL.IDX PT, R5, R0, RZ, 0x1c1f ;  /* 0x001c1fff00057589 */ /* 0x000e6200000e0000 */
[----:B---3--:R-:W-:-:S03]  /*40f0*/  IADD3 R3, -R6, 0x1, R2 ;  /* 0x0000000106037810 */ /* 0x008fc60007ffe102 */
[----:B------:R-:W2:Y:S01]  /*4100*/  SHFL.IDX PT, R0, R0, 0x1, 0x1c1f ;  /* 0x003c1f0000007f89 */ /* 0x000ea200000e0000 */
[----:B------:R-:W-:Y:S02]  /*4110*/  IADD3 R4, R3, -c[0x0][0x168], RZ ;  /* 0x80005a0003047a10 */ /* 0x000fe40007ffe0ff */
[----:B------:R-:W-:-:S03]  /*4120*/  IADD3 R3, -R6, R2, RZ ;  /* 0x0000000206037210 */ /* 0x000fc60007ffe1ff */
[C---:B-1----:R-:W-:Y:S02]  /*4130*/  IMAD.IADD R2, R4.reuse, 0x1, R5 ;  /* 0x0000000104027824 */ /* 0x042fe400078e0205 */
[----:B--2---:R-:W-:-:S03]  /*4140*/  IMAD.IADD R0, R4, 0x1, R0 ;  /* 0x0000000104007824 */ /* 0x004fc600078e0200 */
[----:B------:R-:W-:-:S04]  /*4150*/  IMNMX R2, R3, R2, PT ;  /* 0x0000000203027217 */ /* 0x000fc80003800200 */
[C---:B------:R-:W-:Y:S02]  /*4160*/  ISETP.GT.AND P0, PT, R2.reuse, RZ, PT ;  /* 0x000000ff0200720c */ /* 0x040fe40003f04270 */
[----:B------:R-:W-:Y:S02]  /*4170*/  ISETP.GT.AND P1, PT, R2, 0x1, PT ;  /* 0x000000010200780c */ /* 0x000fe40003f24270 */
[----:B------:R-:W-:Y:S02]  /*4180*/  FSEL R5, R64, -INF , P0 ;  /* 0xff80000040057808 */ /* 0x000fe40000000000 */
[C---:B------:R-:W-:Y:S02]  /*4190*/  ISETP.GT.AND P0, PT, R2.reuse, 0x8, PT ;  /* 0x000000080200780c */ /* 0x040fe40003f04270 */
[----:B------:R-:W-:Y:S02]  /*41a0*/  FSEL R6, R65, -INF , P1 ;  /* 0xff80000041067808 */ /* 0x000fe40000800000 */
[----:B------:R-:W-:-:S02]  /*41b0*/  ISETP.GT.AND P1, PT, R2, 0x9, PT ;  /* 0x000000090200780c */ /* 0x000fc40003f24270 */
[----:B------:R-:W-:Y:S02]  /*41c0*/  FSEL R7, R60, -INF , P0 ;  /* 0xff8000003c077808 */ /* 0x000fe40000000000 */
[C---:B------:R-:W-:Y:S02]  /*41d0*/  ISETP.GT.AND P0, PT, R2.reuse, 0x10, PT ;  /* 0x000000100200780c */ /* 0x040fe40003f04270 */
[----:B------:R-:W-:Y:S02]  /*41e0*/  FSEL R9, R61, -INF , P1 ;  /* 0xff8000003d097808 */ /* 0x000fe40000800000 */
[----:B------:R-:W-:Y:S02]  /*41f0*/  ISETP.GT.AND P1, PT, R2, 0x11, PT ;  /* 0x000000110200780c */ /* 0x000fe40003f24270 */
[----:B------:R-:W-:Y:S02]  /*4200*/  FSEL R10, R56, -INF , P0 ;  /* 0xff800000380a7808 */ /* 0x000fe40000000000 */
[----:B------:R-:W-:-:S02]  /*4210*/  ISETP.GT.AND P0, PT, R2, 0x18, PT ;  /* 0x000000180200780c */ /* 0x000fc40003f04270 */
[----:B------:R-:W-:Y:S02]  /*4220*/  FSEL R13, R57, -INF , P1 ;  /* 0xff800000390d7808 */ /* 0x000fe40000800000 */
        /* <DEDUP_REMOVED lines=11> */
[----:B------:R-:W-:Y:S02]  /*42e0*/  IMNMX R0, R3, R0, PT ;  /* 0x0000000003007217 */ /* 0x000fe40003800200 */
[----:B------:R-:W-:Y:S02]  /*42f0*/  FSEL R77, R33, -INF , P1 ;  /* 0xff800000214d7808 */ /* 0x000fe40000800000 */
[----:B------:R-:W-:Y:S02]  /*4300*/  FMNMX.FTZ R3, R5, R6, !PT ;  /* 0x0000000605037209 */ /* 0x000fe40007810000 */
[----:B------:R-:W-:Y:S02]  /*4310*/  ISETP.GT.AND P1, PT, R2, 0x31, PT ;  /* 0x000000310200780c */ /* 0x000fe40003f24270 */
[----:B------:R-:W-:Y:S02]  /*4320*/  FSEL R99, R28, -INF , P0 ;  /* 0xff8000001c637808 */ /* 0x000fe40000000000 */
[----:B------:R-:W-:-:S02]  /*4330*/  ISETP.GT.AND P0, PT, R2, 0x38, PT ;  /* 0x000000380200780c */ /* 0x000fc40003f04270 */
[----:B------:R-:W-:Y:S02]  /*4340*/  FMNMX.FTZ R3, R7, R3, !PT ;  /* 0x0000000307037209 */ /* 0x000fe40007810000 */
[----:B------:R-:W-:Y:S02]  /*4350*/  FSEL R252, R29, -INF , P1 ;  /* 0xff8000001dfc7808 */ /* 0x000fe40000800000 */
[----:B------:R-:W-:Y:S02]  /*4360*/  ISETP.GT.AND P1, PT, R2, 0x39, PT ;  /* 0x000000390200780c */ /* 0x000fe40003f24270 */
[----:B------:R-:W-:Y:S02]  /*4370*/  FSEL R215, R24, -INF , P0 ;  /* 0xff80000018d77808 */ /* 0x000fe40000000000 */
[----:B------:R-:W-:Y:S02]  /*4380*/  ISETP.GT.AND P0, PT, R2, 0x40, PT ;  /* 0x000000400200780c */ /* 0x000fe40003f04270 */
[----:B------:R-:W-:-:S02]  /*4390*/  FMNMX.FTZ R3, R9, R3, !PT ;  /* 0x0000000309037209 */ /* 0x000fc40007810000 */
[----:B------:R-:W-:Y:S02]  /*43a0*/  FSEL R214, R25, -INF , P1 ;  /* 0xff80000019d67808 */ /* 0x000fe40000800000 */
[----:B------:R-:W-:Y:S02]  /*43b0*/  ISETP.GT.AND P1, PT, R2, 0x41, PT ;  /* 0x000000410200780c */ /* 0x000fe40003f24270 */
[----:B------:R-:W-:Y:S02]  /*43c0*/  FSEL R95, R20, -INF , P0 ;  /* 0xff800000145f7808 */ /* 0x000fe40000000000 */
[----:B------:R-:W-:Y:S02]  /*43d0*/  ISETP.GT.AND P0, PT, R2, 0x48, PT ;  /* 0x000000480200780c */ /* 0x000fe40003f04270 */
[----:B------:R-:W-:Y:S02]  /*43e0*/  FMNMX.FTZ R3, R10, R3, !PT ;  /* 0x000000030a037209 */ /* 0x000fe40007810000 */
[----:B------:R-:W-:-:S02]  /*43f0*/  FSEL R107, R21, -INF , P1 ;  /* 0xff800000156b7808 */ /* 0x000fc40000800000 */
[----:B------:R-:W-:Y:S02]  /*4400*/  ISETP.GT.AND P1, PT, R0, RZ, PT ;  /* 0x000000ff0000720c */ /* 0x000fe40003f24270 */
[----:B------:R-:W-:Y:S02]  /*4410*/  FSEL R106, R36, -INF , P0 ;  /* 0xff800000246a7808 */ /* 0x000fe40000000000 */
[----:B------:R-:W-:Y:S02]  /*4420*/  FMNMX.FTZ R3, R13, R3, !PT ;  /* 0x000000030d037209 */ /* 0x000fe40007810000 */
[----:B------:R-:W-:Y:S02]  /*4430*/  ISETP.GT.AND P0, PT, R0, 0x1, PT ;  /* 0x000000010000780c */ /* 0x000fe40003f04270 */
[----:B------:R-:W-:Y:S02]  /*4440*/  FSEL R8, R66, -INF , P1 ;  /* 0xff80000042087808 */ /* 0x000fe40000800000 */
[----:B------:R-:W-:-:S02]  /*4450*/  FMNMX.FTZ R3, R17, R3, !PT ;  /* 0x0000000311037209 */ /* 0x000fc40007810000 */
[C---:B------:R-:W-:Y:S02]  /*4460*/  ISETP.GT.AND P1, PT, R0.reuse, 0x8, PT ;  /* 0x000000080000780c */ /* 0x040fe40003f24270 */
[----:B------:R-:W-:Y:S02]  /*4470*/  FSEL R12, R67, -INF , P0 ;  /* 0xff800000430c7808 */ /* 0x000fe40000000000 */
[----:B------:R-:W-:Y:S01]  /*4480*/  ISETP.GT.AND P0, PT, R0, 0x9, PT ;  /* 0x000000090000780c */ /* 0x000fe20003f04270 */
[----:B------:R-:W-:Y:S01]  /*4490*/  LDSM.16.MT88.4 R64, [R221+0x6000] ;  /* 0x00600000dd40783b */ /* 0x000fe20000004200 */
[----:B------:R-:W-:Y:S02]  /*44a0*/  FMNMX.FTZ R3, R18, R3, !PT ;  /* 0x0000000312037209 */ /* 0x000fe40007810000 */
[----:B------:R-:W-:Y:S02]  /*44b0*/  FSEL R11, R62, -INF , P1 ;  /* 0xff8000003e0b7808 */ /* 0x000fe40000800000 */
[----:B------:R-:W-:-:S02]  /*44c0*/  FMNMX.FTZ R4, R8, R12, !PT ;  /* 0x0000000c08047209 */ /* 0x000fc40007810000 */
[----:B------:R-:W-:Y:S02]  /*44d0*/  FSEL R14, R63, -INF , P0 ;  /* 0xff8000003f0e7808 */ /* 0x000fe40000000000 */
[----:B------:R-:W-:Y:S01]  /*44e0*/  ISETP.GT.AND P0, PT, R0, 0x11, PT ;  /* 0x000000110000780c */ /* 0x000fe20003f04270 */
[----:B------:R-:W-:Y:S01]  /*44f0*/  LDSM.16.MT88.4 R60, [R220+0x800] ;  /* 0x00080000dc3c783b */ /* 0x000fe20000004200 */
[----:B------:R-:W-:Y:S02]  /*4500*/  FMNMX.FTZ R3, R76, R3, !PT ;  /* 0x000000034c037209 */ /* 0x000fe40007810000 */
[----:B------:R-:W-:Y:S02]  /*4510*/  ISETP.GT.AND P1, PT, R0, 0x10, PT ;  /* 0x000000100000780c */ /* 0x000fe40003f24270 */
[----:B------:R-:W-:Y:S02]  /*4520*/  FMNMX.FTZ R4, R11, R4, !PT ;  /* 0x000000040b047209 */ /* 0x000fe40007810000 */
[----:B------:R-:W-:-:S02]  /*4530*/  FSEL R19, R59, -INF , P0 ;  /* 0xff8000003b137808 */ /* 0x000fc40000000000 */
[----:B------:R-:W-:Y:S02]  /*4540*/  ISETP.GT.AND P0, PT, R0, 0x19, PT ;  /* 0x000000190000780c */ /* 0x000fe40003f04270 */
[----:B------:R-:W-:Y:S02]  /*4550*/  FMNMX.FTZ R3, R79, R3, !PT ;  /* 0x000000034f037209 */ /* 0x000fe40007810000 */
[----:B------:R-:W-:Y:S02]  /*4560*/  FSEL R16, R58, -INF , P1 ;  /* 0xff8000003a107808 */ /* 0x000fe40000800000 */
[----:B------:R-:W-:Y:S01]  /*4570*/  FMNMX.FTZ R4, R14, R4, !PT ;  /* 0x000000040e047209 */ /* 0x000fe20007810000 */
[----:B------:R-:W-:Y:S01]  /*4580*/  LDSM.16.MT88.4 R56, [R217+0x3000] ;  /* 0x00300000d938783b */ /* 0x000fe20000004200 */
[----:B------:R-:W-:Y:S02]  /*4590*/  FSEL R25, R51, -INF , P0 ;  /* 0xff80000033197808 */ /* 0x000fe40000000000 */
[----:B------:R-:W-:-:S02]  /*45a0*/  FMNMX.FTZ R3, R78, R3, !PT ;  /* 0x000000034e037209 */ /* 0x000fc40007810000 */
[C---:B------:R-:W-:Y:S02]  /*45b0*/  ISETP.GT.AND P1, PT, R0.reuse, 0x18, PT ;  /* 0x000000180000780c */ /* 0x040fe40003f24270 */
[----:B------:R-:W-:Y:S02]  /*45c0*/  ISETP.GT.AND P0, PT, R0, 0x20, PT ;  /* 0x000000200000780c */ /* 0x000fe40003f04270 */
[----:B------:R-:W-:Y:S02]  /*45d0*/  FMNMX.FTZ R4, R16, R4, !PT ;  /* 0x0000000410047209 */ /* 0x000fe40007810000 */
[----:B------:R-:W-:Y:S02]  /*45e0*/  FMNMX.FTZ R3, R77, R3, !PT ;  /* 0x000000034d037209 */ /* 0x000fe40007810000 */
[----:B------:R-:W-:Y:S02]  /*45f0*/  FSEL R24, R50, -INF , P1 ;  /* 0xff80000032187808 */ /* 0x000fe40000800000 */
[----:B------:R-:W-:Y:S01]  /*4600*/  FSEL R75, R42, -INF , P0 ;  /* 0xff8000002a4b7808 */ /* 0x000fe20000000000 */
[----:B------:R-:W-:Y:S01]  /*4610*/  LDSM.16.MT88.4 R48, [R221+0x800] ;  /* 0x00080000dd30783b */ /* 0x000fe20000004200 */
[----:B------:R-:W-:-:S02]  /*4620*/  FMNMX.FTZ R4, R19, R4, !PT ;  /* 0x0000000413047209 */ /* 0x000fc40007810000 */
[C---:B------:R-:W-:Y:S02]  /*4630*/  ISETP.GT.AND P0, PT, R2.reuse, 0x50, PT ;  /* 0x000000500200780c */ /* 0x040fe40003f04270 */
[----:B------:R-:W-:Y:S02]  /*4640*/  ISETP.GT.AND P1, PT, R2, 0x49, PT ;  /* 0x000000490200780c */ /* 0x000fe40003f24270 */
[----:B------:R-:W-:Y:S02]  /*4650*/  FMNMX.FTZ R3, R99, R3, !PT ;  /* 0x0000000363037209 */ /* 0x000fe40007810000 */
[----:B------:R-:W-:Y:S02]  /*4660*/  FMNMX.FTZ R4, R24, R4, !PT ;  /* 0x0000000418047209 */ /* 0x000fe40007810000 */
[----:B------:R-:W-:Y:S02]  /*4670*/  FSEL R93, R52, -INF , P0 ;  /* 0xff800000345d7808 */ /* 0x000fe40000000000 */
[----:B------:R-:W-:-:S02]  /*4680*/  ISETP.GT.AND P0, PT, R0, 0x28, PT ;  /* 0x000000280000780c */ /* 0x000fc40003f04270 */
[----:B------:R-:W-:Y:S02]  /*4690*/  FSEL R104, R37, -INF , P1 ;  /* 0xff80000025687808 */ /* 0x000fe40000800000 */
[----:B------:R-:W-:Y:S02]  /*46a0*/  FMNMX.FTZ R3, R252, R3, !PT ;  /* 0x00000003fc037209 */ /* 0x000fe40007810000 */
[----:B------:R-:W-:Y:S02]  /*46b0*/  ISETP.GT.AND P1, PT, R0, 0x21, PT ;  /* 0x000000210000780c */ /* 0x000fe40003f24270 */
[----:B------:R-:W-:Y:S02]  /*46c0*/  FMNMX.FTZ R4, R25, R4, !PT ;  /* 0x0000000419047209 */ /* 0x000fe40007810000 */
[----:B------:R-:W-:Y:S02]  /*46d0*/  FSEL R73, R34, -INF , P0 ;  /* 0xff80000022497808 */ /* 0x000fe40000000000 */
[----:B------:R-:W-:-:S02]  /*46e0*/  ISETP.GT.AND P0, PT, R2, 0x51, PT ;  /* 0x000000510200780c */ /* 0x000fc40003f04270 */
[----:B------:R-:W-:Y:S02]  /*46f0*/  FMNMX.FTZ R3, R215, R3, !PT ;  /* 0x00000003d7037209 */ /* 0x000fe40007810000 */
[----:B------:R-:W-:Y:S02]  /*4700*/  FSEL R74, R43, -INF , P1 ;  /* 0xff8000002b4a7808 */ /* 0x000fe40000800000 */
[----:B------:R-:W-:Y:S01]  /*4710*/  FMNMX.FTZ R4, R75, R4, !PT ;  /* 0x000000044b047209 */ /* 0x000fe20007810000 */
[----:B------:R-:W-:Y:S01]  /*4720*/  LDSM.16.MT88.4 R40, [R221] ;  /* 0x00000000dd28783b */ /* 0x000fe20000004200 */
[----:B------:R-:W-:Y:S02]  /*4730*/  FSEL R92, R53, -INF , P0 ;  /* 0xff800000355c7808 */ /* 0x000fe40000000000 */
[----:B------:R-:W-:Y:S02]  /*4740*/  FMNMX.FTZ R3, R214, R3, !PT ;  /* 0x00000003d6037209 */ /* 0x000fe40007810000 */
[----:B------:R-:W-:-:S02]  /*4750*/  ISETP.GT.AND P1, PT, R0, 0x29, PT ;  /* 0x000000290000780c */ /* 0x000fc40003f24270 */
[----:B------:R-:W-:Y:S02]  /*4760*/  ISETP.GT.AND P0, PT, R0, 0x30, PT ;  /* 0x000000300000780c */ /* 0x000fe40003f04270 */
[----:B------:R-:W-:Y:S02]  /*4770*/  FMNMX.FTZ R4, R74, R4, !PT ;  /* 0x000000044a047209 */ /* 0x000fe40007810000 */
[----:B------:R-:W-:Y:S02]  /*4780*/  FMNMX.FTZ R3, R95, R3, !PT ;  /* 0x000000035f037209 */ /* 0x000fe40007810000 */
[----:B------:R-:W-:Y:S02]  /*4790*/  FSEL R72, R35, -INF , P1 ;  /* 0xff80000023487808 */ /* 0x000fe40000800000 */
[----:B------:R-:W-:Y:S01]  /*47a0*/  FSEL R211, R30, -INF , P0 ;  /* 0xff8000001ed37808 */ /* 0x000fe20000000000 */
[----:B------:R-:W-:Y:S01]  /*47b0*/  LDSM.16.MT88.4 R32, [R218+0x800] ;  /* 0x00080000da20783b */ /* 0x000fe20000004200 */
[----:B------:R-:W-:-:S02]  /*47c0*/  FMNMX.FTZ R4, R73, R4, !PT ;  /* 0x0000000449047209 */ /* 0x000fc40007810000 */
[----:B------:R-:W-:Y:S02]  /*47d0*/  ISETP.GT.AND P0, PT, R2, 0x58, PT ;  /* 0x000000580200780c */ /* 0x000fe40003f04270 */
[----:B------:R-:W-:Y:S02]  /*47e0*/  FMNMX.FTZ R3, R107, R3, !PT ;  /* 0x000000036b037209 */ /* 0x000fe40007810000 */
[----:B------:R-:W-:Y:S02]  /*47f0*/  ISETP.GT.AND P1, PT, R0, 0x31, PT ;  /* 0x000000310000780c */ /* 0x000fe40003f24270 */
[----:B------:R-:W-:Y:S02]  /*4800*/  FMNMX.FTZ R4, R72, R4, !PT ;  /* 0x0000000448047209 */ /* 0x000fe40007810000 */
[----:B------:R-:W-:Y:S02]  /*4810*/  FSEL R223, R44, -INF , P0 ;  /* 0xff8000002cdf7808 */ /* 0x000fe40000000000 */
[----:B------:R-:W-:-:S02]  /*4820*/  ISETP.GT.AND P0, PT, R0, 0x38, PT ;  /* 0x000000380000780c */ /* 0x000fc40003f04270 */
[----:B------:R-:W-:Y:S02]  /*4830*/  FMNMX.FTZ R173, R106, R3, !PT ;  /* 0x000000036aad7209 */ /* 0x000fe40007810000 */
[----:B------:R-:W-:Y:S02]  /*4840*/  FSEL R213, R31, -INF , P1 ;  /* 0xff8000001fd57808 */ /* 0x000fe40000800000 */
[----:B------:R-:W-:Y:S02]  /*4850*/  FMNMX.FTZ R3, R211, R4, !PT ;  /* 0x00000004d3037209 */ /* 0x000fe40007810000 */
[----:B------:R-:W-:Y:S02]  /*4860*/  FSEL R212, R26, -INF , P0 ;  /* 0xff8000001ad47808 */ /* 0x000fe40000000000 */
[----:B------:R-:W-:Y:S02]  /*4870*/  ISETP.GT.AND P1, PT, R0, 0x39, PT ;  /* 0x000000390000780c */ /* 0x000fe40003f24270 */
[----:B------:R-:W-:-:S02]  /*4880*/  ISETP.GT.AND P0, PT, R2, 0x59, PT ;  /* 0x000000590200780c */ /* 0x000fc40003f04270 */
[----:B------:R-:W-:Y:S02]  /*4890*/  FMNMX.FTZ R173, R104, R173, !PT ;  /* 0x000000ad68ad7209 */ /* 0x000fe40007810000 */
[----:B------:R-:W-:Y:S02]  /*48a0*/  FMNMX.FTZ R2, R213, R3, !PT ;  /* 0x00000003d5027209 */ /* 0x000fe40007810000 */
[----:B------:R-:W-:Y:S02]  /*48b0*/  FSEL R210, R27, -INF , P1 ;  /* 0xff8000001bd27808 */ /* 0x000fe40000800000 */
[----:B------:R-:W-:Y:S02]  /*48c0*/  FMNMX.FTZ R173, R93, R173, !PT ;  /* 0x000000ad5dad7209 */ /* 0x000fe40007810000 */
[----:B------:R-:W-:Y:S02]  /*48d0*/  ISETP.GT.AND P1, PT, R0, 0x40, PT ;  /* 0x000000400000780c */ /* 0x000fe40003f24270 */
[----:B------:R-:W-:-:S02]  /*48e0*/  FMNMX.FTZ R2, R212, R2, !PT ;  /* 0x00000002d4027209 */ /* 0x000fc40007810000 */
[----:B------:R-:W-:Y:S02]  /*48f0*/  FSEL R100, R45, -INF , P0 ;  /* 0xff8000002d647808 */ /* 0x000fe40000000000 */
[----:B------:R-:W-:Y:S02]  /*4900*/  FMNMX.FTZ R173, R92, R173, !PT ;  /* 0x000000ad5cad7209 */ /* 0x000fe40007810000 */
[----:B------:R-:W-:Y:S02]  /*4910*/  ISETP.GT.AND P0, PT, R0, 0x41, PT ;  /* 0x000000410000780c */ /* 0x000fe40003f04270 */
[----:B------:R-:W-:Y:S02]  /*4920*/  FSEL R96, R22, -INF , P1 ;  /* 0xff80000016607808 */ /* 0x000fe40000800000 */
[----:B------:R-:W-:Y:S02]  /*4930*/  FMNMX.FTZ R2, R210, R2, !PT ;  /* 0x00000002d2027209 */ /* 0x000fe40007810000 */
[----:B------:R-:W-:-:S02]  /*4940*/  FMNMX.FTZ R173, R223, R173, !PT ;  /* 0x000000addfad7209 */ /* 0x000fc40007810000 */
[----:B------:R-:W-:Y:S02]  /*4950*/  FSEL R111, R23, -INF , P0 ;  /* 0xff800000176f7808 */ /* 0x000fe40000000000 */
[----:B------:R-:W-:Y:S02]  /*4960*/  ISETP.GT.AND P1, PT, R0, 0x48, PT ;  /* 0x000000480000780c */ /* 0x000fe40003f24270 */
[----:B------:R-:W-:Y:S02]  /*4970*/  FMNMX.FTZ R2, R96, R2, !PT ;  /* 0x0000000260027209 */ /* 0x000fe40007810000 */
[----:B------:R-:W-:Y:S02]  /*4980*/  FMNMX.FTZ R173, R100, R173, !PT ;  /* 0x000000ad64ad7209 */ /* 0x000fe40007810000 */
[----:B------:R-:W-:Y:S02]  /*4990*/  ISETP.GT.AND P0, PT, R0, 0x49, PT ;  /* 0x000000490000780c */ /* 0x000fe40003f04270 */
[----:B------:R-:W-:Y:S01]  /*49a0*/  FSEL R216, R38, -INF , P1 ;  /* 0xff80000026d87808 */ /* 0x000fe20000800000 */
[----:B------:R-:W1:Y:S01]  /*49b0*/  SHFL.BFLY PT, R3, R173, 0x2, 0x1f ;  /* 0x0c401f00ad037f89 */ /* 0x000e6200000e0000 */
[----:B------:R-:W-:-:S02]  /*49c0*/  FMNMX.FTZ R2, R111, R2, !PT ;  /* 0x000000026f027209 */ /* 0x000fc40007810000 */
[----:B------:R-:W-:Y:S02]  /*49d0*/  FSEL R109, R39, -INF , P0 ;  /* 0xff800000276d7808 */ /* 0x000fe40000000000 */
[----:B------:R-:W-:Y:S01]  /*49e0*/  ISETP.GT.AND P1, PT, R0, 0x50, PT ;  /* 0x000000500000780c */ /* 0x000fe20003f24270 */
[----:B------:R-:W-:Y:S01]  /*49f0*/  LDSM.16.MT88.4 R36, [R217+0x800] ;  /* 0x00080000d924783b */ /* 0x000fe20000004200 */
[----:B------:R-:W-:Y:S02]  /*4a00*/  FMNMX.FTZ R2, R216, R2, !PT ;  /* 0x00000002d8027209 */ /* 0x000fe40007810000 */
[----:B------:R-:W-:Y:S02]  /*4a10*/  ISETP.GT.AND P0, PT, R0, 0x51, PT ;  /* 0x000000510000780c */ /* 0x000fe40003f04270 */
[----:B------:R-:W-:Y:S02]  /*4a20*/  FSEL R103, R54, -INF , P1 ;  /* 0xff80000036677808 */ /* 0x000fe40000800000 */
[----:B------:R-:W-:-:S02]  /*4a30*/  FMNMX.FTZ R2, R109, R2, !PT ;  /* 0x000000026d027209 */ /* 0x000fc40007810000 */
[----:B------:R-:W-:Y:S02]  /*4a40*/  FSEL R108, R55, -INF , P0 ;  /* 0xff800000376c7808 */ /* 0x000fe40000000000 */
[C---:B------:R-:W-:Y:S01]  /*4a50*/  ISETP.GT.AND P1, PT, R0.reuse, 0x58, PT ;  /* 0x000000580000780c */ /* 0x040fe20003f24270 */
[----:B------:R-:W-:Y:S01]  /*4a60*/  LDSM.16.MT88.4 R52, [R218+0x3800] ;  /* 0x00380000da34783b */ /* 0x000fe20000004200 */
[----:B------:R-:W-:Y:S02]  /*4a70*/  FMNMX.FTZ R2, R103, R2, !PT ;  /* 0x0000000267027209 */ /* 0x000fe40007810000 */
[----:B------:R-:W-:Y:S02]  /*4a80*/  ISETP.GT.AND P0, PT, R0, 0x59, PT ;  /* 0x000000590000780c */ /* 0x000fe40003f04270 */
[----:B------:R-:W-:Y:S02]  /*4a90*/  FSEL R97, R46, -INF , P1 ;  /* 0xff8000002e617808 */ /* 0x000fe40000800000 */
[----:B------:R-:W-:-:S02]  /*4aa0*/  FMNMX.FTZ R0, R108, R2, !PT ;  /* 0x000000026c007209 */ /* 0x000fc40007810000 */
[----:B------:R-:W-:Y:S02]  /*4ab0*/  FSEL R98, R47, -INF , P0 ;  /* 0xff8000002f627808 */ /* 0x000fe40000000000 */
[----:B------:R-:W-:Y:S01]  /*4ac0*/  FMNMX.FTZ R0, R97, R0, !PT ;  /* 0x0000000061007209 */ /* 0x000fe20007810000 */
[----:B------:R-:W-:Y:S01]  /*4ad0*/  LDSM.16.MT88.4 R44, [R220] ;  /* 0x00000000dc2c783b */ /* 0x000fe20000004200 */
[----:B-1----:R-:W-:Y:S02]  /*4ae0*/  FMNMX.FTZ R173, R173, R3, !PT ;  /* 0x00000003adad7209 */ /* 0x002fe40007810000 */
        /* <DEDUP_REMOVED lines=17> */
[----:B-1----:R-:W-:-:S05]  /*4c00*/  FMUL.FTZ R0, R172, c[0x0][0x2d0] ;  /* 0x0000b400ac007a20 */ /* 0x002fca0000410000 */
[----:B------:R-:W-:Y:S01]  /*4c10*/  FSEL R0, R0, RZ, P0 ;  /* 0x000000ff00007208 */ /* 0x000fe20000000000 */
[----:B--2---:R-:W-:Y:S02]  /*4c20*/  FFMA.FTZ R3, R7, c[0x0][0x2d0], -R2 ;  /* 0x0000b40007037a23 */ /* 0x004fe40000010802 */
[----:B------:R-:W1:Y:S01]  /*4c30*/  LDSM.16.MT88.4 R4, [R217] ;  /* 0x00000000d904783b */ /* 0x000e620000004200 */
[----:B---3--:R-:W-:Y:S01]  /*4c40*/  FADD.FTZ R123, R71, R70 ;  /* 0x00000046477b7221 */ /* 0x008fe20000010000 */
[----:B------:R2:W3:Y:S02]  /*4c50*/  MUFU.EX2 R207, R3 ;  /* 0x0000000300cf7308 */ /* 0x0004e40000000800 */
[----:B--2---:R-:W-:Y:S01]  /*4c60*/  FFMA.FTZ R3, R10, c[0x0][0x2d0], -R2 ;  /* 0x0000b4000a037a23 */ /* 0x004fe20000010802 */
[----:B---3--:R-:W-:-:S05]  /*4c70*/  F2FP.PACK_AB R10, R206, R207 ;  /* 0x000000cfce0a723e */ /* 0x008fca00000000ff */
[----:B------:R2:W-:Y:S02]  /*4c80*/  MUFU.EX2 R209, R3 ;  /* 0x0000000300d17308 */ /* 0x0005e40000000800 */
[----:B--2---:R-:W-:-:S06]  /*4c90*/  FFMA.FTZ R3, R13, c[0x0][0x2d0], -R2 ;  /* 0x0000b4000d037a23 */ /* 0x004fcc0000010802 */
[----:B------:R2:W-:Y:S02]  /*4ca0*/  MUFU.EX2 R208, R3 ;  /* 0x0000000300d07308 */ /* 0x0005e40000000800 */
[----:B--2---:R-:W-:Y:S01]  /*4cb0*/  FFMA.FTZ R3, R8, c[0x0][0x2d0], -R0 ;  /* 0x0000b40008037a23 */ /* 0x004fe20000010800 */
[----:B------:R-:W-:-:S05]  /*4cc0*/  F2FP.PACK_AB R8, R70, R71 ;  /* 0x000000474608723e */ /* 0x000fca00000000ff */
[----:B------:R2:W-:Y:S02]  /*4cd0*/  MUFU.EX2 R69, R3 ;  /* 0x0000000300457308 */ /* 0x0005e40000000800 */
[----:B--2---:R-:W-:-:S06]  /*4ce0*/  FFMA.FTZ R3, R12, c[0x0][0x2d0], -R0 ;  /* 0x0000b4000c037a23 */ /* 0x004fcc0000010800 */
[----:B------:R2:W3:Y:S02]  /*4cf0*/  MUFU.EX2 R68, R3 ;  /* 0x0000000300447308 */ /* 0x0004e40000000800 */
[----:B--2---:R-:W-:Y:S01]  /*4d00*/  FFMA.FTZ R3, R11, c[0x0][0x2d0], -R0 ;  /* 0x0000b4000b037a23 */ /* 0x004fe20000010800 */
[----:B---3--:R-:W-:Y:S01]  /*4d10*/  F2FP.PACK_AB R9, R68, R69 ;  /* 0x000000454409723e */ /* 0x008fe200000000ff */
[----:B------:R-:W-:Y:S01]  /*4d20*/  FADD.FTZ R122, R69, R68 ;  /* 0x00000044457a7221 */ /* 0x000fe20000010000 */
[----:B------:R-:W-:-:S03]  /*4d30*/  MOV R68, R93 ;  /* 0x0000005d00447202 */ /* 0x000fc60000000f00 */
[----:B------:R2:W-:Y:S01]  /*4d40*/  MUFU.EX2 R174, R3 ;  /* 0x0000000300ae7308 */ /* 0x0005e20000000800 */
[----:B------:R-:W-:Y:S02]  /*4d50*/  IMAD.MOV.U32 R69, RZ, RZ, R92 ;  /* 0x000000ffff457224 */ /* 0x000fe400078e005c */
[----:B--2---:R-:W-:Y:S02]  /*4d60*/  FFMA.FTZ R3, R14, c[0x0][0x2d0], -R0 ;  /* 0x0000b4000e037a23 */ /* 0x004fe40000010800 */
[----:B------:R-:W2:Y:S03]  /*4d70*/  LDSM.16.MT88.4 R12, [R218] ;  /* 0x00000000da0c783b */ /* 0x000ea60000004200 */
[----:B------:R3:W4:Y:S02]  /*4d80*/  MUFU.EX2 R204, R3 ;  /* 0x0000000300cc7308 */ /* 0x0007240000000800 */
[----:B---3--:R-:W-:Y:S01]  /*4d90*/  FFMA.FTZ R3, R17, c[0x0][0x2d0], -R2 ;  /* 0x0000b40011037a23 */ /* 0x008fe20000010802 */
[----:B----4-:R-:W-:-:S05]  /*4da0*/  F2FP.PACK_AB R11, R204, R174 ;  /* 0x000000aecc0b723e */ /* 0x010fca00000000ff */
[----:B------:R3:W-:Y:S02]  /*4db0*/  MUFU.EX2 R110, R3 ;  /* 0x00000003006e7308 */ /* 0x0007e40000000800 */
[C---:B-1----:R-:W-:Y:S07]  /*4dc0*/  HMMA.16816.F32 R28, R8.reuse, R4, RZ ;  /* 0x00000004081c723c */ /* 0x042fee00000018ff */
[----:B------:R-:W-:Y:S01]  /*4dd0*/  F2FP.PACK_AB R4, R208, R209 ;  /* 0x000000d1d004723e */ /* 0x000fe200000000ff */
[----:B------:R-:W-:Y:S01]  /*4de0*/  HMMA.16816.F32 R20, R8, R6, RZ ;  /* 0x000000060814723c */ /* 0x000fe200000018ff */
[----:B---3--:R-:W-:-:S04]  /*4df0*/  FFMA.FTZ R3, R18, c[0x0][0x2d0], -R2 ;  /* 0x0000b40012037a23 */ /* 0x008fc80000010802 */
[----:B------:R1:W3:Y:S02]  /*4e00*/  MUFU.EX2 R101, R3 ;  /* 0x0000000300657308 */ /* 0x0002e40000000800 */
[----:B-1----:R-:W-:Y:S01]  /*4e10*/  FFMA.FTZ R3, R16, c[0x0][0x2d0], -R0 ;  /* 0x0000b40010037a23 */ /* 0x002fe20000010800 */
[----:B---3--:R-:W-:-:S05]  /*4e20*/  F2FP.PACK_AB R6, R101, R110 ;  /* 0x0000006e6506723e */ /* 0x008fca00000000ff */
[----:B------:R1:W-:Y:S02]  /*4e30*/  MUFU.EX2 R205, R3 ;  /* 0x0000000300cd7308 */ /* 0x0003e40000000800 */
[--C-:B-1----:R-:W-:Y:S02]  /*4e40*/  FFMA.FTZ R3, R19, c[0x0][0x2d0], -R0.reuse ;  /* 0x0000b40013037a23 */ /* 0x102fe40000010800 */
[C---:B--2---:R-:W-:Y:S04]  /*4e50*/  HMMA.16816.F32 R16, R8.reuse, R12, RZ ;  /* 0x0000000c0810723c */ /* 0x044fe800000018ff */
[----:B------:R1:W2:Y:S04]  /*4e60*/  MUFU.EX2 R175, R3 ;  /* 0x0000000300af7308 */ /* 0x0002a80000000800 */
[----:B------:R-:W-:Y:S01]  /*4e70*/  HMMA.16816.F32 R12, R8, R14, RZ ;  /* 0x0000000e080c723c */ /* 0x000fe200000018ff */
[----:B-1----:R-:W-:Y:S01]  /*4e80*/  FFMA.FTZ R3, R24, c[0x0][0x2d0], -R0 ;  /* 0x0000b40018037a23 */ /* 0x002fe20000010800 */
[----:B--2---:R-:W-:-:S03]  /*4e90*/  F2FP.PACK_AB R5, R175, R205 ;  /* 0x000000cdaf05723e */ /* 0x004fc600000000ff */
[----:B------:R1:W2:Y:S02]  /*4ea0*/  MUFU.EX2 R94, R3 ;  /* 0x00000003005e7308 */ /* 0x0002a40000000800 */
[----:B-1----:R-:W-:Y:S02]  /*4eb0*/  FFMA.FTZ R3, R25, c[0x0][0x2d0], -R0 ;  /* 0x0000b40019037a23 */ /* 0x002fe40000010800 */
[----:B------:R-:W-:Y:S01]  /*4ec0*/  HMMA.16816.F32 R24, R8, R40, RZ ;  /* 0x000000280818723c */ /* 0x000fe200000018ff */
[----:B--2---:R-:W-:-:S03]  /*4ed0*/  IMAD.MOV.U32 R70, RZ, RZ, R94 ;  /* 0x000000ffff467224 */ /* 0x004fc600078e005e */
[----:B------:R-:W1:Y:S02]  /*4ee0*/  MUFU.EX2 R102, R3 ;  /* 0x0000000300667308 */ /* 0x000e640000000800 */
[----:B-1----:R-:W-:Y:S01]  /*4ef0*/  F2FP.PACK_AB R7, R102, R94 ;  /* 0x0000005e6607723e */ /* 0x002fe200000000ff */
[----:B------:R-:W-:-:S05]  /*4f00*/  FFMA.FTZ R3, R76, c[0x0][0x2d0], -R2 ;  /* 0x0000b4004c037a23 */ /* 0x000fca0000010802 */
[----:B------:R1:W-:Y:S01]  /*4f10*/  MUFU.EX2 R121, R3 ;  /* 0x0000000300797308 */ /* 0x0003e20000000800 */
[C---:B------:R-:W-:Y:S08]  /*4f20*/  HMMA.16816.F32 R200, R4.reuse, R32, R16 ;  /* 0x0000002004c8723c */ /* 0x040ff00000001810 */
[----:B------:R-:W-:Y:S01]  /*4f30*/  HMMA.16816.F32 R88, R4, R36, R28 ;  /* 0x000000240458723c */ /* 0x000fe2000000181c */
[----:B------:R-:W2:Y:S01]  /*4f40*/  LDSM.16.MT88.4 R28, [R218+0x3000] ;  /* 0x00300000da1c783b */ /* 0x000ea20000004200 */
[----:B-1----:R-:W-:-:S06]  /*4f50*/  FFMA.FTZ R3, R79, c[0x0][0x2d0], -R2 ;  /* 0x0000b4004f037a23 */ /* 0x002fcc0000010802 */
[----:B------:R-:W-:Y:S01]  /*4f60*/  HMMA.16816.F32 R16, R8, R42, RZ ;  /* 0x0000002a0810723c */ /* 0x000fe200000018ff */
[----:B------:R-:W-:Y:S07]  /*4f70*/  LDSM.16.MT88.4 R40, [R221+0x3000] ;  /* 0x00300000dd28783b */ /* 0x000fee0000004200 */
[----:B------:R-:W-:Y:S01]  /*4f80*/  HMMA.16816.F32 R196, R4, R34, R12 ;  /* 0x0000002204c4723c */ /* 0x000fe2000000180c */
[----:B------:R-:W1:Y:S07]  /*4f90*/  LDSM.16.MT88.4 R32, [R217+0x3800] ;  /* 0x00380000d920783b */ /* 0x000e6e0000004200 */
[----:B------:R-:W-:Y:S08]  /*4fa0*/  HMMA.16816.F32 R12, R8, R44, RZ ;  /* 0x0000002c080c723c */ /* 0x000ff000000018ff */
[C---:B------:R-:W-:Y:S01]  /*4fb0*/  HMMA.16816.F32 R84, R4.reuse, R38, R20 ;  /* 0x000000260454723c */ /* 0x040fe20000001814 */
[----:B------:R-:W-:Y:S07]  /*4fc0*/  LDSM.16.MT88.4 R36, [R217+0x6000] ;  /* 0x00600000d924783b */ /* 0x000fee0000004200 */
[C---:B------:R-:W-:Y:S08]  /*4fd0*/  HMMA.16816.F32 R80, R4.reuse, R48, R24 ;  /* 0x000000300450723c */ /* 0x040ff00000001818 */
[----:B------:R-:W-:Y:S01]  /*4fe0*/  HMMA.16816.F32 R188, R4, R50, R16 ;  /* 0x0000003204bc723c */ /* 0x000fe20000001810 */
[----:B------:R-:W-:Y:S07]  /*4ff0*/  LDSM.16.MT88.4 R48, [R221+0x3800] ;  /* 0x00380000dd30783b */ /* 0x000fee0000004200 */
[C---:B------:R-:W-:Y:S01]  /*5000*/  HMMA.16816.F32 R24, R8.reuse, R46, RZ ;  /* 0x0000002e0818723c */ /* 0x040fe200000018ff */
[----:B------:R-:W3:Y:S07]  /*5010*/  LDSM.16.MT88.4 R44, [R220+0x3000] ;  /* 0x00300000dc2c783b */ /* 0x000eee0000004200 */
[C---:B------:R-:W-:Y:S08]  /*5020*/  HMMA.16816.F32 R20, R8.reuse, R56, RZ ;  /* 0x000000380814723c */ /* 0x040ff000000018ff */
[----:B------:R-:W-:Y:S01]  /*5030*/  HMMA.16816.F32 R16, R8, R58, RZ ;  /* 0x0000003a0810723c */ /* 0x000fe200000018ff */
[----:B------:R-:W-:Y:S07]  /*5040*/  LDSM.16.MT88.4 R56, [R218+0x6000] ;  /* 0x00600000da38783b */ /* 0x000fee0000004200 */
[----:B------:R-:W-:Y:S08]  /*5050*/  HMMA.16816.F32 R192, R4, R60, R12 ;  /* 0x0000003c04c0723c */ /* 0x000ff0000000180c */
[----:B--2---:R-:W-:Y:S08]  /*5060*/  HMMA.16816.F32 R12, R8, R28, RZ ;  /* 0x0000001c080c723c */ /* 0x004ff000000018ff */
[C---:B-1----:R-:W-:Y:S08]  /*5070*/  HMMA.16816.F32 R180, R4.reuse, R32, R20 ;  /* 0x0000002004b4723c */ /* 0x042ff00000001814 */
[----:B------:R-:W-:Y:S01]  /*5080*/  HMMA.16816.F32 R168, R4, R34, R16 ;  /* 0x0000002204a8723c */ /* 0x000fe20000001810 */
[----:B------:R-:W1:Y:S07]  /*5090*/  LDSM.16.MT88.4 R32, [R220+0x3800] ;  /* 0x00380000dc20783b */ /* 0x000e6e0000004200 */
[----:B------:R-:W-:Y:S08]  /*50a0*/  HMMA.16816.F32 R28, R8, R30, RZ ;  /* 0x0000001e081c723c */ /* 0x000ff000000018ff */
[----:B------:R-:W-:Y:S01]  /*50b0*/  HMMA.16816.F32 R184, R4, R62, R24 ;  /* 0x0000003e04b8723c */ /* 0x000fe20000001818 */
[----:B------:R-:W2:Y:S07]  /*50c0*/  LDSM.16.MT88.4 R60, [R217+0x6800] ;  /* 0x00680000d93c783b */ /* 0x000eae0000004200 */
[----:B------:R-:W-:Y:S08]  /*50d0*/  HMMA.16816.F32 R24, R8, R40, RZ ;  /* 0x000000280818723c */ /* 0x000ff000000018ff */
[----:B------:R-:W-:Y:S08]  /*50e0*/  HMMA.16816.F32 R164, R4, R52, R12 ;  /* 0x0000003404a4723c */ /* 0x000ff0000000180c */
[C---:B---3--:R-:W-:Y:S08]  /*50f0*/  HMMA.16816.F32 R16, R8.reuse, R44, RZ ;  /* 0x0000002c0810723c */ /* 0x048ff000000018ff */
[C---:B------:R-:W-:Y:S01]  /*5100*/  HMMA.16816.F32 R12, R8.reuse, R46, RZ ;  /* 0x0000002e080c723c */ /* 0x040fe200000018ff */
[----:B------:R-:W-:Y:S07]  /*5110*/  LDSM.16.MT88.4 R44, [R220+0x6000] ;  /* 0x00600000dc2c783b */ /* 0x000fee0000004200 */
[----:B------:R-:W-:Y:S01]  /*5120*/  HMMA.16816.F32 R20, R8, R42, RZ ;  /* 0x0000002a0814723c */ /* 0x000fe200000018ff */
[----:B------:R-:W-:Y:S07]  /*5130*/  LDSM.16.MT88.4 R40, [R218+0x6800] ;  /* 0x00680000da28783b */ /* 0x000fee0000004200 */
[----:B------:R-:W-:Y:S01]  /*5140*/  HMMA.16816.F32 R156, R4, R54, R28 ;  /* 0x00000036049c723c */ /* 0x000fe2000000181c */
[----:B------:R-:W3:Y:S07]  /*5150*/  LDSM.16.MT88.4 R52, [R221+0x6800] ;  /* 0x00680000dd34783b */ /* 0x000eee0000004200 */
[----:B------:R-:W-:Y:S08]  /*5160*/  HMMA.16816.F32 R28, R8, R36, RZ ;  /* 0x00000024081c723c */ /* 0x000ff000000018ff */
[----:B------:R-:W-:Y:S08]  /*5170*/  HMMA.16816.F32 R160, R4, R48, R24 ;  /* 0x0000003004a0723c */ /* 0x000ff00000001818 */
[----:B------:R-:W-:Y:S01]  /*5180*/  HMMA.16816.F32 R24, R8, R38, RZ ;  /* 0x000000260818723c */ /* 0x000fe200000018ff */
[----:B------:R-:W-:Y:S07]  /*5190*/  LDSM.16.MT88.4 R36, [R218+0x9000] ;  /* 0x00900000da24783b */ /* 0x000fee0000004200 */
[C---:B-1----:R-:W-:Y:S08]  /*51a0*/  HMMA.16816.F32 R152, R4.reuse, R32, R16 ;  /* 0x000000200498723c */ /* 0x042ff00000001810 */
[C---:B------:R-:W-:Y:S01]  /*51b0*/  HMMA.16816.F32 R144, R4.reuse, R34, R12 ;  /* 0x000000220490723c */ /* 0x040fe2000000180c */
[----:B------:R-:W1:Y:S07]  /*51c0*/  LDSM.16.MT88.4 R32, [R220+0x6800] ;  /* 0x00680000dc20783b */ /* 0x000e6e0000004200 */
[----:B------:R-:W-:Y:S08]  /*51d0*/  HMMA.16816.F32 R148, R4, R50, R20 ;  /* 0x000000320494723c */ /* 0x000ff00000001814 */
[C---:B------:R-:W-:Y:S08]  /*51e0*/  HMMA.16816.F32 R16, R8.reuse, R58, RZ ;  /* 0x0000003a0810723c */ /* 0x040ff000000018ff */
[C---:B------:R-:W-:Y:S07]  /*51f0*/  HMMA.16816.F32 R12, R8.reuse, R64, RZ ;  /* 0x00000040080c723c */ /* 0x040fee00000018ff */
[----:B------:R-:W-:Y:S01]  /*5200*/  MOV R65, R99 ;  /* 0x0000006300417202 */ /* 0x000fe20000000f00 */
[----:B------:R-:W-:Y:S08]  /*5210*/  HMMA.16816.F32 R20, R8, R56, RZ ;  /* 0x000000380814723c */ /* 0x000ff000000018ff */
[C---:B--2---:R-:W-:Y:S01]  /*5220*/  HMMA.16816.F32 R56, R4.reuse, R60, R28 ;  /* 0x0000003c0438723c */ /* 0x044fe2000000181c */
[----:B------:R-:W2:Y:S06]  /*5230*/  LDSM.16.MT88.4 R28, [R217+0x9000] ;  /* 0x00900000d91c783b */ /* 0x000eac0000004200 */
[----:B------:R-:W-:Y:S01]  /*5240*/  IMAD.MOV.U32 R61, RZ, RZ, R98 ;  /* 0x000000ffff3d7224 */ /* 0x000fe200078e0062 */
[C---:B------:R-:W-:Y:S01]  /*5250*/  HMMA.16816.F32 R140, R4.reuse, R62, R24 ;  /* 0x0000003e048c723c */ /* 0x040fe20000001818 */
[----:B------:R-:W-:Y:S01]  /*5260*/  IMAD.MOV.U32 R60, RZ, RZ, R97 ;  /* 0x000000ffff3c7224 */ /* 0x000fe200078e0061 */
[----:B------:R-:W4:Y:S01]  /*5270*/  LDSM.16.MT88.4 R24, [R217+0x9800] ;  /* 0x00980000d918783b */ /* 0x000f220000004200 */
[----:B------:R1:W1:Y:S04]  /*5280*/  MUFU.EX2 R63, R3 ;  /* 0x00000003003f7308 */ /* 0x0002680000000800 */
[----:B------:R-:W-:Y:S01]  /*5290*/  MOV R62, R96 ;  /* 0x00000060003e7202 */ /* 0x000fe20000000f00 */
[C---:B---3--:R-:W-:Y:S08]  /*52a0*/  HMMA.16816.F32 R136, R4.reuse, R52, R12 ;  /* 0x000000340488723c */ /* 0x048ff0000000180c */
[----:B------:R-:W-:Y:S01]  /*52b0*/  HMMA.16816.F32 R96, R4, R42, R16 ;  /* 0x0000002a0460723c */ /* 0x000fe20000001810 */
[----:B-1----:R-:W-:-:S04]  /*52c0*/  FFMA.FTZ R3, R78, c[0x0][0x2d0], -R2 ;  /* 0x0000b4004e037a23 */ /* 0x002fc80000010802 */
[----:B------:R1:W-:Y:S03]  /*52d0*/  MUFU.EX2 R222, R3 ;  /* 0x0000000300de7308 */ /* 0x0003e60000000800 */
[----:B------:R-:W-:Y:S08]  /*52e0*/  HMMA.16816.F32 R176, R4, R40, R20 ;  /* 0x0000002804b0723c */ /* 0x000ff00000001814 */
[----:B------:R-:W-:Y:S01]  /*52f0*/  HMMA.16816.F32 R16, R8, R44, RZ ;  /* 0x0000002c0810723c */ /* 0x000fe200000018ff */
[----:B-1----:R-:W-:-:S07]  /*5300*/  FFMA.FTZ R3, R77, c[0x0][0x2d0], -R2 ;  /* 0x0000b4004d037a23 */ /* 0x002fce0000010802 */
[C---:B------:R-:W-:Y:S01]  /*5310*/  HMMA.16816.F32 R12, R8.reuse, R46, RZ ;  /* 0x0000002e080c723c */ /* 0x040fe200000018ff */
[----:B------:R1:W-:Y:S07]  /*5320*/  MUFU.EX2 R64, R3 ;  /* 0x0000000300407308 */ /* 0x0003ee0000000800 */
[----:B------:R-:W-:Y:S07]  /*5330*/  HMMA.16816.F32 R20, R8, R66, RZ ;  /* 0x000000420814723c */ /* 0x000fee00000018ff */
[----:B------:R-:W-:Y:S01]  /*5340*/  IMAD.MOV.U32 R67, RZ, RZ, R111 ;  /* 0x000000ffff437224 */ /* 0x000fe200078e006f */
[----:B------:R-:W-:Y:S01]  /*5350*/  HMMA.16816.F32 R128, R4, R32, R16 ;  /* 0x000000200480723c */ /* 0x000fe20000001810 */
[----:B------:R-:W-:-:S02]  /*5360*/  IMAD.MOV.U32 R66, RZ, RZ, R110 ;  /* 0x000000ffff427224 */ /* 0x000fc400078e006e */
[----:B-1----:R-:W-:-:S04]  /*5370*/  FFMA.FTZ R3, R75, c[0x0][0x2d0], -R0 ;  /* 0x0000b4004b037a23 */ /* 0x002fc80000010800 */
[----:B------:R1:W-:Y:S01]  /*5380*/  MUFU.EX2 R120, R3 ;  /* 0x0000000300787308 */ /* 0x0003e20000000800 */
[C---:B------:R-:W-:Y:S01]  /*5390*/  HMMA.16816.F32 R124, R4.reuse, R34, R12 ;  /* 0x00000022047c723c */ /* 0x040fe2000000180c */
[----:B------:R-:W3:Y:S07]  /*53a0*/  LDSM.16.MT88.4 R32, [R218+0x9800] ;  /* 0x00980000da20783b */ /* 0x000eee0000004200 */
[----:B------:R-:W-:Y:S01]  /*53b0*/  HMMA.16816.F32 R132, R4, R54, R20 ;  /* 0x000000360484723c */ /* 0x000fe20000001814 */
[----:B-1----:R-:W-:-:S07]  /*53c0*/  FFMA.FTZ R3, R74, c[0x0][0x2d0], -R0 ;  /* 0x0000b4004a037a23 */ /* 0x002fce0000010800 */
[C---:B--2---:R-:W-:Y:S01]  /*53d0*/  HMMA.16816.F32 R20, R8.reuse, R28, RZ ;  /* 0x0000001c0814723c */ /* 0x044fe200000018ff */
[----:B------:R1:W2:Y:S06]  /*53e0*/  MUFU.EX2 R219, R3 ;  /* 0x0000000300db7308 */ /* 0x0002ac0000000800 */
[----:B------:R-:W-:Y:S01]  /*53f0*/  MOV R29, R109 ;  /* 0x0000006d001d7202 */ /* 0x000fe20000000f00 */
[----:B------:R-:W-:Y:S01]  /*5400*/  HMMA.16816.F32 R12, R8, R36, RZ ;  /* 0x00000024080c723c */ /* 0x000fe200000018ff */
[----:B------:R-:W-:-:S07]  /*5410*/  IMAD.MOV.U32 R28, RZ, RZ, R108 ;  /* 0x000000ffff1c7224 */ /* 0x000fce00078e006c */
[----:B------:R-:W-:Y:S01]  /*5420*/  HMMA.16816.F32 R16, R8, R30, RZ ;  /* 0x0000001e0810723c */ /* 0x000fe200000018ff */
[----:B-1----:R-:W-:-:S06]  /*5430*/  FFMA.FTZ R3, R73, c[0x0][0x2d0], -R0 ;  /* 0x0000b40049037a23 */ /* 0x002fcc0000010800 */
[----:B------:R-:W-:Y:S01]  /*5440*/  IMAD.MOV.U32 R31, RZ, RZ, R107 ;  /* 0x000000ffff1f7224 */ /* 0x000fe200078e006b */
[----:B----4-:R-:W-:Y:S01]  /*5450*/  HMMA.16816.F32 R116, R4, R24, R20 ;  /* 0x000000180474723c */ /* 0x010fe20000001814 */
[----:B------:R-:W1:Y:S01]  /*5460*/  LDSM.16.MT88.4 R20, [R221+0x9000] ;  /* 0x00900000dd14783b */ /* 0x000e620000004200 */
[----:B------:R-:W-:-:S05]  /*5470*/  MOV R30, R106 ;  /* 0x0000006a001e7202 */ /* 0x000fca0000000f00 */
[----:B------:R-:W-:Y:S01]  /*5480*/  IMAD.MOV.U32 R25, RZ, RZ, R104 ;  /* 0x000000ffff197224 */ /* 0x000fe200078e0068 */
[----:B---3--:R-:W-:Y:S01]  /*5490*/  HMMA.16816.F32 R108, R4, R32, R12 ;  /* 0x00000020046c723c */ /* 0x008fe2000000180c */
[----:B------:R-:W-:-:S06]  /*54a0*/  IMAD.MOV.U32 R24, RZ, RZ, R103 ;  /* 0x000000ffff187224 */ /* 0x000fcc00078e0067 */
[----:B------:R-:W-:Y:S01]  /*54b0*/  IMAD.MOV.U32 R33, RZ, RZ, R102 ;  /* 0x000000ffff217224 */ /* 0x000fe200078e0066 */
[----:B------:R-:W-:Y:S01]  /*54c0*/  HMMA.16816.F32 R12, R8, R38, RZ ;  /* 0x00000026080c723c */ /* 0x000fe200000018ff */
[----:B------:R-:W-:-:S07]  /*54d0*/  IMAD.MOV.U32 R32, RZ, RZ, R101 ;  /* 0x000000ffff207224 */ /* 0x000fce00078e0065 */
[----:B------:R-:W-:Y:S01]  /*54e0*/  HMMA.16816.F32 R112, R4, R26, R16 ;  /* 0x0000001a0470723c */ /* 0x000fe20000001810 */
[----:B------:R-:W3:Y:S01]  /*54f0*/  LDSM.16.MT88.4 R16, [R221+0x9800] ;  /* 0x00980000dd10783b */ /* 0x000ee20000004200 */
[----:B------:R4:W-:Y:S05]  /*5500*/  MUFU.EX2 R27, R3 ;  /* 0x00000003001b7308 */ /* 0x0009ea0000000800 */
[----:B------:R-:W-:-:S09]  /*5510*/  MOV R26, R105 ;  /* 0x00000069001a7202 */ /* 0x000fd20000000f00 */
[----:B------:R-:W-:Y:S01]  /*5520*/  HMMA.16816.F32 R104, R4, R34, R12 ;  /* 0x000000220468723c */ /* 0x000fe2000000180c */
[----:B----4-:R-:W-:-:S04]  /*5530*/  FFMA.FTZ R3, R72, c[0x0][0x2d0], -R0 ;  /* 0x0000b40048037a23 */ /* 0x010fc80000010800 */
[----:B------:R4:W2:Y:S02]  /*5540*/  MUFU.EX2 R71, R3 ;  /* 0x0000000300477308 */ /* 0x0008a40000000800 */
[----:B------:R-:W-:Y:S01]  /*5550*/  MOV R35, R100 ;  /* 0x0000006400237202 */ /* 0x000fe20000000f00 */
[----:B-1----:R-:W-:Y:S01]  /*5560*/  HMMA.16816.F32 R12, R8, R20, RZ ;  /* 0x00000014080c723c */ /* 0x002fe200000018ff */
[----:B------:R-:W-:Y:S02]  /*5570*/  IMAD.MOV.U32 R34, RZ, RZ, R95 ;  /* 0x000000ffff227224 */ /* 0x000fe400078e005f */
[----:B----4-:R-:W-:-:S04]  /*5580*/  IMAD.MOV.U32 R3, RZ, RZ, R65 ;  /* 0x000000ffff037224 */ /* 0x010fc800078e0041 */
[----:B------:R-:W-:Y:S11]  /*5590*/  FFMA.FTZ R3, R3, c[0x0][0x2d0], -R2 ;  /* 0x0000b40003037a23 */ /* 0x000ff60000010802 */
[----:B------:R-:W-:Y:S06]  /*55a0*/  @!UPT UIADD3 URZ, URZ, URZ, URZ ;  /* 0x0000003f3f3ff290 */ /* 0x000fec000fffe03f */
[----:B---3--:R-:W-:Y:S08]  /*55b0*/  HMMA.16816.F32 R100, R4, R16, R12 ;  /* 0x000000100464723c */ /* 0x008ff0000000180c */
        /* <DEDUP_REMOVED lines=9> */
[C---:B-1----:R-:W-:Y:S08]  /*5650*/  HMMA.16816.F32 R52, R4.reuse, R12, R16 ;  /* 0x0000000c0434723c */ /* 0x042ff00000001810 */
[----:B------:R-:W-:Y:S01]  /*5660*/  HMMA.16816.F32 R12, R4, R14, R8 ;  /* 0x0000000e040c723c */ /* 0x000fe20000001808 */
[----:B------:R-:W1:Y:S06]  /*5670*/  LDSM.16.MT88.4 R8, [R217+0x1000] ;  /* 0x00100000d908783b */ /* 0x000e6c0000004200 */
[----:B------:R-:W-:-:S02]  /*5680*/  F2FP.PACK_AB R4, R63, R121 ;  /* 0x000000793f04723e */ /* 0x000fc400000000ff */
[----:B--2---:R-:W-:Y:S02]  /*5690*/  F2FP.PACK_AB R5, R219, R120 ;  /* 0x00000078db05723e */ /* 0x004fe400000000ff */
[----:B------:R-:W-:Y:S02]  /*56a0*/  F2FP.PACK_AB R6, R64, R222 ;  /* 0x000000de4006723e */ /* 0x000fe400000000ff */
[----:B------:R-:W-:-:S07]  /*56b0*/  F2FP.PACK_AB R7, R71, R27 ;  /* 0x0000001b4707723e */ /* 0x000fce00000000ff */
[C---:B-1----:R-:W-:Y:S08]  /*56c0*/  HMMA.16816.F32 R88, R4.reuse, R8, R88 ;  /* 0x000000080458723c */ /* 0x042ff00000001858 */
[C---:B------:R-:W-:Y:S01]  /*56d0*/  HMMA.16816.F32 R48, R4.reuse, R10, R84 ;  /* 0x0000000a0430723c */ /* 0x040fe20000001854 */
[----:B------:R-:W1:Y:S07]  /*56e0*/  LDSM.16.MT88.4 R8, [R218+0x1000] ;  /* 0x00100000da08783b */ /* 0x000e6e0000004200 */
[C---:B-1----:R-:W-:Y:S07]  /*56f0*/  HMMA.16816.F32 R84, R4.reuse, R8, R200 ;  /* 0x000000080454723c */ /* 0x042fee00000018c8 */
[----:B------:R-:W-:Y:S01]  /*5700*/  MOV R203, R64 ;  /* 0x0000004000cb7202 */ /* 0x000fe20000000f00 */
[----:B------:R-:W-:Y:S01]  /*5710*/  HMMA.16816.F32 R44, R4, R10, R196 ;  /* 0x0000000a042c723c */ /* 0x000fe200000018c4 */
[----:B------:R-:W1:Y:S01]  /*5720*/  LDSM.16.MT88.4 R8, [R221+0x1000] ;  /* 0x00100000dd08783b */ /* 0x000e620000004200 */
[----:B------:R-:W-:Y:S01]  /*5730*/  MOV R200, R63 ;  /* 0x0000003f00c87202 */ /* 0x000fe20000000f00 */
[----:B------:R-:W-:-:S02]  /*5740*/  IMAD.MOV.U32 R201, RZ, RZ, R60 ;  /* 0x000000ffffc97224 */ /* 0x000fc400078e003c */
[----:B------:R-:W-:Y:S02]  /*5750*/  IMAD.MOV.U32 R202, RZ, RZ, R61 ;  /* 0x000000ffffca7224 */ /* 0x000fe400078e003d */
[----:B------:R-:W-:Y:S01]  /*5760*/  MOV R199, R34 ;  /* 0x0000002200c77202 */ /* 0x000fe20000000f00 */
[----:B------:R-:W-:Y:S01]  /*5770*/  IMAD.MOV.U32 R197, RZ, RZ, R71 ;  /* 0x000000ffffc57224 */ /* 0x000fe200078e0047 */
[----:B------:R-:W-:Y:S01]  /*5780*/  MOV R196, R68 ;  /* 0x0000004400c47202 */ /* 0x000fe20000000f00 */
[----:B------:R-:W-:Y:S01]  /*5790*/  IMAD.MOV.U32 R198, RZ, RZ, R70 ;  /* 0x000000ffffc67224 */ /* 0x000fe200078e0046 */
[C---:B-1----:R-:W-:Y:S08]  /*57a0*/  HMMA.16816.F32 R80, R4.reuse, R8, R80 ;  /* 0x000000080450723c */ /* 0x042ff00000001850 */
[----:B------:R-:W-:Y:S01]  /*57b0*/  HMMA.16816.F32 R40, R4, R10, R188 ;  /* 0x0000000a0428723c */ /* 0x000fe200000018bc */
[----:B------:R-:W1:Y:S06]  /*57c0*/  LDSM.16.MT88.4 R8, [R220+0x1000] ;  /* 0x00100000dc08783b */ /* 0x000e6c0000004200 */
[----:B------:R-:W-:Y:S01]  /*57d0*/  IMAD.MOV.U32 R188, RZ, RZ, R29 ;  /* 0x000000ffffbc7224 */ /* 0x000fe200078e001d */
[----:B------:R-:W-:Y:S01]  /*57e0*/  MOV R189, R66 ;  /* 0x0000004200bd7202 */ /* 0x000fe20000000f00 */
[----:B------:R-:W-:-:S02]  /*57f0*/  IMAD.MOV.U32 R190, RZ, RZ, R67 ;  /* 0x000000ffffbe7224 */ /* 0x000fc400078e0043 */
[----:B------:R-:W-:Y:S01]  /*5800*/  IMAD.MOV.U32 R191, RZ, RZ, R62 ;  /* 0x000000ffffbf7224 */ /* 0x000fe200078e003e */
[C---:B-1----:R-:W-:Y:S07]  /*5810*/  HMMA.16816.F32 R76, R4.reuse, R8, R192 ;  /* 0x00000008044c723c */ /* 0x042fee00000018c0 */
[----:B------:R-:W-:Y:S01]  /*5820*/  IMAD.MOV.U32 R193, RZ, RZ, R30 ;  /* 0x000000ffffc17224 */ /* 0x000fe200078e001e */
[----:B------:R-:W-:Y:S01]  /*5830*/  HMMA.16816.F32 R36, R4, R10, R184 ;  /* 0x0000000a0424723c */ /* 0x000fe200000018b8 */
[----:B------:R-:W1:Y:S01]  /*5840*/  LDSM.16.MT88.4 R8, [R217+0x4000] ;  /* 0x00400000d908783b */ /* 0x000e620000004200 */
[----:B------:R-:W-:Y:S01]  /*5850*/  MOV R194, R31 ;  /* 0x0000001f00c27202 */ /* 0x000fe20000000f00 */
[----:B------:R-:W-:-:S02]  /*5860*/  IMAD.MOV.U32 R195, RZ, RZ, R28 ;  /* 0x000000ffffc37224 */ /* 0x000fc400078e001c */
[----:B------:R-:W-:Y:S02]  /*5870*/  IMAD.MOV.U32 R192, RZ, RZ, R25 ;  /* 0x000000ffffc07224 */ /* 0x000fe400078e0019 */
[----:B------:R-:W-:Y:S01]  /*5880*/  IMAD.MOV.U32 R186, RZ, RZ, R35 ;  /* 0x000000ffffba7224 */ /* 0x000fe200078e0023 */
[----:B------:R-:W-:Y:S01]  /*5890*/  MOV R184, R33 ;  /* 0x0000002100b87202 */ /* 0x000fe20000000f00 */
[----:B------:R-:W-:Y:S02]  /*58a0*/  IMAD.MOV.U32 R185, RZ, RZ, R32 ;  /* 0x000000ffffb97224 */ /* 0x000fe400078e0020 */
[----:B------:R-:W-:Y:S01]  /*58b0*/  IMAD.MOV.U32 R187, RZ, RZ, R69 ;  /* 0x000000ffffbb7224 */ /* 0x000fe200078e0045 */
[C---:B-1----:R-:W-:Y:S07]  /*58c0*/  HMMA.16816.F32 R72, R4.reuse, R8, R180 ;  /* 0x000000080448723c */ /* 0x042fee00000018b4 */
[----:B------:R-:W-:Y:S01]  /*58d0*/  IMAD.MOV.U32 R181, RZ, RZ, R26 ;  /* 0x000000ffffb57224 */ /* 0x000fe200078e001a */
[----:B------:R-:W-:Y:S01]  /*58e0*/  HMMA.16816.F32 R32, R4, R10, R168 ;  /* 0x0000000a0420723c */ /* 0x000fe200000018a8 */
[----:B------:R-:W1:Y:S01]  /*58f0*/  LDSM.16.MT88.4 R8, [R218+0x4000] ;  /* 0x00400000da08783b */ /* 0x000e620000004200 */
[----:B------:R-:W-:Y:S01]  /*5900*/  IMAD.MOV.U32 R182, RZ, RZ, R27 ;  /* 0x000000ffffb67224 */ /* 0x000fe200078e001b */
[----:B------:R-:W-:Y:S01]  /*5910*/  MOV R183, R24 ;  /* 0x0000001800b77202 */ /* 0x000fe20000000f00 */
[----:B------:R-:W-:Y:S01]  /*5920*/  IMAD.MOV.U32 R180, RZ, RZ, R184 ;  /* 0x000000ffffb47224 */ /* 0x000fe200078e00b8 */
[----:B------:R-:W-:Y:S01]  /*5930*/  MOV R184, R185 ;  /* 0x000000b900b87202 */ /* 0x000fe20000000f00 */
[----:B------:R-:W-:-:S02]  /*5940*/  IMAD.MOV.U32 R185, RZ, RZ, R186 ;  /* 0x000000ffffb97224 */ /* 0x000fc400078e00ba */
[----:B------:R-:W-:Y:S01]  /*5950*/  IMAD.MOV.U32 R186, RZ, RZ, R223 ;  /* 0x000000ffffba7224 */ /* 0x000fe200078e00df */
        /* <DEDUP_REMOVED lines=19> */
[----:B------:R-:W-:Y:S01]  /*5a90*/  IMAD.MOV.U32 R131, RZ, RZ, R180 ;  /* 0x000000ffff837224 */ /* 0x000fe200078e00b4 */
[----:B------:R-:W-:Y:S01]  /*5aa0*/  HMMA.16816.F32 R140, R4, R10, R124 ;  /* 0x0000000a048c723c */ /* 0x000fe2000000187c */
[----:B------:R-:W1:Y:S01]  /*5ab0*/  LDSM.16.MT88.4 R8, [R217+0xa000] ;  /* 0x00a00000d908783b */ /* 0x000e620000004200 */
[----:B------:R-:W-:Y:S01]  /*5ac0*/  IMAD.MOV.U32 R130, RZ, RZ, R181 ;  /* 0x000000ffff827224 */ /* 0x000fe200078e00b5 */
[----:B------:R-:W-:-:S02]  /*5ad0*/  MOV R129, R182 ;  /* 0x000000b600817202 */ /* 0x000fc40000000f00 */
[----:B------:R-:W-:Y:S02]  /*5ae0*/  MOV R128, R200 ;  /* 0x000000c800807202 */ /* 0x000fe40000000f00 */
        /* <DEDUP_REMOVED lines=10> */
[----:B------:R-:W-:-:S04]  /*5b90*/  IMAD.MOV.U32 R119, RZ, RZ, R194 ;  /* 0x000000ffff777224 */ /* 0x000fc800078e00c2 */
[C---:B-1----:R-:W-:Y:S08]  /*5ba0*/  HMMA.16816.F32 R156, R4.reuse, R8, R108 ;  /* 0x00000008049c723c */ /* 0x042ff0000000186c */
[----:B------:R-:W-:Y:S01]  /*5bb0*/  HMMA.16816.F32 R132, R4, R10, R104 ;  /* 0x0000000a0484723c */ /* 0x000fe20000001868 */
[----:B------:R-:W1:Y:S01]  /*5bc0*/  LDSM.16.MT88.4 R8, [R221+0xa000] ;  /* 0x00a00000dd08783b */ /* 0x000e620000004200 */
[----:B------:R2:W-:Y:S02]  /*5bd0*/  MUFU.EX2 R105, R3 ;  /* 0x0000000300697308 */ /* 0x0005e40000000800 */
[----:B--2---:R-:W-:-:S02]  /*5be0*/  FFMA.FTZ R3, R252, c[0x0][0x2d0], -R2 ;  /* 0x0000b400fc037a23 */ /* 0x004fc40000010802 */
[----:B------:R-:W-:Y:S02]  /*5bf0*/  IMAD.MOV.U32 R252, RZ, RZ, R127 ;  /* 0x000000fffffc7224 */ /* 0x000fe400078e007f */
[C---:B-1----:R-:W-:Y:S08]  /*5c00*/  HMMA.16816.F32 R152, R4.reuse, R8, R100 ;  /* 0x000000080498723c */ /* 0x042ff00000001864 */
[----:B------:R-:W-:Y:S01]  /*5c10*/  HMMA.16816.F32 R100, R4, R10, R92 ;  /* 0x0000000a0464723c */ /* 0x000fe2000000185c */
[----:B------:R-:W1:Y:S01]  /*5c20*/  LDSM.16.MT88.4 R8, [R220+0xa000] ;  /* 0x00a00000dc08783b */ /* 0x000e620000004200 */
[----:B------:R2:W3:Y:S02]  /*5c30*/  MUFU.EX2 R95, R3 ;  /* 0x00000003005f7308 */ /* 0x0004e40000000800 */
[----:B--2---:R-:W-:-:S04]  /*5c40*/  FFMA.FTZ R3, R215, c[0x0][0x2d0], -R2 ;  /* 0x0000b400d7037a23 */ /* 0x004fc80000010802 */
[C---:B-1----:R-:W-:Y:S08]  /*5c50*/  HMMA.16816.F32 R148, R4.reuse, R8, R52 ;  /* 0x000000080494723c */ /* 0x042ff00000001834 */
[----:B------:R-:W-:Y:S01]  /*5c60*/  HMMA.16816.F32 R12, R4, R10, R12 ;  /* 0x0000000a040c723c */ /* 0x000fe2000000180c */
[----:B------:R1:W-:Y:S01]  /*5c70*/  MUFU.EX2 R6, R3 ;  /* 0x0000000300067308 */ /* 0x0003e20000000800 */
[----:B------:R-:W2:Y:S05]  /*5c80*/  LDSM.16.MT88.4 R8, [R217+0x1800] ;  /* 0x00180000d908783b */ /* 0x000eaa0000004200 */
[----:B------:R-:W-:-:S02]  /*5c90*/  FFMA.FTZ R4, R211, c[0x0][0x2d0], -R0 ;  /* 0x0000b400d3047a23 */ /* 0x000fc40000010800 */
[----:B------:R-:W-:Y:S01]  /*5ca0*/  FADD.FTZ R5, R174, R122 ;  /* 0x0000007aae057221 */ /* 0x000fe20000010000 */
[----:B------:R-:W-:Y:S01]  /*5cb0*/  MOV R122, R129 ;  /* 0x00000081007a7202 */ /* 0x000fe20000000f00 */
[----:B------:R-:W-:Y:S02]  /*5cc0*/  MUFU.EX2 R106, R4 ;  /* 0x00000004006a7308 */ /* 0x000fe40000000800 */
[----:B------:R-:W-:Y:S02]  /*5cd0*/  FADD.FTZ R5, R204, R5 ;  /* 0x00000005cc057221 */ /* 0x000fe40000010000 */
[----:B-1----:R-:W-:-:S04]  /*5ce0*/  FFMA.FTZ R3, R214, c[0x0][0x2d0], -R2 ;  /* 0x0000b400d6037a23 */ /* 0x002fc80000010802 */
[----:B------:R1:W-:Y:S02]  /*5cf0*/  MUFU.EX2 R104, R3 ;  /* 0x0000000300687308 */ /* 0x0003e40000000800 */
[----:B-1----:R-:W-:Y:S02]  /*5d00*/  FADD.FTZ R3, R207, R123 ;  /* 0x0000007bcf037221 */ /* 0x002fe40000010000 */
[----:B------:R-:W-:Y:S02]  /*5d10*/  IMAD.MOV.U32 R123, RZ, RZ, R128 ;  /* 0x000000ffff7b7224 */ /* 0x000fe400078e0080 */
[----:B------:R-:W-:Y:S02]  /*5d20*/  FADD.FTZ R4, R206, R3 ;  /* 0x00000003ce047221 */ /* 0x000fe40000010000 */
[----:B------:R-:W-:Y:S02]  /*5d30*/  FFMA.FTZ R3, R213, c[0x0][0x2d0], -R0 ;  /* 0x0000b400d5037a23 */ /* 0x000fe40000010800 */
[----:B------:R-:W-:-:S02]  /*5d40*/  FADD.FTZ R4, R209, R4 ;  /* 0x00000004d1047221 */ /* 0x000fc40000010000 */
[----:B------:R1:W4:Y:S02]  /*5d50*/  MUFU.EX2 R94, R3 ;  /* 0x00000003005e7308 */ /* 0x0003240000000800 */
[----:B------:R-:W-:Y:S01]  /*5d60*/  FADD.FTZ R92, R208, R4 ;  /* 0x00000004d05c7221 */ /* 0x000fe20000010000 */
[----:B---3--:R-:W-:Y:S01]  /*5d70*/  F2FP.PACK_AB R4, R95, R105 ;  /* 0x000000695f04723e */ /* 0x008fe200000000ff */
[----:B-1----:R-:W-:-:S04]  /*5d80*/  FFMA.FTZ R3, R212, c[0x0][0x2d0], -R0 ;  /* 0x0000b400d4037a23 */ /* 0x002fc80000010800 */
[----:B------:R1:W-:Y:S02]  /*5d90*/  MUFU.EX2 R223, R3 ;  /* 0x0000000300df7308 */ /* 0x0003e40000000800 */
[----:B-1----:R-:W-:-:S06]  /*5da0*/  FFMA.FTZ R3, R210, c[0x0][0x2d0], -R0 ;  /* 0x0000b400d2037a23 */ /* 0x002fcc0000010800 */
[----:B------:R1:W3:Y:S02]  /*5db0*/  MUFU.EX2 R174, R3 ;  /* 0x0000000300ae7308 */ /* 0x0002e40000000800 */
[----:B-1----:R-:W-:Y:S01]  /*5dc0*/  FADD.FTZ R3, R205, R5 ;  /* 0x00000005cd037221 */ /* 0x002fe20000010000 */
[----:B----4-:R-:W-:Y:S02]  /*5dd0*/  F2FP.PACK_AB R5, R94, R106 ;  /* 0x0000006a5e05723e */ /* 0x010fe400000000ff */
[----:B---3--:R-:W-:Y:S01]  /*5de0*/  F2FP.PACK_AB R7, R174, R223 ;  /* 0x000000dfae07723e */ /* 0x008fe200000000ff */
[----:B------:R-:W-:Y:S01]  /*5df0*/  FADD.FTZ R93, R175, R3 ;  /* 0x00000003af5d7221 */ /* 0x000fe20000010000 */
[----:B------:R-:W-:-:S04]  /*5e00*/  MOV R175, R6 ;  /* 0x0000000600af7202 */ /* 0x000fc80000000f00 */
[----:B------:R-:W-:-:S07]  /*5e10*/  F2FP.PACK_AB R6, R104, R175 ;  /* 0x000000af6806723e */ /* 0x000fce00000000ff */
[C---:B--2---:R-:W-:Y:S08]  /*5e20*/  HMMA.16816.F32 R180, R4.reuse, R8, R88 ;  /* 0x0000000804b4723c */ /* 0x044ff00000001858 */
[C---:B------:R-:W-:Y:S01]  /*5e30*/  HMMA.16816.F32 R192, R4.reuse, R10, R48 ;  /* 0x0000000a04c0723c */ /* 0x040fe20000001830 */
[----:B------:R-:W1:Y:S07]  /*5e40*/  LDSM.16.MT88.4 R8, [R218+0x1800] ;  /* 0x00180000da08783b */ /* 0x000e6e0000004200 */
[C---:B-1----:R-:W-:Y:S07]  /*5e50*/  HMMA.16816.F32 R52, R4.reuse, R8, R84 ;  /* 0x000000080434723c */ /* 0x042fee0000001854 */
[----:B------:R-:W-:Y:S01]  /*5e60*/  IMAD.MOV.U32 R84, RZ, RZ, R198 ;  /* 0x000000ffff547224 */ /* 0x000fe200078e00c6 */
[----:B------:R-:W-:Y:S01]  /*5e70*/  HMMA.16816.F32 R212, R4, R10, R44 ;  /* 0x0000000a04d4723c */ /* 0x000fe2000000182c */
[----:B------:R-:W1:Y:S01]  /*5e80*/  LDSM.16.MT88.4 R8, [R221+0x1800] ;  /* 0x00180000dd08783b */ /* 0x000e620000004200 */
[----:B------:R-:W-:Y:S01]  /*5e90*/  MOV R87, R106 ;  /* 0x0000006a00577202 */ /* 0x000fe20000000f00 */
[----:B------:R-:W-:Y:S01]  /*5ea0*/  IMAD.MOV.U32 R86, RZ, RZ, R104 ;  /* 0x000000ffff567224 */ /* 0x000fe200078e0068 */
[----:B------:R-:W-:-:S03]  /*5eb0*/  MOV R85, R105 ;  /* 0x0000006900557202 */ /* 0x000fc60000000f00 */
[----:B------:R-:W-:Y:S01]  /*5ec0*/  IMAD.MOV.U32 R47, RZ, RZ, R189 ;  /* 0x000000ffff2f7224 */ /* 0x000fe200078e00bd */
[----:B------:R-:W-:Y:S01]  /*5ed0*/  MOV R46, R190 ;  /* 0x000000be002e7202 */ /* 0x000fe20000000f00 */
[----:B------:R-:W-:Y:S02]  /*5ee0*/  IMAD.MOV.U32 R45, RZ, RZ, R191 ;  /* 0x000000ffff2d7224 */ /* 0x000fe400078e00bf */
[----:B------:R-:W-:-:S05]  /*5ef0*/  IMAD.MOV.U32 R44, RZ, RZ, R197 ;  /* 0x000000ffff2c7224 */ /* 0x000fca00078e00c5 */
[----:B------:R-:W-:Y:S01]  /*5f00*/  IMAD.MOV.U32 R3, RZ, RZ, R52 ;  /* 0x000000ffff037224 */ /* 0x000fe200078e0034 */
[----:B------:R-:W-:Y:S01]  /*5f10*/  MOV R48, R53 ;  /* 0x0000003500307202 */ /* 0x000fe20000000f00 */
[----:B------:R-:W-:Y:S02]  /*5f20*/  IMAD.MOV.U32 R52, RZ, RZ, R188 ;  /* 0x000000ffff347224 */ /* 0x000fe400078e00bc */
[----:B------:R-:W-:Y:S02]  /*5f30*/  IMAD.MOV.U32 R50, RZ, RZ, R54 ;  /* 0x000000ffff327224 */ /* 0x000fe400078e0036 */
[----:B------:R-:W-:Y:S01]  /*5f40*/  IMAD.MOV.U32 R49, RZ, RZ, R55 ;  /* 0x000000ffff317224 */ /* 0x000fe200078e0037 */
[----:B------:R-:W-:Y:S01]  /*5f50*/  MOV R55, R117 ;  /* 0x0000007500377202 */ /* 0x000fe20000000f00 */
[----:B------:R-:W-:Y:S02]  /*5f60*/  IMAD.MOV.U32 R54, RZ, RZ, R118 ;  /* 0x000000ffff367224 */ /* 0x000fe400078e0076 */
[----:B------:R-:W-:Y:S01]  /*5f70*/  IMAD.MOV.U32 R53, RZ, RZ, R119 ;  /* 0x000000ffff357224 */ /* 0x000fe200078e0077 */
[C---:B-1----:R-:W-:Y:S07]  /*5f80*/  HMMA.16816.F32 R208, R4.reuse, R8, R80 ;  /* 0x0000000804d0723c */ /* 0x042fee0000001850 */
[----:B------:R-:W-:Y:S01]  /*5f90*/  MOV R80, R185 ;  /* 0x000000b900507202 */ /* 0x000fe20000000f00 */
[----:B------:R-:W-:Y:S01]  /*5fa0*/  HMMA.16816.F32 R204, R4, R10, R40 ;  /* 0x0000000a04cc723c */ /* 0x000fe20000001828 */
[----:B------:R-:W1:Y:S01]  /*5fb0*/  LDSM.16.MT88.4 R8, [R220+0x1800] ;  /* 0x00180000dc08783b */ /* 0x000e620000004200 */
[----:B------:R-:W-:Y:S01]  /*5fc0*/  IMAD.MOV.U32 R81, RZ, RZ, R186 ;  /* 0x000000ffff517224 */ /* 0x000fe200078e00ba */
[----:B------:R-:W-:Y:S01]  /*5fd0*/  MOV R83, R196 ;  /* 0x000000c400537202 */ /* 0x000fe20000000f00 */
[----:B------:R-:W-:-:S03]  /*5fe0*/  IMAD.MOV.U32 R82, RZ, RZ, R187 ;  /* 0x000000ffff527224 */ /* 0x000fc600078e00bb */
[----:B------:R-:W-:Y:S01]  /*5ff0*/  MOV R41, R3 ;  /* 0x0000000300297202 */ /* 0x000fe20000000f00 */
[----:B------:R-:W-:Y:S02]  /*6000*/  IMAD.MOV.U32 R43, RZ, RZ, R184 ;  /* 0x000000ffff2b7224 */ /* 0x000fe400078e00b8 */
[----:B------:R-:W-:Y:S02]  /*6010*/  IMAD.MOV.U32 R3, RZ, RZ, R199 ;  /* 0x000000ffff037224 */ /* 0x000fe400078e00c7 */
[----:B------:R-:W-:Y:S02]  /*6020*/  IMAD.MOV.U32 R42, RZ, RZ, R131 ;  /* 0x000000ffff2a7224 */ /* 0x000fe400078e0083 */
[----:B------:R-:W-:Y:S02]  /*6030*/  IMAD.MOV.U32 R40, RZ, RZ, R48 ;  /* 0x000000ffff287224 */ /* 0x000fe400078e0030 */
[----:B------:R-:W-:Y:S01]  /*6040*/  FFMA.FTZ R3, R3, c[0x0][0x2d0], -R2 ;  /* 0x0000b40003037a23 */ /* 0x000fe20000010802 */
[C---:B-1----:R-:W-:Y:S07]  /*6050*/  HMMA.16816.F32 R200, R4.reuse, R8, R76 ;  /* 0x0000000804c8723c */ /* 0x042fee000000184c */
[----:B------:R-:W-:Y:S01]  /*6060*/  MOV R76, R124 ;  /* 0x0000007c004c7202 */ /* 0x000fe20000000f00 */
[----:B------:R-:W-:Y:S01]  /*6070*/  HMMA.16816.F32 R188, R4, R10, R36 ;  /* 0x0000000a04bc723c */ /* 0x000fe20000001824 */
[----:B------:R-:W1:Y:S01]  /*6080*/  LDSM.16.MT88.4 R8, [R217+0x4800] ;  /* 0x00480000d908783b */ /* 0x000e620000004200 */
[----:B------:R-:W-:Y:S01]  /*6090*/  IMAD.MOV.U32 R77, RZ, RZ, R116 ;  /* 0x000000ffff4d7224 */ /* 0x000fe200078e0074 */
[----:B------:R-:W-:Y:S01]  /*60a0*/  MOV R79, R49 ;  /* 0x00000031004f7202 */ /* 0x000fe20000000f00 */
[----:B------:R-:W-:-:S03]  /*60b0*/  IMAD.MOV.U32 R78, RZ, RZ, R50 ;  /* 0x000000ffff4e7224 */ /* 0x000fc600078e0032 */
[----:B------:R-:W-:Y:S02]  /*60c0*/  IMAD.MOV.U32 R39, RZ, RZ, R125 ;  /* 0x000000ffff277224 */ /* 0x000fe400078e007d */
[----:B------:R-:W-:Y:S02]  /*60d0*/  IMAD.MOV.U32 R38, RZ, RZ, R126 ;  /* 0x000000ffff267224 */ /* 0x000fe400078e007e */
        /* <DEDUP_REMOVED lines=22> */
[C---:B------:R-:W-:Y:S01]  /*6240*/  HMMA.16816.F32 R60, R4.reuse, R10, R16 ;  /* 0x0000000a043c723c */ /* 0x040fe20000001810 */
[----:B------:R-:W1:Y:S06]  /*6250*/  LDSM.16.MT88.4 R8, [R218+0x7800] ;  /* 0x00780000da08783b */ /* 0x000e6c0000004200 */
[----:B------:R-:W-:Y:S01]  /*6260*/  IMAD.MOV.U32 R18, RZ, RZ, R85 ;  /* 0x000000ffff127224 */ /* 0x000fe200078e0055 */
[----:B------:R-:W-:Y:S01]  /*6270*/  MOV R16, R86 ;  /* 0x0000005600107202 */ /* 0x000fe20000000f00 */
[----:B------:R-:W-:Y:S01]  /*6280*/  IMAD.MOV.U32 R19, RZ, RZ, R87 ;  /* 0x000000ffff137224 */ /* 0x000fe200078e0057 */
[----:B------:R-:W-:Y:S01]  /*6290*/  MOV R17, R44 ;  /* 0x0000002c00117202 */ /* 0x000fe20000000f00 */
[C---:B-1----:R-:W-:Y:S07]  /*62a0*/  HMMA.16816.F32 R48, R4.reuse, R8, R176 ;  /* 0x000000080430723c */ /* 0x042fee00000018b0 */
[----:B------:R-:W-:Y:S01]  /*62b0*/  MOV R178, R37 ;  /* 0x0000002500b27202 */ /* 0x000fe20000000f00 */
[----:B------:R-:W-:Y:S01]  /*62c0*/  IMAD.MOV.U32 R176, RZ, RZ, R78 ;  /* 0x000000ffffb07224 */ /* 0x000fe200078e004e */
[----:B------:R-:W-:Y:S01]  /*62d0*/  HMMA.16816.F32 R36, R4, R10, R96 ;  /* 0x0000000a0424723c */ /* 0x000fe20000001860 */
[----:B------:R-:W1:Y:S01]  /*62e0*/  LDSM.16.MT88.4 R8, [R221+0x7800] ;  /* 0x00780000dd08783b */ /* 0x000e620000004200 */
[----:B------:R-:W-:Y:S01]  /*62f0*/  MOV R177, R79 ;  /* 0x0000004f00b17202 */ /* 0x000fe20000000f00 */
[----:B------:R-:W-:-:S04]  /*6300*/  IMAD.MOV.U32 R179, RZ, RZ, R84 ;  /* 0x000000ffffb37224 */ /* 0x000fc800078e0054 */
[----:B------:R-:W-:Y:S01]  /*6310*/  MOV R97, R42 ;  /* 0x0000002a00617202 */ /* 0x000fe20000000f00 */
[----:B------:R-:W-:Y:S02]  /*6320*/  IMAD.MOV.U32 R96, RZ, RZ, R43 ;  /* 0x000000ffff607224 */ /* 0x000fe400078e002b */
[----:B------:R-:W-:Y:S02]  /*6330*/  IMAD.MOV.U32 R98, RZ, RZ, R41 ;  /* 0x000000ffff627224 */ /* 0x000fe400078e0029 */
        /* <DEDUP_REMOVED lines=8> */
[----:B------:R-:W-:Y:S01]  /*63c0*/  MOV R145, R53 ;  /* 0x0000003500917202 */ /* 0x000fe20000000f00 */
        /* <DEDUP_REMOVED lines=16> */
[----:B------:R-:W-:Y:S02]  /*64d0*/  IMAD.MOV.U32 R178, RZ, RZ, R174 ;  /* 0x000000ffffb27224 */ /* 0x000fe400078e00ae */
[----:B------:R2:W-:Y:S01]  /*64e0*/  MUFU.EX2 R174, R3 ;  /* 0x0000000300ae7308 */ /* 0x0005e20000000800 */
[C---:B-1----:R-:W-:Y:S07]  /*64f0*/  HMMA.16816.F32 R68, R4.reuse, R8, R164 ;  /* 0x000000080444723c */ /* 0x042fee00000018a4 */
[----:B------:R-:W-:Y:S01]  /*6500*/  MOV R167, R145 ;  /* 0x0000009100a77202 */ /* 0x000fe20000000f00 */
[----:B------:R-:W-:Y:S01]  /*6510*/  HMMA.16816.F32 R56, R4, R10, R140 ;  /* 0x0000000a0438723c */ /* 0x000fe2000000188c */
[----:B------:R-:W1:Y:S01]  /*6520*/  LDSM.16.MT88.4 R8, [R217+0xa800] ;  /* 0x00a80000d908783b */ /* 0x000e620000004200 */
[----:B--2---:R-:W-:-:S02]  /*6530*/  FFMA.FTZ R3, R144, c[0x0][0x2d0], -R2 ;  /* 0x0000b40090037a23 */ /* 0x004fc40000010802 */
        /* <DEDUP_REMOVED lines=8> */
[C---:B-1----:R-:W-:Y:S08]  /*65c0*/  HMMA.16816.F32 R44, R4.reuse, R8, R160 ;  /* 0x00000008042c723c */ /* 0x042ff000000018a0 */
[----:B------:R-:W-:Y:S01]  /*65d0*/  HMMA.16816.F32 R32, R4, R10, R136 ;  /* 0x0000000a0420723c */ /* 0x000fe20000001888 */
[----:B------:R-:W1:Y:S01]  /*65e0*/  LDSM.16.MT88.4 R8, [R218+0xa800] ;  /* 0x00a80000da08783b */ /* 0x000e620000004200 */
[----:B------:R2:W-:Y:S01]  /*65f0*/  MUFU.EX2 R177, R3 ;  /* 0x0000000300b17308 */ /* 0x0005e20000000800 */
[----:B------:R-:W-:Y:S01]  /*6600*/  IMAD.MOV.U32 R96, RZ, RZ, R97 ;  /* 0x000000ffff607224 */ /* 0x000fe200078e0061 */
[----:B------:R-:W-:Y:S01]  /*6610*/  MOV R97, R98 ;  /* 0x0000006200617202 */ /* 0x000fe20000000f00 */
[----:B------:R-:W-:-:S02]  /*6620*/  IMAD.MOV.U32 R98, RZ, RZ, R99 ;  /* 0x000000ffff627224 */ /* 0x000fc400078e0063 */
[----:B------:R-:W-:Y:S02]  /*6630*/  IMAD.MOV.U32 R99, RZ, RZ, R176 ;  /* 0x000000ffff637224 */ /* 0x000fe400078e00b0 */
[----:B------:R-:W-:Y:S02]  /*6640*/  IMAD.MOV.U32 R176, RZ, RZ, R178 ;  /* 0x000000ffffb07224 */ /* 0x000fe400078e00b2 */
[----:B------:R-:W-:Y:S01]  /*6650*/  IMAD.MOV.U32 R178, RZ, RZ, R16 ;  /* 0x000000ffffb27224 */ /* 0x000fe200078e0010 */
[----:B------:R-:W-:Y:S01]  /*6660*/  MOV R16, R223 ;  /* 0x000000df00107202 */ /* 0x000fe20000000f00 */
[--C-:B------:R-:W-:Y:S01]  /*6670*/  FFMA.FTZ R26, R26, c[0x0][0x2d0], -R2.reuse ;  /* 0x0000b4001a1a7a23 */ /* 0x100fe20000010802 */
[----:B------:R3:W5:Y:S01]  /*6680*/  LDL.LU R223, [R1+0xa4] ;  /* 0x0000a40001df7983 */ /* 0x0007620000300800 */
[C---:B-1----:R-:W-:Y:S08]  /*6690*/  HMMA.16816.F32 R80, R4.reuse, R8, R156 ;  /* 0x000000080450723c */ /* 0x042ff0000000189c */
[----:B------:R-:W-:Y:S01]  /*66a0*/  HMMA.16816.F32 R72, R4, R10, R132 ;  /* 0x0000000a0448723c */ /* 0x000fe20000001884 */
[----:B------:R-:W1:Y:S01]  /*66b0*/  LDSM.16.MT88.4 R8, [R221+0xa800] ;  /* 0x00a80000dd08783b */ /* 0x000e620000004200 */
[----:B--2---:R-:W-:-:S02]  /*66c0*/  FFMA.FTZ R3, R167, c[0x0][0x2d0], -R2 ;  /* 0x0000b400a7037a23 */ /* 0x004fc40000010802 */
[----:B------:R-:W-:Y:S02]  /*66d0*/  IMAD.MOV.U32 R167, RZ, RZ, R144 ;  /* 0x000000ffffa77224 */ /* 0x000fe400078e0090 */
[----:B------:R-:W-:Y:S01]  /*66e0*/  IMAD.MOV.U32 R144, RZ, RZ, R145 ;  /* 0x000000ffff907224 */ /* 0x000fe200078e0091 */
[----:B------:R-:W-:Y:S01]  /*66f0*/  MOV R145, R146 ;  /* 0x0000009200917202 */ /* 0x000fe20000000f00 */
[----:B------:R-:W-:Y:S02]  /*6700*/  IMAD.MOV.U32 R146, RZ, RZ, R147 ;  /* 0x000000ffff927224 */ /* 0x000fe400078e0093 */
[----:B------:R-:W-:Y:S01]  /*6710*/  IMAD.MOV.U32 R147, RZ, RZ, R168 ;  /* 0x000000ffff937224 */ /* 0x000fe200078e00a8 */
[----:B------:R-:W-:Y:S01]  /*6720*/  MOV R168, R169 ;  /* 0x000000a900a87202 */ /* 0x000fe20000000f00 */
[----:B------:R-:W-:Y:S01]  /*6730*/  IMAD.MOV.U32 R169, RZ, RZ, R170 ;  /* 0x000000ffffa97224 */ /* 0x000fe200078e00aa */
[C---:B-1----:R-:W-:Y:S08]  /*6740*/  HMMA.16816.F32 R64, R4.reuse, R8, R152 ;  /* 0x000000080440723c */ /* 0x042ff00000001898 */
[----:B------:R-:W-:Y:S01]  /*6750*/  HMMA.16816.F32 R52, R4, R10, R100 ;  /* 0x0000000a0434723c */ /* 0x000fe20000001864 */
[----:B------:R-:W1:Y:S01]  /*6760*/  LDSM.16.MT88.4 R8, [R220+0xa800] ;  /* 0x00a80000dc08783b */ /* 0x000e620000004200 */
[----:B------:R-:W-:Y:S01]  /*6770*/  IMAD.MOV.U32 R170, RZ, RZ, R171 ;  /* 0x000000ffffaa7224 */ /* 0x000fe200078e00ab */
[----:B------:R-:W-:Y:S01]  /*6780*/  MOV R171, R176 ;  /* 0x000000b000ab7202 */ /* 0x000fe20000000f00 */
[----:B------:R-:W-:-:S02]  /*6790*/  IMAD.MOV.U32 R176, RZ, RZ, R178 ;  /* 0x000000ffffb07224 */ /* 0x000fc400078e00b2 */
[----:B------:R2:W-:Y:S02]  /*67a0*/  MUFU.EX2 R178, R3 ;  /* 0x0000000300b27308 */ /* 0x0005e40000000800 */
[----:B--2---:R-:W-:Y:S02]  /*67b0*/  FFMA.FTZ R3, R167, c[0x0][0x2d0], -R2 ;  /* 0x0000b400a7037a23 */ /* 0x004fe40000010802 */
        /* <DEDUP_REMOVED lines=14> */
[----:B------:R-:W1:Y:S01]  /*68a0*/  LDSM.16.MT88.4 R12, [R221+0x2000] ;  /* 0x00200000dd0c783b */ /* 0x000e620000004200 */
[----:B------:R2:W4:Y:S01]  /*68b0*/  MUFU.EX2 R136, R3 ;  /* 0x0000000300887308 */ /* 0x0005220000000800 */
[----:B------:R-:W-:-:S02]  /*68c0*/  IMAD.MOV.U32 R144, RZ, RZ, R146 ;  /* 0x000000ffff907224 */ /* 0x000fc400078e0092 */
[----:B------:R-:W-:Y:S01]  /*68d0*/  IMAD.MOV.U32 R146, RZ, RZ, R168 ;  /* 0x000000ffff927224 */ /* 0x000fe200078e00a8 */
[----:B------:R-:W-:Y:S01]  /*68e0*/  MOV R168, R170 ;  /* 0x000000aa00a87202 */ /* 0x000fe20000000f00 */
[----:B------:R-:W-:Y:S01]  /*68f0*/  IMAD.MOV.U32 R122, RZ, RZ, R222 ;  /* 0x000000ffff7a7224 */ /* 0x000fe200078e00de */
[----:B------:R-:W-:Y:S01]  /*6900*/  HMMA.16816.F32 R40, R4, R8, R148 ;  /* 0x000000080428723c */ /* 0x000fe20000001894 */
[----:B------:R-:W-:Y:S01]  /*6910*/  IMAD.MOV.U32 R170, RZ, RZ, R176 ;  /* 0x000000ffffaa7224 */ /* 0x000fe200078e00b0 */
[----:B------:R-:W1:Y:S01]  /*6920*/  LDSM.16.MT88.4 R8, [R217+0x2000] ;  /* 0x00200000d908783b */ /* 0x000e620000004200 */
[----:B------:R-:W-:Y:S02]  /*6930*/  IMAD.MOV.U32 R176, RZ, RZ, R175 ;  /* 0x000000ffffb07224 */ /* 0x000fe400078e00af */
[----:B------:R-:W-:Y:S01]  /*6940*/  FFMA.FTZ R25, R25, c[0x0][0x2d0], -R2 ;  /* 0x0000b40019197a23 */ /* 0x000fe20000010802 */
[----:B------:R3:W5:Y:S01]  /*6950*/  LDL.LU R222, [R1+0xa0] ;  /* 0x0000a00001de7983 */ /* 0x0007620000300800 */
[----:B------:R-:W-:-:S02]  /*6960*/  FFMA.FTZ R4, R166, c[0x0][0x2d0], -R0 ;  /* 0x0000b400a6047a23 */ /* 0x000fc40000010800 */
[----:B--2---:R-:W-:Y:S02]  /*6970*/  FFMA.FTZ R3, R167, c[0x0][0x2d0], -R0 ;  /* 0x0000b400a7037a23 */ /* 0x004fe40000010800 */
[----:B------:R-:W-:Y:S01]  /*6980*/  IMAD.MOV.U32 R167, RZ, RZ, R145 ;  /* 0x000000ffffa77224 */ /* 0x000fe200078e0091 */
[----:B------:R-:W-:Y:S01]  /*6990*/  MOV R145, R147 ;  /* 0x0000009300917202 */ /* 0x000fe20000000f00 */
[----:B------:R-:W-:Y:S01]  /*69a0*/  IMAD.MOV.U32 R147, RZ, RZ, R169 ;  /* 0x000000ffff937224 */ /* 0x000fe200078e00a9 */
[----:B------:R-:W-:Y:S01]  /*69b0*/  MOV R166, R144 ;  /* 0x0000009000a67202 */ /* 0x000fe20000000f00 */
        /* <DEDUP_REMOVED lines=11> */
[----:B------:R2:W-:Y:S01]  /*6a70*/  MUFU.EX2 R175, R3 ;  /* 0x0000000300af7308 */ /* 0x0005e20000000800 */
[----:B------:R-:W-:Y:S02]  /*6a80*/  IMAD.MOV.U32 R147, RZ, RZ, R169 ;  /* 0x000000ffff937224 */ /* 0x000fe400078e00a9 */
[----:B------:R-:W-:Y:S01]  /*6a90*/  IMAD.MOV.U32 R169, RZ, RZ, R171 ;  /* 0x000000ffffa97224 */ /* 0x000fe200078e00ab */
[----:B------:R-:W-:Y:S01]  /*6aa0*/  MOV R171, R16 ;  /* 0x0000001000ab7202 */ /* 0x000fe20000000f00 */
[----:B------:R-:W-:-:S03]  /*6ab0*/  IMAD.MOV.U32 R16, RZ, RZ, R122 ;  /* 0x000000ffff107224 */ /* 0x000fc600078e007a */
[----:B------:R1:W1:Y:S01]  /*6ac0*/  MUFU.EX2 R176, R4 ;  /* 0x0000000400b07308 */ /* 0x0002620000000800 */
[----:B------:R-:W-:Y:S02]  /*6ad0*/  IMAD.MOV.U32 R122, RZ, RZ, R252 ;  /* 0x000000ffff7a7224 */ /* 0x000fe400078e00fc */
[----:B------:R-:W-:Y:S02]  /*6ae0*/  FADD.FTZ R5, R179, R93 ;  /* 0x0000005db3057221 */ /* 0x000fe40000010000 */
[----:B--2---:R-:W-:-:S04]  /*6af0*/  FFMA.FTZ R3, R216, c[0x0][0x2d0], -R0 ;  /* 0x0000b400d8037a23 */ /* 0x004fc80000010800 */
[----:B------:R-:W-:Y:S01]  /*6b00*/  MUFU.EX2 R252, R3 ;  /* 0x0000000300fc7308 */ /* 0x000fe20000000800 */
[----:B-1----:R-:W-:-:S07]  /*6b10*/  FFMA.FTZ R4, R166, c[0x0][0x2d0], -R0 ;  /* 0x0000b400a6047a23 */ /* 0x002fce0000010800 */
[----:B------:R1:W2:Y:S01]  /*6b20*/  MUFU.EX2 R179, R4 ;  /* 0x0000000400b37308 */ /* 0x0002a20000000800 */
[--C-:B------:R-:W-:Y:S02]  /*6b30*/  FFMA.FTZ R24, R24, c[0x0][0x2d0], -R2.reuse ;  /* 0x0000b40018187a23 */ /* 0x100fe40000010802 */
[----:B------:R-:W-:Y:S01]  /*6b40*/  FFMA.FTZ R23, R23, c[0x0][0x2d0], -R2 ;  /* 0x0000b40017177a23 */ /* 0x000fe20000010802 */
[----:B----4-:R-:W-:Y:S01]  /*6b50*/  F2FP.PACK_AB R6, R136, R178 ;  /* 0x000000b28806723e */ /* 0x010fe200000000ff */
[----:B------:R-:W-:Y:S01]  /*6b60*/  FADD.FTZ R2, R144, R5 ;  /* 0x0000000590027221 */ /* 0x000fe20000010000 */
[----:B------:R-:W-:Y:S02]  /*6b70*/  F2FP.PACK_AB R5, R176, R175 ;  /* 0x000000afb005723e */ /* 0x000fe400000000ff */
[----:B-1----:R-:W-:Y:S02]  /*6b80*/  F2FP.PACK_AB R4, R177, R174 ;  /* 0x000000aeb104723e */ /* 0x002fe400000000ff */
[----:B--2---:R-:W-:-:S07]  /*6b90*/  F2FP.PACK_AB R7, R179, R252 ;  /* 0x000000fcb307723e */ /* 0x004fce00000000ff */
[C---:B------:R-:W-:Y:S08]  /*6ba0*/  HMMA.16816.F32 R140, R4.reuse, R12, R208 ;  /* 0x0000000c048c723c */ /* 0x040ff000000018d0 */
[----:B------:R-:W-:Y:S01]  /*6bb0*/  HMMA.16816.F32 R100, R4, R14, R204 ;  /* 0x0000000e0464723c */ /* 0x000fe200000018cc */
[----:B------:R-:W1:Y:S01]  /*6bc0*/  LDSM.16.MT88.4 R12, [R218+0x5000] ;  /* 0x00500000da0c783b */ /* 0x000e620000004200 */
[----:B------:R-:W-:-:S02]  /*6bd0*/  FADD.FTZ R3, R165, R92 ;  /* 0x0000005ca5037221 */ /* 0x000fc40000010000 */
[----:B------:R-:W-:Y:S02]  /*6be0*/  IMAD.MOV.U32 R166, RZ, RZ, R146 ;  /* 0x000000ffffa67224 */ /* 0x000fe400078e0092 */
[----:B------:R-:W-:Y:S01]  /*6bf0*/  IMAD.MOV.U32 R165, RZ, RZ, R147 ;  /* 0x000000ffffa57224 */ /* 0x000fe200078e0093 */
[----:B------:R-:W-:Y:S01]  /*6c00*/  MOV R147, R170 ;  /* 0x000000aa00937202 */ /* 0x000fe20000000f00 */
[----:B------:R-:W-:Y:S01]  /*6c10*/  IMAD.MOV.U32 R146, RZ, RZ, R171 ;  /* 0x000000ffff927224 */ /* 0x000fe200078e00ab */
[----:B------:R-:W-:Y:S01]  /*6c20*/  MOV R171, R95 ;  /* 0x0000005f00ab7202 */ /* 0x000fe20000000f00 */
[----:B------:R-:W-:Y:S01]  /*6c30*/  IMAD.MOV.U32 R170, RZ, RZ, R94 ;  /* 0x000000ffffaa7224 */ /* 0x000fe200078e005e */
[C---:B------:R-:W-:Y:S08]  /*6c40*/  HMMA.16816.F32 R180, R4.reuse, R8, R180 ;  /* 0x0000000804b4723c */ /* 0x040ff000000018b4 */
[----:B------:R-:W-:Y:S01]  /*6c50*/  HMMA.16816.F32 R92, R4, R10, R192 ;  /* 0x0000000a045c723c */ /* 0x000fe200000018c0 */
[----:B------:R-:W2:Y:S01]  /*6c60*/  LDSM.16.MT88.4 R8, [R220+0x2000] ;  /* 0x00200000dc08783b */ /* 0x000ea20000004200 */
[----:B------:R-:W-:Y:S01]  /*6c70*/  FADD.FTZ R3, R167, R3 ;  /* 0x00000003a7037221 */ /* 0x000fe20000010000 */
[----:B------:R-:W-:Y:S01]  /*6c80*/  MOV R167, R145 ;  /* 0x0000009100a77202 */ /* 0x000fe20000000f00 */
[----:B------:R-:W-:-:S02]  /*6c90*/  IMAD.MOV.U32 R163, RZ, RZ, R18 ;  /* 0x000000ffffa37224 */ /* 0x000fc400078e0012 */
[----:B------:R-:W-:Y:S01]  /*6ca0*/  IMAD.MOV.U32 R164, RZ, RZ, R19 ;  /* 0x000000ffffa47224 */ /* 0x000fe200078e0013 */
[----:B------:R-:W-:Y:S01]  /*6cb0*/  MOV R162, R166 ;  /* 0x000000a600a27202 */ /* 0x000fe20000000f00 */
[----:B------:R-:W-:Y:S01]  /*6cc0*/  IMAD.MOV.U32 R137, RZ, RZ, R167 ;  /* 0x000000ffff897224 */ /* 0x000fe200078e00a7 */
[----:B------:R-:W-:Y:S01]  /*6cd0*/  MOV R139, R163 ;  /* 0x000000a3008b7202 */ /* 0x000fe20000000f00 */
[----:B------:R-:W-:Y:S02]  /*6ce0*/  IMAD.MOV.U32 R138, RZ, RZ, R164 ;  /* 0x000000ffff8a7224 */ /* 0x000fe400078e00a4 */
[----:B------:R-:W-:Y:S02]  /*6cf0*/  IMAD.MOV.U32 R163, RZ, RZ, R165 ;  /* 0x000000ffffa37224 */ /* 0x000fe400078e00a5 */
[C---:B-1----:R-:W-:Y:S08]  /*6d00*/  HMMA.16816.F32 R164, R4.reuse, R12, R128 ;  /* 0x0000000c04a4723c */ /* 0x042ff00000001880 */
[C---:B------:R-:W-:Y:S01]  /*6d10*/  HMMA.16816.F32 R192, R4.reuse, R14, R124 ;  /* 0x0000000e04c0723c */ /* 0x040fe2000000187c */
[----:B------:R-:W1:Y:S07]  /*6d20*/  LDSM.16.MT88.4 R12, [R217+0x8000] ;  /* 0x00800000d90c783b */ /* 0x000e6e0000004200 */
[C---:B--2---:R-:W-:Y:S08]  /*6d30*/  HMMA.16816.F32 R148, R4.reuse, R8, R200 ;  /* 0x000000080494723c */ /* 0x044ff000000018c8 */
[C---:B------:R-:W-:Y:S01]  /*6d40*/  HMMA.16816.F32 R156, R4.reuse, R10, R188 ;  /* 0x0000000a049c723c */ /* 0x040fe200000018bc */
[----:B------:R-:W2:Y:S07]  /*6d50*/  LDSM.16.MT88.4 R8, [R221+0x5000] ;  /* 0x00500000dd08783b */ /* 0x000eae0000004200 */
[C---:B-1----:R-:W-:Y:S08]  /*6d60*/  HMMA.16816.F32 R88, R4.reuse, R12, R88 ;  /* 0x0000000c0458723c */ /* 0x042ff00000001858 */
[----:B------:R-:W-:Y:S01]  /*6d70*/  HMMA.16816.F32 R12, R4, R14, R60 ;  /* 0x0000000e040c723c */ /* 0x000fe2000000183c */
[----:B------:R-:W-:Y:S01]  /*6d80*/  IMAD.MOV.U32 R145, RZ, RZ, R16 ;  /* 0x000000ffff917224 */ /* 0x000fe200078e0010 */
[----:B------:R-:W-:-:S02]  /*6d90*/  MOV R144, R17 ;  /* 0x0000001100907202 */ /* 0x000fc40000000f00 */
[----:B------:R-:W1:Y:S04]  /*6da0*/  LDSM.16.MT88.4 R16, [R218+0x2000] ;  /* 0x00200000da10783b */ /* 0x000e680000004200 */
[C---:B--2---:R-:W-:Y:S08]  /*6db0*/  HMMA.16816.F32 R116, R4.reuse, R8, R116 ;  /* 0x000000080474723c */ /* 0x044ff00000001874 */
[----:B------:R-:W-:Y:S01]  /*6dc0*/  HMMA.16816.F32 R108, R4, R10, R108 ;  /* 0x0000000a046c723c */ /* 0x000fe2000000186c */
[----:B------:R-:W2:Y:S07]  /*6dd0*/  LDSM.16.MT88.4 R8, [R218+0x8000] ;  /* 0x00800000da08783b */ /* 0x000eae0000004200 */
[----:B------:R-:W-:Y:S01]  /*6de0*/  MOV R153, R12 ;  /* 0x0000000c00997202 */ /* 0x000fe20000000f00 */
[----:B------:R-:W-:Y:S01]  /*6df0*/  IMAD.MOV.U32 R152, RZ, RZ, R13 ;  /* 0x000000ffff987224 */ /* 0x000fe200078e000d */
[----:B------:R-:W-:Y:S01]  /*6e00*/  MOV R60, R15 ;  /* 0x0000000f003c7202 */ /* 0x000fe20000000f00 */
[----:B------:R-:W-:-:S02]  /*6e10*/  IMAD.MOV.U32 R61, RZ, RZ, R14 ;  /* 0x000000ffff3d7224 */ /* 0x000fc400078e000e */
[----:B------:R-:W4:Y:S01]  /*6e20*/  LDSM.16.MT88.4 R12, [R220+0x8000] ;  /* 0x00800000dc0c783b */ /* 0x000f220000004200 */
[C---:B-1----:R-:W-:Y:S08]  /*6e30*/  HMMA.16816.F32 R132, R4.reuse, R16, R96 ;  /* 0x000000100484723c */ /* 0x042ff00000001860 */
[C---:B------:R-:W-:Y:S01]  /*6e40*/  HMMA.16816.F32 R96, R4.reuse, R18, R212 ;  /* 0x000000120460723c */ /* 0x040fe200000018d4 */
[----:B------:R-:W1:Y:S07]  /*6e50*/  LDSM.16.MT88.4 R16, [R217+0x5000] ;  /* 0x00500000d910783b */ /* 0x000e6e0000004200 */
[C---:B--2---:R-:W-:Y:S08]  /*6e60*/  HMMA.16816.F32 R212, R4.reuse, R8, R48 ;  /* 0x0000000804d4723c */ /* 0x044ff00000001830 */
[C---:B------:R-:W-:Y:S01]  /*6e70*/  HMMA.16816.F32 R204, R4.reuse, R10, R36 ;  /* 0x0000000a04cc723c */ /* 0x040fe20000001824 */
[----:B------:R-:W-:Y:S01]  /*6e80*/  IMAD.MOV.U32 R123, RZ, RZ, R219 ;  /* 0x000000ffff7b7224 */ /* 0x000fe200078e00db */
[----:B------:R-:W-:Y:S01]  /*6e90*/  MOV R160, R157 ;  /* 0x0000009d00a07202 */ /* 0x000fe20000000f00 */
[----:B------:R-:W-:Y:S01]  /*6ea0*/  IMAD.MOV.U32 R161, RZ, RZ, R156 ;  /* 0x000000ffffa17224 */ /* 0x000fe200078e009c */
[----:B------:R3:W5:Y:S04]  /*6eb0*/  LDL.LU R219, [R1+0x9c] ;  /* 0x00009c0001db7983 */ /* 0x0007680000300800 */
[----:B----4-:R-:W-:Y:S01]  /*6ec0*/  HMMA.16816.F32 R48, R4, R12, R68 ;  /* 0x0000000c0430723c */ /* 0x010fe20000001844 */
[----:B------:R-:W-:Y:S01]  /*6ed0*/  IMAD.MOV.U32 R155, RZ, RZ, R158 ;  /* 0x000000ffff9b7224 */ /* 0x000fe200078e009e */
[----:B------:R3:W5:Y:S01]  /*6ee0*/  LDL.LU R216, [R1+0x98] ;  /* 0x0000980001d87983 */ /* 0x0007620000300800 */
[----:B------:R-:W-:-:S03]  /*6ef0*/  IMAD.MOV.U32 R154, RZ, RZ, R159 ;  /* 0x000000ffff9a7224 */ /* 0x000fc600078e009f */
[----:B------:R-:W-:Y:S02]  /*6f00*/  LDSM.16.MT88.4 R8, [R217+0xb000] ;  /* 0x00b00000d908783b */ /* 0x000fe40000004200 */
[C---:B------:R-:W-:Y:S02]  /*6f10*/  HMMA.16816.F32 R36, R4.reuse, R14, R56 ;  /* 0x0000000e0424723c */ /* 0x040fe40000001838 */
[----:B------:R-:W2:Y:S01]  /*6f20*/  LDSM.16.MT88.4 R12, [R221+0xb000] ;  /* 0x00b00000dd0c783b */ /* 0x000ea20000004200 */
[--C-:B------:R-:W-:Y:S02]  /*6f30*/  FFMA.FTZ R22, R22, c[0x0][0x2d0], -R0.reuse ;  /* 0x0000b40016167a23 */ /* 0x100fe40000010800 */
[--C-:B------:R-:W-:Y:S02]  /*6f40*/  FFMA.FTZ R21, R21, c[0x0][0x2d0], -R0.reuse ;  /* 0x0000b40015157a23 */ /* 0x100fe40000010800 */
[--C-:B------:R-:W-:Y:S02]  /*6f50*/  FFMA.FTZ R20, R20, c[0x0][0x2d0], -R0.reuse ;  /* 0x0000b40014147a23 */ /* 0x100fe40000010800 */
[----:B------:R-:W-:Y:S01]  /*6f60*/  FFMA.FTZ R27, R27, c[0x0][0x2d0], -R0 ;  /* 0x0000b4001b1b7a23 */ /* 0x000fe20000010800 */
[C---:B-1----:R-:W-:Y:S01]  /*6f70*/  HMMA.16816.F32 R156, R4.reuse, R16, R196 ;  /* 0x00000010049c723c */ /* 0x042fe200000018c4 */
[----:B------:R-:W-:Y:S01]  /*6f80*/  FADD.FTZ R2, R120, R2 ;  /* 0x0000000278027221 */ /* 0x000fe20000010000 */
[----:B------:R-:W-:Y:S01]  /*6f90*/  MOV R62, R122 ;  /* 0x0000007a003e7202 */ /* 0x000fe20000000f00 */
[----:B------:R-:W-:Y:S01]  /*6fa0*/  IMAD.MOV.U32 R63, RZ, RZ, R144 ;  /* 0x000000ffff3f7224 */ /* 0x000fe200078e0090 */
[----:B------:R-:W-:Y:S01]  /*6fb0*/  MOV R130, R89 ;  /* 0x0000005900827202 */ /* 0x000fe20000000f00 */
[----:B------:R-:W-:Y:S01]  /*6fc0*/  IMAD.MOV.U32 R128, RZ, RZ, R91 ;  /* 0x000000ffff807224 */ /* 0x000fe200078e005b */
[----:B------:R-:W-:Y:S02]  /*6fd0*/  LDSM.16.MT88.4 R56, [R221+0x5800] ;  /* 0x00580000dd38783b */ /* 0x000fe40000004200 */
[C---:B--2---:R-:W-:Y:S02]  /*6fe0*/  HMMA.16816.F32 R196, R4.reuse, R14, R52 ;  /* 0x0000000e04c4723c */ /* 0x044fe40000001834 */
[----:B------:R-:W2:Y:S06]  /*6ff0*/  LDL R15, [R1+0x58] ;  /* 0x00005800010f7983 */ /* 0x000eac0000100800 */
[----:B------:R-:W-:Y:S01]  /*7000*/  HMMA.16816.F32 R208, R4, R18, R184 ;  /* 0x0000001204d0723c */ /* 0x000fe200000018b8 */
[----:B------:R-:W1:Y:S01]  /*7010*/  LDSM.16.MT88.4 R16, [R220+0x5000] ;  /* 0x00500000dc10783b */ /* 0x000e620000004200 */
[----:B------:R-:W-:-:S06]  /*7020*/  FADD.FTZ R0, R121, R3 ;  /* 0x0000000379007221 */ /* 0x000fcc0000010000 */
[C---:B------:R-:W-:Y:S08]  /*7030*/  HMMA.16816.F32 R44, R4.reuse, R8, R44 ;  /* 0x00000008042c723c */ /* 0x040ff0000000182c */
[C---:B------:R-:W-:Y:S01]  /*7040*/  HMMA.16816.F32 R188, R4.reuse, R10, R32 ;  /* 0x0000000a04bc723c */ /* 0x040fe20000001820 */
[----:B------:R-:W-:Y:S01]  /*7050*/  IMAD.MOV.U32 R131, RZ, RZ, R88 ;  /* 0x000000ffff837224 */ /* 0x000fe200078e0058 */
[----:B------:R-:W-:Y:S01]  /*7060*/  LDSM.16.MT88.4 R8, [R220+0xb000] ;  /* 0x00b00000dc08783b */ /* 0x000fe20000004200 */
[----:B------:R-:W-:Y:S01]  /*7070*/  IMAD.MOV.U32 R129, RZ, RZ, R90 ;  /* 0x000000ffff817224 */ /* 0x000fe200078e005a */
[----:B------:R-:W-:Y:S01]  /*7080*/  MOV R89, R138 ;  /* 0x0000008a00597202 */ /* 0x000fe20000000f00 */
[----:B------:R-:W-:Y:S01]  /*7090*/  IMAD.MOV.U32 R91, RZ, RZ, R137 ;  /* 0x000000ffff5b7224 */ /* 0x000fe200078e0089 */
[----:B------:R-:W-:Y:S01]  /*70a0*/  MOV R69, R130 ;  /* 0x0000008200457202 */ /* 0x000fe20000000f00 */
[----:B------:R-:W-:Y:S01]  /*70b0*/  LDSM.16.MT88.4 R184, [R217+0x2800] ;  /* 0x00280000d9b8783b */ /* 0x000fe20000004200 */
[C---:B-1----:R-:W-:Y:S08]  /*70c0*/  HMMA.16816.F32 R112, R4.reuse, R16, R112 ;  /* 0x000000100470723c */ /* 0x042ff00000001870 */
[----:B------:R-:W-:Y:S01]  /*70d0*/  HMMA.16816.F32 R104, R4, R18, R104 ;  /* 0x000000120468723c */ /* 0x000fe20000001868 */
[----:B------:R-:W1:Y:S01]  /*70e0*/  LDSM.16.MT88.4 R16, [R221+0x8000] ;  /* 0x00800000dd10783b */ /* 0x000e620000004200 */
[----:B------:R-:W-:-:S04]  /*70f0*/  IMAD.MOV.U32 R3, RZ, RZ, R123 ;  /* 0x000000ffff037224 */ /* 0x000fc800078e007b */
[----:B------:R-:W-:Y:S02]  /*7100*/  FADD.FTZ R3, R3, R2 ;  /* 0x0000000203037221 */ /* 0x000fe40000010000 */
[----:B------:R-:W-:Y:S01]  /*7110*/  IMAD.MOV.U32 R90, RZ, RZ, R136 ;  /* 0x000000ffff5a7224 */ /* 0x000fe200078e0088 */
[C---:B-1----:R-:W-:Y:S08]  /*7120*/  HMMA.16816.F32 R84, R4.reuse, R16, R84 ;  /* 0x000000100454723c */ /* 0x042ff00000001854 */
[----:B------:R-:W-:Y:S01]  /*7130*/  HMMA.16816.F32 R120, R4, R18, R76 ;  /* 0x000000120478723c */ /* 0x000fe2000000184c */
[----:B------:R-:W1:Y:S06]  /*7140*/  LDSM.16.MT88.4 R16, [R218+0xb000] ;  /* 0x00b00000da10783b */ /* 0x000e6c0000004200 */
[----:B------:R-:W-:Y:S01]  /*7150*/  IMAD.MOV.U32 R77, RZ, RZ, R145 ;  /* 0x000000ffff4d7224 */ /* 0x000fe200078e0091 */
[----:B------:R-:W-:Y:S01]  /*7160*/  MOV R78, R146 ;  /* 0x00000092004e7202 */ /* 0x000fe20000000f00 */
[----:B------:R-:W-:-:S02]  /*7170*/  IMAD.MOV.U32 R79, RZ, RZ, R147 ;  /* 0x000000ffff4f7224 */ /* 0x000fc400078e0093 */
[----:B------:R-:W-:Y:S02]  /*7180*/  FADD.FTZ R0, R77, R0 ;  /* 0x000000004d007221 */ /* 0x000fe40000010000 */
[----:B------:R-:W-:Y:S01]  /*7190*/  IMAD.MOV.U32 R88, RZ, RZ, R139 ;  /* 0x000000ffff587224 */ /* 0x000fe200078e008b */
[C---:B------:R-:W-:Y:S01]  /*71a0*/  HMMA.16816.F32 R32, R4.reuse, R12, R64 ;  /* 0x0000000c0420723c */ /* 0x040fe20000001840 */
[----:B------:R-:W-:Y:S01]  /*71b0*/  FADD.FTZ R0, R78, R0 ;  /* 0x000000004e007221 */ /* 0x000fe20000010000 */
[----:B------:R-:W-:Y:S01]  /*71c0*/  MOV R71, R128 ;  /* 0x0000008000477202 */ /* 0x000fe20000000f00 */
[----:B------:R-:W-:Y:S01]  /*71d0*/  FADD.FTZ R3, R79, R3 ;  /* 0x000000034f037221 */ /* 0x000fe20000010000 */
[----:B------:R4:W-:Y:S01]  /*71e0*/  MUFU.EX2 R12, R23 ;  /* 0x00000017000c7308 */ /* 0x0009e20000000800 */
[----:B------:R-:W-:Y:S01]  /*71f0*/  FADD.FTZ R2, R62, R0 ;  /* 0x000000003e027221 */ /* 0x000fe20000010000 */
[----:B------:R-:W3:Y:S01]  /*7200*/  LDSM.16.MT88.4 R136, [R218+0x2800] ;  /* 0x00280000da88783b */ /* 0x000ee20000004200 */
[----:B------:R-:W-:Y:S01]  /*7210*/  FADD.FTZ R0, R63, R3 ;  /* 0x000000033f007221 */ /* 0x000fe20000010000 */
[----:B------:R-:W-:Y:S01]  /*7220*/  MOV R78, R91 ;  /* 0x0000005b004e7202 */ /* 0x000fe20000000f00 */
[----:B------:R-:W-:Y:S01]  /*7230*/  FADD.FTZ R2, R88, R2 ;  /* 0x0000000258027221 */ /* 0x000fe20000010000 */
[----:B------:R-:W-:Y:S01]  /*7240*/  HMMA.16816.F32 R40, R4, R8, R40 ;  /* 0x000000080428723c */ /* 0x000fe20000001828 */
[----:B------:R-:W-:Y:S01]  /*7250*/  FADD.FTZ R3, R89, R0 ;  /* 0x0000000059037221 */ /* 0x000fe20000010000 */
[----:B------:R-:W-:Y:S01]  /*7260*/  LDSM.16.MT88.4 R64, [R220+0x5800] ;  /* 0x00580000dc40783b */ /* 0x000fe20000004200 */
[----:B------:R-:W-:Y:S01]  /*7270*/  IMAD.MOV.U32 R79, RZ, RZ, R90 ;  /* 0x000000ffff4f7224 */ /* 0x000fe200078e005a */
[----:B------:R-:W-:Y:S01]  /*7280*/  MOV R90, R170 ;  /* 0x000000aa005a7202 */ /* 0x000fe20000000f00 */
[----:B------:R-:W-:Y:S01]  /*7290*/  IMAD.MOV.U32 R88, RZ, RZ, R168 ;  /* 0x000000ffff587224 */ /* 0x000fe200078e00a8 */
[----:B------:R-:W-:Y:S01]  /*72a0*/  LDSM.16.MT88.4 R144, [R221+0x2800] ;  /* 0x00280000dd90783b */ /* 0x000fe20000004200 */
[----:B------:R-:W-:-:S02]  /*72b0*/  IMAD.MOV.U32 R89, RZ, RZ, R169 ;  /* 0x000000ffff597224 */ /* 0x000fc400078e00a9 */
[----:B------:R-:W-:Y:S01]  /*72c0*/  IMAD.MOV.U32 R91, RZ, RZ, R171 ;  /* 0x000000ffff5b7224 */ /* 0x000fe200078e00ab */
[----:B------:R-:W-:Y:S01]  /*72d0*/  HMMA.16816.F32 R28, R4, R10, R28 ;  /* 0x0000000a041c723c */ /* 0x000fe2000000181c */
[----:B------:R3:W-:Y:S01]  /*72e0*/  MUFU.EX2 R11, R24 ;  /* 0x00000018000b7308 */ /* 0x0007e20000000800 */
[----:B----4-:R-:W-:-:S06]  /*72f0*/  IMAD.MOV.U32 R23, RZ, RZ, R90 ;  /* 0x000000ffff177224 */ /* 0x010fcc00078e005a */
[C---:B-1----:R-:W-:Y:S08]  /*7300*/  HMMA.16816.F32 R200, R4.reuse, R16, R80 ;  /* 0x0000001004c8723c */ /* 0x042ff00000001850 */
[----:B------:R-:W-:Y:S01]  /*7310*/  HMMA.16816.F32 R124, R4, R18, R72 ;  /* 0x00000012047c723c */ /* 0x000fe20000001848 */
[----:B------:R1:W-:Y:S01]  /*7320*/  MUFU.EX2 R5, R22 ;  /* 0x0000001600057308 */ /* 0x0003e20000000800 */
[----:B------:R-:W-:Y:S01]  /*7330*/  MOV R82, R155 ;  /* 0x0000009b00527202 */ /* 0x000fe20000000f00 */
[----:B------:R-:W-:Y:S01]  /*7340*/  IMAD.MOV.U32 R83, RZ, RZ, R154 ;  /* 0x000000ffff537224 */ /* 0x000fe200078e009a */
[----:B------:R-:W-:Y:S01]  /*7350*/  MOV R17, R152 ;  /* 0x0000009800117202 */ /* 0x000fe20000000f00 */
[----:B------:R-:W-:Y:S01]  /*7360*/  IMAD.MOV.U32 R16, RZ, RZ, R153 ;  /* 0x000000ffff107224 */ /* 0x000fe200078e0099 */
[----:B------:R-:W-:Y:S01]  /*7370*/  LDSM.16.MT88.4 R72, [R217+0x8800] ;  /* 0x00880000d948783b */ /* 0x000fe20000004200 */
[----:B---3--:R-:W-:Y:S01]  /*7380*/  IMAD.MOV.U32 R24, RZ, RZ, R88 ;  /* 0x000000ffff187224 */ /* 0x008fe200078e0058 */
[----:B------:R-:W-:-:S02]  /*7390*/  MOV R4, R89 ;  /* 0x0000005900047202 */ /* 0x000fc40000000f00 */
[----:B------:R-:W3:Y:S01]  /*73a0*/  LDSM.16.MT88.4 R152, [R220+0x2800] ;  /* 0x00280000dc98783b */ /* 0x000ee20000004200 */
[----:B------:R4:W-:Y:S01]  /*73b0*/  MUFU.EX2 R9, R26 ;  /* 0x0000001a00097308 */ /* 0x0009e20000000800 */
[----:B------:R-:W-:Y:S01]  /*73c0*/  IMAD.MOV.U32 R62, RZ, RZ, R162 ;  /* 0x000000ffff3e7224 */ /* 0x000fe200078e00a2 */
[----:B------:R-:W-:Y:S01]  /*73d0*/  MOV R63, R163 ;  /* 0x000000a3003f7202 */ /* 0x000fe20000000f00 */
[----:B------:R-:W-:-:S05]  /*73e0*/  IMAD.MOV.U32 R68, RZ, RZ, R131 ;  /* 0x000000ffff447224 */ /* 0x000fca00078e0083 */
[----:B------:R-:W-:Y:S01]  /*73f0*/  MUFU.EX2 R8, R20 ;  /* 0x0000001400087308 */ /* 0x000fe20000000800 */
[----:B-1----:R-:W-:Y:S01]  /*7400*/  MOV R22, R91 ;  /* 0x0000005b00167202 */ /* 0x002fe20000000f00 */
[----:B------:R-:W-:Y:S01]  /*7410*/  IMAD.MOV.U32 R70, RZ, RZ, R129 ;  /* 0x000000ffff467224 */ /* 0x000fe200078e0081 */
[----:B------:R-:W1:Y:S01]  /*7420*/  LDSM.16.MT88.4 R88, [R221+0x8800] ;  /* 0x00880000dd58783b */ /* 0x000e620000004200 */
[----:B------:R-:W-:Y:S01]  /*7430*/  FADD.FTZ R3, R23, R3 ;  /* 0x0000000317037221 */ /* 0x000fe20000010000 */
[----:B------:R-:W-:Y:S02]  /*7440*/  MOV R14, R79 ;  /* 0x0000004f000e7202 */ /* 0x000fe40000000f00 */
[----:B------:R-:W-:Y:S01]  /*7450*/  LDSM.16.MT88.4 R168, [R218+0x5800] ;  /* 0x00580000daa8783b */ /* 0x000fe20000004200 */
[----:B------:R4:W3:Y:S01]  /*7460*/  MUFU.EX2 R10, R25 ;  /* 0x00000019000a7308 */ /* 0x0008e20000000800 */
[----:B------:R-:W-:-:S07]  /*7470*/  FADD.FTZ R0, R22, R2 ;  /* 0x0000000216007221 */ /* 0x000fce0000010000 */
[----:B------:R-:W3:Y:S08]  /*7480*/  MUFU.EX2 R7, R21 ;  /* 0x0000001500077308 */ /* 0x000ef00000000800 */
[----:B------:R-:W1:Y:S01]  /*7490*/  MUFU.EX2 R6, R27 ;  /* 0x0000001b00067308 */ /* 0x000e620000000800 */
[----:B----4-:R-:W-:Y:S01]  /*74a0*/  IMAD.MOV.U32 R26, RZ, RZ, R62 ;  /* 0x000000ffff1a7224 */ /* 0x010fe200078e003e */
[----:B------:R-:W-:Y:S01]  /*74b0*/  MOV R25, R63 ;  /* 0x0000003f00197202 */ /* 0x000fe20000000f00 */
[----:B------:R-:W-:-:S02]  /*74c0*/  FADD.FTZ R3, R24, R3 ;  /* 0x0000000318037221 */ /* 0x000fc40000010000 */
[----:B------:R-:W-:Y:S02]  /*74d0*/  FADD.FTZ R4, R4, R0 ;  /* 0x0000000004047221 */ /* 0x000fe40000010000 */
[----:B------:R-:W-:Y:S01]  /*74e0*/  FADD.FTZ R3, R26, R3 ;  /* 0x000000031a037221 */ /* 0x000fe20000010000 */
[----:B---3--:R-:W-:Y:S01]  /*74f0*/  F2FP.PACK_AB R128, R10, R9 ;  /* 0x000000090a80723e */ /* 0x008fe200000000ff */
[----:B------:R-:W-:Y:S01]  /*7500*/  IMAD.MOV.U32 R80, RZ, RZ, R161 ;  /* 0x000000ffff507224 */ /* 0x000fe200078e00a1 */
[----:B------:R-:W-:Y:S01]  /*7510*/  F2FP.PACK_AB R129, R7, R5 ;  /* 0x000000050781723e */ /* 0x000fe200000000ff */
[----:B------:R-:W-:Y:S01]  /*7520*/  FADD.FTZ R3, R175, R3 ;  /* 0x00000003af037221 */ /* 0x000fe20000010000 */
[----:B------:R-:W-:Y:S01]  /*7530*/  F2FP.PACK_AB R130, R12, R11 ;  /* 0x0000000b0c82723e */ /* 0x000fe200000000ff */
[----:B------:R-:W-:Y:S01]  /*7540*/  IMAD.MOV.U32 R81, RZ, RZ, R160 ;  /* 0x000000ffff517224 */ /* 0x000fe200078e00a0 */
[----:B------:R-:W-:Y:S02]  /*7550*/  MOV R19, R60 ;  /* 0x0000003c00137202 */ /* 0x000fe40000000f00 */
[----:B-1----:R-:W-:Y:S01]  /*7560*/  F2FP.PACK_AB R131, R6, R8 ;  /* 0x000000080683723e */ /* 0x002fe200000000ff */
[----:B------:R-:W-:Y:S01]  /*7570*/  IMAD.MOV.U32 R18, RZ, RZ, R61 ;  /* 0x000000ffff127224 */ /* 0x000fe200078e003d */
[----:B------:R-:W-:Y:S01]  /*7580*/  LDSM.16.MT88.4 R160, [R217+0x5800] ;  /* 0x00580000d9a0783b */ /* 0x000fe20000004200 */
[----:B------:R-:W-:-:S04]  /*7590*/  FADD.FTZ R3, R176, R3 ;  /* 0x00000003b0037221 */ /* 0x000fc80000010000 */
[C---:B------:R-:W-:Y:S08]  /*75a0*/  HMMA.16816.F32 R132, R128.reuse, R136, R132 ;  /* 0x000000888084723c */ /* 0x040ff00000001884 */
[C---:B------:R-:W-:Y:S08]  /*75b0*/  HMMA.16816.F32 R148, R128.reuse, R152, R148 ;  /* 0x000000988094723c */ /* 0x040ff00000001894 */
[C---:B------:R-:W-:Y:S01]  /*75c0*/  HMMA.16816.F32 R60, R128.reuse, R64, R112 ;  /* 0x00000040803c723c */ /* 0x040fe20000001870 */
[----:B------:R-:W1:Y:S07]  /*75d0*/  LDSM.16.MT88.4 R112, [R218+0xb800] ;  /* 0x00b80000da70783b */ /* 0x000e6e0000004200 */
[C---:B------:R-:W-:Y:S08]  /*75e0*/  HMMA.16816.F32 R84, R128.reuse, R88, R84 ;  /* 0x000000588054723c */ /* 0x040ff00000001854 */
[C---:B------:R-:W-:Y:S01]  /*75f0*/  HMMA.16816.F32 R136, R128.reuse, R138, R96 ;  /* 0x0000008a8088723c */ /* 0x040fe20000001860 */
[----:B------:R-:W-:Y:S07]  /*7600*/  LDSM.16.MT88.4 R96, [R220+0x8800] ;  /* 0x00880000dc60783b */ /* 0x000fee0000004200 */
[C---:B------:R-:W-:Y:S01]  /*7610*/  HMMA.16816.F32 R152, R128.reuse, R154, R80 ;  /* 0x0000009a8098723c */ /* 0x040fe20000001850 */
[----:B------:R-:W3:Y:S07]  /*7620*/  LDSM.16.MT88.4 R80, [R218+0x8800] ;  /* 0x00880000da50783b */ /* 0x000eee0000004200 */
[C---:B------:R-:W-:Y:S01]  /*7630*/  HMMA.16816.F32 R64, R128.reuse, R66, R104 ;  /* 0x000000428040723c */ /* 0x040fe20000001868 */
[----:B------:R-:W4:Y:S07]  /*7640*/  LDSM.16.MT88.4 R104, [R217+0xb800] ;  /* 0x00b80000d968783b */ /* 0x000f2e0000004200 */
[----:B------:R-:W-:Y:S01]  /*7650*/  HMMA.16816.F32 R68, R128, R72, R68 ;  /* 0x000000488044723c */ /* 0x000fe20000001844 */
[----:B--2---:R-:W-:-:S04]  /*7660*/  @P2 IMAD.HI.U32 R2, R15, c[0x0][0x2c8], RZ ;  /* 0x0000b2000f022a27 */ /* 0x004fc800078e00ff */
[----:B------:R-:W-:Y:S01]  /*7670*/  IMAD.MOV.U32 R0, RZ, RZ, R15 ;  /* 0x000000ffff007224 */ /* 0x000fe200078e000f */
[----:B------:R-:W-:Y:S01]  /*7680*/  @P2 SHF.R.U32.HI R0, RZ, c[0x0][0x2cc], R2 ;  /* 0x0000b300ff002a19 */ /* 0x000fe20000011602 */
[----:B------:R-:W-:Y:S01]  /*7690*/  FADD.FTZ R2, R25, R4 ;  /* 0x0000000419027221 */ /* 0x000fe20000010000 */
[----:B------:R-:W-:-:S03]  /*76a0*/  MOV R4, c[0x0][0x168] ;  /* 0x00005a0000047a02 */ /* 0x000fc60000000f00 */
[----:B------:R-:W-:Y:S01]  /*76b0*/  FADD.FTZ R2, R174, R2 ;  /* 0x00000002ae027221 */ /* 0x000fe20000010000 */
[----:B------:R-:W-:-:S03]  /*76c0*/  IADD3 R0, R0, c[0x0][0x1d0], -R4 ;  /* 0x0000740000007a10 */ /* 0x000fc60007ffe804 */
[----:B------:R-:W-:Y:S01]  /*76d0*/  FADD.FTZ R2, R177, R2 ;  /* 0x00000002b1027221 */ /* 0x000fe20000010000 */
[C---:B------:R-:W-:Y:S01]  /*76e0*/  HMMA.16816.F32 R88, R128.reuse, R90, R120 ;  /* 0x0000005a8058723c */ /* 0x040fe20000001878 */
[----:B------:R-:W-:Y:S01]  /*76f0*/  IMAD.HI R4, R0, 0x2aaaaaab, RZ ;  /* 0x2aaaaaab00047827 */ /* 0x000fe200078e02ff */
[----:B------:R-:W2:Y:S03]  /*7700*/  LDSM.16.MT88.4 R120, [R221+0xb800] ;  /* 0x00b80000dd78783b */ /* 0x000ea60000004200 */
[----:B------:R-:W-:Y:S02]  /*7710*/  FADD.FTZ R0, R252, R3 ;  /* 0x00000003fc007221 */ /* 0x000fe40000010000 */
[----:B------:R-:W-:Y:S01]  /*7720*/  FADD.FTZ R2, R178, R2 ;  /* 0x00000002b2027221 */ /* 0x000fe20000010000 */
[----:B------:R-:W-:Y:S01]  /*7730*/  HMMA.16816.F32 R72, R128, R74, R16 ;  /* 0x0000004a8048723c */ /* 0x000fe20000001810 */
[----:B------:R-:W1:Y:S01]  /*7740*/  LDSM.16.MT88.4 R16, [R220+0xb800] ;  /* 0x00b80000dc10783b */ /* 0x000e620000004200 */
[----:B------:R-:W-:-:S02]  /*7750*/  FADD.FTZ R0, R179, R0 ;  /* 0x00000000b3007221 */ /* 0x000fc40000010000 */
[----:B------:R-:W-:Y:S02]  /*7760*/  FADD.FTZ R2, R14, R2 ;  /* 0x000000020e027221 */ /* 0x000fe40000010000 */
[----:B------:R-:W-:Y:S02]  /*7770*/  FADD.FTZ R0, R5, R0 ;  /* 0x0000000005007221 */ /* 0x000fe40000010000 */
[----:B------:R-:W-:Y:S01]  /*7780*/  FADD.FTZ R2, R9, R2 ;  /* 0x0000000209027221 */ /* 0x000fe20000010000 */
[----:B------:R-:W-:Y:S01]  /*7790*/  SHF.R.U32.HI R3, RZ, 0x1f, R4 ;  /* 0x0000001fff037819 */ /* 0x000fe20000011604 */
[----:B------:R-:W-:Y:S02]  /*77a0*/  FADD.FTZ R0, R7, R0 ;  /* 0x0000000007007221 */ /* 0x000fe40000010000 */
[----:B------:R-:W-:Y:S01]  /*77b0*/  FADD.FTZ R2, R10, R2 ;  /* 0x000000020a027221 */ /* 0x000fe20000010000 */
[----:B------:R-:W-:Y:S01]  /*77c0*/  LEA.HI.SX32 R3, R4, R3, 0x1c ;  /* 0x0000000304037211 */ /* 0x000fe200078fe2ff */
[----:B------:R-:W-:-:S02]  /*77d0*/  FADD.FTZ R0, R8, R0 ;  /* 0x0000000008007221 */ /* 0x000fc40000010000 */
[----:B------:R-:W-:Y:S01]  /*77e0*/  FADD.FTZ R2, R11, R2 ;  /* 0x000000020b027221 */ /* 0x000fe20000010000 */
[----:B------:R-:W-:Y:S01]  /*77f0*/  IMNMX R3, RZ, R3, !PT ;  /* 0x00000003ff037217 */ /* 0x000fe20007800200 */
[----:B------:R-:W-:Y:S02]  /*7800*/  FADD.FTZ R0, R6, R0 ;  /* 0x0000000006007221 */ /* 0x000fe40000010000 */
[----:B------:R-:W-:Y:S02]  /*7810*/  FADD.FTZ R2, R12, R2 ;  /* 0x000000020c027221 */ /* 0x000fe40000010000 */
[----:B------:R-:W-:Y:S01]  /*7820*/  IMAD.MOV.U32 R13, RZ, RZ, R78 ;  /* 0x000000ffff0d7224 */ /* 0x000fe200078e004e */
[----:B------:R1:W-:Y:S04]  /*7830*/  STL [R1+0x10], R3 ;  /* 0x0000100301007387 */ /* 0x0003e80000100800 */
[----:B------:R1:W-:Y:S01]  /*7840*/  STL [R1+0x8], R0 ;  /* 0x0000080001007387 */ /* 0x0003e20000100800 */
[----:B------:R-:W-:-:S03]  /*7850*/  IADD3 R252, R13, -0x2, RZ ;  /* 0xfffffffe0dfc7810 */ /* 0x000fc60007ffe0ff */
[----:B------:R1:W-:Y:S01]  /*7860*/  STL [R1+0x4], R2 ;  /* 0x0000040201007387 */ /* 0x0003e20000100800 */
[----:B------:R-:W-:Y:S01]  /*7870*/  ISETP.GE.AND P0, PT, R252, R3, PT ;  /* 0x00000003fc00720c */ /* 0x000fe20003f06270 */
        /* <DEDUP_REMOVED lines=11> */
[C---:B----4-:R-:W-:Y:S08]  /*7930*/  HMMA.16816.F32 R100, R128.reuse, R104, R44 ;  /* 0x000000688064723c */ /* 0x050ff0000000182c */
        /* <DEDUP_REMOVED lines=11> */
[----:B------:R-:W2:Y:S01]  /*79f0*/  LDL R13, [R1+0x8c] ;  /* 0x00008c00010d7983 */ /* 0x000ea20000100800 */
[----:B------:R-:W-:Y:S01]  /*7a00*/  IMAD.MOV.U32 R176, RZ, RZ, R172 ;  /* 0x000000ffffb07224 */ /* 0x000fe200078e00ac */
[----:B------:R-:W-:-:S02]  /*7a10*/  MOV R175, R173 ;  /* 0x000000ad00af7202 */ /* 0x000fc40000000f00 */
[----:B------:R-:W-:Y:S01]  /*7a20*/  MOV R201, R252 ;  /* 0x000000fc00c97202 */ /* 0x000fe20000000f00 */
[----:B--2---:R-:W-:-:S05]  /*7a30*/  IMAD.IADD R0, R13, 0x1, R15 ;  /* 0x000000010d007824 */ /* 0x004fca00078e020f */
[----:B------:R1:W-:Y:S02]  /*7a40*/  STL [R1+0xc], R0 ;  /* 0x00000c0001007387 */ /* 0x0003e40000100800 */
[----:B-1----:R-:W-:-:S05]  /*7a50*/  @P2 IMAD.HI.U32 R0, R0, c[0x0][0x2c8], RZ ;  /* 0x0000b20000002a27 */ /* 0x002fca00078e00ff */
[----:B------:R-:W-:-:S05]  /*7a60*/  @P2 SHF.R.U32.HI R0, RZ, c[0x0][0x2cc], R0 ;  /* 0x0000b300ff002a19 */ /* 0x000fca0000011600 */
[----:B------:R1:W-:Y:S02]  /*7a70*/  @P2 STL [R1+0x14], R0 ;  /* 0x0000140001002387 */ /* 0x0003e40000100800 */
.L_x_1219:
[----:B------:R-:W-:Y:S04]  /*7a80*/  DEPBAR.LE SB0, 0x0 ;  /* 0x000080000000791a */ /* 0x000fe80000000000 */
[----:B------:R-:W-:Y:S01]  /*7a90*/  WARPSYNC 0xffffffff ;  /* 0xffffffff00007948 */ /* 0x000fe20003800000 */
[----:B------:R-:W-:Y:S01]  /*7aa0*/  BAR.SYNC.DEFER_BLOCKING 0x0 ;  /* 0x0000000000007b1d */ /* 0x000fe20000010000 */
[C---:B------:R-:W-:Y:S02]  /*7ab0*/  ISETP.GE.AND P0, PT, R201.reuse, RZ, PT ;  /* 0x000000ffc900720c */ /* 0x040fe40003f06270 */
[----:B------:R-:W-:Y:S02]  /*7ac0*/  MOV R196, c[0x0][0x2c4] ;  /* 0x0000b10000c47a02 */ /* 0x000fe40000000f00 */
[C---:B------:R-:W-:Y:S09]  /*7ad0*/  IADD3 R252, R201.reuse, -0x1, RZ ;  /* 0xffffffffc9fc7810 */ /* 0x040ff20007ffe0ff */
[----:B-1----:R-:W-:Y:S01]  /*7ae0*/  @P0 SHF.R.S32.HI R0, RZ, 0x1f, R201 ;  /* 0x0000001fff000819 */ /* 0x002fe200000114c9 */
[C---:B------:R-:W-:Y:S04]  /*7af0*/  @P0 IMAD.WIDE.U32 R2, R201.reuse, c[0x0][0x208], RZ ;  /* 0x00008200c9020a25 */ /* 0x040fe800078e00ff */
[----:B------:R-:W-:Y:S04]  /*7b00*/  @P0 IMAD R0, R0, c[0x0][0x208], RZ ;  /* 0x0000820000000a24 */ /* 0x000fe800078e02ff */
[----:B------:R-:W-:Y:S01]  /*7b10*/  @P0 IMAD R0, R201, c[0x0][0x20c], R0 ;  /* 0x00008300c9000a24 */ /* 0x000fe200078e0200 */
[----:B-----5:R-:W-:Y:S04]  /*7b20*/  LDSM.16.M88.4 R48, [R223] ;  /* 0x00000000df30783b */ /* 0x020fe80000000200 */
[----:B------:R-:W-:Y:S02]  /*7b30*/  @P0 IADD3 R0, R3, R0, RZ ;  /* 0x0000000003000210 */ /* 0x000fe40007ffe0ff */
[----:B------:R-:W1:Y:S03]  /*7b40*/  LDSM.16.M88.4 R8, [R216] ;  /* 0x00000000d808783b */ /* 0x000e660000000200 */
[----:B------:R-:W-:Y:S03]  /*7b50*/  @P0 IMAD R0, R0, 0x60, RZ ;  /* 0x0000006000000824 */ /* 0x000fe600078e02ff */
[----:B------:R-:W2:Y:S06]  /*7b60*/  LDSM.16.M88.4 R16, [R216+0x800] ;  /* 0x00080000d810783b */ /* 0x000eac0000000200 */
[----:B------:R-:W3:Y:S06]  /*7b70*/  LDL R174, [R1+0x30] ;  /* 0x0000300001ae7983 */ /* 0x000eec0000100800 */
[----:B------:R-:W4:Y:S06]  /*7b80*/  LDL.64 R172, [R1+0x28] ;  /* 0x0000280001ac7983 */ /* 0x000f2c0000100a00 */
[----:B------:R-:W2:Y:S06]  /*7b90*/  LDSM.16.M88.4 R24, [R216+0x1000] ;  /* 0x00100000d818783b */ /* 0x000eac0000000200 */
[----:B------:R2:W-:Y:S06]  /*7ba0*/  STL [R1+0x98], R220 ;  /* 0x000098dc01007387 */ /* 0x0005ec0000100800 */
[----:B------:R-:W2:Y:S01]  /*7bb0*/  LDSM.16.M88.4 R32, [R216+0x1800] ;  /* 0x00180000d820783b */ /* 0x000ea20000000200 */
[C---:B-1----:R-:W-:Y:S05]  /*7bc0*/  HMMA.16816.F32 R4, R48.reuse, R8, RZ ;  /* 0x000000083004723c */ /* 0x042fea00000018ff */
[----:B------:R-:W1:Y:S03]  /*7bd0*/  LDSM.16.M88.4 R40, [R216+0x2000] ;  /* 0x00200000d828783b */ /* 0x000e660000000200 */
[C---:B------:R-:W-:Y:S03]  /*7be0*/  HMMA.16816.F32 R8, R48.reuse, R10, RZ ;  /* 0x0000000a3008723c */ /* 0x040fe600000018ff */
[----:B------:R-:W1:Y:S06]  /*7bf0*/  LDSM.16.M88.4 R188, [R216+0x2800] ;  /* 0x00280000d8bc783b */ /* 0x000e6c0000000200 */
[----:B--2---:R-:W2:Y:S01]  /*7c00*/  LDL R220, [R1] ;  /* 0x0000000001dc7983 */ /* 0x004ea20000100800 */
[C---:B------:R-:W-:Y:S05]  /*7c10*/  HMMA.16816.F32 R12, R48.reuse, R16, RZ ;  /* 0x00000010300c723c */ /* 0x040fea00000018ff */
[----:B------:R-:W-:Y:S03]  /*7c20*/  LDSM.16.M88.4 R192, [R227] ;  /* 0x00000000e3c0783b */ /* 0x000fe60000000200 */
[C---:B------:R-:W-:Y:S03]  /*7c30*/  HMMA.16816.F32 R16, R48.reuse, R18, RZ ;  /* 0x000000123010723c */ /* 0x040fe600000018ff */
[----:B------:R-:W2:Y:S05]  /*7c40*/  LDL R177, [R1+0x14] ;  /* 0x0000140001b17983 */ /* 0x000eaa0000100800 */
[C---:B------:R-:W-:Y:S08]  /*7c50*/  HMMA.16816.F32 R20, R48.reuse, R24, RZ ;  /* 0x000000183014723c */ /* 0x040ff000000018ff */
[C---:B------:R-:W-:Y:S08]  /*7c60*/  HMMA.16816.F32 R24, R48.reuse, R26, RZ ;  /* 0x0000001a3018723c */ /* 0x040ff000000018ff */
[C---:B------:R-:W-:Y:S08]  /*7c70*/  HMMA.16816.F32 R28, R48.reuse, R32, RZ ;  /* 0x00000020301c723c */ /* 0x040ff000000018ff */
[C---:B------:R-:W-:Y:S08]  /*7c80*/  HMMA.16816.F32 R32, R48.reuse, R34, RZ ;  /* 0x000000223020723c */ /* 0x040ff000000018ff */
[C---:B-1----:R-:W-:Y:S08]  /*7c90*/  HMMA.16816.F32 R36, R48.reuse, R40, RZ ;  /* 0x000000283024723c */ /* 0x042ff000000018ff */
[C---:B------:R-:W-:Y:S08]  /*7ca0*/  HMMA.16816.F32 R40, R48.reuse, R42, RZ ;  /* 0x0000002a3028723c */ /* 0x040ff000000018ff */
[C---:B------:R-:W-:Y:S08]  /*7cb0*/  HMMA.16816.F32 R44, R48.reuse, R188, RZ ;  /* 0x000000bc302c723c */ /* 0x040ff000000018ff */
[----:B------:R-:W-:Y:S01]  /*7cc0*/  HMMA.16816.F32 R48, R48, R190, RZ ;  /* 0x000000be3030723c */ /* 0x000fe200000018ff */
        /* <DEDUP_REMOVED lines=9> */
[----:B------:R-:W1:Y:S03]  /*7d60*/  LDSM.16.M88.4 R192, [R248] ;  /* 0x00000000f8c0783b */ /* 0x000e660000000200 */
[----:B---3--:R-:W-:Y:S03]  /*7d70*/  @P0 MOV R179, R174 ;  /* 0x000000ae00b30202 */ /* 0x008fe60000000f00 */
[----:B------:R-:W3:Y:S01]  /*7d80*/  LDL R174, [R1+0x54] ;  /* 0x0000540001ae7983 */ /* 0x000ee20000100800 */
[C---:B-1----:R-:W-:Y:S04]  /*7d90*/  HMMA.16816.F32 R28, R188.reuse, R192, R28 ;  /* 0x000000c0bc1c723c */ /* 0x042fe8000000181c */
[----:B----4-:R-:W-:Y:S04]  /*7da0*/  @P0 IMAD.MOV.U32 R178, RZ, RZ, R172 ;  /* 0x000000ffffb20224 */ /* 0x010fe800078e00ac */
[----:B------:R-:W-:Y:S01]  /*7db0*/  @P0 IMAD.WIDE.U32 R178, R2, 0x60, R178 ;  /* 0x0000006002b20825 */ /* 0x000fe200078e00b2 */
[C---:B------:R-:W-:Y:S01]  /*7dc0*/  HMMA.16816.F32 R32, R188.reuse, R194, R32 ;  /* 0x000000c2bc20723c */ /* 0x040fe20000001820 */
[----:B------:R-:W1:Y:S02]  /*7dd0*/  LDSM.16.M88.4 R192, [R247] ;  /* 0x00000000f7c0783b */ /* 0x000e640000000200 */
[----:B------:R-:W-:Y:S01]  /*7de0*/  @P0 IMAD.SHL.U32 R172, R178, 0x2, RZ ;  /* 0x00000002b2ac0824 */ /* 0x000fe200078e00ff */
[----:B------:R-:W-:Y:S04]  /*7df0*/  @P0 IADD3 R0, R179, R0, RZ ;  /* 0x00000000b3000210 */ /* 0x000fe80007ffe0ff */
[----:B------:R-:W-:Y:S04]  /*7e00*/  @P0 IADD3 R2, P1, R172, c[0x0][0x1f8], RZ ;  /* 0x00007e00ac020a10 */ /* 0x000fe80007f3e0ff */
[----:B------:R-:W-:Y:S02]  /*7e10*/  @P0 SHF.L.U64.HI R0, R178, 0x1, R0 ;  /* 0x00000001b2000819 */ /* 0x000fe40000010200 */
[----:B------:R-:W-:Y:S02]  /*7e20*/  @P0 IADD3 R178, P2, R172, 0x80, RZ ;  /* 0x00000080acb20810 */ /* 0x000fe40007f5e0ff */
[----:B------:R-:W-:Y:S02]  /*7e30*/  @P0 IADD3.X R3, R0, c[0x0][0x1fc], RZ, P1, !PT ;  /* 0x00007f0000030a10 */ /* 0x000fe40000ffe4ff */
[----:B------:R-:W-:Y:S04]  /*7e40*/  @P0 IADD3 R178, P1, R178, c[0x0][0x1f8], RZ ;  /* 0x00007e00b2b20a10 */ /* 0x000fe80007f3e0ff */
[--C-:B------:R-:W-:Y:S02]  /*7e50*/  @P0 IADD3.X R179, RZ, c[0x0][0x1fc], R0.reuse, P1, P2 ;  /* 0x00007f00ffb30a10 */ /* 0x100fe40000fe4400 */
[C---:B--2---:R-:W-:Y:S02]  /*7e60*/  LOP3.LUT P4, RZ, R220.reuse, 0x2, RZ, 0xc0, !PT ;  /* 0x00000002dcff7812 */ /* 0x044fe4000788c0ff */
[----:B------:R-:W-:Y:S01]  /*7e70*/  LOP3.LUT P3, RZ, R220, 0x1, RZ, 0xc0, !PT ;  /* 0x00000001dcff7812 */ /* 0x000fe2000786c0ff */
[C---:B-1----:R-:W-:Y:S08]  /*7e80*/  HMMA.16816.F32 R36, R188.reuse, R192, R36 ;  /* 0x000000c0bc24723c */ /* 0x042ff00000001824 */
[C---:B------:R-:W-:Y:S01]  /*7e90*/  HMMA.16816.F32 R40, R188.reuse, R194, R40 ;  /* 0x000000c2bc28723c */ /* 0x040fe20000001828 */
[----:B------:R-:W1:Y:S06]  /*7ea0*/  LDSM.16.M88.4 R192, [R246] ;  /* 0x00000000f6c0783b */ /* 0x000e6c0000000200 */
[----:B------:R-:W-:Y:S01]  /*7eb0*/  @!PT LDS RZ, [RZ] ;  /* 0x00000000fffff984 */ /* 0x000fe20000000800 */
[----:B------:R-:W-:Y:S01]  /*7ec0*/  @!PT LDS RZ, [RZ] ;  /* 0x00000000fffff984 */ /* 0x000fe20000000800 */
[----:B------:R-:W-:Y:S01]  /*7ed0*/  @!PT LDS RZ, [RZ] ;  /* 0x00000000fffff984 */ /* 0x000fe20000000800 */
[----:B------:R2:W-:Y:S06]  /*7ee0*/  @P0 LDGSTS.E.BYPASS.LTC128B.128 [R251+0x100], [R2.64], !P4 ;  /* 0x0010000002fb0fae */ /* 0x0005ec000e101d48 */
[----:B------:R4:W-:Y:S02]  /*7ef0*/  @P0 LDGSTS.E.BYPASS.LTC128B.128 [R251+0x3100], [R178.64], !P3 ;  /* 0x03100000b2fb0fae */ /* 0x0009e4000d901d48 */
[----:B----4-:R-:W-:Y:S01]  /*7f00*/  @P0 IADD3 R178, P2, R172, 0x100, RZ ;  /* 0x00000100acb20810 */ /* 0x010fe20007f5e0ff */
[C---:B-1----:R-:W-:Y:S03]  /*7f10*/  HMMA.16816.F32 R44, R188.reuse, R192, R44 ;  /* 0x000000c0bc2c723c */ /* 0x042fe6000000182c */
[----:B------:R-:W-:Y:S04]  /*7f20*/  @P0 IADD3 R178, P1, R178, c[0x0][0x1f8], RZ ;  /* 0x00007e00b2b20a10 */ /* 0x000fe80007f3e0ff */
[--C-:B------:R-:W-:Y:S01]  /*7f30*/  @P0 IADD3.X R179, RZ, c[0x0][0x1fc], R0.reuse, P1, P2 ;  /* 0x00007f00ffb30a10 */ /* 0x100fe20000fe4400 */
[----:B------:R-:W-:Y:S04]  /*7f40*/  HMMA.16816.F32 R48, R188, R194, R48 ;  /* 0x000000c2bc30723c */ /* 0x000fe80000001830 */
[----:B------:R-:W-:Y:S01]  /*7f50*/  @P0 IADD3 R172, P2, R172, 0x180, RZ ;  /* 0x00000180acac0810 */ /* 0x000fe20007f5e0ff */
[----:B------:R1:W-:Y:S03]  /*7f60*/  @P0 LDGSTS.E.BYPASS.LTC128B.128 [R251+0x6100], [R178.64], !P6 ;  /* 0x06100000b2fb0fae */ /* 0x0003e6000f101d48 */
[----:B------:R-:W-:Y:S04]  /*7f70*/  @P0 IADD3 R172, P1, R172, c[0x0][0x1f8], RZ ;  /* 0x00007e00acac0a10 */ /* 0x000fe80007f3e0ff */
[----:B------:R-:W-:Y:S01]  /*7f80*/  @P0 IADD3.X R173, RZ, c[0x0][0x1fc], R0, P1, P2 ;  /* 0x00007f00ffad0a10 */ /* 0x000fe20000fe4400 */
[----:B------:R-:W-:Y:S04]  /*7f90*/  @P0 IMAD.MOV.U32 R0, RZ, RZ, c[0x0][0x208] ;  /* 0x00008200ff000624 */ /* 0x000fe800078e00ff */
[----:B------:R4:W-:Y:S02]  /*7fa0*/  @P0 LDGSTS.E.BYPASS.LTC128B.128 [R251+0x9100], [R172.64], !P5 ;  /* 0x09100000acfb0fae */ /* 0x0009e4000e901d48 */
[C---:B----4-:R-:W-:Y:S01]  /*7fb0*/  @P0 IMAD.SHL.U32 R172, R0.reuse, 0x40, RZ ;  /* 0x0000004000ac0824 */ /* 0x050fe200078e00ff */
[----:B------:R-:W-:Y:S04]  /*7fc0*/  @P0 MOV R173, 0x6 ;  /* 0x0000000600ad0802 */ /* 0x000fe80000000f00 */
[----:B------:R-:W-:Y:S02]  /*7fd0*/  @P0 SHF.L.U64.HI R0, R0, R173, c[0x0][0x20c] ;  /* 0x0000830000000619 */ /* 0x000fe400000102ad */
[----:B--2---:R-:W-:Y:S04]  /*7fe0*/  @P0 IADD3 R2, P1, R2, R172, RZ ;  /* 0x000000ac02020210 */ /* 0x004fe80007f3e0ff */
[----:B------:R-:W-:Y:S02]  /*7ff0*/  @P0 IADD3.X R3, R3, R0, RZ, P1, !PT ;  /* 0x0000000003030210 */ /* 0x000fe40000ffe4ff */
[----:B------:R-:W-:Y:S03]  /*8000*/  @P0 IADD3 R172, P1, R172, R2, RZ ;  /* 0x00000002acac0210 */ /* 0x000fe60007f3e0ff */
[----:B------:R2:W-:Y:S02]  /*8010*/  @P0 LDGSTS.E.BYPASS.LTC128B.128 [R251+0x1100], [R2.64], !P4 ;  /* 0x0110000002fb0fae */ /* 0x0005e4000e101d48 */
[----:B------:R-:W-:Y:S01]  /*8020*/  @P0 IMAD.X R173, R0, 0x1, R3, P1 ;  /* 0x0000000100ad0824 */ /* 0x000fe200008e0603 */
[----:B------:R-:W-:Y:S03]  /*8030*/  ISETP.NE.AND P1, PT, R196, 0x1, PT ;  /* 0x00000001c400780c */ /* 0x000fe60003f25270 */
[----:B------:R2:W-:Y:S06]  /*8040*/  @P0 LDGSTS.E.BYPASS.LTC128B.128 [R251+0x4100], [R2.64+0x80], !P3 ;  /* 0x0410008002fb0fae */ /* 0x0005ec000d901d48 */
[----:B------:R2:W-:Y:S06]  /*8050*/  @P0 LDGSTS.E.BYPASS.LTC128B.128 [R251+0x7100], [R2.64+0x100], !P6 ;  /* 0x0710010002fb0fae */ /* 0x0005ec000f101d48 */
[----:B------:R2:W-:Y:S06]  /*8060*/  @P0 LDGSTS.E.BYPASS.LTC128B.128 [R251+0xa100], [R2.64+0x180], !P5 ;  /* 0x0a10018002fb0fae */ /* 0x0005ec000e901d48 */
[----:B------:R4:W-:Y:S06]  /*8070*/  @P0 LDGSTS.E.BYPASS.LTC128B.128 [R251+0x2100], [R172.64], !P4 ;  /* 0x02100000acfb0fae */ /* 0x0009ec000e101d48 */
[----:B------:R4:W-:Y:S06]  /*8080*/  @P0 LDGSTS.E.BYPASS.LTC128B.128 [R251+0x5100], [R172.64+0x80], !P3 ;  /* 0x05100080acfb0fae */ /* 0x0009ec000d901d48 */
[----:B------:R4:W-:Y:S06]  /*8090*/  @P0 LDGSTS.E.BYPASS.LTC128B.128 [R251+0x8100], [R172.64+0x100], !P6 ;  /* 0x08100100acfb0fae */ /* 0x0009ec000f101d48 */
[----:B------:R4:W-:Y:S06]  /*80a0*/  @P0 LDGSTS.E.BYPASS.LTC128B.128 [R251+0xb100], [R172.64+0x180], !P5 ;  /* 0x0b100180acfb0fae */ /* 0x0009ec000e901d48 */
[----:B------:R-:W-:Y:S06]  /*80b0*/  LDSM.16.M88.4 R188, [R226] ;  /* 0x00000000e2bc783b */ /* 0x000fec0000000200 */
[----:B------:R-:W1:Y:S06]  /*80c0*/  LDSM.16.M88.4 R192, [R222] ;  /* 0x00000000dec0783b */ /* 0x000e6c0000000200 */
[----:B------:R-:W0:Y:S06]  /*80d0*/  LDGDEPBAR ;  /* 0x00000000000079af */ /* 0x000e2c0000000000 */
[----:B------:R1:W2:Y:S02]  /*80e0*/  LDL R0, [R1+0xc] ;  /* 0x00000c0001007983 */ /* 0x0002a40000100800 */
        /* <DEDUP_REMOVED lines=17> */
[----:B------:R-:W-:Y:S06]  /*8200*/  LDSM.16.M88.4 R188, [R225] ;  /* 0x00000000e1bc783b */ /* 0x000fec0000000200 */
[----:B------:R-:W1:Y:S01]  /*8210*/  LDSM.16.M88.4 R192, [R219] ;  /* 0x00000000dbc0783b */ /* 0x000e620000000200 */
[----:B--2---:R-:W-:Y:S05]  /*8220*/  @P1 MOV R0, R177 ;  /* 0x000000b100001202 */ /* 0x004fea0000000f00 */
[----:B------:R-:W2:Y:S06]  /*8230*/  SHFL.IDX PT, R2, R0, RZ, 0x1c1f ;  /* 0x001c1fff00027589 */ /* 0x000eac00000e0000 */
[----:B------:R2:W3:Y:S01]  /*8240*/  SHFL.IDX PT, R3, R0, 0x1, 0x1c1f ;  /* 0x003c1f0000037f89 */ /* 0x0004e200000e0000 */
[C---:B-1----:R-:W-:Y:S03]  /*8250*/  HMMA.16816.F32 R4, R188.reuse, R192, R4 ;  /* 0x000000c0bc04723c */ /* 0x042fe60000001804 */
[----:B--2---:R-:W-:Y:S05]  /*8260*/  IMAD R0, R201, -0x60, RZ ;  /* 0xffffffa0c9007824 */ /* 0x004fea00078e02ff */
[C---:B------:R-:W-:Y:S01]  /*8270*/  HMMA.16816.F32 R8, R188.reuse, R194, R8 ;  /* 0x000000c2bc08723c */ /* 0x040fe20000001808 */
[----:B------:R-:W1:Y:S03]  /*8280*/  LDSM.16.M88.4 R192, [R219+0x800] ;  /* 0x00080000dbc0783b */ /* 0x000e660000000200 */
[----:B---3--:R-:W-:Y:S04]  /*8290*/  IADD3 R0, -R174, 0x1, R0 ;  /* 0x00000001ae007810 */ /* 0x008fe80007ffe100 */
[----:B------:R-:W-:Y:S04]  /*82a0*/  IADD3 R0, R0, c[0x0][0x1d0], RZ ;  /* 0x0000740000007a10 */ /* 0x000fe80007ffe0ff */
[----:B------:R-:W-:Y:S05]  /*82b0*/  IADD3 R0, R0, -c[0x0][0x168], RZ ;  /* 0x80005a0000007a10 */ /* 0x000fea0007ffe0ff */
[C---:B------:R-:W-:Y:S01]  /*82c0*/  IMAD.IADD R2, R0.reuse, 0x1, R2 ;  /* 0x0000000100027824 */ /* 0x040fe200078e0202 */
[----:B------:R-:W-:Y:S04]  /*82d0*/  IADD3 R0, R0, R3, RZ ;  /* 0x0000000300007210 */ /* 0x000fe80007ffe0ff */
[----:B------:R-:W-:Y:S02]  /*82e0*/  ISETP.GT.AND P1, PT, R0, RZ, PT ;  /* 0x000000ff0000720c */ /* 0x000fe40003f24270 */
[C---:B------:R-:W-:Y:S02]  /*82f0*/  ISETP.GT.AND P2, PT, R2.reuse, 0x1, PT ;  /* 0x000000010200780c */ /* 0x040fe40003f44270 */
[----:B------:R-:W-:Y:S01]  /*8300*/  ISETP.GT.AND P0, PT, R2, RZ, PT ;  /* 0x000000ff0200720c */ /* 0x000fe20003f04270 */
        /* <DEDUP_REMOVED lines=14> */
[----:B------:R-:W-:Y:S06]  /*83f0*/  LDSM.16.M88.4 R188, [R223+0x4000] ;  /* 0x00400000dfbc783b */ /* 0x000fec0000000200 */
[----:B------:R-:W1:Y:S02]  /*8400*/  LDSM.16.M88.4 R192, [R216+0x3000] ;  /* 0x00300000d8c0783b */ /* 0x000e640000000200 */
        /* <DEDUP_REMOVED lines=18> */
[----:B------:R-:W1:Y:S02]  /*8530*/  LDSM.16.M88.4 R192, [R245] ;  /* 0x00000000f5c0783b */ /* 0x000e640000000200 */
        /* <DEDUP_REMOVED lines=192> */
[----:B------:R-:W1:Y:S11]  /*9140*/  LDSM.16.M88.4 R192, [R219+0x9800] ;  /* 0x00980000dbc0783b */ /* 0x000e760000000200 */
[----:B------:R-:W-:Y:S04]  /*9150*/  @!UPT UIADD3 URZ, URZ, URZ, URZ ;  /* 0x0000003f3f3ff290 */ /* 0x000fe8000fffe03f */
[----:B------:R-:W-:Y:S02]  /*9160*/  FSEL R179, R5, -INF , P2 ;  /* 0xff80000005b37808 */ /* 0x000fe40001000000 */
[----:B------:R-:W-:Y:S02]  /*9170*/  FSEL R177, R6, -INF , P1 ;  /* 0xff80000006b17808 */ /* 0x000fe40000800000 */
[----:B------:R-:W-:Y:S02]  /*9180*/  ISETP.GT.AND P1, PT, R2, 0x8, PT ;  /* 0x000000080200780c */ /* 0x000fe40003f24270 */
[----:B------:R-:W-:Y:S02]  /*9190*/  FSEL R178, R4, -INF , P0 ;  /* 0xff80000004b27808 */ /* 0x000fe40000000000 */
[----:B------:R-:W-:Y:S02]  /*91a0*/  ISETP.GT.AND P0, PT, R0, 0x1, PT ;  /* 0x000000010000780c */ /* 0x000fe40003f04270 */
[----:B------:R-:W-:Y:S02]  /*91b0*/  FMNMX.FTZ R3, R177, R176, !PT ;  /* 0x000000b0b1037209 */ /* 0x000fe40007810000 */
[----:B----4-:R-:W-:Y:S02]  /*91c0*/  FMNMX.FTZ R173, R178, R175, !PT ;  /* 0x000000afb2ad7209 */ /* 0x010fe40007810000 */
[C---:B------:R-:W-:Y:S02]  /*91d0*/  ISETP.GT.AND P2, PT, R2.reuse, 0x39, PT ;  /* 0x000000390200780c */ /* 0x040fe40003f44270 */
[----:B------:R-:W-:Y:S01]  /*91e0*/  FMNMX.FTZ R173, R179, R173, !PT ;  /* 0x000000adb3ad7209 */ /* 0x000fe20007810000 */
        /* <DEDUP_REMOVED lines=8> */
[----:B------:R-:W1:Y:S11]  /*9270*/  LDSM.16.M88.4 R192, [R219+0xb000] ;  /* 0x00b00000dbc0783b */ /* 0x000e760000000200 */
[----:B------:R-:W-:Y:S11]  /*9280*/  @!UPT UIADD3 URZ, URZ, URZ, URZ ;  /* 0x0000003f3f3ff290 */ /* 0x000ff6000fffe03f */
[----:B------:R-:W-:Y:S01]  /*9290*/  @!UPT UIADD3 URZ, URZ, URZ, URZ ;  /* 0x0000003f3f3ff290 */ /* 0x000fe2000fffe03f */
[----:B------:R-:W-:Y:S02]  /*92a0*/  FSEL R213, R33, -INF , P2 ;  /* 0xff80000021d57808 */ /* 0x000fe40001000000 */
[C---:B------:R-:W-:Y:S01]  /*92b0*/  ISETP.GT.AND P2, PT, R2.reuse, 0x41, PT ;  /* 0x000000410200780c */ /* 0x040fe20003f44270 */
[C---:B-1----:R-:W-:Y:S08]  /*92c0*/  HMMA.16816.F32 R36, R188.reuse, R192, R36 ;  /* 0x000000c0bc24723c */ /* 0x042ff00000001824 */
[C---:B------:R-:W-:Y:S01]  /*92d0*/  HMMA.16816.F32 R40, R188.reuse, R194, R40 ;  /* 0x000000c2bc28723c */ /* 0x040fe20000001828 */
[----:B------:R-:W1:Y:S01]  /*92e0*/  LDSM.16.M88.4 R192, [R219+0xb800] ;  /* 0x00b80000dbc0783b */ /* 0x000e620000000200 */
[----:B------:R-:W-:Y:S05]  /*92f0*/  DEPBAR.LE SB0, 0x0 ;  /* 0x000080000000791a */ /* 0x000fea0000000000 */
[----:B------:R-:W-:Y:S09]  /*9300*/  BAR.SYNC.DEFER_BLOCKING 0x0 ;  /* 0x0000000000007b1d */ /* 0x000ff20000010000 */
[----:B------:R-:W-:Y:S02]  /*9310*/  FSEL R37, R37, -INF , P2 ;  /* 0xff80000025257808 */ /* 0x000fe40001000000 */
[----:B------:R-:W-:Y:S06]  /*9320*/  ISETP.GT.AND P2, PT, R2, 0x49, PT ;  /* 0x000000490200780c */ /* 0x000fec0003f44270 */
[----:B------:R-:W-:Y:S02]  /*9330*/  FSEL R41, R41, -INF , P2 ;  /* 0xff80000029297808 */ /* 0x000fe40001000000 */
[----:B------:R-:W-:Y:S11]  /*9340*/  ISETP.GE.AND P2, PT, R201, 0x1, PT ;  /* 0x00000001c900780c */ /* 0x000ff60003f46270 */
[----:B------:R-:W-:Y:S02]  /*9350*/  @!UPT UIADD3 URZ, URZ, URZ, URZ ;  /* 0x0000003f3f3ff290 */ /* 0x000fe4000fffe03f */
[----:B------:R-:W-:Y:S01]  /*9360*/  @P2 SHF.R.S32.HI R6, RZ, 0x1f, R252 ;  /* 0x0000001fff062819 */ /* 0x000fe200000114fc */
[C---:B-1----:R-:W-:Y:S05]  /*9370*/  HMMA.16816.F32 R44, R188.reuse, R192, R44 ;  /* 0x000000c0bc2c723c */ /* 0x042fea000000182c */
[----:B------:R-:W-:Y:S03]  /*9380*/  @P2 IMAD R6, R6, c[0x0][0x1e0], RZ ;  /* 0x0000780006062a24 */ /* 0x000fe600078e02ff */
[----:B------:R-:W-:Y:S01]  /*9390*/  HMMA.16816.F32 R48, R188, R194, R48 ;  /* 0x000000c2bc30723c */ /* 0x000fe20000001830 */
[----:B------:R-:W2:Y:S06]  /*93a0*/  LDL R191, [R1+0x18] ;  /* 0x0000180001bf7983 */ /* 0x000eac0000100800 */
[----:B------:R-:W-:Y:S02]  /*93b0*/  FSEL R188, R7, -INF , P0 ;  /* 0xff80000007bc7808 */ /* 0x000fe40000000000 */
[----:B------:R-:W-:Y:S03]  /*93c0*/  ISETP.GT.AND P0, PT, R2, 0x9, PT ;  /* 0x000000090200780c */ /* 0x000fe60003f04270 */
[----:B------:R-:W-:Y:S02]  /*93d0*/  FSEL R189, R8, -INF , P1 ;  /* 0xff80000008bd7808 */ /* 0x000fe40000800000 */
[----:B------:R-:W-:Y:S02]  /*93e0*/  FSEL R190, R9, -INF , P0 ;  /* 0xff80000009be7808 */ /* 0x000fe40000000000 */
[----:B------:R-:W3:Y:S01]  /*93f0*/  LDL.64 R8, [R1+0x20] ;  /* 0x0000200001087983 */ /* 0x000ee20000100a00 */
[C---:B------:R-:W-:Y:S02]  /*9400*/  ISETP.GT.AND P0, PT, R0.reuse, 0x9, PT ;  /* 0x000000090000780c */ /* 0x040fe40003f04270 */
[----:B------:R-:W-:Y:S02]  /*9410*/  ISETP.GT.AND P1, PT, R0, 0x8, PT ;  /* 0x000000080000780c */ /* 0x000fe40003f24270 */
[----:B------:R-:W-:Y:S02]  /*9420*/  FSEL R192, R11, -INF , P0 ;  /* 0xff8000000bc07808 */ /* 0x000fe40000000000 */
[----:B------:R-:W-:Y:S01]  /*9430*/  FSEL R10, R10, -INF , P1 ;  /* 0xff8000000a0a7808 */ /* 0x000fe20000800000 */
[----:B------:R-:W4:Y:S01]  /*9440*/  LDL.LU R11, [R1+0x4] ;  /* 0x00000400010b7983 */ /* 0x000f220000300800 */
[C---:B------:R-:W-:Y:S02]  /*9450*/  ISETP.GT.AND P1, PT, R2.reuse, 0x10, PT ;  /* 0x000000100200780c */ /* 0x040fe40003f24270 */
[----:B------:R-:W-:Y:S02]  /*9460*/  ISETP.GT.AND P0, PT, R2, 0x11, PT ;  /* 0x000000110200780c */ /* 0x000fe40003f04270 */
[----:B------:R-:W-:Y:S02]  /*9470*/  FMNMX.FTZ R3, R188, R3, !PT ;  /* 0x00000003bc037209 */ /* 0x000fe40007810000 */
[----:B------:R-:W-:Y:S02]  /*9480*/  FSEL R193, R12, -INF , P1 ;  /* 0xff8000000cc17808 */ /* 0x000fe40000800000 */
[----:B------:R-:W-:Y:S02]  /*9490*/  FSEL R194, R13, -INF , P0 ;  /* 0xff8000000dc27808 */ /* 0x000fe40000000000 */
[----:B------:R-:W-:Y:S02]  /*94a0*/  ISETP.GT.AND P0, PT, R0, 0x11, PT ;  /* 0x000000110000780c */ /* 0x000fe40003f04270 */
[----:B------:R-:W-:Y:S02]  /*94b0*/  FMNMX.FTZ R3, R10, R3, !PT ;  /* 0x000000030a037209 */ /* 0x000fe40007810000 */
        /* <DEDUP_REMOVED lines=10> */
[C---:B------:R-:W-:Y:S02]  /*9560*/  ISETP.GT.AND P1, PT, R0.reuse, 0x18, PT ;  /* 0x000000180000780c */ /* 0x040fe40003f24270 */
[----:B------:R-:W-:Y:S02]  /*9570*/  ISETP.GT.AND P0, PT, R0, 0x19, PT ;  /* 0x000000190000780c */ /* 0x000fe40003f04270 */
[----:B------:R-:W-:Y:S02]  /*9580*/  FMNMX.FTZ R3, R195, R3, !PT ;  /* 0x00000003c3037209 */ /* 0x000fe40007810000 */
[----:B------:R-:W-:Y:S02]  /*9590*/  FMNMX.FTZ R173, R193, R173, !PT ;  /* 0x000000adc1ad7209 */ /* 0x000fe40007810000 */
[----:B------:R-:W-:Y:S02]  /*95a0*/  FSEL R199, R18, -INF , P1 ;  /* 0xff80000012c77808 */ /* 0x000fe40000800000 */
[----:B------:R-:W-:Y:S02]  /*95b0*/  FSEL R200, R19, -INF , P0 ;  /* 0xff80000013c87808 */ /* 0x000fe40000000000 */
[----:B------:R-:W-:Y:S02]  /*95c0*/  FMNMX.FTZ R3, R196, R3, !PT ;  /* 0x00000003c4037209 */ /* 0x000fe40007810000 */
[C---:B------:R-:W-:Y:S02]  /*95d0*/  ISETP.GT.AND P1, PT, R2.reuse, 0x20, PT ;  /* 0x000000200200780c */ /* 0x040fe40003f24270 */
[----:B------:R-:W-:Y:S02]  /*95e0*/  ISETP.GT.AND P0, PT, R2, 0x21, PT ;  /* 0x000000210200780c */ /* 0x000fe40003f04270 */
[----:B------:R-:W-:Y:S02]  /*95f0*/  FMNMX.FTZ R173, R194, R173, !PT ;  /* 0x000000adc2ad7209 */ /* 0x000fe40007810000 */
[----:B------:R-:W-:Y:S02]  /*9600*/  FSEL R202, R20, -INF , P1 ;  /* 0xff80000014ca7808 */ /* 0x000fe40000800000 */
[C---:B------:R-:W-:Y:S02]  /*9610*/  ISETP.GT.AND P1, PT, R0.reuse, 0x20, PT ;  /* 0x000000200000780c */ /* 0x040fe40003f24270 */
[----:B------:R-:W-:Y:S02]  /*9620*/  FSEL R203, R21, -INF , P0 ;  /* 0xff80000015cb7808 */ /* 0x000fe40000000000 */
[----:B------:R-:W-:Y:S02]  /*9630*/  ISETP.GT.AND P0, PT, R0, 0x21, PT ;  /* 0x000000210000780c */ /* 0x000fe40003f04270 */
[----:B------:R-:W-:Y:S02]  /*9640*/  FMNMX.FTZ R3, R199, R3, !PT ;  /* 0x00000003c7037209 */ /* 0x000fe40007810000 */
        /* <DEDUP_REMOVED lines=8> */
[----:B------:R-:W-:Y:S02]  /*96d0*/  ISETP.GT.AND P1, PT, R0, 0x28, PT ;  /* 0x000000280000780c */ /* 0x000fe40003f24270 */
[----:B------:R-:W-:Y:S02]  /*96e0*/  FSEL R207, R25, -INF , P0 ;  /* 0xff80000019cf7808 */ /* 0x000fe40000000000 */
[----:B------:R-:W-:Y:S02]  /*96f0*/  FMNMX.FTZ R3, R204, R3, !PT ;  /* 0x00000003cc037209 */ /* 0x000fe40007810000 */
[----:B------:R-:W-:Y:S02]  /*9700*/  ISETP.GT.AND P0, PT, R0, 0x29, PT ;  /* 0x000000290000780c */ /* 0x000fe40003f04270 */
[----:B------:R-:W-:Y:S02]  /*9710*/  FMNMX.FTZ R173, R202, R173, !PT ;  /* 0x000000adcaad7209 */ /* 0x000fe40007810000 */
[----:B------:R-:W-:Y:S02]  /*9720*/  FSEL R208, R26, -INF , P1 ;  /* 0xff8000001ad07808 */ /* 0x000fe40000800000 */
[----:B------:R-:W-:Y:S02]  /*9730*/  FMNMX.FTZ R3, R205, R3, !PT ;  /* 0x00000003cd037209 */ /* 0x000fe40007810000 */
[----:B------:R-:W-:Y:S02]  /*9740*/  FSEL R209, R27, -INF , P0 ;  /* 0xff8000001bd17808 */ /* 0x000fe40000000000 */
[C---:B------:R-:W-:Y:S02]  /*9750*/  ISETP.GT.AND P1, PT, R2.reuse, 0x30, PT ;  /* 0x000000300200780c */ /* 0x040fe40003f24270 */
[----:B------:R-:W-:Y:S02]  /*9760*/  ISETP.GT.AND P0, PT, R2, 0x31, PT ;  /* 0x000000310200780c */ /* 0x000fe40003f04270 */
[----:B------:R-:W-:Y:S02]  /*9770*/  FMNMX.FTZ R173, R203, R173, !PT ;  /* 0x000000adcbad7209 */ /* 0x000fe40007810000 */
[----:B------:R-:W-:Y:S02]  /*9780*/  FMNMX.FTZ R3, R208, R3, !PT ;  /* 0x00000003d0037209 */ /* 0x000fe40007810000 */
[----:B------:R-:W-:Y:S02]  /*9790*/  FSEL R211, R28, -INF , P1 ;  /* 0xff8000001cd37808 */ /* 0x000fe40000800000 */
[----:B------:R-:W-:Y:S02]  /*97a0*/  FSEL R29, R29, -INF , P0 ;  /* 0xff8000001d1d7808 */ /* 0x000fe40000000000 */
[C---:B------:R-:W-:Y:S02]  /*97b0*/  ISETP.GT.AND P1, PT, R0.reuse, 0x30, PT ;  /* 0x000000300000780c */ /* 0x040fe40003f24270 */
[----:B------:R-:W-:Y:S02]  /*97c0*/  ISETP.GT.AND P0, PT, R0, 0x31, PT ;  /* 0x000000310000780c */ /* 0x000fe40003f04270 */
[----:B------:R-:W-:Y:S02]  /*97d0*/  FMNMX.FTZ R173, R206, R173, !PT ;  /* 0x000000adcead7209 */ /* 0x000fe40007810000 */
[----:B------:R-:W-:Y:S02]  /*97e0*/  FSEL R30, R30, -INF , P1 ;  /* 0xff8000001e1e7808 */ /* 0x000fe40000800000 */
[----:B------:R-:W-:Y:S02]  /*97f0*/  FSEL R31, R31, -INF , P0 ;  /* 0xff8000001f1f7808 */ /* 0x000fe40000000000 */
[----:B------:R-:W-:Y:S02]  /*9800*/  ISETP.GT.AND P0, PT, R2, 0x38, PT ;  /* 0x000000380200780c */ /* 0x000fe40003f04270 */
[----:B------:R-:W-:Y:S02]  /*9810*/  FMNMX.FTZ R3, R209, R3, !PT ;  /* 0x00000003d1037209 */ /* 0x000fe40007810000 */
[----:B------:R-:W-:Y:S02]  /*9820*/  FMNMX.FTZ R173, R207, R173, !PT ;  /* 0x000000adcfad7209 */ /* 0x000fe40007810000 */
[----:B------:R-:W-:Y:S02]  /*9830*/  FSEL R214, R32, -INF , P0 ;  /* 0xff80000020d67808 */ /* 0x000fe40000000000 */
[----:B------:R-:W-:Y:S02]  /*9840*/  FMNMX.FTZ R3, R30, R3, !PT ;  /* 0x000000031e037209 */ /* 0x000fe40007810000 */
        /* <DEDUP_REMOVED lines=21> */
[----:B------:R-:W-:Y:S02]  /*99a0*/  ISETP.GT.AND P1, PT, R0, 0x48, PT ;  /* 0x000000480000780c */ /* 0x000fe40003f24270 */
        /* <DEDUP_REMOVED lines=14> */
[----:B------:R-:W-:Y:S02]  /*9a90*/  FSEL R212, R48, -INF , P1 ;  /* 0xff80000030d47808 */ /* 0x000fe40000800000 */
[----:B------:R-:W-:Y:S02]  /*9aa0*/  ISETP.GT.AND P0, PT, R0, 0x51, PT ;  /* 0x000000510000780c */ /* 0x000fe40003f04270 */
        /* <DEDUP_REMOVED lines=8> */
[----:B------:R-:W-:Y:S02]  /*9b30*/  ISETP.GT.AND P0, PT, R0, 0x59, PT ;  /* 0x000000590000780c */ /* 0x000fe40003f04270 */
[----:B------:R-:W-:Y:S02]  /*9b40*/  FSEL R50, R50, -INF , P1 ;  /* 0xff80000032327808 */ /* 0x000fe40000800000 */
[----:B------:R-:W-:Y:S02]  /*9b50*/  FMNMX.FTZ R0, R47, R2, !PT ;  /* 0x000000022f007209 */ /* 0x000fe40007810000 */
[----:B------:R-:W-:Y:S02]  /*9b60*/  FMNMX.FTZ R173, R45, R173, !PT ;  /* 0x000000ad2dad7209 */ /* 0x000fe40007810000 */
[----:B------:R-:W-:Y:S02]  /*9b70*/  FSEL R174, R51, -INF , P0 ;  /* 0xff80000033ae7808 */ /* 0x000fe40000000000 */
[----:B------:R-:W-:Y:S02]  /*9b80*/  FMNMX.FTZ R0, R50, R0, !PT ;  /* 0x0000000032007209 */ /* 0x000fe40007810000 */
[----:B------:R-:W-:Y:S02]  /*9b90*/  FMNMX.FTZ R173, R212, R173, !PT ;  /* 0x000000add4ad7209 */ /* 0x000fe40007810000 */
[----:B------:R-:W-:Y:S02]  /*9ba0*/  FMNMX.FTZ R0, R174, R0, !PT ;  /* 0x00000000ae007209 */ /* 0x000fe40007810000 */
[----:B------:R-:W-:Y:S03]  /*9bb0*/  FMNMX.FTZ R173, R210, R173, !PT ;  /* 0x000000add2ad7209 */ /* 0x000fe60007810000 */
[----:B------:R-:W1:Y:S06]  /*9bc0*/  SHFL.BFLY PT, R2, R0, 0x2, 0x1f ;  /* 0x0c401f0000027f89 */ /* 0x000e6c00000e0000 */
[----:B------:R-:W1:Y:S02]  /*9bd0*/  SHFL.BFLY PT, R3, R173, 0x2, 0x1f ;  /* 0x0c401f00ad037f89 */ /* 0x000e6400000e0000 */
[----:B-1----:R-:W-:Y:S02]  /*9be0*/  FMNMX.FTZ R0, R0, R2, !PT ;  /* 0x0000000200007209 */ /* 0x002fe40007810000 */
[----:B------:R-:W-:Y:S03]  /*9bf0*/  FMNMX.FTZ R173, R173, R3, !PT ;  /* 0x00000003adad7209 */ /* 0x000fe60007810000 */
[----:B------:R-:W1:Y:S01]  /*9c00*/  SHFL.BFLY PT, R3, R0, 0x1, 0x1f ;  /* 0x0c201f0000037f89 */ /* 0x000e6200000e0000 */
[----:B--2---:R-:W-:Y:S05]  /*9c10*/  @P2 MOV R7, R191 ;  /* 0x000000bf00072202 */ /* 0x004fea0000000f00 */
[----:B------:R-:W2:Y:S01]  /*9c20*/  SHFL.BFLY PT, R4, R173, 0x1, 0x1f ;  /* 0x0c201f00ad047f89 */ /* 0x000ea200000e0000 */
[----:B-1----:R-:W-:Y:S04]  /*9c30*/  FMNMX.FTZ R172, R0, R3, !PT ;  /* 0x0000000300ac7209 */ /* 0x002fe80007810000 */
[----:B------:R-:W-:Y:S02]  /*9c40*/  FSETP.NEU.FTZ.AND P0, PT, R172, -INF , PT ;  /* 0xff800000ac00780b */ /* 0x000fe40003f1d000 */
[----:B--2---:R-:W-:Y:S01]  /*9c50*/  FMNMX.FTZ R173, R173, R4, !PT ;  /* 0x00000004adad7209 */ /* 0x004fe20007810000 */
[----:B------:R-:W-:Y:S01]  /*9c60*/  @P2 IMAD.WIDE.U32 R4, R252, c[0x0][0x1e0], RZ ;  /* 0x00007800fc042a25 */ /* 0x000fe200078e00ff */
[----:B------:R-:W-:Y:S02]  /*9c70*/  FSEL R0, R172, RZ, P0 ;  /* 0x000000ffac007208 */ /* 0x000fe40000000000 */
[C---:B------:R-:W-:Y:S03]  /*9c80*/  FSETP.NEU.FTZ.AND P1, PT, R173.reuse, -INF , PT ;  /* 0xff800000ad00780b */ /* 0x040fe60003f3d000 */
[----:B------:R-:W-:Y:S01]  /*9c90*/  FADD.FTZ R3, -R0, R176 ;  /* 0x000000b000037221 */ /* 0x000fe20000010100 */
[----:B------:R-:W-:Y:S01]  /*9ca0*/  FSEL R2, R173, RZ, P1 ;  /* 0x000000ffad027208 */ /* 0x000fe20000800000 */
[----:B------:R-:W-:Y:S02]  /*9cb0*/  @P2 IMAD R0, R252, c[0x0][0x1e4], R6 ;  /* 0x00007900fc002a24 */ /* 0x000fe400078e0206 */
[----:B---3--:R-:W-:Y:S02]  /*9cc0*/  @P2 IMAD.MOV.U32 R6, RZ, RZ, R8 ;  /* 0x000000ffff062224 */ /* 0x008fe400078e0008 */
[----:B------:R-:W-:Y:S01]  /*9cd0*/  FADD.FTZ R2, -R2, R175 ;  /* 0x000000af02027221 */ /* 0x000fe20000010100 */
[----:B------:R-:W-:Y:S01]  /*9ce0*/  @P2 IADD3 R0, R5, R0, RZ ;  /* 0x0000000005002210 */ /* 0x000fe20007ffe0ff */
[----:B------:R-:W-:Y:S04]  /*9cf0*/  @P2 IMAD.WIDE.U32 R6, R4, 0x60, R6 ;  /* 0x0000006004062825 */ /* 0x000fe800078e0006 */
[----:B------:R-:W-:Y:S02]  /*9d00*/  @P2 IMAD R0, R0, 0x60, RZ ;  /* 0x0000006000002824 */ /* 0x000fe400078e02ff */
[----:B------:R-:W-:Y:S02]  /*9d10*/  FMUL.FTZ R175, R173, c[0x0][0x2d0] ;  /* 0x0000b400adaf7a20 */ /* 0x000fe40000410000 */
[----:B------:R-:W-:Y:S01]  /*9d20*/  FMUL.FTZ R176, R172, c[0x0][0x2d0] ;  /* 0x0000b400acb07a20 */ /* 0x000fe20000410000 */
[----:B------:R-:W-:Y:S02]  /*9d30*/  @P2 IADD3 R0, R7, R0, RZ ;  /* 0x0000000007002210 */ /* 0x000fe40007ffe0ff */
[----:B------:R-:W-:Y:S02]  /*9d40*/  FSEL R175, R175, RZ, P1 ;  /* 0x000000ffafaf7208 */ /* 0x000fe40000800000 */
[C---:B------:R-:W-:Y:S01]  /*9d50*/  @P2 SHF.L.U64.HI R0, R6.reuse, 0x1, R0 ;  /* 0x0000000106002819 */ /* 0x040fe20000010200 */
[----:B------:R-:W-:Y:S01]  /*9d60*/  @P2 IMAD.SHL.U32 R6, R6, 0x2, RZ ;  /* 0x0000000206062824 */ /* 0x000fe200078e00ff */
[----:B------:R-:W-:Y:S01]  /*9d70*/  FSEL R176, R176, RZ, P0 ;  /* 0x000000ffb0b07208 */ /* 0x000fe20000000000 */
[--C-:B------:R-:W-:Y:S03]  /*9d80*/  FFMA.FTZ R190, R190, c[0x0][0x2d0], -R175.reuse ;  /* 0x0000b400bebe7a23 */ /* 0x100fe600000108af */
[----:B------:R-:W-:Y:S03]  /*9d90*/  @P2 IADD3 R4, P3, R6, c[0x0][0x1c8], RZ ;  /* 0x0000720006042a10 */ /* 0x000fe60007f7e0ff */
[----:B------:R-:W-:Y:S01]  /*9da0*/  MUFU.EX2 R190, R190 ;  /* 0x000000be00be7308 */ /* 0x000fe20000000800 */
[----:B------:R-:W-:Y:S05]  /*9db0*/  @P2 IADD3.X R5, R0, c[0x0][0x1cc], RZ, P3, !PT ;  /* 0x0000730000052a10 */ /* 0x000fea0001ffe4ff */
[----:B------:R1:W-:Y:S01]  /*9dc0*/  @P2 LDGSTS.E.BYPASS.LTC128B.128 [R251+0xc100], [R4.64], !P4 ;  /* 0x0c10000004fb2fae */ /* 0x0003e2000e101d48 */
[----:B------:R-:W-:Y:S04]  /*9dd0*/  @P2 IADD3 R8, P4, R6, 0x80, RZ ;  /* 0x0000008006082810 */ /* 0x000fe80007f9e0ff */
[----:B------:R-:W-:Y:S04]  /*9de0*/  @P2 IADD3 R8, P3, R8, c[0x0][0x1c8], RZ ;  /* 0x0000720008082a10 */ /* 0x000fe80007f7e0ff */
[--C-:B------:R-:W-:Y:S02]  /*9df0*/  @P2 IADD3.X R9, RZ, c[0x0][0x1cc], R0.reuse, P3, P4 ;  /* 0x00007300ff092a10 */ /* 0x100fe40001fe8400 */
[----:B------:R-:W-:Y:S11]  /*9e00*/  LOP3.LUT P4, RZ, R220, 0x1, RZ, 0xc0, !PT ;  /* 0x00000001dcff7812 */ /* 0x000ff6000788c0ff */
[----:B------:R-:W-:Y:S02]  /*9e10*/  @!UPT UIADD3 URZ, URZ, URZ, URZ ;  /* 0x0000003f3f3ff290 */ /* 0x000fe4000fffe03f */
[----:B------:R2:W-:Y:S02]  /*9e20*/  @P2 LDGSTS.E.BYPASS.LTC128B.128 [R251+0xf100], [R8.64], !P4 ;  /* 0x0f10000008fb2fae */ /* 0x0005e4000e101d48 */
[----:B--2---:R-:W-:Y:S04]  /*9e30*/  @P2 IADD3 R8, P4, R6, 0x100, RZ ;  /* 0x0000010006082810 */ /* 0x004fe80007f9e0ff */
[----:B------:R-:W-:Y:S04]  /*9e40*/  @P2 IADD3 R8, P3, R8, c[0x0][0x1c8], RZ ;  /* 0x0000720008082a10 */ /* 0x000fe80007f7e0ff */
[--C-:B------:R-:W-:Y:S02]  /*9e50*/  @P2 IADD3.X R9, RZ, c[0x0][0x1cc], R0.reuse, P3, P4 ;  /* 0x00007300ff092a10 */ /* 0x100fe40001fe8400 */
[----:B------:R-:W-:Y:S03]  /*9e60*/  @P2 IADD3 R6, P4, R6, 0x180, RZ ;  /* 0x0000018006062810 */ /* 0x000fe60007f9e0ff */
[----:B------:R2:W-:Y:S01]  /*9e70*/  @P2 LDGSTS.E.BYPASS.LTC128B.128 [R251+0x12100], [R8.64], !P6 ;  /* 0x1210000008fb2fae */ /* 0x0005e2000f101d48 */
[----:B------:R-:W-:Y:S04]  /*9e80*/  @P2 IADD3 R6, P3, R6, c[0x0][0x1c8], RZ ;  /* 0x0000720006062a10 */ /* 0x000fe80007f7e0ff */
[----:B------:R-:W-:Y:S01]  /*9e90*/  @P2 IADD3.X R7, RZ, c[0x0][0x1cc], R0, P3, P4 ;  /* 0x00007300ff072a10 */ /* 0x000fe20001fe8400 */
[--C-:B------:R-:W-:Y:S01]  /*9ea0*/  FFMA.FTZ R0, R178, c[0x0][0x2d0], -R175.reuse ;  /* 0x0000b400b2007a23 */ /* 0x100fe200000108af */
[----:B------:R-:W-:Y:S03]  /*9eb0*/  LOP3.LUT P4, RZ, R220, 0x1, RZ, 0xc0, !PT ;  /* 0x00000001dcff7812 */ /* 0x000fe6000788c0ff */
[----:B------:R3:W-:Y:S01]  /*9ec0*/  @P2 LDGSTS.E.BYPASS.LTC128B.128 [R251+0x15100], [R6.64], !P5 ;  /* 0x1510000006fb2fae */ /* 0x0007e2000e901d48 */
[----:B------:R1:W-:Y:S02]  /*9ed0*/  MUFU.EX2 R178, R0 ;  /* 0x0000000000b27308 */ /* 0x0003e40000000800 */
[--C-:B-1----:R-:W-:Y:S01]  /*9ee0*/  FFMA.FTZ R0, R177, c[0x0][0x2d0], -R176.reuse ;  /* 0x0000b400b1007a23 */ /* 0x102fe200000108b0 */
[----:B---3--:R-:W-:Y:S02]  /*9ef0*/  @P2 MOV R6, c[0x0][0x1e0] ;  /* 0x0000780000062a02 */ /* 0x008fe40000000f00 */
[----:B------:R-:W-:Y:S05]  /*9f00*/  @P2 MOV R7, 0x6 ;  /* 0x0000000600072802 */ /* 0x000fea0000000f00 */
[----:B------:R1:W-:Y:S01]  /*9f10*/  MUFU.EX2 R191, R0 ;  /* 0x0000000000bf7308 */ /* 0x0003e20000000800 */
[C---:B------:R-:W-:Y:S01]  /*9f20*/  @P2 SHF.L.U64.HI R7, R6.reuse, R7, c[0x0][0x1e4] ;  /* 0x0000790006072619 */ /* 0x040fe20000010207 */
[----:B------:R-:W-:Y:S05]  /*9f30*/  @P2 IMAD.SHL.U32 R6, R6, 0x40, RZ ;  /* 0x0000004006062824 */ /* 0x000fea00078e00ff */
[----:B------:R-:W-:Y:S04]  /*9f40*/  @P2 IADD3 R4, P3, R4, R6, RZ ;  /* 0x0000000604042210 */ /* 0x000fe80007f7e0ff */
[C---:B------:R-:W-:Y:S02]  /*9f50*/  @P2 IADD3.X R5, R7.reuse, R5, RZ, P3, !PT ;  /* 0x0000000507052210 */ /* 0x040fe40001ffe4ff */
[----:B------:R-:W-:Y:S02]  /*9f60*/  LOP3.LUT P3, RZ, R220, 0x2, RZ, 0xc0, !PT ;  /* 0x00000002dcff7812 */ /* 0x000fe4000786c0ff */
[----:B------:R-:W3:Y:S01]  /*9f70*/  LDL.LU R220, [R1+0x98] ;  /* 0x0000980001dc7983 */ /* 0x000ee20000300800 */
[----:B------:R-:W-:Y:S04]  /*9f80*/  @P2 IADD3 R6, P0, R6, R4, RZ ;  /* 0x0000000406062210 */ /* 0x000fe80007f1e0ff */
[----:B------:R-:W-:Y:S01]  /*9f90*/  @P2 IADD3.X R7, R7, R5, RZ, P0, !PT ;  /* 0x0000000507072210 */ /* 0x000fe200007fe4ff */
[--C-:B-1----:R-:W-:Y:S04]  /*9fa0*/  FFMA.FTZ R0, R179, c[0x0][0x2d0], -R175.reuse ;  /* 0x0000b400b3007a23 */ /* 0x102fe800000108af */
[----:B------:R1:W-:Y:S01]  /*9fb0*/  MUFU.EX2 R177, R0 ;  /* 0x0000000000b17308 */ /* 0x0003e20000000800 */
[----:B------:R2:W-:Y:S06]  /*9fc0*/  @P2 LDGSTS.E.BYPASS.LTC128B.128 [R251+0xd100], [R4.64], !P3 ;  /* 0x0d10000004fb2fae */ /* 0x0005ec000d901d48 */
[----:B------:R2:W-:Y:S06]  /*9fd0*/  @P2 LDGSTS.E.BYPASS.LTC128B.128 [R251+0x10100], [R4.64+0x80], !P4 ;  /* 0x1010008004fb2fae */ /* 0x0005ec000e101d48 */
[----:B------:R2:W-:Y:S06]  /*9fe0*/  @P2 LDGSTS.E.BYPASS.LTC128B.128 [R251+0x13100], [R4.64+0x100], !P6 ;  /* 0x1310010004fb2fae */ /* 0x0005ec000f101d48 */
[----:B------:R2:W-:Y:S01]  /*9ff0*/  @P2 LDGSTS.E.BYPASS.LTC128B.128 [R251+0x16100], [R4.64+0x180], !P5 ;  /* 0x1610018004fb2fae */ /* 0x0005e2000e901d48 */
[----:B-1----:R-:W-:Y:S05]  /*a000*/  FMUL.FTZ R0, R2, c[0x0][0x2d0] ;  /* 0x0000b40002007a20 */ /* 0x002fea0000410000 */
[----:B------:R1:W-:Y:S01]  /*a010*/  @P2 LDGSTS.E.BYPASS.LTC128B.128 [R251+0xe100], [R6.64], !P3 ;  /* 0x0e10000006fb2fae */ /* 0x0003e2000d901d48 */
[----:B------:R-:W-:Y:S04]  /*a020*/  FFMA.FTZ R2, R188, c[0x0][0x2d0], -R176 ;  /* 0x0000b400bc027a23 */ /* 0x000fe800000108b0 */
[----:B------:R1:W-:Y:S01]  /*a030*/  MUFU.EX2 R188, R2 ;  /* 0x0000000200bc7308 */ /* 0x0003e20000000800 */
[----:B------:R2:W-:Y:S06]  /*a040*/  @P2 LDGSTS.E.BYPASS.LTC128B.128 [R251+0x11100], [R6.64+0x80], !P4 ;  /* 0x1110008006fb2fae */ /* 0x0005ec000e101d48 */
[----:B------:R2:W-:Y:S03]  /*a050*/  @P2 LDGSTS.E.BYPASS.LTC128B.128 [R251+0x14100], [R6.64+0x100], !P6 ;  /* 0x1410010006fb2fae */ /* 0x0005e6000f101d48 */
[----:B------:R-:W2:Y:S03]  /*a060*/  MUFU.EX2 R0, R0 ;  /* 0x0000000000007308 */ /* 0x000ea60000000800 */
[----:B------:R4:W-:Y:S06]  /*a070*/  @P2 LDGSTS.E.BYPASS.LTC128B.128 [R251+0x17100], [R6.64+0x180], !P5 ;  /* 0x1710018006fb2fae */ /* 0x0009ec000e901d48 */
[----:B------:R-:W0:Y:S01]  /*a080*/  LDGDEPBAR ;  /* 0x00000000000079af */ /* 0x000e220000000000 */
[----:B-1----:R-:W-:Y:S01]  /*a090*/  FFMA.FTZ R2, R189, c[0x0][0x2d0], -R175 ;  /* 0x0000b400bd027a23 */ /* 0x002fe200000108af */
[----:B------:R-:W-:Y:S03]  /*a0a0*/  MOV R189, R38 ;  /* 0x0000002600bd7202 */ /* 0x000fe60000000f00 */
[----:B------:R1:W-:Y:S01]  /*a0b0*/  MUFU.EX2 R179, R2 ;  /* 0x0000000200b37308 */ /* 0x0003e20000000800 */
[C---:B--2---:R-:W-:Y:S01]  /*a0c0*/  FMUL.FTZ R20, R0.reuse, R140 ;  /* 0x0000008c00147220 */ /* 0x044fe20000410000 */
[----:B------:R-:W-:Y:S01]  /*a0d0*/  MOV R140, R40 ;  /* 0x00000028008c7202 */ /* 0x000fe20000000f00 */
[C---:B------:R-:W-:Y:S02]  /*a0e0*/  FMUL.FTZ R4, R0.reuse, R180 ;  /* 0x000000b400047220 */ /* 0x040fe40000410000 */
[C---:B------:R-:W-:Y:S01]  /*a0f0*/  FMUL.FTZ R5, R0.reuse, R181 ;  /* 0x000000b500057220 */ /* 0x040fe20000410000 */
[----:B------:R-:W-:Y:S01]  /*a100*/  MOV R181, R47 ;  /* 0x0000002f00b57202 */ /* 0x000fe20000000f00 */
[C---:B------:R-:W-:Y:S01]  /*a110*/  FMUL.FTZ R8, R0.reuse, R184 ;  /* 0x000000b800087220 */ /* 0x040fe20000410000 */
[----:B------:R-:W-:Y:S01]  /*a120*/  MOV R184, R46 ;  /* 0x0000002e00b87202 */ /* 0x000fe20000000f00 */
[C---:B------:R-:W-:Y:S02]  /*a130*/  FMUL.FTZ R9, R0.reuse, R185 ;  /* 0x000000b900097220 */ /* 0x040fe40000410000 */
[C---:B------:R-:W-:Y:S02]  /*a140*/  FMUL.FTZ R12, R0.reuse, R132 ;  /* 0x00000084000c7220 */ /* 0x040fe40000410000 */
[----:B------:R-:W-:Y:S02]  /*a150*/  IMAD.MOV.U32 R132, RZ, RZ, R29 ;  /* 0x000000ffff847224 */ /* 0x000fe400078e001d */
[C---:B------:R-:W-:Y:S01]  /*a160*/  FMUL.FTZ R13, R0.reuse, R133 ;  /* 0x00000085000d7220 */ /* 0x040fe20000410000 */
[----:B------:R-:W-:Y:S01]  /*a170*/  MOV R133, R30 ;  /* 0x0000001e00857202 */ /* 0x000fe20000000f00 */
[C---:B------:R-:W-:Y:S02]  /*a180*/  FMUL.FTZ R16, R0.reuse, R136 ;  /* 0x0000008800107220 */ /* 0x040fe40000410000 */
[----:B-1----:R-:W-:Y:S02]  /*a190*/  FMUL.FTZ R2, R3, c[0x0][0x2d0] ;  /* 0x0000b40003027a20 */ /* 0x002fe40000410000 */
[----:B------:R-:W-:Y:S02]  /*a1a0*/  IMAD.MOV.U32 R136, RZ, RZ, R36 ;  /* 0x000000ffff887224 */ /* 0x000fe400078e0024 */
[C---:B------:R-:W-:Y:S02]  /*a1b0*/  FMUL.FTZ R36, R0.reuse, R156 ;  /* 0x0000009c00247220 */ /* 0x040fe40000410000 */
[----:B------:R-:W1:Y:S01]  /*a1c0*/  MUFU.EX2 R2, R2 ;  /* 0x0000000200027308 */ /* 0x000e620000000800 */
[C---:B------:R-:W-:Y:S01]  /*a1d0*/  FMUL.FTZ R17, R0.reuse, R137 ;  /* 0x0000008900117220 */ /* 0x040fe20000410000 */
[----:B------:R-:W-:Y:S01]  /*a1e0*/  MOV R137, R37 ;  /* 0x0000002500897202 */ /* 0x000fe20000000f00 */
[C---:B------:R-:W-:Y:S01]  /*a1f0*/  FMUL.FTZ R21, R0.reuse, R141 ;  /* 0x0000008d00157220 */ /* 0x040fe20000410000 */
[----:B------:R-:W2:Y:S01]  /*a200*/  LDL.LU R156, [R1+0x8] ;  /* 0x00000800019c7983 */ /* 0x000ea20000300800 */
[----:B------:R-:W-:Y:S02]  /*a210*/  IMAD.MOV.U32 R141, RZ, RZ, R41 ;  /* 0x000000ffff8d7224 */ /* 0x000fe400078e0029 */
        /* <DEDUP_REMOVED lines=8> */
[C---:B------:R-:W-:Y:S02]  /*a2a0*/  FMUL.FTZ R32, R0.reuse, R152 ;  /* 0x0000009800207220 */ /* 0x040fe40000410000 */
[C---:B------:R-:W-:Y:S01]  /*a2b0*/  FMUL.FTZ R33, R0.reuse, R153 ;  /* 0x0000009900217220 */ /* 0x040fe20000410000 */
[----:B------:R-:W-:Y:S01]  /*a2c0*/  MOV R153, R35 ;  /* 0x0000002300997202 */ /* 0x000fe20000000f00 */
[C---:B------:R-:W-:Y:S01]  /*a2d0*/  FMUL.FTZ R37, R0.reuse, R157 ;  /* 0x0000009d00257220 */ /* 0x040fe20000410000 */
[----:B------:R-:W-:Y:S01]  /*a2e0*/  MOV R157, R149 ;  /* 0x00000095009d7202 */ /* 0x000fe20000000f00 */
[C---:B------:R-:W-:Y:S01]  /*a2f0*/  FMUL.FTZ R40, R0.reuse, R160 ;  /* 0x000000a000287220 */ /* 0x040fe20000410000 */
[----:B------:R-:W-:Y:S01]  /*a300*/  MOV R149, R141 ;  /* 0x0000008d00957202 */ /* 0x000fe20000000f00 */
[C---:B------:R-:W-:Y:S02]  /*a310*/  FMUL.FTZ R41, R0.reuse, R161 ;  /* 0x000000a100297220 */ /* 0x040fe40000410000 */
[C---:B------:R-:W-:Y:S02]  /*a320*/  FMUL.FTZ R44, R0.reuse, R164 ;  /* 0x000000a4002c7220 */ /* 0x040fe40000410000 */
[C---:B------:R-:W-:Y:S01]  /*a330*/  FMUL.FTZ R45, R0.reuse, R165 ;  /* 0x000000a5002d7220 */ /* 0x040fe20000410000 */
[----:B------:R-:W-:Y:S01]  /*a340*/  MOV R165, R148 ;  /* 0x0000009400a57202 */ /* 0x000fe20000000f00 */
[C---:B------:R-:W-:Y:S02]  /*a350*/  FMUL.FTZ R48, R0.reuse, R168 ;  /* 0x000000a800307220 */ /* 0x040fe40000410000 */
[C---:B------:R-:W-:Y:S01]  /*a360*/  FMUL.FTZ R49, R0.reuse, R169 ;  /* 0x000000a900317220 */ /* 0x040fe20000410000 */
[----:B------:R-:W-:Y:S01]  /*a370*/  MOV R169, R144 ;  /* 0x0000009000a97202 */ /* 0x000fe20000000f00 */
        /* <DEDUP_REMOVED lines=40> */
[----:B----4-:R-:W-:Y:S02]  /*a600*/  FFMA.FTZ R3, R0, R11, R178 ;  /* 0x0000000b00037223 */ /* 0x010fe400000100b2 */
[----:B------:R-:W-:Y:S02]  /*a610*/  FFMA.FTZ R0, R10, c[0x0][0x2d0], -R176 ;  /* 0x0000b4000a007a23 */ /* 0x000fe400000108b0 */
[C---:B-1----:R-:W-:Y:S02]  /*a620*/  FMUL.FTZ R6, R2.reuse, R182 ;  /* 0x000000b602067220 */ /* 0x042fe40000410000 */
[----:B------:R-:W-:Y:S02]  /*a630*/  IMAD.MOV.U32 R182, RZ, RZ, R140 ;  /* 0x000000ffffb67224 */ /* 0x000fe400078e008c */
[----:B------:R1:W-:Y:S01]  /*a640*/  MUFU.EX2 R140, R0 ;  /* 0x00000000008c7308 */ /* 0x0003e20000000800 */
[C---:B------:R-:W-:Y:S02]  /*a650*/  FMUL.FTZ R18, R2.reuse, R138 ;  /* 0x0000008a02127220 */ /* 0x040fe40000410000 */
[C---:B------:R-:W-:Y:S02]  /*a660*/  FMUL.FTZ R19, R2.reuse, R139 ;  /* 0x0000008b02137220 */ /* 0x040fe40000410000 */
[C---:B------:R-:W-:Y:S01]  /*a670*/  FMUL.FTZ R7, R2.reuse, R183 ;  /* 0x000000b702077220 */ /* 0x040fe20000410000 */
[----:B------:R-:W-:Y:S01]  /*a680*/  MOV R183, R137 ;  /* 0x0000008900b77202 */ /* 0x000fe20000000f00 */
[C---:B------:R-:W-:Y:S01]  /*a690*/  FMUL.FTZ R10, R2.reuse, R186 ;  /* 0x000000ba020a7220 */ /* 0x040fe20000410000 */
[----:B------:R-:W-:Y:S01]  /*a6a0*/  MOV R186, R136 ;  /* 0x0000008800ba7202 */ /* 0x000fe20000000f00 */
[C---:B------:R-:W-:Y:S01]  /*a6b0*/  FMUL.FTZ R27, R2.reuse, R147 ;  /* 0x00000093021b7220 */ /* 0x040fe20000410000 */
[----:B------:R-:W4:Y:S01]  /*a6c0*/  LDSM.16.MT88.4 R136, [R217] ;  /* 0x00000000d988783b */ /* 0x000f220000004200 */
[----:B------:R-:W-:Y:S02]  /*a6d0*/  IMAD.MOV.U32 R180, RZ, RZ, R50 ;  /* 0x000000ffffb47224 */ /* 0x000fe400078e0032 */
[C---:B------:R-:W-:Y:S02]  /*a6e0*/  FMUL.FTZ R11, R2.reuse, R187 ;  /* 0x000000bb020b7220 */ /* 0x040fe40000410000 */
[----:B------:R-:W-:Y:S01]  /*a6f0*/  FMUL.FTZ R14, R2, R134 ;  /* 0x00000086020e7220 */ /* 0x000fe20000410000 */
[----:B------:R-:W-:Y:S01]  /*a700*/  F2FP.PACK_AB R134, R190, R179 ;  /* 0x000000b3be86723e */ /* 0x000fe200000000ff */
[C---:B------:R-:W-:Y:S02]  /*a710*/  FMUL.FTZ R15, R2.reuse, R135 ;  /* 0x00000087020f7220 */ /* 0x040fe40000410000 */
[C---:B------:R-:W-:Y:S01]  /*a720*/  FMUL.FTZ R50, R2.reuse, R170 ;  /* 0x000000aa02327220 */ /* 0x040fe20000410000 */
[----:B------:R-:W-:Y:S01]  /*a730*/  MOV R170, R132 ;  /* 0x0000008400aa7202 */ /* 0x000fe20000000f00 */
[----:B------:R-:W-:Y:S01]  /*a740*/  IMAD.MOV.U32 R187, RZ, RZ, R133 ;  /* 0x000000ffffbb7224 */ /* 0x000fe200078e0085 */
[----:B------:R-:W-:Y:S01]  /*a750*/  F2FP.PACK_AB R132, R177, R178 ;  /* 0x000000b2b184723e */ /* 0x000fe200000000ff */
[----:B------:R-:W-:Y:S01]  /*a760*/  FMUL.FTZ R22, R2, R142 ;  /* 0x0000008e02167220 */ /* 0x000fe20000410000 */
[----:B------:R-:W-:Y:S01]  /*a770*/  F2FP.PACK_AB R133, R188, R191 ;  /* 0x000000bfbc85723e */ /* 0x000fe200000000ff */
[--C-:B-1----:R-:W-:Y:S02]  /*a780*/  FFMA.FTZ R0, R192, c[0x0][0x2d0], -R176.reuse ;  /* 0x0000b400c0007a23 */ /* 0x102fe400000108b0 */
[C---:B------:R-:W-:Y:S02]  /*a790*/  FMUL.FTZ R23, R2.reuse, R143 ;  /* 0x0000008f02177220 */ /* 0x040fe40000410000 */
[----:B------:R-:W1:Y:S01]  /*a7a0*/  MUFU.EX2 R147, R0 ;  /* 0x0000000000937308 */ /* 0x000e620000000800 */
[C---:B------:R-:W-:Y:S02]  /*a7b0*/  FMUL.FTZ R26, R2.reuse, R146 ;  /* 0x00000092021a7220 */ /* 0x040fe40000410000 */
[C---:B------:R-:W-:Y:S02]  /*a7c0*/  FMUL.FTZ R30, R2.reuse, R150 ;  /* 0x00000096021e7220 */ /* 0x040fe40000410000 */
[----:B------:R-:W-:Y:S02]  /*a7d0*/  IMAD.MOV.U32 R152, RZ, RZ, R31 ;  /* 0x000000ffff987224 */ /* 0x000fe400078e001f */
[C---:B------:R-:W-:Y:S02]  /*a7e0*/  FMUL.FTZ R31, R2.reuse, R151 ;  /* 0x00000097021f7220 */ /* 0x040fe40000410000 */
[C---:B------:R-:W-:Y:S02]  /*a7f0*/  FMUL.FTZ R34, R2.reuse, R154 ;  /* 0x0000009a02227220 */ /* 0x040fe40000410000 */
[C---:B------:R-:W-:Y:S02]  /*a800*/  FMUL.FTZ R35, R2.reuse, R155 ;  /* 0x0000009b02237220 */ /* 0x040fe40000410000 */
[C---:B------:R-:W-:Y:S02]  /*a810*/  FMUL.FTZ R38, R2.reuse, R158 ;  /* 0x0000009e02267220 */ /* 0x040fe40000410000 */
[C---:B------:R-:W-:Y:S02]  /*a820*/  FMUL.FTZ R39, R2.reuse, R159 ;  /* 0x0000009f02277220 */ /* 0x040fe40000410000 */
[----:B------:R-:W-:Y:S02]  /*a830*/  IMAD.MOV.U32 R185, RZ, RZ, R43 ;  /* 0x000000ffffb97224 */ /* 0x000fe400078e002b */
[C---:B------:R-:W-:Y:S02]  /*a840*/  FMUL.FTZ R42, R2.reuse, R162 ;  /* 0x000000a2022a7220 */ /* 0x040fe40000410000 */
[C---:B------:R-:W-:Y:S02]  /*a850*/  FMUL.FTZ R43, R2.reuse, R163 ;  /* 0x000000a3022b7220 */ /* 0x040fe40000410000 */
[C---:B------:R-:W-:Y:S01]  /*a860*/  FMUL.FTZ R46, R2.reuse, R166 ;  /* 0x000000a6022e7220 */ /* 0x040fe20000410000 */
[----:B-1----:R-:W-:Y:S01]  /*a870*/  F2FP.PACK_AB R135, R147, R140 ;  /* 0x0000008c9387723e */ /* 0x002fe200000000ff */
[C---:B------:R-:W-:Y:S01]  /*a880*/  FMUL.FTZ R51, R2.reuse, R171 ;  /* 0x000000ab02337220 */ /* 0x040fe20000410000 */
[----:B------:R-:W-:Y:S01]  /*a890*/  MOV R166, R153 ;  /* 0x0000009900a67202 */ /* 0x000fe20000000f00 */
[--C-:B------:R-:W-:Y:S02]  /*a8a0*/  FFMA.FTZ R149, R149, c[0x0][0x2d0], -R175.reuse ;  /* 0x0000b40095957a23 */ /* 0x100fe400000108af */
[C---:B------:R-:W-:Y:S02]  /*a8b0*/  FMUL.FTZ R47, R2.reuse, R167 ;  /* 0x000000a7022f7220 */ /* 0x040fe40000410000 */
[C---:B----4-:R-:W-:Y:S05]  /*a8c0*/  HMMA.16816.F32 R4, R132.reuse, R136, R4 ;  /* 0x000000888404723c */ /* 0x050fea0000001804 */
        /* <DEDUP_REMOVED lines=29> */
[----:B------:R-:W-:Y:S02]  /*aaa0*/  FFMA.FTZ R0, R193, c[0x0][0x2d0], -R175 ;  /* 0x0000b400c1007a23 */ /* 0x000fe400000108af */
[C---:B------:R-:W-:Y:S02]  /*aab0*/  FMUL.FTZ R102, R2.reuse, R102 ;  /* 0x0000006602667220 */ /* 0x040fe40000410000 */
[----:B------:R4:W-:Y:S02]  /*aac0*/  MUFU.EX2 R146, R0 ;  /* 0x0000000000927308 */ /* 0x0009e40000000800 */
[C---:B------:R-:W-:Y:S02]  /*aad0*/  FMUL.FTZ R103, R2.reuse, R103 ;  /* 0x0000006702677220 */ /* 0x040fe40000410000 */
        /* <DEDUP_REMOVED lines=8> */
[C---:B------:R-:W-:Y:S02]  /*ab60*/  FMUL.FTZ R119, R2.reuse, R119 ;  /* 0x0000007702777220 */ /* 0x040fe40000410000 */
[----:B------:R-:W-:Y:S02]  /*ab70*/  FMUL.FTZ R122, R2, R122 ;  /* 0x0000007a027a7220 */ /* 0x000fe40000410000 */
[----:B----4-:R-:W-:Y:S02]  /*ab80*/  FFMA.FTZ R0, R194, c[0x0][0x2d0], -R175 ;  /* 0x0000b400c2007a23 */ /* 0x010fe400000108af */
[C---:B------:R-:W-:Y:S02]  /*ab90*/  FMUL.FTZ R123, R2.reuse, R123 ;  /* 0x0000007b027b7220 */ /* 0x040fe40000410000 */
[----:B------:R4:W-:Y:S01]  /*aba0*/  MUFU.EX2 R145, R0 ;  /* 0x0000000000917308 */ /* 0x0009e20000000800 */
[C---:B------:R-:W-:Y:S01]  /*abb0*/  FMUL.FTZ R126, R2.reuse, R126 ;  /* 0x0000007e027e7220 */ /* 0x040fe20000410000 */
[C---:B-1----:R-:W-:Y:S03]  /*abc0*/  HMMA.16816.F32 R20, R132.reuse, R136, R20 ;  /* 0x000000888414723c */ /* 0x042fe60000001814 */
[C---:B------:R-:W-:Y:S02]  /*abd0*/  FMUL.FTZ R127, R2.reuse, R127 ;  /* 0x0000007f027f7220 */ /* 0x040fe40000410000 */
[C---:B------:R-:W-:Y:S02]  /*abe0*/  FMUL.FTZ R130, R2.reuse, R130 ;  /* 0x0000008202827220 */ /* 0x040fe40000410000 */
[C---:B------:R-:W-:Y:S01]  /*abf0*/  FMUL.FTZ R131, R2.reuse, R131 ;  /* 0x0000008302837220 */ /* 0x040fe20000410000 */
[C---:B------:R-:W-:Y:S01]  /*ac00*/  HMMA.16816.F32 R24, R132.reuse, R138, R24 ;  /* 0x0000008a8418723c */ /* 0x040fe20000001818 */
[----:B---3--:R-:W1:Y:S03]  /*ac10*/  LDSM.16.MT88.4 R136, [R220] ;  /* 0x00000000dc88783b */ /* 0x008e660000004200 */
[----:B------:R-:W-:Y:S02]  /*ac20*/  FADD.FTZ R177, R177, R3 ;  /* 0x00000003b1b17221 */ /* 0x000fe40000010000 */
[----:B------:R-:W-:Y:S02]  /*ac30*/  FFMA.FTZ R3, R199, c[0x0][0x2d0], -R176 ;  /* 0x0000b400c7037a23 */ /* 0x000fe400000108b0 */
[----:B------:R-:W-:Y:S02]  /*ac40*/  IMAD.MOV.U32 R167, RZ, RZ, R152 ;  /* 0x000000ffffa77224 */ /* 0x000fe400078e0098 */
[----:B------:R3:W-:Y:S02]  /*ac50*/  MUFU.EX2 R152, R3 ;  /* 0x0000000300987308 */ /* 0x0007e40000000800 */
[----:B----4-:R-:W-:Y:S02]  /*ac60*/  FFMA.FTZ R0, R195, c[0x0][0x2d0], -R176 ;  /* 0x0000b400c3007a23 */ /* 0x010fe400000108b0 */
[----:B--2---:R-:W-:Y:S06]  /*ac70*/  FFMA.FTZ R2, R2, R156, R191 ;  /* 0x0000009c02027223 */ /* 0x004fec00000100bf */
[----:B------:R2:W4:Y:S01]  /*ac80*/  MUFU.EX2 R144, R0 ;  /* 0x0000000000907308 */ /* 0x0005220000000800 */
[----:B------:R-:W-:Y:S04]  /*ac90*/  FADD.FTZ R2, R188, R2 ;  /* 0x00000002bc027221 */ /* 0x000fe80000010000 */
[----:B------:R-:W-:Y:S02]  /*aca0*/  FADD.FTZ R2, R140, R2 ;  /* 0x000000028c027221 */ /* 0x000fe40000010000 */
[----:B------:R-:W-:Y:S02]  /*acb0*/  LDSM.16.MT88.4 R140, [R218+0x1000] ;  /* 0x00100000da8c783b */ /* 0x000fe40000004200 */
[----:B------:R-:W-:Y:S02]  /*acc0*/  FADD.FTZ R2, R147, R2 ;  /* 0x0000000293027221 */ /* 0x000fe40000010000 */
[--C-:B---3--:R-:W-:Y:S02]  /*acd0*/  FFMA.FTZ R3, R208, c[0x0][0x2d0], -R176.reuse ;  /* 0x0000b400d0037a23 */ /* 0x108fe400000108b0 */
[----:B------:R-:W3:Y:S02]  /*ace0*/  LDL R208, [R1+0x10] ;  /* 0x0000100001d07983 */ /* 0x000ee40000100800 */
[----:B------:R4:W-:Y:S01]  /*acf0*/  MUFU.EX2 R159, R3 ;  /* 0x00000003009f7308 */ /* 0x0009e20000000800 */
[C---:B-1----:R-:W-:Y:S03]  /*ad00*/  HMMA.16816.F32 R28, R132.reuse, R136, R28 ;  /* 0x00000088841c723c */ /* 0x042fe6000000181c */
[----:B--2---:R-:W-:Y:S06]  /*ad10*/  FFMA.FTZ R0, R196, c[0x0][0x2d0], -R176 ;  /* 0x0000b400c4007a23 */ /* 0x004fec00000108b0 */
[----:B------:R-:W-:Y:S01]  /*ad20*/  MUFU.EX2 R196, R149 ;  /* 0x0000009500c47308 */ /* 0x000fe20000000800 */
[C---:B------:R-:W-:Y:S01]  /*ad30*/  HMMA.16816.F32 R32, R132.reuse, R138, R32 ;  /* 0x0000008a8420723c */ /* 0x040fe20000001820 */
[----:B------:R-:W1:Y:S08]  /*ad40*/  LDSM.16.MT88.4 R136, [R217+0x3000] ;  /* 0x00300000d988783b */ /* 0x000e700000004200 */
[----:B------:R2:W-:Y:S03]  /*ad50*/  MUFU.EX2 R148, R0 ;  /* 0x0000000000947308 */ /* 0x0005e60000000800 */
[----:B----4-:R-:W-:Y:S02]  /*ad60*/  FADD.FTZ R3, R144, R2 ;  /* 0x0000000290037221 */ /* 0x010fe40000010000 */
[--C-:B------:R-:W-:Y:S02]  /*ad70*/  FFMA.FTZ R2, R170, c[0x0][0x2d0], -R175.reuse ;  /* 0x0000b400aa027a23 */ /* 0x100fe400000108af */
[--C-:B--2---:R-:W-:Y:S04]  /*ad80*/  FFMA.FTZ R0, R197, c[0x0][0x2d0], -R175.reuse ;  /* 0x0000b400c5007a23 */ /* 0x104fe800000108af */
[----:B------:R2:W4:Y:S01]  /*ad90*/  MUFU.EX2 R151, R0 ;  /* 0x0000000000977308 */ /* 0x0005220000000800 */
[C---:B-1----:R-:W-:Y:S08]  /*ada0*/  HMMA.16816.F32 R36, R132.reuse, R136, R36 ;  /* 0x000000888424723c */ /* 0x042ff00000001824 */
[C---:B------:R-:W-:Y:S01]  /*adb0*/  HMMA.16816.F32 R40, R132.reuse, R138, R40 ;  /* 0x0000008a8428723c */ /* 0x040fe20000001828 */
[----:B------:R-:W1:Y:S03]  /*adc0*/  LDSM.16.MT88.4 R136, [R218+0x3000] ;  /* 0x00300000da88783b */ /* 0x000e660000004200 */
[----:B--2---:R-:W-:Y:S04]  /*add0*/  FFMA.FTZ R0, R198, c[0x0][0x2d0], -R175 ;  /* 0x0000b400c6007a23 */ /* 0x004fe800000108af */
[----:B------:R2:W1:Y:S04]  /*ade0*/  MUFU.EX2 R156, R0 ;  /* 0x00000000009c7308 */ /* 0x0004680000000800 */
[----:B--2---:R-:W-:Y:S01]  /*adf0*/  FFMA.FTZ R0, R200, c[0x0][0x2d0], -R176 ;  /* 0x0000b400c8007a23 */ /* 0x004fe200000108b0 */
[C---:B-1----:R-:W-:Y:S05]  /*ae00*/  HMMA.16816.F32 R44, R132.reuse, R136, R44 ;  /* 0x00000088842c723c */ /* 0x042fea000000182c */
[----:B------:R1:W-:Y:S03]  /*ae10*/  MUFU.EX2 R155, R0 ;  /* 0x00000000009b7308 */ /* 0x0003e60000000800 */
[C---:B------:R-:W-:Y:S01]  /*ae20*/  HMMA.16816.F32 R48, R132.reuse, R138, R48 ;  /* 0x0000008a8430723c */ /* 0x040fe20000001830 */
[----:B------:R-:W2:Y:S03]  /*ae30*/  LDSM.16.MT88.4 R136, [R221+0x3000] ;  /* 0x00300000dd88783b */ /* 0x000ea60000004200 */
[----:B-1----:R-:W-:Y:S04]  /*ae40*/  FADD.FTZ R0, R179, R177 ;  /* 0x000000b1b3007221 */ /* 0x002fe80000010000 */
[----:B------:R-:W-:Y:S04]  /*ae50*/  FADD.FTZ R190, R190, R0 ;  /* 0x00000000bebe7221 */ /* 0x000fe80000010000 */
[--C-:B------:R-:W-:Y:S04]  /*ae60*/  FFMA.FTZ R0, R202, c[0x0][0x2d0], -R175.reuse ;  /* 0x0000b400ca007a23 */ /* 0x100fe800000108af */
[----:B------:R1:W1:Y:S01]  /*ae70*/  MUFU.EX2 R154, R0 ;  /* 0x00000000009a7308 */ /* 0x0002620000000800 */
[C---:B--2---:R-:W-:Y:S08]  /*ae80*/  HMMA.16816.F32 R52, R132.reuse, R136, R52 ;  /* 0x000000888434723c */ /* 0x044ff00000001834 */
[C---:B------:R-:W-:Y:S01]  /*ae90*/  HMMA.16816.F32 R56, R132.reuse, R138, R56 ;  /* 0x0000008a8438723c */ /* 0x040fe20000001838 */
[----:B------:R-:W2:Y:S03]  /*aea0*/  LDSM.16.MT88.4 R136, [R220+0x3000] ;  /* 0x00300000dc88783b */ /* 0x000ea60000004200 */
[--C-:B-1----:R-:W-:Y:S04]  /*aeb0*/  FFMA.FTZ R0, R203, c[0x0][0x2d0], -R175.reuse ;  /* 0x0000b400cb007a23 */ /* 0x102fe800000108af */
[----:B------:R1:W1:Y:S04]  /*aec0*/  MUFU.EX2 R163, R0 ;  /* 0x0000000000a37308 */ /* 0x0002680000000800 */
[--C-:B-1----:R-:W-:Y:S06]  /*aed0*/  FFMA.FTZ R0, R204, c[0x0][0x2d0], -R176.reuse ;  /* 0x0000b400cc007a23 */ /* 0x102fec00000108b0 */
[----:B------:R1:W-:Y:S01]  /*aee0*/  MUFU.EX2 R153, R0 ;  /* 0x0000000000997308 */ /* 0x0003e20000000800 */
[C---:B--2---:R-:W-:Y:S08]  /*aef0*/  HMMA.16816.F32 R60, R132.reuse, R136, R60 ;  /* 0x00000088843c723c */ /* 0x044ff0000000183c */
[C---:B------:R-:W-:Y:S01]  /*af00*/  HMMA.16816.F32 R64, R132.reuse, R138, R64 ;  /* 0x0000008a8440723c */ /* 0x040fe20000001840 */
[----:B------:R-:W2:Y:S03]  /*af10*/  LDSM.16.MT88.4 R136, [R217+0x6000] ;  /* 0x00600000d988783b */ /* 0x000ea60000004200 */
[----:B-1----:R-:W-:Y:S04]  /*af20*/  FFMA.FTZ R0, R205, c[0x0][0x2d0], -R176 ;  /* 0x0000b400cd007a23 */ /* 0x002fe800000108b0 */
[----:B------:R1:W-:Y:S04]  /*af30*/  MUFU.EX2 R161, R0 ;  /* 0x0000000000a17308 */ /* 0x0003e80000000800 */
[--C-:B-1----:R-:W-:Y:S01]  /*af40*/  FFMA.FTZ R0, R206, c[0x0][0x2d0], -R175.reuse ;  /* 0x0000b400ce007a23 */ /* 0x102fe200000108af */
[C---:B--2---:R-:W-:Y:S05]  /*af50*/  HMMA.16816.F32 R68, R132.reuse, R136, R68 ;  /* 0x000000888444723c */ /* 0x044fea0000001844 */
[----:B------:R-:W-:Y:S03]  /*af60*/  MUFU.EX2 R206, R2 ;  /* 0x0000000200ce7308 */ /* 0x000fe60000000800 */
[C---:B------:R-:W-:Y:S01]  /*af70*/  HMMA.16816.F32 R72, R132.reuse, R138, R72 ;  /* 0x0000008a8448723c */ /* 0x040fe20000001848 */
[----:B------:R-:W1:Y:S06]  /*af80*/  LDSM.16.MT88.4 R136, [R218+0x6000] ;  /* 0x00600000da88783b */ /* 0x000e6c0000004200 */
[----:B------:R2:W1:Y:S02]  /*af90*/  MUFU.EX2 R162, R0 ;  /* 0x0000000000a27308 */ /* 0x0004640000000800 */
[--C-:B--2---:R-:W-:Y:S08]  /*afa0*/  FFMA.FTZ R0, R207, c[0x0][0x2d0], -R175.reuse ;  /* 0x0000b400cf007a23 */ /* 0x104ff000000108af */
[----:B------:R2:W2:Y:S01]  /*afb0*/  MUFU.EX2 R164, R0 ;  /* 0x0000000000a47308 */ /* 0x0004a20000000800 */
[C---:B-1----:R-:W-:Y:S03]  /*afc0*/  HMMA.16816.F32 R76, R132.reuse, R136, R76 ;  /* 0x00000088844c723c */ /* 0x042fe6000000184c */
[----:B---3--:R-:W-:Y:S01]  /*afd0*/  ISETP.GT.AND P0, PT, R201, R208, PT ;  /* 0x000000d0c900720c */ /* 0x008fe20003f04270 */
[----:B------:R-:W-:Y:S04]  /*afe0*/  IMAD.MOV.U32 R201, RZ, RZ, R252 ;  /* 0x000000ffffc97224 */ /* 0x000fe800078e00fc */
[C---:B------:R-:W-:Y:S01]  /*aff0*/  HMMA.16816.F32 R80, R132.reuse, R138, R80 ;  /* 0x0000008a8450723c */ /* 0x040fe20000001850 */
[----:B------:R-:W1:Y:S03]  /*b000*/  LDSM.16.MT88.4 R136, [R221+0x6000] ;  /* 0x00600000dd88783b */ /* 0x000e660000004200 */
[----:B--2---:R-:W-:Y:S04]  /*b010*/  FFMA.FTZ R0, R209, c[0x0][0x2d0], -R176 ;  /* 0x0000b400d1007a23 */ /* 0x004fe800000108b0 */
[----:B------:R2:W-:Y:S04]  /*b020*/  MUFU.EX2 R160, R0 ;  /* 0x0000000000a07308 */ /* 0x0005e80000000800 */
[----:B--2---:R-:W-:Y:S02]  /*b030*/  FADD.FTZ R0, R146, R190 ;  /* 0x000000be92007221 */ /* 0x004fe40000010000 */
[----:B------:R-:W-:Y:S02]  /*b040*/  FFMA.FTZ R190, R181, c[0x0][0x2d0], -R176 ;  /* 0x0000b400b5be7a23 */ /* 0x000fe400000108b0 */
[----:B------:R-:W-:Y:S02]  /*b050*/  FADD.FTZ R150, R145, R0 ;  /* 0x0000000091967221 */ /* 0x000fe40000010000 */
[----:B------:R-:W-:Y:S01]  /*b060*/  FFMA.FTZ R0, R211, c[0x0][0x2d0], -R175 ;  /* 0x0000b400d3007a23 */ /* 0x000fe200000108af */
[C---:B-1----:R-:W-:Y:S01]  /*b070*/  HMMA.16816.F32 R84, R132.reuse, R136, R84 ;  /* 0x000000888454723c */ /* 0x042fe20000001854 */
[----:B------:R-:W-:Y:S02]  /*b080*/  MUFU.EX2 R190, R190 ;  /* 0x000000be00be7308 */ /* 0x000fe40000000800 */
[----:B----4-:R-:W-:Y:S05]  /*b090*/  FADD.FTZ R150, R151, R150 ;  /* 0x0000009697967221 */ /* 0x010fea0000010000 */
[C---:B------:R-:W-:Y:S01]  /*b0a0*/  HMMA.16816.F32 R88, R132.reuse, R138, R88 ;  /* 0x0000008a8458723c */ /* 0x040fe20000001858 */
[----:B------:R-:W1:Y:S02]  /*b0b0*/  LDSM.16.MT88.4 R136, [R220+0x6000] ;  /* 0x00600000dc88783b */ /* 0x000e640000004200 */
[----:B------:R2:W3:Y:S02]  /*b0c0*/  MUFU.EX2 R158, R0 ;  /* 0x00000000009e7308 */ /* 0x0004e40000000800 */
[----:B--2---:R-:W-:Y:S01]  /*b0d0*/  FFMA.FTZ R0, R187, c[0x0][0x2d0], -R176 ;  /* 0x0000b400bb007a23 */ /* 0x004fe200000108b0 */
[----:B------:R-:W-:Y:S01]  /*b0e0*/  MOV R187, R186 ;  /* 0x000000ba00bb7202 */ /* 0x000fe20000000f00 */
[----:B------:R-:W-:Y:S01]  /*b0f0*/  IMAD.MOV.U32 R186, RZ, RZ, R183 ;  /* 0x000000ffffba7224 */ /* 0x000fe200078e00b7 */
[----:B------:R-:W-:Y:S04]  /*b100*/  MOV R183, R182 ;  /* 0x000000b600b77202 */ /* 0x000fe80000000f00 */
[----:B------:R-:W-:Y:S01]  /*b110*/  MOV R182, R169 ;  /* 0x000000a900b67202 */ /* 0x000fe20000000f00 */
[--C-:B------:R-:W-:Y:S02]  /*b120*/  FFMA.FTZ R2, R187, c[0x0][0x2d0], -R175.reuse ;  /* 0x0000b400bb027a23 */ /* 0x100fe400000108af */
[----:B------:R-:W-:Y:S01]  /*b130*/  IMAD.MOV.U32 R169, RZ, RZ, R168 ;  /* 0x000000ffffa97224 */ /* 0x000fe200078e00a8 */
[----:B------:R-:W-:Y:S01]  /*b140*/  MOV R168, R157 ;  /* 0x0000009d00a87202 */ /* 0x000fe20000000f00 */
[----:B------:R2:W-:Y:S01]  /*b150*/  MUFU.EX2 R200, R2 ;  /* 0x0000000200c87308 */ /* 0x0005e20000000800 */
[--C-:B------:R-:W-:Y:S02]  /*b160*/  FFMA.FTZ R191, R182, c[0x0][0x2d0], -R175.reuse ;  /* 0x0000b400b6bf7a23 */ /* 0x100fe400000108af */
[--C-:B------:R-:W-:Y:S01]  /*b170*/  FFMA.FTZ R192, R169, c[0x0][0x2d0], -R175.reuse ;  /* 0x0000b400a9c07a23 */ /* 0x100fe200000108af */
[C---:B-1----:R-:W-:Y:S03]  /*b180*/  HMMA.16816.F32 R92, R132.reuse, R136, R92 ;  /* 0x00000088845c723c */ /* 0x042fe6000000185c */
[----:B------:R-:W-:Y:S01]  /*b190*/  MOV R169, R189 ;  /* 0x000000bd00a97202 */ /* 0x000fe20000000f00 */
[--C-:B------:R-:W-:Y:S02]  /*b1a0*/  FFMA.FTZ R189, R212, c[0x0][0x2d0], -R175.reuse ;  /* 0x0000b400d4bd7a23 */ /* 0x100fe400000108af */
[----:B------:R1:W-:Y:S02]  /*b1b0*/  MUFU.EX2 R157, R0 ;  /* 0x00000000009d7308 */ /* 0x0003e40000000800 */
[C---:B------:R-:W-:Y:S01]  /*b1c0*/  HMMA.16816.F32 R96, R132.reuse, R138, R96 ;  /* 0x0000008a8460723c */ /* 0x040fe20000001860 */
[----:B------:R-:W4:Y:S07]  /*b1d0*/  LDSM.16.MT88.4 R136, [R217+0x9000] ;  /* 0x00900000d988783b */ /* 0x000f2e0000004200 */
[----:B------:R-:W-:Y:S01]  /*b1e0*/  MUFU.EX2 R191, R191 ;  /* 0x000000bf00bf7308 */ /* 0x000fe20000000800 */
[----:B--2---:R-:W-:Y:S04]  /*b1f0*/  FADD.FTZ R2, R156, R150 ;  /* 0x000000969c027221 */ /* 0x004fe80000010000 */
[----:B------:R-:W-:Y:S05]  /*b200*/  FADD.FTZ R2, R154, R2 ;  /* 0x000000029a027221 */ /* 0x000fea0000010000 */
[----:B------:R-:W-:Y:S01]  /*b210*/  MUFU.EX2 R192, R192 ;  /* 0x000000c000c07308 */ /* 0x000fe20000000800 */
[----:B------:R-:W-:Y:S02]  /*b220*/  FADD.FTZ R2, R163, R2 ;  /* 0x00000002a3027221 */ /* 0x000fe40000010000 */
[----:B-1----:R-:W-:Y:S02]  /*b230*/  FFMA.FTZ R0, R167, c[0x0][0x2d0], -R176 ;  /* 0x0000b400a7007a23 */ /* 0x002fe400000108b0 */
[----:B------:R-:W-:Y:S05]  /*b240*/  FADD.FTZ R2, R162, R2 ;  /* 0x00000002a2027221 */ /* 0x000fea0000010000 */
[----:B------:R1:W-:Y:S01]  /*b250*/  MUFU.EX2 R204, R0 ;  /* 0x0000000000cc7308 */ /* 0x0003e20000000800 */
[----:B------:R-:W-:Y:S04]  /*b260*/  FADD.FTZ R2, R164, R2 ;  /* 0x00000002a4027221 */ /* 0x000fe80000010000 */
[----:B---3--:R-:W-:Y:S04]  /*b270*/  FADD.FTZ R2, R158, R2 ;  /* 0x000000029e027221 */ /* 0x008fe80000010000 */
[----:B------:R-:W-:Y:S01]  /*b280*/  FADD.FTZ R2, R206, R2 ;  /* 0x00000002ce027221 */ /* 0x000fe20000010000 */
[----:B------:R-:W-:Y:S01]  /*b290*/  MUFU.EX2 R189, R189 ;  /* 0x000000bd00bd7308 */ /* 0x000fe20000000800 */
[C---:B----4-:R-:W-:Y:S08]  /*b2a0*/  HMMA.16816.F32 R100, R132.reuse, R136, R100 ;  /* 0x000000888464723c */ /* 0x050ff00000001864 */
[C---:B------:R-:W-:Y:S01]  /*b2b0*/  HMMA.16816.F32 R104, R132.reuse, R138, R104 ;  /* 0x0000008a8468723c */ /* 0x040fe20000001868 */
[----:B------:R-:W2:Y:S03]  /*b2c0*/  LDSM.16.MT88.4 R136, [R218+0x9000] ;  /* 0x00900000da88783b */ /* 0x000ea60000004200 */
[--C-:B-1----:R-:W-:Y:S04]  /*b2d0*/  FFMA.FTZ R0, R214, c[0x0][0x2d0], -R175.reuse ;  /* 0x0000b400d6007a23 */ /* 0x102fe800000108af */
[----:B------:R1:W3:Y:S04]  /*b2e0*/  MUFU.EX2 R205, R0 ;  /* 0x0000000000cd7308 */ /* 0x0002e80000000800 */
[----:B-1----:R-:W-:Y:S02]  /*b2f0*/  FFMA.FTZ R0, R213, c[0x0][0x2d0], -R175 ;  /* 0x0000b400d5007a23 */ /* 0x002fe400000108af */
[----:B---3--:R-:W-:Y:S04]  /*b300*/  FADD.FTZ R2, R205, R2 ;  /* 0x00000002cd027221 */ /* 0x008fe80000010000 */
[----:B------:R1:W3:Y:S01]  /*b310*/  MUFU.EX2 R207, R0 ;  /* 0x0000000000cf7308 */ /* 0x0002e20000000800 */
[C---:B--2---:R-:W-:Y:S08]  /*b320*/  HMMA.16816.F32 R108, R132.reuse, R136, R108 ;  /* 0x00000088846c723c */ /* 0x044ff0000000186c */
[C---:B------:R-:W-:Y:S01]  /*b330*/  HMMA.16816.F32 R112, R132.reuse, R138, R112 ;  /* 0x0000008a8470723c */ /* 0x040fe20000001870 */
[----:B------:R-:W2:Y:S03]  /*b340*/  LDSM.16.MT88.4 R136, [R221+0x9000] ;  /* 0x00900000dd88783b */ /* 0x000ea60000004200 */
[----:B-1----:R-:W-:Y:S02]  /*b350*/  FFMA.FTZ R0, R215, c[0x0][0x2d0], -R176 ;  /* 0x0000b400d7007a23 */ /* 0x002fe400000108b0 */
[----:B---3--:R-:W-:Y:S02]  /*b360*/  FADD.FTZ R2, R207, R2 ;  /* 0x00000002cf027221 */ /* 0x008fe40000010000 */
[----:B------:R1:W-:Y:S04]  /*b370*/  MUFU.EX2 R203, R0 ;  /* 0x0000000000cb7308 */ /* 0x0003e80000000800 */
[----:B------:R-:W-:Y:S02]  /*b380*/  FADD.FTZ R2, R200, R2 ;  /* 0x00000002c8027221 */ /* 0x000fe40000010000 */
[--C-:B-1----:R-:W-:Y:S01]  /*b390*/  FFMA.FTZ R0, R166, c[0x0][0x2d0], -R176.reuse ;  /* 0x0000b400a6007a23 */ /* 0x102fe200000108b0 */
[C---:B--2---:R-:W-:Y:S03]  /*b3a0*/  HMMA.16816.F32 R116, R132.reuse, R136, R116 ;  /* 0x000000888474723c */ /* 0x044fe60000001874 */
[----:B------:R1:W-:Y:S05]  /*b3b0*/  MUFU.EX2 R202, R0 ;  /* 0x0000000000ca7308 */ /* 0x0003ea0000000800 */
[C---:B------:R-:W-:Y:S01]  /*b3c0*/  HMMA.16816.F32 R120, R132.reuse, R138, R120 ;  /* 0x0000008a8478723c */ /* 0x040fe20000001878 */
[----:B------:R-:W2:Y:S03]  /*b3d0*/  LDSM.16.MT88.4 R136, [R220+0x9000] ;  /* 0x00900000dc88783b */ /* 0x000ea60000004200 */
[----:B-1----:R-:W-:Y:S02]  /*b3e0*/  FADD.FTZ R0, R148, R3 ;  /* 0x0000000394007221 */ /* 0x002fe40000010000 */
[--C-:B------:R-:W-:Y:S04]  /*b3f0*/  FFMA.FTZ R3, R186, c[0x0][0x2d0], -R175.reuse ;  /* 0x0000b400ba037a23 */ /* 0x100fe800000108af */
[----:B------:R1:W3:Y:S01]  /*b400*/  MUFU.EX2 R199, R3 ;  /* 0x0000000300c77308 */ /* 0x0002e20000000800 */
[C---:B--2---:R-:W-:Y:S08]  /*b410*/  HMMA.16816.F32 R124, R132.reuse, R136, R124 ;  /* 0x00000088847c723c */ /* 0x044ff0000000187c */
[----:B------:R-:W-:Y:S01]  /*b420*/  HMMA.16816.F32 R128, R132, R138, R128 ;  /* 0x0000008a8480723c */ /* 0x000fe20000001880 */
[----:B------:R-:W2:Y:S03]  /*b430*/  LDSM.16.MT88.4 R136, [R217+0x800] ;  /* 0x00080000d988783b */ /* 0x000ea60000004200 */
[----:B-1----:R-:W-:Y:S02]  /*b440*/  FFMA.FTZ R3, R184, c[0x0][0x2d0], -R176 ;  /* 0x0000b400b8037a23 */ /* 0x002fe400000108b0 */
[----:B---3--:R-:W-:Y:S01]  /*b450*/  FADD.FTZ R2, R199, R2 ;  /* 0x00000002c7027221 */ /* 0x008fe20000010000 */
[----:B------:R-:W-:Y:S02]  /*b460*/  F2FP.PACK_AB R132, R145, R146 ;  /* 0x000000929184723e */ /* 0x000fe400000000ff */
[----:B------:R-:W-:Y:S01]  /*b470*/  F2FP.PACK_AB R133, R148, R144 ;  /* 0x000000909485723e */ /* 0x000fe200000000ff */
[----:B------:R-:W1:Y:S01]  /*b480*/  MUFU.EX2 R3, R3 ;  /* 0x0000000300037308 */ /* 0x000e620000000800 */
[----:B------:R-:W-:Y:S01]  /*b490*/  LDSM.16.MT88.4 R144, [R221+0x1800] ;  /* 0x00180000dd90783b */ /* 0x000fe20000004200 */
[----:B------:R-:W-:Y:S01]  /*b4a0*/  F2FP.PACK_AB R134, R156, R151 ;  /* 0x000000979c86723e */ /* 0x000fe200000000ff */
[--C-:B------:R-:W-:Y:S01]  /*b4b0*/  FFMA.FTZ R148, R183, c[0x0][0x2d0], -R175.reuse ;  /* 0x0000b400b7947a23 */ /* 0x100fe200000108af */
[----:B------:R-:W-:Y:S01]  /*b4c0*/  F2FP.PACK_AB R135, R155, R152 ;  /* 0x000000989b87723e */ /* 0x000fe200000000ff */
[----:B------:R-:W-:Y:S02]  /*b4d0*/  FADD.FTZ R152, R152, R0 ;  /* 0x0000000098987221 */ /* 0x000fe40000010000 */
[--C-:B------:R-:W-:Y:S02]  /*b4e0*/  FFMA.FTZ R0, R169, c[0x0][0x2d0], -R176.reuse ;  /* 0x0000b400a9007a23 */ /* 0x100fe400000108b0 */
[----:B------:R-:W-:Y:S01]  /*b4f0*/  FFMA.FTZ R156, R180, c[0x0][0x2d0], -R176 ;  /* 0x0000b400b49c7a23 */ /* 0x000fe200000108b0 */
[----:B------:R3:W4:Y:S01]  /*b500*/  MUFU.EX2 R198, R148 ;  /* 0x0000009400c67308 */ /* 0x0007220000000800 */
[----:B------:R-:W-:Y:S09]  /*b510*/  FFMA.FTZ R175, R210, c[0x0][0x2d0], -R175 ;  /* 0x0000b400d2af7a23 */ /* 0x000ff200000108af */
[----:B------:R4:W-:Y:S01]  /*b520*/  MUFU.EX2 R195, R0 ;  /* 0x0000000000c37308 */ /* 0x0009e20000000800 */
[----:B-1----:R-:W-:Y:S09]  /*b530*/  F2FP.PACK_AB R177, R190, R3 ;  /* 0x00000003beb1723e */ /* 0x002ff200000000ff */
[----:B------:R-:W1:Y:S01]  /*b540*/  MUFU.EX2 R188, R175 ;  /* 0x000000af00bc7308 */ /* 0x000e620000000800 */
[C---:B--2---:R-:W-:Y:S01]  /*b550*/  HMMA.16816.F32 R4, R132.reuse, R136, R4 ;  /* 0x000000888404723c */ /* 0x044fe20000001804 */
[----:B---3--:R-:W-:Y:S02]  /*b560*/  LDSM.16.MT88.4 R148, [R221+0x2000] ;  /* 0x00200000dd94783b */ /* 0x008fe40000004200 */
[----:B----4-:R-:W-:Y:S05]  /*b570*/  FADD.FTZ R2, R198, R2 ;  /* 0x00000002c6027221 */ /* 0x010fea0000010000 */
[C---:B------:R-:W-:Y:S01]  /*b580*/  HMMA.16816.F32 R8, R132.reuse, R138, R8 ;  /* 0x0000008a8408723c */ /* 0x040fe20000001808 */
[----:B------:R-:W2:Y:S01]  /*b590*/  LDSM.16.MT88.4 R136, [R218+0x800] ;  /* 0x00080000da88783b */ /* 0x000ea20000004200 */
[----:B------:R-:W-:Y:S02]  /*b5a0*/  MUFU.EX2 R175, R156 ;  /* 0x0000009c00af7308 */ /* 0x000fe40000000800 */
[----:B------:R-:W-:Y:S02]  /*b5b0*/  FADD.FTZ R2, R196, R2 ;  /* 0x00000002c4027221 */ /* 0x000fe40000010000 */
[----:B------:R-:W-:Y:S02]  /*b5c0*/  FFMA.FTZ R0, R168, c[0x0][0x2d0], -R176 ;  /* 0x0000b400a8007a23 */ /* 0x000fe400000108b0 */
[----:B------:R-:W-:Y:S01]  /*b5d0*/  LDSM.16.MT88.4 R168, [R218+0x5800] ;  /* 0x00580000daa8783b */ /* 0x000fe20000004200 */
[----:B------:R-:W-:Y:S03]  /*b5e0*/  FADD.FTZ R2, R191, R2 ;  /* 0x00000002bf027221 */ /* 0x000fe60000010000 */
[----:B------:R3:W-:Y:S01]  /*b5f0*/  MUFU.EX2 R197, R0 ;  /* 0x0000000000c57308 */ /* 0x0007e20000000800 */
[----:B-1----:R-:W-:Y:S01]  /*b600*/  F2FP.PACK_AB R178, R188, R189 ;  /* 0x000000bdbcb2723e */ /* 0x002fe200000000ff */
[--C-:B---3--:R-:W-:Y:S08]  /*b610*/  FFMA.FTZ R0, R165, c[0x0][0x2d0], -R176.reuse ;  /* 0x0000b400a5007a23 */ /* 0x108ff000000108b0 */
[----:B------:R1:W-:Y:S01]  /*b620*/  MUFU.EX2 R194, R0 ;  /* 0x0000000000c27308 */ /* 0x0003e20000000800 */
[C---:B--2---:R-:W-:Y:S08]  /*b630*/  HMMA.16816.F32 R12, R132.reuse, R136, R12 ;  /* 0x00000088840c723c */ /* 0x044ff0000000180c */
[C---:B------:R-:W-:Y:S01]  /*b640*/  HMMA.16816.F32 R16, R132.reuse, R138, R16 ;  /* 0x0000008a8410723c */ /* 0x040fe20000001810 */
[----:B------:R-:W2:Y:S03]  /*b650*/  LDSM.16.MT88.4 R136, [R221+0x800] ;  /* 0x00080000dd88783b */ /* 0x000ea60000004200 */
[--C-:B-1----:R-:W-:Y:S03]  /*b660*/  FFMA.FTZ R0, R185, c[0x0][0x2d0], -R176.reuse ;  /* 0x0000b400b9007a23 */ /* 0x102fe600000108b0 */
[----:B------:R-:W-:Y:S01]  /*b670*/  LDSM.16.MT88.4 R184, [R217+0x2800] ;  /* 0x00280000d9b8783b */ /* 0x000fe20000004200 */
[----:B------:R-:W-:Y:S01]  /*b680*/  FFMA.FTZ R176, R174, c[0x0][0x2d0], -R176 ;  /* 0x0000b400aeb07a23 */ /* 0x000fe200000108b0 */
[----:B------:R1:W-:Y:S10]  /*b690*/  MUFU.EX2 R193, R0 ;  /* 0x0000000000c17308 */ /* 0x0003f40000000800 */
[----:B------:R3:W4:Y:S01]  /*b6a0*/  MUFU.EX2 R174, R176 ;  /* 0x000000b000ae7308 */ /* 0x0007220000000800 */
[C---:B--2---:R-:W-:Y:S03]  /*b6b0*/  HMMA.16816.F32 R20, R132.reuse, R136, R20 ;  /* 0x000000888414723c */ /* 0x044fe60000001814 */
[----:B-1----:R-:W-:Y:S04]  /*b6c0*/  FADD.FTZ R0, R155, R152 ;  /* 0x000000989b007221 */ /* 0x002fe80000010000 */
[----:B------:R-:W-:Y:S01]  /*b6d0*/  FADD.FTZ R0, R153, R0 ;  /* 0x0000000099007221 */ /* 0x000fe20000010000 */
[C---:B------:R-:W-:Y:S01]  /*b6e0*/  HMMA.16816.F32 R24, R132.reuse, R138, R24 ;  /* 0x0000008a8418723c */ /* 0x040fe20000001818 */
[----:B------:R-:W1:Y:S03]  /*b6f0*/  LDSM.16.MT88.4 R136, [R220+0x800] ;  /* 0x00080000dc88783b */ /* 0x000e660000004200 */
[----:B------:R-:W-:Y:S01]  /*b700*/  FADD.FTZ R0, R161, R0 ;  /* 0x00000000a1007221 */ /* 0x000fe20000010000 */
[----:B---3--:R-:W-:Y:S02]  /*b710*/  F2FP.PACK_AB R176, R192, R191 ;  /* 0x000000bfc0b0723e */ /* 0x008fe400000000ff */
[----:B----4-:R-:W-:Y:S01]  /*b720*/  F2FP.PACK_AB R179, R174, R175 ;  /* 0x000000afaeb3723e */ /* 0x010fe200000000ff */
[----:B------:R-:W-:Y:S04]  /*b730*/  FADD.FTZ R0, R159, R0 ;  /* 0x000000009f007221 */ /* 0x000fe80000010000 */
[----:B------:R-:W-:Y:S04]  /*b740*/  FADD.FTZ R0, R160, R0 ;  /* 0x00000000a0007221 */ /* 0x000fe80000010000 */
[----:B------:R-:W-:Y:S04]  /*b750*/  FADD.FTZ R0, R157, R0 ;  /* 0x000000009d007221 */ /* 0x000fe80000010000 */
[----:B------:R-:W-:Y:S04]  /*b760*/  FADD.FTZ R0, R204, R0 ;  /* 0x00000000cc007221 */ /* 0x000fe80000010000 */
[----:B------:R-:W-:Y:S04]  /*b770*/  FADD.FTZ R0, R203, R0 ;  /* 0x00000000cb007221 */ /* 0x000fe80000010000 */
[----:B------:R-:W-:Y:S04]  /*b780*/  FADD.FTZ R0, R202, R0 ;  /* 0x00000000ca007221 */ /* 0x000fe80000010000 */
[----:B------:R-:W-:Y:S04]  /*b790*/  FADD.FTZ R0, R195, R0 ;  /* 0x00000000c3007221 */ /* 0x000fe80000010000 */
[----:B------:R-:W-:Y:S04]  /*b7a0*/  FADD.FTZ R0, R197, R0 ;  /* 0x00000000c5007221 */ /* 0x000fe80000010000 */
[----:B------:R-:W-:Y:S01]  /*b7b0*/  FADD.FTZ R0, R194, R0 ;  /* 0x00000000c2007221 */ /* 0x000fe20000010000 */
[C---:B-1----:R-:W-:Y:S03]  /*b7c0*/  HMMA.16816.F32 R28, R132.reuse, R136, R28 ;  /* 0x00000088841c723c */ /* 0x042fe6000000181c */
[----:B------:R-:W-:Y:S04]  /*b7d0*/  FADD.FTZ R0, R193, R0 ;  /* 0x00000000c1007221 */ /* 0x000fe80000010000 */
[----:B------:R-:W-:Y:S01]  /*b7e0*/  FADD.FTZ R3, R3, R0 ;  /* 0x0000000003037221 */ /* 0x000fe20000010000 */
[C---:B------:R-:W-:Y:S01]  /*b7f0*/  HMMA.16816.F32 R32, R132.reuse, R138, R32 ;  /* 0x0000008a8420723c */ /* 0x040fe20000001820 */
[----:B------:R-:W1:Y:S03]  /*b800*/  LDSM.16.MT88.4 R136, [R217+0x3800] ;  /* 0x00380000d988783b */ /* 0x000e660000004200 */
[----:B------:R-:W-:Y:S02]  /*b810*/  FADD.FTZ R0, R192, R2 ;  /* 0x00000002c0007221 */ /* 0x000fe40000010000 */
[----:B------:R-:W-:Y:S02]  /*b820*/  FADD.FTZ R3, R190, R3 ;  /* 0x00000003be037221 */ /* 0x000fe40000010000 */
[----:B------:R-:W-:Y:S04]  /*b830*/  FADD.FTZ R2, R189, R0 ;  /* 0x00000000bd027221 */ /* 0x000fe80000010000 */
[----:B------:R-:W-:Y:S02]  /*b840*/  FADD.FTZ R2, R188, R2 ;  /* 0x00000002bc027221 */ /* 0x000fe40000010000 */
[----:B------:R-:W-:Y:S01]  /*b850*/  FADD.FTZ R0, R175, R3 ;  /* 0x00000003af007221 */ /* 0x000fe20000010000 */
[----:B------:R-:W-:Y:S02]  /*b860*/  MOV R175, R173 ;  /* 0x000000ad00af7202 */ /* 0x000fe40000000f00 */
[----:B------:R-:W-:Y:S01]  /*b870*/  STL [R1+0x4], R2 ;  /* 0x0000040201007387 */ /* 0x000fe20000100800 */
[----:B------:R-:W-:Y:S05]  /*b880*/  FADD.FTZ R0, R174, R0 ;  /* 0x00000000ae007221 */ /* 0x000fea0000010000 */
[----:B------:R-:W-:Y:S01]  /*b890*/  STL [R1+0x8], R0 ;  /* 0x0000080001007387 */ /* 0x000fe20000100800 */
        /* <DEDUP_REMOVED lines=36> */
[----:B------:R-:W-:Y:S02]  /*bae0*/  F2FP.PACK_AB R132, R163, R154 ;  /* 0x0000009aa384723e */ /* 0x000fe400000000ff */
[----:B------:R-:W-:Y:S02]  /*baf0*/  F2FP.PACK_AB R133, R161, R153 ;  /* 0x00000099a185723e */ /* 0x000fe400000000ff */
[----:B------:R-:W-:Y:S01]  /*bb00*/  LDSM.16.MT88.4 R152, [R218+0x5000] ;  /* 0x00500000da98783b */ /* 0x000fe20000004200 */
[----:B------:R-:W-:Y:S02]  /*bb10*/  F2FP.PACK_AB R134, R164, R162 ;  /* 0x000000a2a486723e */ /* 0x000fe400000000ff */
[----:B------:R-:W-:Y:S03]  /*bb20*/  F2FP.PACK_AB R135, R160, R159 ;  /* 0x0000009fa087723e */ /* 0x000fe600000000ff */
[----:B------:R-:W-:Y:S04]  /*bb30*/  LDSM.16.MT88.4 R160, [R217+0x5800] ;  /* 0x00580000d9a0783b */ /* 0x000fe80000004200 */
[C---:B-1----:R-:W-:Y:S08]  /*bb40*/  HMMA.16816.F32 R4, R132.reuse, R136, R4 ;  /* 0x000000888404723c */ /* 0x042ff00000001804 */
[C---:B------:R-:W-:Y:S01]  /*bb50*/  HMMA.16816.F32 R8, R132.reuse, R138, R8 ;  /* 0x0000008a8408723c */ /* 0x040fe20000001808 */
[----:B------:R-:W1:Y:S07]  /*bb60*/  LDSM.16.MT88.4 R136, [R221+0x1000] ;  /* 0x00100000dd88783b */ /* 0x000e6e0000004200 */
        /* <DEDUP_REMOVED lines=46> */
[----:B------:R-:W-:Y:S03]  /*be50*/  F2FP.PACK_AB R133, R204, R157 ;  /* 0x0000009dcc85723e */ /* 0x000fe600000000ff */
[----:B------:R-:W-:Y:S02]  /*be60*/  F2FP.PACK_AB R134, R207, R205 ;  /* 0x000000cdcf86723e */ /* 0x000fe400000000ff */
[----:B------:R-:W-:Y:S07]  /*be70*/  F2FP.PACK_AB R135, R202, R203 ;  /* 0x000000cbca87723e */ /* 0x000fee00000000ff */
        /* <DEDUP_REMOVED lines=46> */
[----:B------:R-:W-:Y:S01]  /*c160*/  HMMA.16816.F32 R128, R132, R138, R128 ;  /* 0x0000008a8480723c */ /* 0x000fe20000001880 */
[----:B------:R-:W1:Y:S06]  /*c170*/  LDSM.16.MT88.4 R136, [R220+0x2000] ;  /* 0x00200000dc88783b */ /* 0x000e6c0000004200 */
[----:B------:R-:W-:Y:S02]  /*c180*/  F2FP.PACK_AB R132, R199, R200 ;  /* 0x000000c8c784723e */ /* 0x000fe400000000ff */
[----:B------:R-:W-:Y:S03]  /*c190*/  F2FP.PACK_AB R133, R197, R195 ;  /* 0x000000c3c585723e */ /* 0x000fe600000000ff */
[----:B------:R-:W-:Y:S02]  /*c1a0*/  F2FP.PACK_AB R134, R196, R198 ;  /* 0x000000c6c486723e */ /* 0x000fe400000000ff */
[----:B------:R-:W-:Y:S07]  /*c1b0*/  F2FP.PACK_AB R135, R193, R194 ;  /* 0x000000c2c187723e */ /* 0x000fee00000000ff */
        /* <DEDUP_REMOVED lines=17> */
[----:B------:R-:W2:Y:S07]  /*c2d0*/  LDSM.16.MT88.4 R152, [R221+0x8000] ;  /* 0x00800000dd98783b */ /* 0x000eae0000004200 */
        /* <DEDUP_REMOVED lines=22> */
[C---:B------:R-:W-:Y:S08]  /*c440*/  HMMA.16816.F32 R112, R132.reuse, R150, R112 ;  /* 0x000000968470723c */ /* 0x040ff00000001870 */
[C---:B--2---:R-:W-:Y:S08]  /*c450*/  HMMA.16816.F32 R116, R132.reuse, R140, R116 ;  /* 0x0000008c8474723c */ /* 0x044ff00000001874 */
[C---:B------:R-:W-:Y:S08]  /*c460*/  HMMA.16816.F32 R120, R132.reuse, R142, R120 ;  /* 0x0000008e8478723c */ /* 0x040ff00000001878 */
[C---:B----4-:R-:W-:Y:S08]  /*c470*/  HMMA.16816.F32 R124, R132.reuse, R152, R124 ;  /* 0x00000098847c723c */ /* 0x050ff0000000187c */
[----:B------:R-:W-:Y:S01]  /*c480*/  HMMA.16816.F32 R128, R132, R154, R128 ;  /* 0x0000009a8480723c */ /* 0x000fe20000001880 */
[----:B------:R-:W2:Y:S07]  /*c490*/  LDSM.16.MT88.4 R152, [R220+0x2800] ;  /* 0x00280000dc98783b */ /* 0x000eae0000004200 */
[C---:B------:R-:W-:Y:S01]  /*c4a0*/  HMMA.16816.F32 R180, R176.reuse, R184, R4 ;  /* 0x000000b8b0b4723c */ /* 0x040fe20000001804 */
[----:B------:R-:W3:Y:S07]  /*c4b0*/  LDSM.16.MT88.4 R4, [R221+0x5800] ;  /* 0x00580000dd04783b */ /* 0x000eee0000004200 */
[C---:B------:R-:W-:Y:S01]  /*c4c0*/  HMMA.16816.F32 R184, R176.reuse, R186, R8 ;  /* 0x000000bab0b8723c */ /* 0x040fe20000001808 */
[----:B------:R-:W4:Y:S07]  /*c4d0*/  LDSM.16.MT88.4 R8, [R220+0x5800] ;  /* 0x00580000dc08783b */ /* 0x000f2e0000004200 */
[C---:B-1----:R-:W-:Y:S01]  /*c4e0*/  HMMA.16816.F32 R132, R176.reuse, R136, R12 ;  /* 0x00000088b084723c */ /* 0x042fe2000000180c */
[----:B------:R-:W1:Y:S07]  /*c4f0*/  LDSM.16.MT88.4 R12, [R217+0x8800] ;  /* 0x00880000d90c783b */ /* 0x000e6e0000004200 */
[C---:B------:R-:W-:Y:S01]  /*c500*/  HMMA.16816.F32 R136, R176.reuse, R138, R16 ;  /* 0x0000008ab088723c */ /* 0x040fe20000001810 */
[----:B------:R-:W1:Y:S07]  /*c510*/  LDSM.16.MT88.4 R16, [R218+0x8800] ;  /* 0x00880000da10783b */ /* 0x000e6e0000004200 */
[C---:B------:R-:W-:Y:S01]  /*c520*/  HMMA.16816.F32 R140, R176.reuse, R144, R20 ;  /* 0x00000090b08c723c */ /* 0x040fe20000001814 */
[----:B------:R-:W-:Y:S07]  /*c530*/  LDSM.16.MT88.4 R20, [R220+0x8800] ;  /* 0x00880000dc14783b */ /* 0x000fee0000004200 */
[C---:B------:R-:W-:Y:S01]  /*c540*/  HMMA.16816.F32 R144, R176.reuse, R146, R24 ;  /* 0x00000092b090723c */ /* 0x040fe20000001818 */
[----:B------:R-:W-:Y:S07]  /*c550*/  LDSM.16.MT88.4 R24, [R217+0xb800] ;  /* 0x00b80000d918783b */ /* 0x000fee0000004200 */
[C---:B--2---:R-:W-:Y:S01]  /*c560*/  HMMA.16816.F32 R148, R176.reuse, R152, R28 ;  /* 0x00000098b094723c */ /* 0x044fe2000000181c */
[----:B------:R-:W-:Y:S07]  /*c570*/  LDSM.16.MT88.4 R28, [R221+0xb800] ;  /* 0x00b80000dd1c783b */ /* 0x000fee0000004200 */
[C---:B------:R-:W-:Y:S08]  /*c580*/  HMMA.16816.F32 R152, R176.reuse, R154, R32 ;  /* 0x0000009ab098723c */ /* 0x040ff00000001820 */
[C---:B------:R-:W-:Y:S08]  /*c590*/  HMMA.16816.F32 R156, R176.reuse, R160, R36 ;  /* 0x000000a0b09c723c */ /* 0x040ff00000001824 */
[C---:B------:R-:W-:Y:S08]  /*c5a0*/  HMMA.16816.F32 R160, R176.reuse, R162, R40 ;  /* 0x000000a2b0a0723c */ /* 0x040ff00000001828 */
[C---:B------:R-:W-:Y:S08]  /*c5b0*/  HMMA.16816.F32 R164, R176.reuse, R168, R44 ;  /* 0x000000a8b0a4723c */ /* 0x040ff0000000182c */
        /* <DEDUP_REMOVED lines=23> */
[----:B------:R-:W-:Y:S07]  /*c730*/  HMMA.16816.F32 R128, R176, R14, R128 ;  /* 0x0000000eb080723c */ /* 0x000fee0000001880 */
[----:B------:R-:W-:Y:S01]  /*c740*/  MOV R176, R172 ;  /* 0x000000ac00b07202 */ /* 0x000fe20000000f00 */
[----:B------:R-:W-:-:S05]  /*c750*/  @P0 BRA `(.L_x_1219) ;  /* 0xffffb32000000947 */ /* 0x000fca000383ffff */
.L_x_1218:
[----:B------:R-:W-:-:S13]  /*c760*/  ISETP.GE.AND P0, PT, R252, RZ, PT ;  /* 0x000000fffc00720c */ /* 0x000fda0003f06270 */
[----:B------:R-:W-:Y:S05]  /*c770*/  @!P0 BRA `(.L_x_1220) ;  /* 0x000042f000008947 */ /* 0x000fea0003800000 */
[----:B------:R-:W-:Y:S02]  /*c780*/  MOV R175, R172 ;  /* 0x000000ac00af7202 */ /* 0x000fe40000000f00 */
[----:B------:R-:W-:Y:S02]  /*c790*/  MOV R174, R173 ;  /* 0x000000ad00ae7202 */ /* 0x000fe40000000f00 */
.L_x_1221:
[----:B------:R-:W2:Y:S01]  /*c7a0*/  LDL R0, [R1] ;  /* 0x0000000001007983 */ /* 0x000ea20000100800 */
[----:B------:R-:W-:Y:S04]  /*c7b0*/  DEPBAR.LE SB0, 0x0 ;  /* 0x000080000000791a */ /* 0x000fe80000000000 */
[----:B------:R-:W-:Y:S01]  /*c7c0*/  WARPSYNC 0xffffffff ;  /* 0xffffffff00007948 */ /* 0x000fe20003800000 */
[----:B------:R-:W3:Y:S01]  /*c7d0*/  LDL R14, [R1+0x30] ;  /* 0x00003000010e7983 */ /* 0x000ee20000100800 */
[----:B------:R-:W-:Y:S05]  /*c7e0*/  IMAD.WIDE.U32 R12, R252, c[0x0][0x208], RZ ;  /* 0x00008200fc0c7a25 */ /* 0x000fea00078e00ff */
[----:B------:R-:W3:Y:S06]  /*c7f0*/  LDL.64 R2, [R1+0x28] ;  /* 0x0000280001027983 */ /* 0x000eec0000100a00 */
[----:B------:R-:W-:Y:S06]  /*c800*/  BAR.SYNC.DEFER_BLOCKING 0x0 ;  /* 0x0000000000007b1d */ /* 0x000fec0000010000 */
[----:B-----5:R-:W-:Y:S06]  /*c810*/  LDSM.16.M88.4 R48, [R223] ;  /* 0x00000000df30783b */ /* 0x020fec0000000200 */
[----:B------:R-:W1:Y:S06]  /*c820*/  LDSM.16.M88.4 R8, [R216] ;  /* 0x00000000d808783b */ /* 0x000e6c0000000200 */
[----:B------:R-:W4:Y:S06]  /*c830*/  LDSM.16.M88.4 R16, [R216+0x800] ;  /* 0x00080000d810783b */ /* 0x000f2c0000000200 */
[----:B------:R-:W2:Y:S06]  /*c840*/  LDSM.16.M88.4 R24, [R216+0x1000] ;  /* 0x00100000d818783b */ /* 0x000eac0000000200 */
        /* <DEDUP_REMOVED lines=12> */
[C---:B--2---:R-:W-:Y:S02]  /*c910*/  LOP3.LUT P4, RZ, R0.reuse, 0x2, RZ, 0xc0, !PT ;  /* 0x0000000200ff7812 */ /* 0x044fe4000788c0ff */
[----:B------:R-:W-:Y:S02]  /*c920*/  LOP3.LUT P3, RZ, R0, 0x1, RZ, 0xc0, !PT ;  /* 0x0000000100ff7812 */ /* 0x000fe4000786c0ff */
[----:B------:R-:W-:Y:S05]  /*c930*/  SHF.R.S32.HI R0, RZ, 0x1f, R252 ;  /* 0x0000001fff007819 */ /* 0x000fea00000114fc */
[----:B------:R-:W-:Y:S01]  /*c940*/  IMAD R0, R0, c[0x0][0x208], RZ ;  /* 0x0000820000007a24 */ /* 0x000fe200078e02ff */
[----:B---3--:R-:W-:Y:S03]  /*c950*/  MOV R3, R14 ;  /* 0x0000000e00037202 */ /* 0x008fe60000000f00 */
[----:B------:R-:W-:Y:S02]  /*c960*/  IMAD R0, R252, c[0x0][0x20c], R0 ;  /* 0x00008300fc007a24 */ /* 0x000fe400078e0200 */
[----:B------:R-:W-:Y:S03]  /*c970*/  IMAD.WIDE.U32 R2, R12, 0x60, R2 ;  /* 0x000000600c027825 */ /* 0x000fe600078e0002 */
[----:B------:R-:W-:Y:S02]  /*c980*/  IADD3 R0, R13, R0, RZ ;  /* 0x000000000d007210 */ /* 0x000fe40007ffe0ff */
[C---:B----4-:R-:W-:Y:S03]  /*c990*/  HMMA.16816.F32 R12, R48.reuse, R16, RZ ;  /* 0x00000010300c723c */ /* 0x050fe600000018ff */
[----:B------:R-:W-:Y:S05]  /*c9a0*/  IMAD R0, R0, 0x60, RZ ;  /* 0x0000006000007824 */ /* 0x000fea00078e02ff */
[C---:B------:R-:W-:Y:S01]  /*c9b0*/  HMMA.16816.F32 R16, R48.reuse, R18, RZ ;  /* 0x000000123010723c */ /* 0x040fe200000018ff */
[----:B------:R-:W-:Y:S03]  /*c9c0*/  IADD3 R3, R3, R0, RZ ;  /* 0x0000000003037210 */ /* 0x000fe60007ffe0ff */
[C---:B------:R-:W-:Y:S02]  /*c9d0*/  SHF.L.U32 R0, R2.reuse, 0x1, RZ ;  /* 0x0000000102007819 */ /* 0x040fe400000006ff */
[----:B------:R-:W-:Y:S02]  /*c9e0*/  SHF.L.U64.HI R2, R2, 0x1, R3 ;  /* 0x0000000102027819 */ /* 0x000fe40000010203 */
[C---:B------:R-:W-:Y:S01]  /*c9f0*/  HMMA.16816.F32 R20, R48.reuse, R24, RZ ;  /* 0x000000183014723c */ /* 0x040fe200000018ff */
[C---:B------:R-:W-:Y:S03]  /*ca00*/  IADD3 R172, P2, R0.reuse, c[0x0][0x1f8], RZ ;  /* 0x00007e0000ac7a10 */ /* 0x040fe60007f5e0ff */
[----:B------:R-:W-:Y:S02]  /*ca10*/  IADD3 R28, P1, R0, 0x80, RZ ;  /* 0x00000080001c7810 */ /* 0x000fe40007f3e0ff */
[----:B------:R-:W-:Y:S02]  /*ca20*/  IADD3.X R173, R2, c[0x0][0x1fc], RZ, P2, !PT ;  /* 0x00007f0002ad7a10 */ /* 0x000fe400017fe4ff */
[C---:B------:R-:W-:Y:S01]  /*ca30*/  HMMA.16816.F32 R24, R48.reuse, R26, RZ ;  /* 0x0000001a3018723c */ /* 0x040fe200000018ff */
[----:B------:R-:W-:Y:S02]  /*ca40*/  IADD3 R28, P0, R28, c[0x0][0x1f8], RZ ;  /* 0x00007e001c1c7a10 */ /* 0x000fe40007f1e0ff */
[----:B------:R-:W-:Y:S01]  /*ca50*/  @!PT LDS RZ, [RZ] ;  /* 0x00000000fffff984 */ /* 0x000fe20000000800 */
[----:B------:R-:W-:Y:S01]  /*ca60*/  @!PT LDS RZ, [RZ] ;  /* 0x00000000fffff984 */ /* 0x000fe20000000800 */
[----:B------:R-:W-:Y:S01]  /*ca70*/  @!PT LDS RZ, [RZ] ;  /* 0x00000000fffff984 */ /* 0x000fe20000000800 */
[----:B------:R2:W-:Y:S01]  /*ca80*/  LDGSTS.E.BYPASS.LTC128B.128 [R251+0x100], [R172.64], !P4 ;  /* 0x00100000acfb7fae */ /* 0x0005e2000e101d48 */
[----:B------:R-:W-:Y:S02]  /*ca90*/  IADD3 R38, P2, R0, 0x100, RZ ;  /* 0x0000010000267810 */ /* 0x000fe40007f5e0ff */
[--C-:B------:R-:W-:Y:S02]  /*caa0*/  IADD3.X R29, RZ, c[0x0][0x1fc], R2.reuse, P0, P1 ;  /* 0x00007f00ff1d7a10 */ /* 0x100fe400007e2402 */
[----:B------:R-:W-:Y:S03]  /*cab0*/  IADD3 R38, P0, R38, c[0x0][0x1f8], RZ ;  /* 0x00007e0026267a10 */ /* 0x000fe60007f1e0ff */
[----:B------:R3:W-:Y:S01]  /*cac0*/  LDGSTS.E.BYPASS.LTC128B.128 [R251+0x3100], [R28.64], !P3 ;  /* 0x031000001cfb7fae */ /* 0x0007e2000d901d48 */
[----:B------:R-:W-:Y:S02]  /*cad0*/  IADD3 R0, P1, R0, 0x180, RZ ;  /* 0x0000018000007810 */ /* 0x000fe40007f3e0ff */
[--C-:B------:R-:W-:Y:S02]  /*cae0*/  IADD3.X R39, RZ, c[0x0][0x1fc], R2.reuse, P0, P2 ;  /* 0x00007f00ff277a10 */ /* 0x100fe400007e4402 */
[----:B------:R-:W-:Y:S02]  /*caf0*/  IADD3 R36, P0, R0, c[0x0][0x1f8], RZ ;  /* 0x00007e0000247a10 */ /* 0x000fe40007f1e0ff */
[----:B------:R-:W-:Y:S01]  /*cb00*/  MOV R0, c[0x0][0x208] ;  /* 0x0000820000007a02 */ /* 0x000fe20000000f00 */
[----:B------:R4:W-:Y:S01]  /*cb10*/  LDGSTS.E.BYPASS.LTC128B.128 [R251+0x6100], [R38.64], !P6 ;  /* 0x0610000026fb7fae */ /* 0x0009e2000f101d48 */
[----:B------:R-:W-:Y:S02]  /*cb20*/  IADD3.X R37, RZ, c[0x0][0x1fc], R2, P0, P1 ;  /* 0x00007f00ff257a10 */ /* 0x000fe400007e2402 */
[----:B------:R-:W-:Y:S03]  /*cb30*/  SHF.L.U32 R3, R0, 0x6, RZ ;  /* 0x0000000600037819 */ /* 0x000fe600000006ff */
[----:B------:R4:W-:Y:S01]  /*cb40*/  LDGSTS.E.BYPASS.LTC128B.128 [R251+0x9100], [R36.64], !P5 ;  /* 0x0910000024fb7fae */ /* 0x0009e2000e901d48 */
[----:B------:R-:W-:Y:S04]  /*cb50*/  IADD3 R2, P1, R172, R3, RZ ;  /* 0x00000003ac027210 */ /* 0x000fe80007f3e0ff */
[----:B--2---:R-:W-:Y:S01]  /*cb60*/  IADD3 R172, P0, R3, R2, RZ ;  /* 0x0000000203ac7210 */ /* 0x004fe20007f1e0ff */
[C---:B---3--:R-:W-:Y:S08]  /*cb70*/  HMMA.16816.F32 R28, R48.reuse, R32, RZ ;  /* 0x00000020301c723c */ /* 0x048ff000000018ff */
[C---:B------:R-:W-:Y:S08]  /*cb80*/  HMMA.16816.F32 R32, R48.reuse, R34, RZ ;  /* 0x000000223020723c */ /* 0x040ff000000018ff */
[C---:B----4-:R-:W-:Y:S08]  /*cb90*/  HMMA.16816.F32 R36, R48.reuse, R40, RZ ;  /* 0x000000283024723c */ /* 0x050ff000000018ff */
[C---:B------:R-:W-:Y:S08]  /*cba0*/  HMMA.16816.F32 R40, R48.reuse, R42, RZ ;  /* 0x0000002a3028723c */ /* 0x040ff000000018ff */
[C---:B------:R-:W-:Y:S07]  /*cbb0*/  HMMA.16816.F32 R44, R48.reuse, R176, RZ ;  /* 0x000000b0302c723c */ /* 0x040fee00000018ff */
[----:B------:R-:W-:Y:S01]  /*cbc0*/  MOV R177, 0x6 ;  /* 0x0000000600b17802 */ /* 0x000fe20000000f00 */
[----:B------:R-:W-:Y:S04]  /*cbd0*/  HMMA.16816.F32 R48, R48, R178, RZ ;  /* 0x000000b23030723c */ /* 0x000fe800000018ff */
[----:B------:R-:W-:Y:S04]  /*cbe0*/  SHF.L.U64.HI R0, R0, R177, c[0x0][0x20c] ;  /* 0x0000830000007619 */ /* 0x000fe800000102b1 */
[C---:B-1----:R-:W-:Y:S05]  /*cbf0*/  HMMA.16816.F32 R4, R188.reuse, R192, R4 ;  /* 0x000000c0bc04723c */ /* 0x042fea0000001804 */
[----:B------:R-:W-:Y:S03]  /*cc00*/  IADD3.X R3, R173, R0, RZ, P1, !PT ;  /* 0x00000000ad037210 */ /* 0x000fe60000ffe4ff */
[C---:B------:R-:W-:Y:S02]  /*cc10*/  HMMA.16816.F32 R8, R188.reuse, R194, R8 ;  /* 0x000000c2bc08723c */ /* 0x040fe40000001808 */
[----:B------:R1:W-:Y:S02]  /*cc20*/  LDGSTS.E.BYPASS.LTC128B.128 [R251+0x1100], [R2.64], !P4 ;  /* 0x0110000002fb7fae */ /* 0x0003e4000e101d48 */
[----:B------:R-:W-:Y:S02]  /*cc30*/  IADD3.X R173, R0, R3, RZ, P0, !PT ;  /* 0x0000000300ad7210 */ /* 0x000fe400007fe4ff */
[C---:B------:R-:W-:Y:S02]  /*cc40*/  ISETP.GT.AND P0, PT, R252.reuse, RZ, PT ;  /* 0x000000fffc00720c */ /* 0x040fe40003f04270 */
[C---:B------:R-:W-:Y:S01]  /*cc50*/  HMMA.16816.F32 R12, R188.reuse, R196, R12 ;  /* 0x000000c4bc0c723c */ /* 0x040fe2000000180c */
[----:B------:R1:W-:Y:S03]  /*cc60*/  LDGSTS.E.BYPASS.LTC128B.128 [R251+0x4100], [R2.64+0x80], !P3 ;  /* 0x0410008002fb7fae */ /* 0x0003e6000d901d48 */
[----:B------:R-:W-:Y:S03]  /*cc70*/  IADD3 R252, R252, -0x1, RZ ;  /* 0xfffffffffcfc7810 */ /* 0x000fe60007ffe0ff */
[----:B------:R1:W-:Y:S01]  /*cc80*/  LDGSTS.E.BYPASS.LTC128B.128 [R251+0x7100], [R2.64+0x100], !P6 ;  /* 0x0710010002fb7fae */ /* 0x0003e2000f101d48 */
[C---:B------:R-:W-:Y:S05]  /*cc90*/  HMMA.16816.F32 R16, R188.reuse, R198, R16 ;  /* 0x000000c6bc10723c */ /* 0x040fea0000001810 */
[----:B------:R1:W-:Y:S03]  /*cca0*/  LDGSTS.E.BYPASS.LTC128B.128 [R251+0xa100], [R2.64+0x180], !P5 ;  /* 0x0a10018002fb7fae */ /* 0x0003e6000e901d48 */
[C---:B------:R-:W-:Y:S03]  /*ccb0*/  HMMA.16816.F32 R20, R188.reuse, R200, R20 ;  /* 0x000000c8bc14723c */ /* 0x040fe60000001814 */
[----:B------:R2:W-:Y:S05]  /*ccc0*/  LDGSTS.E.BYPASS.LTC128B.128 [R251+0x2100], [R172.64], !P4 ;  /* 0x02100000acfb7fae */ /* 0x0005ea000e101d48 */
[C---:B------:R-:W-:Y:S01]  /*ccd0*/  HMMA.16816.F32 R24, R188.reuse, R202, R24 ;  /* 0x000000cabc18723c */ /* 0x040fe20000001818 */
[----:B------:R2:W-:Y:S06]  /*cce0*/  LDGSTS.E.BYPASS.LTC128B.128 [R251+0x5100], [R172.64+0x80], !P3 ;  /* 0x05100080acfb7fae */ /* 0x0005ec000d901d48 */
[----:B------:R2:W-:Y:S01]  /*ccf0*/  LDGSTS.E.BYPASS.LTC128B.128 [R251+0x8100], [R172.64+0x100], !P6 ;  /* 0x08100100acfb7fae */ /* 0x0005e2000f101d48 */
[C---:B------:R-:W-:Y:S05]  /*cd00*/  HMMA.16816.F32 R28, R188.reuse, R204, R28 ;  /* 0x000000ccbc1c723c */ /* 0x040fea000000181c */
[----:B------:R2:W-:Y:S03]  /*cd10*/  LDGSTS.E.BYPASS.LTC128B.128 [R251+0xb100], [R172.64+0x180], !P5 ;  /* 0x0b100180acfb7fae */ /* 0x0005e6000e901d48 */
[C---:B------:R-:W-:Y:S03]  /*cd20*/  HMMA.16816.F32 R32, R188.reuse, R206, R32 ;  /* 0x000000cebc20723c */ /* 0x040fe60000001820 */
[----:B------:R-:W-:Y:S05]  /*cd30*/  LDSM.16.M88.4 R176, [R226] ;  /* 0x00000000e2b0783b */ /* 0x000fea0000000200 */
[C---:B------:R-:W-:Y:S01]  /*cd40*/  HMMA.16816.F32 R36, R188.reuse, R208, R36 ;  /* 0x000000d0bc24723c */ /* 0x040fe20000001824 */
[----:B------:R-:W3:Y:S06]  /*cd50*/  LDSM.16.M88.4 R192, [R222] ;  /* 0x00000000dec0783b */ /* 0x000eec0000000200 */
[----:B------:R-:W0:Y:S01]  /*cd60*/  LDGDEPBAR ;  /* 0x00000000000079af */ /* 0x000e220000000000 */
[C---:B------:R-:W-:Y:S05]  /*cd70*/  HMMA.16816.F32 R40, R188.reuse, R210, R40 ;  /* 0x000000d2bc28723c */ /* 0x040fea0000001828 */
[----:B------:R-:W4:Y:S03]  /*cd80*/  LDSM.16.M88.4 R196, [R222+0x800] ;  /* 0x00080000dec4783b */ /* 0x000f260000000200 */
[C---:B------:R-:W-:Y:S03]  /*cd90*/  HMMA.16816.F32 R44, R188.reuse, R212, R44 ;  /* 0x000000d4bc2c723c */ /* 0x040fe6000000182c */
[----:B------:R-:W1:Y:S05]  /*cda0*/  LDSM.16.M88.4 R200, [R222+0x1000] ;  /* 0x00100000dec8783b */ /* 0x000e6a0000000200 */
[----:B------:R-:W-:Y:S01]  /*cdb0*/  HMMA.16816.F32 R48, R188, R214, R48 ;  /* 0x000000d6bc30723c */ /* 0x000fe20000001830 */
[----:B------:R-:W2:Y:S06]  /*cdc0*/  LDL R215, [R1+0x18] ;  /* 0x0000180001d77983 */ /* 0x000eac0000100800 */
[----:B------:R-:W1:Y:S06]  /*cdd0*/  LDSM.16.M88.4 R204, [R222+0x1800] ;  /* 0x00180000decc783b */ /* 0x000e6c0000000200 */
[----:B------:R-:W1:Y:S01]  /*cde0*/  LDSM.16.M88.4 R188, [R222+0x2000] ;  /* 0x00200000debc783b */ /* 0x000e620000000200 */
[C---:B---3--:R-:W-:Y:S05]  /*cdf0*/  HMMA.16816.F32 R4, R176.reuse, R192, R4 ;  /* 0x000000c0b004723c */ /* 0x048fea0000001804 */
[----:B------:R-:W3:Y:S03]  /*ce00*/  LDSM.16.M88.4 R208, [R222+0x2800] ;  /* 0x00280000ded0783b */ /* 0x000ee60000000200 */
[C---:B------:R-:W-:Y:S03]  /*ce10*/  HMMA.16816.F32 R8, R176.reuse, R194, R8 ;  /* 0x000000c2b008723c */ /* 0x040fe60000001808 */
[----:B------:R-:W-:Y:S06]  /*ce20*/  LDSM.16.M88.4 R192, [R219] ;  /* 0x00000000dbc0783b */ /* 0x000fec0000000200 */
[----:B------:R-:W2:Y:S01]  /*ce30*/  LDL.64 R212, [R1+0x20] ;  /* 0x0000200001d47983 */ /* 0x000ea20000100a00 */
[C---:B----4-:R-:W-:Y:S08]  /*ce40*/  HMMA.16816.F32 R12, R176.reuse, R196, R12 ;  /* 0x000000c4b00c723c */ /* 0x050ff0000000180c */
[C---:B------:R-:W-:Y:S01]  /*ce50*/  HMMA.16816.F32 R16, R176.reuse, R198, R16 ;  /* 0x000000c6b010723c */ /* 0x040fe20000001810 */
[----:B------:R-:W-:Y:S07]  /*ce60*/  LDSM.16.M88.4 R196, [R219+0x800] ;  /* 0x00080000dbc4783b */ /* 0x000fee0000000200 */
        /* <DEDUP_REMOVED lines=9> */
[C---:B---3--:R-:W-:Y:S08]  /*cf00*/  HMMA.16816.F32 R44, R176.reuse, R208, R44 ;  /* 0x000000d0b02c723c */ /* 0x048ff0000000182c */
[----:B------:R-:W-:Y:S01]  /*cf10*/  HMMA.16816.F32 R48, R176, R210, R48 ;  /* 0x000000d2b030723c */ /* 0x000fe20000001830 */
[----:B------:R-:W3:Y:S06]  /*cf20*/  LDSM.16.M88.4 R176, [R219+0x2000] ;  /* 0x00200000dbb0783b */ /* 0x000eec0000000200 */
        /* <DEDUP_REMOVED lines=13> */
[C---:B---3--:R-:W-:Y:S08]  /*d000*/  HMMA.16816.F32 R36, R188.reuse, R176, R36 ;  /* 0x000000b0bc24723c */ /* 0x048ff00000001824 */
[C---:B------:R-:W-:Y:S01]  /*d010*/  HMMA.16816.F32 R40, R188.reuse, R178, R40 ;  /* 0x000000b2bc28723c */ /* 0x040fe20000001828 */
[----:B------:R-:W1:Y:S07]  /*d020*/  LDSM.16.M88.4 R176, [R223+0x4000] ;  /* 0x00400000dfb0783b */ /* 0x000e6e0000000200 */
[C---:B----4-:R-:W-:Y:S08]  /*d030*/  HMMA.16816.F32 R44, R188.reuse, R208, R44 ;  /* 0x000000d0bc2c723c */ /* 0x050ff0000000182c */
[----:B------:R-:W-:Y:S01]  /*d040*/  HMMA.16816.F32 R48, R188, R210, R48 ;  /* 0x000000d2bc30723c */ /* 0x000fe20000001830 */
[----:B------:R-:W3:Y:S06]  /*d050*/  LDSM.16.M88.4 R188, [R216+0x5000] ;  /* 0x00500000d8bc783b */ /* 0x000eec0000000200 */
        /* <DEDUP_REMOVED lines=13> */
[C---:B---3--:R-:W-:Y:S08]  /*d130*/  HMMA.16816.F32 R36, R176.reuse, R188, R36 ;  /* 0x000000bcb024723c */ /* 0x048ff00000001824 */
[C---:B------:R-:W-:Y:S01]  /*d140*/  HMMA.16816.F32 R40, R176.reuse, R190, R40 ;  /* 0x000000beb028723c */ /* 0x040fe20000001828 */
[----:B------:R-:W1:Y:S07]  /*d150*/  LDSM.16.M88.4 R188, [R224+0x4000] ;  /* 0x00400000e0bc783b */ /* 0x000e6e0000000200 */
[C---:B----4-:R-:W-:Y:S08]  /*d160*/  HMMA.16816.F32 R44, R176.reuse, R208, R44 ;  /* 0x000000d0b02c723c */ /* 0x050ff0000000182c */
[----:B------:R-:W-:Y:S01]  /*d170*/  HMMA.16816.F32 R48, R176, R210, R48 ;  /* 0x000000d2b030723c */ /* 0x000fe20000001830 */
[----:B------:R-:W3:Y:S03]  /*d180*/  LDSM.16.M88.4 R176, [R241] ;  /* 0x00000000f1b0783b */ /* 0x000ee60000000200 */
[----:B--2---:R-:W-:Y:S03]  /*d190*/  MOV R213, 0x6 ;  /* 0x0000000600d57802 */ /* 0x004fe60000000f00 */
[----:B------:R-:W2:Y:S01]  /*d1a0*/  LDSM.16.M88.4 R208, [R240] ;  /* 0x00000000f0d0783b */ /* 0x000ea20000000200 */
[C---:B-1----:R-:W-:Y:S08]  /*d1b0*/  HMMA.16816.F32 R4, R188.reuse, R192, R4 ;  /* 0x000000c0bc04723c */ /* 0x042ff00000001804 */
[C---:B------:R-:W-:Y:S01]  /*d1c0*/  HMMA.16816.F32 R8, R188.reuse, R194, R8 ;  /* 0x000000c2bc08723c */ /* 0x040fe20000001808 */
[----:B------:R-:W-:Y:S07]  /*d1d0*/  LDSM.16.M88.4 R192, [R226+0x4000] ;  /* 0x00400000e2c0783b */ /* 0x000fee0000000200 */
[C---:B------:R-:W-:Y:S08]  /*d1e0*/  HMMA.16816.F32 R12, R188.reuse, R196, R12 ;  /* 0x000000c4bc0c723c */ /* 0x040ff0000000180c */
[C---:B------:R-:W-:Y:S01]  /*d1f0*/  HMMA.16816.F32 R16, R188.reuse, R198, R16 ;  /* 0x000000c6bc10723c */ /* 0x040fe20000001810 */
[----:B------:R-:W1:Y:S07]  /*d200*/  LDSM.16.M88.4 R196, [R222+0x3000] ;  /* 0x00300000dec4783b */ /* 0x000e6e0000000200 */
[C---:B------:R-:W-:Y:S08]  /*d210*/  HMMA.16816.F32 R20, R188.reuse, R200, R20 ;  /* 0x000000c8bc14723c */ /* 0x040ff00000001814 */
[C---:B------:R-:W-:Y:S01]  /*d220*/  HMMA.16816.F32 R24, R188.reuse, R202, R24 ;  /* 0x000000cabc18723c */ /* 0x040fe20000001818 */
[----:B------:R-:W4:Y:S07]  /*d230*/  LDSM.16.M88.4 R200, [R222+0x3800] ;  /* 0x00380000dec8783b */ /* 0x000f2e0000000200 */
[C---:B------:R-:W-:Y:S08]  /*d240*/  HMMA.16816.F32 R28, R188.reuse, R204, R28 ;  /* 0x000000ccbc1c723c */ /* 0x040ff0000000181c */
[C---:B------:R-:W-:Y:S01]  /*d250*/  HMMA.16816.F32 R32, R188.reuse, R206, R32 ;  /* 0x000000cebc20723c */ /* 0x040fe20000001820 */
[----:B------:R-:W4:Y:S07]  /*d260*/  LDSM.16.M88.4 R204, [R222+0x4000] ;  /* 0x00400000decc783b */ /* 0x000f2e0000000200 */
[C---:B---3--:R-:W-:Y:S08]  /*d270*/  HMMA.16816.F32 R36, R188.reuse, R176, R36 ;  /* 0x000000b0bc24723c */ /* 0x048ff00000001824 */
[C---:B------:R-:W-:Y:S01]  /*d280*/  HMMA.16816.F32 R40, R188.reuse, R178, R40 ;  /* 0x000000b2bc28723c */ /* 0x040fe20000001828 */
[----:B------:R-:W3:Y:S07]  /*d290*/  LDSM.16.M88.4 R176, [R222+0x4800] ;  /* 0x00480000deb0783b */ /* 0x000eee0000000200 */
[C---:B--2---:R-:W-:Y:S08]  /*d2a0*/  HMMA.16816.F32 R44, R188.reuse, R208, R44 ;  /* 0x000000d0bc2c723c */ /* 0x044ff0000000182c */
[----:B------:R-:W-:Y:S01]  /*d2b0*/  HMMA.16816.F32 R48, R188, R210, R48 ;  /* 0x000000d2bc30723c */ /* 0x000fe20000001830 */
[----:B------:R-:W2:Y:S06]  /*d2c0*/  LDSM.16.M88.4 R188, [R222+0x5000] ;  /* 0x00500000debc783b */ /* 0x000eac0000000200 */
[----:B------:R-:W2:Y:S01]  /*d2d0*/  LDSM.16.M88.4 R208, [R222+0x5800] ;  /* 0x00580000ded0783b */ /* 0x000ea20000000200 */
[C---:B-1----:R-:W-:Y:S08]  /*d2e0*/  HMMA.16816.F32 R4, R192.reuse, R196, R4 ;  /* 0x000000c4c004723c */ /* 0x042ff00000001804 */
[C---:B------:R-:W-:Y:S01]  /*d2f0*/  HMMA.16816.F32 R8, R192.reuse, R198, R8 ;  /* 0x000000c6c008723c */ /* 0x040fe20000001808 */
[----:B------:R-:W-:Y:S07]  /*d300*/  LDSM.16.M88.4 R196, [R225+0x4000] ;  /* 0x00400000e1c4783b */ /* 0x000fee0000000200 */
[C---:B----4-:R-:W-:Y:S08]  /*d310*/  HMMA.16816.F32 R12, R192.reuse, R200, R12 ;  /* 0x000000c8c00c723c */ /* 0x050ff0000000180c */
[C---:B------:R-:W-:Y:S01]  /*d320*/  HMMA.16816.F32 R16, R192.reuse, R202, R16 ;  /* 0x000000cac010723c */ /* 0x040fe20000001810 */
[----:B------:R-:W1:Y:S07]  /*d330*/  LDSM.16.M88.4 R200, [R219+0x3000] ;  /* 0x00300000dbc8783b */ /* 0x000e6e0000000200 */
[C---:B------:R-:W-:Y:S08]  /*d340*/  HMMA.16816.F32 R20, R192.reuse, R204, R20 ;  /* 0x000000ccc014723c */ /* 0x040ff00000001814 */
[C---:B------:R-:W-:Y:S01]  /*d350*/  HMMA.16816.F32 R24, R192.reuse, R206, R24 ;  /* 0x000000cec018723c */ /* 0x040fe20000001818 */
[----:B------:R-:W4:Y:S07]  /*d360*/  LDSM.16.M88.4 R204, [R219+0x3800] ;  /* 0x00380000dbcc783b */ /* 0x000f2e0000000200 */
[C---:B---3--:R-:W-:Y:S08]  /*d370*/  HMMA.16816.F32 R28, R192.reuse, R176, R28 ;  /* 0x000000b0c01c723c */ /* 0x048ff0000000181c */
[C---:B------:R-:W-:Y:S01]  /*d380*/  HMMA.16816.F32 R32, R192.reuse, R178, R32 ;  /* 0x000000b2c020723c */ /* 0x040fe20000001820 */
[----:B------:R-:W3:Y:S07]  /*d390*/  LDSM.16.M88.4 R176, [R219+0x4000] ;  /* 0x00400000dbb0783b */ /* 0x000eee0000000200 */
[C---:B--2---:R-:W-:Y:S08]  /*d3a0*/  HMMA.16816.F32 R36, R192.reuse, R188, R36 ;  /* 0x000000bcc024723c */ /* 0x044ff00000001824 */
[C---:B------:R-:W-:Y:S01]  /*d3b0*/  HMMA.16816.F32 R40, R192.reuse, R190, R40 ;  /* 0x000000bec028723c */ /* 0x040fe20000001828 */
[----:B------:R-:W2:Y:S07]  /*d3c0*/  LDSM.16.M88.4 R188, [R219+0x4800] ;  /* 0x00480000dbbc783b */ /* 0x000eae0000000200 */
[C---:B------:R-:W-:Y:S08]  /*d3d0*/  HMMA.16816.F32 R44, R192.reuse, R208, R44 ;  /* 0x000000d0c02c723c */ /* 0x040ff0000000182c */
[----:B------:R-:W-:Y:S01]  /*d3e0*/  HMMA.16816.F32 R48, R192, R210, R48 ;  /* 0x000000d2c030723c */ /* 0x000fe20000001830 */
[----:B------:R-:W2:Y:S06]  /*d3f0*/  LDSM.16.M88.4 R192, [R219+0x5000] ;  /* 0x00500000dbc0783b */ /* 0x000eac0000000200 */
[----:B------:R-:W-:Y:S01]  /*d400*/  LDSM.16.M88.4 R208, [R216+0x6800] ;  /* 0x00680000d8d0783b */ /* 0x000fe20000000200 */
[C---:B-1----:R-:W-:Y:S08]  /*d410*/  HMMA.16816.F32 R4, R196.reuse, R200, R4 ;  /* 0x000000c8c404723c */ /* 0x042ff00000001804 */
[C---:B------:R-:W-:Y:S01]  /*d420*/  HMMA.16816.F32 R8, R196.reuse, R202, R8 ;  /* 0x000000cac408723c */ /* 0x040fe20000001808 */
[----:B------:R-:W1:Y:S07]  /*d430*/  LDSM.16.M88.4 R200, [R219+0x5800] ;  /* 0x00580000dbc8783b */ /* 0x000e6e0000000200 */
[C---:B----4-:R-:W-:Y:S08]  /*d440*/  HMMA.16816.F32 R12, R196.reuse, R204, R12 ;  /* 0x000000ccc40c723c */ /* 0x050ff0000000180c */
[C---:B------:R-:W-:Y:S01]  /*d450*/  HMMA.16816.F32 R16, R196.reuse, R206, R16 ;  /* 0x000000cec410723c */ /* 0x040fe20000001810 */
[----:B------:R-:W-:Y:S07]  /*d460*/  LDSM.16.M88.4 R204, [R216+0x6000] ;  /* 0x00600000d8cc783b */ /* 0x000fee0000000200 */
[C---:B---3--:R-:W-:Y:S08]  /*d470*/  HMMA.16816.F32 R20, R196.reuse, R176, R20 ;  /* 0x000000b0c414723c */ /* 0x048ff00000001814 */
[C---:B------:R-:W-:Y:S01]  /*d480*/  HMMA.16816.F32 R24, R196.reuse, R178, R24 ;  /* 0x000000b2c418723c */ /* 0x040fe20000001818 */
[----:B------:R-:W3:Y:S07]  /*d490*/  LDSM.16.M88.4 R176, [R223+0x8000] ;  /* 0x00800000dfb0783b */ /* 0x000eee0000000200 */
[C---:B--2---:R-:W-:Y:S08]  /*d4a0*/  HMMA.16816.F32 R28, R196.reuse, R188, R28 ;  /* 0x000000bcc41c723c */ /* 0x044ff0000000181c */
[C---:B------:R-:W-:Y:S01]  /*d4b0*/  HMMA.16816.F32 R32, R196.reuse, R190, R32 ;  /* 0x000000bec420723c */ /* 0x040fe20000001820 */
[----:B------:R-:W2:Y:S07]  /*d4c0*/  LDSM.16.M88.4 R188, [R216+0x7000] ;  /* 0x00700000d8bc783b */ /* 0x000eae0000000200 */
[C---:B------:R-:W-:Y:S08]  /*d4d0*/  HMMA.16816.F32 R36, R196.reuse, R192, R36 ;  /* 0x000000c0c424723c */ /* 0x040ff00000001824 */
[C---:B------:R-:W-:Y:S01]  /*d4e0*/  HMMA.16816.F32 R40, R196.reuse, R194, R40 ;  /* 0x000000c2c428723c */ /* 0x040fe20000001828 */
[----:B------:R-:W4:Y:S07]  /*d4f0*/  LDSM.16.M88.4 R192, [R216+0x7800] ;  /* 0x00780000d8c0783b */ /* 0x000f2e0000000200 */
[C---:B-1----:R-:W-:Y:S08]  /*d500*/  HMMA.16816.F32 R44, R196.reuse, R200, R44 ;  /* 0x000000c8c42c723c */ /* 0x042ff0000000182c */
[----:B------:R-:W-:Y:S01]  /*d510*/  HMMA.16816.F32 R48, R196, R202, R48 ;  /* 0x000000cac430723c */ /* 0x000fe20000001830 */
[----:B------:R-:W1:Y:S06]  /*d520*/  LDSM.16.M88.4 R196, [R216+0x8000] ;  /* 0x00800000d8c4783b */ /* 0x000e6c0000000200 */
[----:B------:R-:W1:Y:S01]  /*d530*/  LDSM.16.M88.4 R200, [R216+0x8800] ;  /* 0x00880000d8c8783b */ /* 0x000e620000000200 */
[C---:B---3--:R-:W-:Y:S08]  /*d540*/  HMMA.16816.F32 R4, R176.reuse, R204, R4 ;  /* 0x000000ccb004723c */ /* 0x048ff00000001804 */
[C---:B------:R-:W-:Y:S01]  /*d550*/  HMMA.16816.F32 R8, R176.reuse, R206, R8 ;  /* 0x000000ceb008723c */ /* 0x040fe20000001808 */
[----:B------:R-:W-:Y:S07]  /*d560*/  LDSM.16.M88.4 R204, [R239] ;  /* 0x00000000efcc783b */ /* 0x000fee0000000200 */
[C---:B------:R-:W-:Y:S08]  /*d570*/  HMMA.16816.F32 R12, R176.reuse, R208, R12 ;  /* 0x000000d0b00c723c */ /* 0x040ff0000000180c */
[C---:B------:R-:W-:Y:S01]  /*d580*/  HMMA.16816.F32 R16, R176.reuse, R210, R16 ;  /* 0x000000d2b010723c */ /* 0x040fe20000001810 */
[----:B------:R-:W-:Y:S07]  /*d590*/  LDSM.16.M88.4 R208, [R238] ;  /* 0x00000000eed0783b */ /* 0x000fee0000000200 */
[C---:B--2---:R-:W-:Y:S08]  /*d5a0*/  HMMA.16816.F32 R20, R176.reuse, R188, R20 ;  /* 0x000000bcb014723c */ /* 0x044ff00000001814 */
[C---:B------:R-:W-:Y:S01]  /*d5b0*/  HMMA.16816.F32 R24, R176.reuse, R190, R24 ;  /* 0x000000beb018723c */ /* 0x040fe20000001818 */
[----:B------:R-:W2:Y:S07]  /*d5c0*/  LDSM.16.M88.4 R188, [R224+0x8000] ;  /* 0x00800000e0bc783b */ /* 0x000eae0000000200 */
[C---:B----4-:R-:W-:Y:S08]  /*d5d0*/  HMMA.16816.F32 R28, R176.reuse, R192, R28 ;  /* 0x000000c0b01c723c */ /* 0x050ff0000000181c */
[C---:B------:R-:W-:Y:S01]  /*d5e0*/  HMMA.16816.F32 R32, R176.reuse, R194, R32 ;  /* 0x000000c2b020723c */ /* 0x040fe20000001820 */
[----:B------:R-:W3:Y:S07]  /*d5f0*/  LDSM.16.M88.4 R192, [R237] ;  /* 0x00000000edc0783b */ /* 0x000eee0000000200 */
[C---:B-1----:R-:W-:Y:S08]  /*d600*/  HMMA.16816.F32 R36, R176.reuse, R196, R36 ;  /* 0x000000c4b024723c */ /* 0x042ff00000001824 */
[C---:B------:R-:W-:Y:S01]  /*d610*/  HMMA.16816.F32 R40, R176.reuse, R198, R40 ;  /* 0x000000c6b028723c */ /* 0x040fe20000001828 */
[----:B------:R-:W1:Y:S07]  /*d620*/  LDSM.16.M88.4 R196, [R236] ;  /* 0x00000000ecc4783b */ /* 0x000e6e0000000200 */
[C---:B------:R-:W-:Y:S08]  /*d630*/  HMMA.16816.F32 R44, R176.reuse, R200, R44 ;  /* 0x000000c8b02c723c */ /* 0x040ff0000000182c */
[----:B------:R-:W-:Y:S01]  /*d640*/  HMMA.16816.F32 R48, R176, R202, R48 ;  /* 0x000000cab030723c */ /* 0x000fe20000001830 */
[----:B------:R-:W4:Y:S06]  /*d650*/  LDSM.16.M88.4 R176, [R235] ;  /* 0x00000000ebb0783b */ /* 0x000f2c0000000200 */
[----:B------:R-:W1:Y:S01]  /*d660*/  LDSM.16.M88.4 R200, [R234] ;  /* 0x00000000eac8783b */ /* 0x000e620000000200 */
        /* <DEDUP_REMOVED lines=17> */
[----:B------:R-:W4:Y:S06]  /*d780*/  LDSM.16.M88.4 R188, [R222+0x8000] ;  /* 0x00800000debc783b */ /* 0x000f2c0000000200 */
[----:B------:R-:W-:Y:S01]  /*d790*/  LDSM.16.M88.4 R200, [R225+0x8000] ;  /* 0x00800000e1c8783b */ /* 0x000fe20000000200 */
[C---:B--2---:R-:W-:Y:S08]  /*d7a0*/  HMMA.16816.F32 R4, R204.reuse, R208, R4 ;  /* 0x000000d0cc04723c */ /* 0x044ff00000001804 */
[C---:B------:R-:W-:Y:S01]  /*d7b0*/  HMMA.16816.F32 R8, R204.reuse, R210, R8 ;  /* 0x000000d2cc08723c */ /* 0x040fe20000001808 */
[----:B------:R-:W-:Y:S07]  /*d7c0*/  LDSM.16.M88.4 R208, [R219+0x6000] ;  /* 0x00600000dbd0783b */ /* 0x000fee0000000200 */
[C---:B---3--:R-:W-:Y:S08]  /*d7d0*/  HMMA.16816.F32 R12, R204.reuse, R192, R12 ;  /* 0x000000c0cc0c723c */ /* 0x048ff0000000180c */
[C---:B------:R-:W-:Y:S01]  /*d7e0*/  HMMA.16816.F32 R16, R204.reuse, R194, R16 ;  /* 0x000000c2cc10723c */ /* 0x040fe20000001810 */
[----:B------:R-:W2:Y:S07]  /*d7f0*/  LDSM.16.M88.4 R192, [R222+0x8800] ;  /* 0x00880000dec0783b */ /* 0x000eae0000000200 */
[C---:B-1----:R-:W-:Y:S08]  /*d800*/  HMMA.16816.F32 R20, R204.reuse, R196, R20 ;  /* 0x000000c4cc14723c */ /* 0x042ff00000001814 */
[C---:B------:R-:W-:Y:S01]  /*d810*/  HMMA.16816.F32 R24, R204.reuse, R198, R24 ;  /* 0x000000c6cc18723c */ /* 0x040fe20000001818 */
[----:B------:R-:W1:Y:S07]  /*d820*/  LDSM.16.M88.4 R196, [R219+0x6800] ;  /* 0x00680000dbc4783b */ /* 0x000e6e0000000200 */
[C---:B----4-:R-:W-:Y:S08]  /*d830*/  HMMA.16816.F32 R28, R204.reuse, R176, R28 ;  /* 0x000000b0cc1c723c */ /* 0x050ff0000000181c */
[C---:B------:R-:W-:Y:S01]  /*d840*/  HMMA.16816.F32 R32, R204.reuse, R178, R32 ;  /* 0x000000b2cc20723c */ /* 0x040fe20000001820 */
[----:B------:R-:W3:Y:S07]  /*d850*/  LDSM.16.M88.4 R176, [R219+0x7000] ;  /* 0x00700000dbb0783b */ /* 0x000eee0000000200 */
[C---:B------:R-:W-:Y:S08]  /*d860*/  HMMA.16816.F32 R36, R204.reuse, R188, R36 ;  /* 0x000000bccc24723c */ /* 0x040ff00000001824 */
[C---:B------:R-:W-:Y:S01]  /*d870*/  HMMA.16816.F32 R40, R204.reuse, R190, R40 ;  /* 0x000000becc28723c */ /* 0x040fe20000001828 */
[----:B------:R-:W4:Y:S07]  /*d880*/  LDSM.16.M88.4 R188, [R219+0x7800] ;  /* 0x00780000dbbc783b */ /* 0x000f2e0000000200 */
[C---:B--2---:R-:W-:Y:S08]  /*d890*/  HMMA.16816.F32 R44, R204.reuse, R192, R44 ;  /* 0x000000c0cc2c723c */ /* 0x044ff0000000182c */
[----:B------:R-:W-:Y:S01]  /*d8a0*/  HMMA.16816.F32 R48, R204, R194, R48 ;  /* 0x000000c2cc30723c */ /* 0x000fe20000001830 */
[----:B------:R-:W2:Y:S06]  /*d8b0*/  LDSM.16.M88.4 R192, [R219+0x8000] ;  /* 0x00800000dbc0783b */ /* 0x000eac0000000200 */
[----:B------:R-:W-:Y:S01]  /*d8c0*/  LDSM.16.M88.4 R204, [R223+0xc000] ;  /* 0x00c00000dfcc783b */ /* 0x000fe20000000200 */
[C---:B------:R-:W-:Y:S08]  /*d8d0*/  HMMA.16816.F32 R4, R200.reuse, R208, R4 ;  /* 0x000000d0c804723c */ /* 0x040ff00000001804 */
[C---:B------:R-:W-:Y:S01]  /*d8e0*/  HMMA.16816.F32 R8, R200.reuse, R210, R8 ;  /* 0x000000d2c808723c */ /* 0x040fe20000001808 */
[----:B------:R-:W-:Y:S07]  /*d8f0*/  LDSM.16.M88.4 R208, [R216+0x9000] ;  /* 0x00900000d8d0783b */ /* 0x000fee0000000200 */
        /* <DEDUP_REMOVED lines=9> */
[C---:B--2---:R-:W-:Y:S08]  /*d990*/  HMMA.16816.F32 R36, R200.reuse, R192, R36 ;  /* 0x000000c0c824723c */ /* 0x044ff00000001824 */
[C---:B------:R-:W-:Y:S01]  /*d9a0*/  HMMA.16816.F32 R40, R200.reuse, R194, R40 ;  /* 0x000000c2c828723c */ /* 0x040fe20000001828 */
[----:B------:R-:W2:Y:S07]  /*d9b0*/  LDSM.16.M88.4 R192, [R216+0xa800] ;  /* 0x00a80000d8c0783b */ /* 0x000eae0000000200 */
[C---:B-1----:R-:W-:Y:S08]  /*d9c0*/  HMMA.16816.F32 R44, R200.reuse, R196, R44 ;  /* 0x000000c4c82c723c */ /* 0x042ff0000000182c */
[----:B------:R-:W-:Y:S01]  /*d9d0*/  HMMA.16816.F32 R48, R200, R198, R48 ;  /* 0x000000c6c830723c */ /* 0x000fe20000001830 */
[----:B------:R-:W1:Y:S06]  /*d9e0*/  LDSM.16.M88.4 R196, [R216+0xb000] ;  /* 0x00b00000d8c4783b */ /* 0x000e6c0000000200 */
[----:B------:R-:W-:Y:S01]  /*d9f0*/  LDSM.16.M88.4 R200, [R224+0xc000] ;  /* 0x00c00000e0c8783b */ /* 0x000fe20000000200 */
[C---:B------:R-:W-:Y:S08]  /*da00*/  HMMA.16816.F32 R4, R204.reuse, R208, R4 ;  /* 0x000000d0cc04723c */ /* 0x040ff00000001804 */
[C---:B------:R-:W-:Y:S01]  /*da10*/  HMMA.16816.F32 R8, R204.reuse, R210, R8 ;  /* 0x000000d2cc08723c */ /* 0x040fe20000001808 */
[----:B------:R-:W-:Y:S07]  /*da20*/  LDSM.16.M88.4 R208, [R233] ;  /* 0x00000000e9d0783b */ /* 0x000fee0000000200 */
[C---:B---3--:R-:W-:Y:S08]  /*da30*/  HMMA.16816.F32 R12, R204.reuse, R176, R12 ;  /* 0x000000b0cc0c723c */ /* 0x048ff0000000180c */
[C---:B------:R-:W-:Y:S01]  /*da40*/  HMMA.16816.F32 R16, R204.reuse, R178, R16 ;  /* 0x000000b2cc10723c */ /* 0x040fe20000001810 */
[----:B------:R-:W3:Y:S07]  /*da50*/  LDSM.16.M88.4 R176, [R216+0xb800] ;  /* 0x00b80000d8b0783b */ /* 0x000eee0000000200 */
[C---:B----4-:R-:W-:Y:S08]  /*da60*/  HMMA.16816.F32 R20, R204.reuse, R188, R20 ;  /* 0x000000bccc14723c */ /* 0x050ff00000001814 */
[C---:B------:R-:W-:Y:S01]  /*da70*/  HMMA.16816.F32 R24, R204.reuse, R190, R24 ;  /* 0x000000becc18723c */ /* 0x040fe20000001818 */
[----:B------:R-:W4:Y:S07]  /*da80*/  LDSM.16.M88.4 R188, [R232] ;  /* 0x00000000e8bc783b */ /* 0x000f2e0000000200 */
[C---:B--2---:R-:W-:Y:S08]  /*da90*/  HMMA.16816.F32 R28, R204.reuse, R192, R28 ;  /* 0x000000c0cc1c723c */ /* 0x044ff0000000181c */
[C---:B------:R-:W-:Y:S01]  /*daa0*/  HMMA.16816.F32 R32, R204.reuse, R194, R32 ;  /* 0x000000c2cc20723c */ /* 0x040fe20000001820 */
[----:B------:R-:W2:Y:S07]  /*dab0*/  LDSM.16.M88.4 R192, [R231] ;  /* 0x00000000e7c0783b */ /* 0x000eae0000000200 */
[C---:B-1----:R-:W-:Y:S08]  /*dac0*/  HMMA.16816.F32 R36, R204.reuse, R196, R36 ;  /* 0x000000c4cc24723c */ /* 0x042ff00000001824 */
[C---:B------:R-:W-:Y:S01]  /*dad0*/  HMMA.16816.F32 R40, R204.reuse, R198, R40 ;  /* 0x000000c6cc28723c */ /* 0x040fe20000001828 */
[----:B------:R-:W-:Y:S07]  /*dae0*/  LDSM.16.M88.4 R196, [R229] ;  /* 0x00000000e5c4783b */ /* 0x000fee0000000200 */
[C---:B---3--:R-:W-:Y:S08]  /*daf0*/  HMMA.16816.F32 R44, R204.reuse, R176, R44 ;  /* 0x000000b0cc2c723c */ /* 0x048ff0000000182c */
[----:B------:R-:W-:Y:S01]  /*db00*/  HMMA.16816.F32 R48, R204, R178, R48 ;  /* 0x000000b2cc30723c */ /* 0x000fe20000001830 */
[----:B------:R-:W1:Y:S06]  /*db10*/  LDSM.16.M88.4 R176, [R230] ;  /* 0x00000000e6b0783b */ /* 0x000e6c0000000200 */
[----:B------:R-:W-:Y:S01]  /*db20*/  LDSM.16.M88.4 R204, [R226+0xc000] ;  /* 0x00c00000e2cc783b */ /* 0x000fe20000000200 */
[C---:B------:R-:W-:Y:S08]  /*db30*/  HMMA.16816.F32 R4, R200.reuse, R208, R4 ;  /* 0x000000d0c804723c */ /* 0x040ff00000001804 */
[C---:B------:R-:W-:Y:S01]  /*db40*/  HMMA.16816.F32 R8, R200.reuse, R210, R8 ;  /* 0x000000d2c808723c */ /* 0x040fe20000001808 */
[----:B------:R-:W-:Y:S07]  /*db50*/  LDSM.16.M88.4 R208, [R222+0x9000] ;  /* 0x00900000ded0783b */ /* 0x000fee0000000200 */
[C---:B----4-:R-:W-:Y:S08]  /*db60*/  HMMA.16816.F32 R12, R200.reuse, R188, R12 ;  /* 0x000000bcc80c723c */ /* 0x050ff0000000180c */
[C---:B------:R-:W-:Y:S01]  /*db70*/  HMMA.16816.F32 R16, R200.reuse, R190, R16 ;  /* 0x000000bec810723c */ /* 0x040fe20000001810 */
[----:B------:R-:W3:Y:S07]  /*db80*/  LDSM.16.M88.4 R188, [R228] ;  /* 0x00000000e4bc783b */ /* 0x000eee0000000200 */
[C---:B--2---:R-:W-:Y:S08]  /*db90*/  HMMA.16816.F32 R20, R200.reuse, R192, R20 ;  /* 0x000000c0c814723c */ /* 0x044ff00000001814 */
[C---:B------:R-:W-:Y:S01]  /*dba0*/  HMMA.16816.F32 R24, R200.reuse, R194, R24 ;  /* 0x000000c2c818723c */ /* 0x040fe20000001818 */
[----:B------:R-:W2:Y:S07]  /*dbb0*/  LDSM.16.M88.4 R192, [R222+0x9800] ;  /* 0x00980000dec0783b */ /* 0x000eae0000000200 */
[C---:B-1----:R-:W-:Y:S08]  /*dbc0*/  HMMA.16816.F32 R28, R200.reuse, R176, R28 ;  /* 0x000000b0c81c723c */ /* 0x042ff0000000181c */
[C---:B------:R-:W-:Y:S01]  /*dbd0*/  HMMA.16816.F32 R32, R200.reuse, R178, R32 ;  /* 0x000000b2c820723c */ /* 0x040fe20000001820 */
[----:B------:R-:W1:Y:S07]  /*dbe0*/  LDSM.16.M88.4 R176, [R222+0xa000] ;  /* 0x00a00000deb0783b */ /* 0x000e6e0000000200 */
[C---:B------:R-:W-:Y:S08]  /*dbf0*/  HMMA.16816.F32 R36, R200.reuse, R196, R36 ;  /* 0x000000c4c824723c */ /* 0x040ff00000001824 */
[C---:B------:R-:W-:Y:S01]  /*dc00*/  HMMA.16816.F32 R40, R200.reuse, R198, R40 ;  /* 0x000000c6c828723c */ /* 0x040fe20000001828 */
[----:B------:R-:W-:Y:S07]  /*dc10*/  LDSM.16.M88.4 R196, [R222+0xb000] ;  /* 0x00b00000dec4783b */ /* 0x000fee0000000200 */
[C---:B---3--:R-:W-:Y:S08]  /*dc20*/  HMMA.16816.F32 R44, R200.reuse, R188, R44 ;  /* 0x000000bcc82c723c */ /* 0x048ff0000000182c */
[----:B------:R-:W-:Y:S01]  /*dc30*/  HMMA.16816.F32 R48, R200, R190, R48 ;  /* 0x000000bec830723c */ /* 0x000fe20000001830 */
[----:B------:R-:W3:Y:S06]  /*dc40*/  LDSM.16.M88.4 R188, [R222+0xa800] ;  /* 0x00a80000debc783b */ /* 0x000eec0000000200 */
[----:B------:R-:W-:Y:S01]  /*dc50*/  LDSM.16.M88.4 R200, [R225+0xc000] ;  /* 0x00c00000e1c8783b */ /* 0x000fe20000000200 */
[C---:B------:R-:W-:Y:S08]  /*dc60*/  HMMA.16816.F32 R4, R204.reuse, R208, R4 ;  /* 0x000000d0cc04723c */ /* 0x040ff00000001804 */
[C---:B------:R-:W-:Y:S01]  /*dc70*/  HMMA.16816.F32 R8, R204.reuse, R210, R8 ;  /* 0x000000d2cc08723c */ /* 0x040fe20000001808 */
[----:B------:R-:W-:Y:S07]  /*dc80*/  LDSM.16.M88.4 R208, [R219+0x9000] ;  /* 0x00900000dbd0783b */ /* 0x000fee0000000200 */
[C---:B--2---:R-:W-:Y:S08]  /*dc90*/  HMMA.16816.F32 R12, R204.reuse, R192, R12 ;  /* 0x000000c0cc0c723c */ /* 0x044ff0000000180c */
[C---:B------:R-:W-:Y:S01]  /*dca0*/  HMMA.16816.F32 R16, R204.reuse, R194, R16 ;  /* 0x000000c2cc10723c */ /* 0x040fe20000001810 */
        /* <DEDUP_REMOVED lines=8> */
[C---:B------:R-:W-:Y:S08]  /*dd30*/  HMMA.16816.F32 R40, R204.reuse, R198, R40 ;  /* 0x000000c6cc28723c */ /* 0x040ff00000001828 */
[C---:B--2---:R-:W-:Y:S08]  /*dd40*/  HMMA.16816.F32 R44, R204.reuse, R192, R44 ;  /* 0x000000c0cc2c723c */ /* 0x044ff0000000182c */
[----:B------:R-:W-:Y:S01]  /*dd50*/  HMMA.16816.F32 R48, R204, R194, R48 ;  /* 0x000000c2cc30723c */ /* 0x000fe20000001830 */
[----:B------:R-:W2:Y:S07]  /*dd60*/  LDSM.16.M88.4 R192, [R219+0xa800] ;  /* 0x00a80000dbc0783b */ /* 0x000eae0000000200 */
[C---:B------:R-:W-:Y:S08]  /*dd70*/  HMMA.16816.F32 R4, R200.reuse, R208, R4 ;  /* 0x000000d0c804723c */ /* 0x040ff00000001804 */
[C---:B------:R-:W-:Y:S08]  /*dd80*/  HMMA.16816.F32 R8, R200.reuse, R210, R8 ;  /* 0x000000d2c808723c */ /* 0x040ff00000001808 */
[C---:B-1----:R-:W-:Y:S08]  /*dd90*/  HMMA.16816.F32 R12, R200.reuse, R176, R12 ;  /* 0x000000b0c80c723c */ /* 0x042ff0000000180c */
[C---:B------:R-:W-:Y:S01]  /*dda0*/  HMMA.16816.F32 R16, R200.reuse, R178, R16 ;  /* 0x000000b2c810723c */ /* 0x040fe20000001810 */
[----:B------:R-:W1:Y:S03]  /*ddb0*/  LDSM.16.M88.4 R176, [R219+0xb000] ;  /* 0x00b00000dbb0783b */ /* 0x000e660000000200 */
[----:B------:R-:W-:Y:S02]  /*ddc0*/  FMNMX.FTZ R0, R4, R174, !PT ;  /* 0x000000ae04007209 */ /* 0x000fe40007810000 */
[----:B------:R-:W-:Y:S02]  /*ddd0*/  FMNMX.FTZ R2, R6, R175, !PT ;  /* 0x000000af06027209 */ /* 0x000fe40007810000 */
[C---:B---3--:R-:W-:Y:S04]  /*dde0*/  HMMA.16816.F32 R20, R200.reuse, R188, R20 ;  /* 0x000000bcc814723c */ /* 0x048fe80000001814 */
[----:B------:R-:W-:Y:S02]  /*ddf0*/  FMNMX.FTZ R0, R5, R0, !PT ;  /* 0x0000000005007209 */ /* 0x000fe40007810000 */
[----:B------:R-:W-:Y:S02]  /*de00*/  FMNMX.FTZ R2, R7, R2, !PT ;  /* 0x0000000207027209 */ /* 0x000fe40007810000 */
[C---:B------:R-:W-:Y:S01]  /*de10*/  HMMA.16816.F32 R24, R200.reuse, R190, R24 ;  /* 0x000000bec818723c */ /* 0x040fe20000001818 */
[----:B------:R-:W3:Y:S01]  /*de20*/  LDSM.16.M88.4 R188, [R219+0xb800] ;  /* 0x00b80000dbbc783b */ /* 0x000ee20000000200 */
[----:B------:R-:W-:Y:S04]  /*de30*/  DEPBAR.LE SB0, 0x0 ;  /* 0x000080000000791a */ /* 0x000fe80000000000 */
[----:B------:R-:W-:Y:S01]  /*de40*/  FMNMX.FTZ R0, R8, R0, !PT ;  /* 0x0000000008007209 */ /* 0x000fe20007810000 */
[----:B------:R-:W-:Y:S01]  /*de50*/  BAR.SYNC.DEFER_BLOCKING 0x0 ;  /* 0x0000000000007b1d */ /* 0x000fe20000010000 */
[C---:B--2---:R-:W-:Y:S05]  /*de60*/  HMMA.16816.F32 R28, R200.reuse, R192, R28 ;  /* 0x000000c0c81c723c */ /* 0x044fea000000181c */
[----:B------:R-:W-:Y:S02]  /*de70*/  FMNMX.FTZ R0, R9, R0, !PT ;  /* 0x0000000009007209 */ /* 0x000fe40007810000 */
[----:B------:R-:W-:Y:S01]  /*de80*/  FMNMX.FTZ R2, R10, R2, !PT ;  /* 0x000000020a027209 */ /* 0x000fe20007810000 */
[C---:B------:R-:W-:Y:S04]  /*de90*/  HMMA.16816.F32 R32, R200.reuse, R194, R32 ;  /* 0x000000c2c820723c */ /* 0x040fe80000001820 */
[----:B------:R-:W-:Y:S02]  /*dea0*/  FMNMX.FTZ R0, R12, R0, !PT ;  /* 0x000000000c007209 */ /* 0x000fe40007810000 */
[----:B------:R-:W-:Y:S02]  /*deb0*/  FMNMX.FTZ R2, R11, R2, !PT ;  /* 0x000000020b027209 */ /* 0x000fe40007810000 */
[----:B------:R-:W-:Y:S01]  /*dec0*/  FMNMX.FTZ R0, R13, R0, !PT ;  /* 0x000000000d007209 */ /* 0x000fe20007810000 */
[C---:B-1----:R-:W-:Y:S03]  /*ded0*/  HMMA.16816.F32 R36, R200.reuse, R176, R36 ;  /* 0x000000b0c824723c */ /* 0x042fe60000001824 */
[----:B------:R-:W-:Y:S02]  /*dee0*/  FMNMX.FTZ R0, R16, R0, !PT ;  /* 0x0000000010007209 */ /* 0x000fe40007810000 */
[----:B------:R-:W-:Y:S02]  /*def0*/  FMNMX.FTZ R2, R14, R2, !PT ;  /* 0x000000020e027209 */ /* 0x000fe40007810000 */
[----:B------:R-:W-:Y:S01]  /*df00*/  FMNMX.FTZ R0, R17, R0, !PT ;  /* 0x0000000011007209 */ /* 0x000fe20007810000 */
[C---:B------:R-:W-:Y:S04]  /*df10*/  HMMA.16816.F32 R40, R200.reuse, R178, R40 ;  /* 0x000000b2c828723c */ /* 0x040fe80000001828 */
[----:B------:R-:W-:Y:S02]  /*df20*/  FMNMX.FTZ R2, R15, R2, !PT ;  /* 0x000000020f027209 */ /* 0x000fe40007810000 */
[----:B------:R-:W-:Y:S01]  /*df30*/  FMNMX.FTZ R0, R20, R0, !PT ;  /* 0x0000000014007209 */ /* 0x000fe20007810000 */
[----:B------:R-:W-:Y:S01]  /*df40*/  @P0 IMAD.WIDE.U32 R178, R252, c[0x0][0x1e0], RZ ;  /* 0x00007800fcb20a25 */ /* 0x000fe200078e00ff */
[C---:B---3--:R-:W-:Y:S04]  /*df50*/  HMMA.16816.F32 R44, R200.reuse, R188, R44 ;  /* 0x000000bcc82c723c */ /* 0x048fe8000000182c */
        /* <DEDUP_REMOVED lines=34> */
[----:B------:R-:W-:Y:S02]  /*e180*/  FMNMX.FTZ R0, R50, R0, !PT ;  /* 0x0000000032007209 */ /* 0x000fe40007810000 */
[----:B------:R-:W-:Y:S02]  /*e190*/  @P0 MOV R176, R212 ;  /* 0x000000d400b00202 */ /* 0x000fe40000000f00 */
[----:B------:R-:W-:Y:S03]  /*e1a0*/  FMNMX.FTZ R0, R51, R0, !PT ;  /* 0x0000000033007209 */ /* 0x000fe60007810000 */
[----:B------:R-:W-:Y:S02]  /*e1b0*/  @P0 IMAD.WIDE.U32 R176, R178, 0x60, R176 ;  /* 0x00000060b2b00825 */ /* 0x000fe400078e00b0 */
        /* <DEDUP_REMOVED lines=8> */
[----:B------:R-:W-:Y:S02]  /*e240*/  @P0 IMAD R174, R172, c[0x0][0x1e0], RZ ;  /* 0x00007800acae0a24 */ /* 0x000fe400078e02ff */
[----:B------:R-:W-:Y:S01]  /*e250*/  FMUL.FTZ R196, R173, c[0x0][0x2d0] ;  /* 0x0000b400adc47a20 */ /* 0x000fe20000410000 */
[----:B--2---:R-:W-:Y:S01]  /*e260*/  FMNMX.FTZ R172, R0, R3, !PT ;  /* 0x0000000300ac7209 */ /* 0x004fe20007810000 */
[----:B------:R-:W-:Y:S02]  /*e270*/  FMUL.FTZ R0, R2, c[0x0][0x2d0] ;  /* 0x0000b40002007a20 */ /* 0x000fe40000410000 */
[--C-:B------:R-:W-:Y:S02]  /*e280*/  FFMA.FTZ R4, R4, c[0x0][0x2d0], -R196.reuse ;  /* 0x0000b40004047a23 */ /* 0x100fe400000108c4 */
[----:B------:R1:W2:Y:S01]  /*e290*/  MUFU.EX2 R2, R0 ;  /* 0x0000000000027308 */ /* 0x0002a20000000800 */
[----:B------:R-:W-:Y:S02]  /*e2a0*/  FFMA.FTZ R5, R5, c[0x0][0x2d0], -R196 ;  /* 0x0000b40005057a23 */ /* 0x000fe400000108c4 */
[----:B------:R-:W-:Y:S01]  /*e2b0*/  @P0 IMAD R3, R252, c[0x0][0x1e4], R174 ;  /* 0x00007900fc030a24 */ /* 0x000fe200078e02ae */
[----:B------:R-:W-:Y:S01]  /*e2c0*/  @P0 SHF.L.U32 R174, R176, 0x1, RZ ;  /* 0x00000001b0ae0819 */ /* 0x000fe200000006ff */
[--C-:B------:R-:W-:Y:S02]  /*e2d0*/  FFMA.FTZ R12, R12, c[0x0][0x2d0], -R196.reuse ;  /* 0x0000b4000c0c7a23 */ /* 0x100fe400000108c4 */
[--C-:B------:R-:W-:Y:S01]  /*e2e0*/  FFMA.FTZ R13, R13, c[0x0][0x2d0], -R196.reuse ;  /* 0x0000b4000d0d7a23 */ /* 0x100fe200000108c4 */
[----:B------:R-:W-:Y:S01]  /*e2f0*/  @P0 IADD3 R3, R179, R3, RZ ;  /* 0x00000003b3030210 */ /* 0x000fe20007ffe0ff */
[--C-:B------:R-:W-:Y:S01]  /*e300*/  FFMA.FTZ R16, R16, c[0x0][0x2d0], -R196.reuse ;  /* 0x0000b40010107a23 */ /* 0x100fe200000108c4 */
[----:B------:R3:W-:Y:S01]  /*e310*/  MUFU.EX2 R215, R4 ;  /* 0x0000000400d77308 */ /* 0x0007e20000000800 */
[----:B------:R-:W-:Y:S01]  /*e320*/  @P0 IADD3 R178, P2, R174, 0x80, RZ ;  /* 0x00000080aeb20810 */ /* 0x000fe20007f5e0ff */
[--C-:B------:R-:W-:Y:S02]  /*e330*/  FFMA.FTZ R17, R17, c[0x0][0x2d0], -R196.reuse ;  /* 0x0000b40011117a23 */ /* 0x100fe400000108c4 */
[----:B------:R-:W-:Y:S01]  /*e340*/  @P0 IMAD R3, R3, 0x60, RZ ;  /* 0x0000006003030824 */ /* 0x000fe200078e02ff */
[----:B------:R-:W-:Y:S01]  /*e350*/  @P0 IADD3 R178, P1, R178, c[0x0][0x1c8], RZ ;  /* 0x00007200b2b20a10 */ /* 0x000fe20007f3e0ff */
[--C-:B------:R-:W-:Y:S02]  /*e360*/  FFMA.FTZ R20, R20, c[0x0][0x2d0], -R196.reuse ;  /* 0x0000b40014147a23 */ /* 0x100fe400000108c4 */
[--C-:B------:R-:W-:Y:S01]  /*e370*/  FFMA.FTZ R21, R21, c[0x0][0x2d0], -R196.reuse ;  /* 0x0000b40015157a23 */ /* 0x100fe200000108c4 */
[----:B------:R-:W-:Y:S01]  /*e380*/  @P0 IADD3 R3, R177, R3, RZ ;  /* 0x00000003b1030210 */ /* 0x000fe20007ffe0ff */
[----:B------:R4:W-:Y:S01]  /*e390*/  MUFU.EX2 R205, R5 ;  /* 0x0000000500cd7308 */ /* 0x0009e20000000800 */
[--C-:B------:R-:W-:Y:S02]  /*e3a0*/  FFMA.FTZ R24, R24, c[0x0][0x2d0], -R196.reuse ;  /* 0x0000b40018187a23 */ /* 0x100fe400000108c4 */
[----:B------:R-:W-:Y:S01]  /*e3b0*/  @P0 SHF.L.U64.HI R3, R176, 0x1, R3 ;  /* 0x00000001b0030819 */ /* 0x000fe20000010203 */
[----:B-1----:R-:W-:Y:S02]  /*e3c0*/  FADD.FTZ R0, -R172, R175 ;  /* 0x000000afac007221 */ /* 0x002fe40000010100 */
[--C-:B------:R-:W-:Y:S01]  /*e3d0*/  FFMA.FTZ R175, R8, c[0x0][0x2d0], -R196.reuse ;  /* 0x0000b40008af7a23 */ /* 0x100fe200000108c4 */
[--C-:B------:R-:W-:Y:S01]  /*e3e0*/  @P0 IADD3.X R179, RZ, c[0x0][0x1cc], R3.reuse, P1, P2 ;  /* 0x00007300ffb30a10 */ /* 0x100fe20000fe4403 */
[----:B------:R-:W-:Y:S01]  /*e3f0*/  FMUL.FTZ R0, R0, c[0x0][0x2d0] ;  /* 0x0000b40000007a20 */ /* 0x000fe20000410000 */
[----:B------:R-:W-:Y:S01]  /*e400*/  @P0 IADD3 R176, P2, R174, 0x100, RZ ;  /* 0x00000100aeb00810 */ /* 0x000fe20007f5e0ff */
[----:B------:R1:W-:Y:S01]  /*e410*/  MUFU.EX2 R204, R175 ;  /* 0x000000af00cc7308 */ /* 0x0003e20000000800 */
[----:B------:R-:W-:Y:S01]  /*e420*/  @P0 MOV R8, c[0x0][0x1e0] ;  /* 0x0000780000080a02 */ /* 0x000fe20000000f00 */
[----:B--2---:R-:W-:Y:S01]  /*e430*/  FMUL.FTZ R132, R2, R132 ;  /* 0x0000008402847220 */ /* 0x004fe20000410000 */
[----:B---3--:R-:W-:Y:S01]  /*e440*/  @P0 IADD3 R4, P1, R174, c[0x0][0x1c8], RZ ;  /* 0x00007200ae040a10 */ /* 0x008fe20007f3e0ff */
[----:B------:R-:W-:Y:S01]  /*e450*/  FMUL.FTZ R133, R2, R133 ;  /* 0x0000008502857220 */ /* 0x000fe20000410000 */
[----:B------:R-:W-:Y:S01]  /*e460*/  @P0 SHF.L.U64.HI R188, R8, R213, c[0x0][0x1e4] ;  /* 0x0000790008bc0619 */ /* 0x000fe200000102d5 */
[C---:B------:R-:W-:Y:S02]  /*e470*/  FMUL.FTZ R136, R2.reuse, R136 ;  /* 0x0000008802887220 */ /* 0x040fe40000410000 */
[C---:B------:R-:W-:Y:S02]  /*e480*/  FMUL.FTZ R137, R2.reuse, R137 ;  /* 0x0000008902897220 */ /* 0x040fe40000410000 */
[----:B------:R-:W2:Y:S01]  /*e490*/  MUFU.EX2 R0, R0 ;  /* 0x0000000000007308 */ /* 0x000ea20000000800 */
[C---:B------:R-:W-:Y:S02]  /*e4a0*/  FMUL.FTZ R140, R2.reuse, R140 ;  /* 0x0000008c028c7220 */ /* 0x040fe40000410000 */
[C---:B------:R-:W-:Y:S01]  /*e4b0*/  FMUL.FTZ R141, R2.reuse, R141 ;  /* 0x0000008d028d7220 */ /* 0x040fe20000410000 */
[----:B----4-:R-:W-:Y:S01]  /*e4c0*/  @P0 IADD3.X R5, R3, c[0x0][0x1cc], RZ, P1, !PT ;  /* 0x0000730003050a10 */ /* 0x010fe20000ffe4ff */
[----:B------:R-:W-:Y:S01]  /*e4d0*/  FMUL.FTZ R144, R2, R144 ;  /* 0x0000009002907220 */ /* 0x000fe20000410000 */
[----:B------:R-:W-:Y:S01]  /*e4e0*/  @P0 IADD3 R176, P1, R176, c[0x0][0x1c8], RZ ;  /* 0x00007200b0b00a10 */ /* 0x000fe20007f3e0ff */
[C---:B------:R-:W-:Y:S02]  /*e4f0*/  FMUL.FTZ R145, R2.reuse, R145 ;  /* 0x0000009102917220 */ /* 0x040fe40000410000 */
[----:B------:R3:W-:Y:S01]  /*e500*/  @P0 LDGSTS.E.BYPASS.LTC128B.128 [R251+0xc100], [R4.64], !P4 ;  /* 0x0c10000004fb0fae */ /* 0x0007e2000e101d48 */
[--C-:B------:R-:W-:Y:S01]  /*e510*/  @P0 IADD3.X R177, RZ, c[0x0][0x1cc], R3.reuse, P1, P2 ;  /* 0x00007300ffb10a10 */ /* 0x100fe20000fe4403 */
[C---:B------:R-:W-:Y:S01]  /*e520*/  FMUL.FTZ R148, R2.reuse, R148 ;  /* 0x0000009402947220 */ /* 0x040fe20000410000 */
[----:B------:R-:W-:Y:S01]  /*e530*/  MUFU.EX2 R214, R12 ;  /* 0x0000000c00d67308 */ /* 0x000fe20000000800 */
[----:B------:R-:W-:Y:S02]  /*e540*/  FMUL.FTZ R149, R2, R149 ;  /* 0x0000009502957220 */ /* 0x000fe40000410000 */
[--C-:B-1----:R-:W-:Y:S01]  /*e550*/  FFMA.FTZ R175, R9, c[0x0][0x2d0], -R196.reuse ;  /* 0x0000b40009af7a23 */ /* 0x102fe200000108c4 */
[----:B------:R-:W-:Y:S01]  /*e560*/  @P0 IADD3 R9, P2, R174, 0x180, RZ ;  /* 0x00000180ae090810 */ /* 0x000fe20007f5e0ff */
[----:B------:R1:W-:Y:S01]  /*e570*/  @P0 LDGSTS.E.BYPASS.LTC128B.128 [R251+0xf100], [R178.64], !P3 ;  /* 0x0f100000b2fb0fae */ /* 0x0003e2000d901d48 */
[----:B------:R-:W-:Y:S02]  /*e580*/  FMUL.FTZ R174, R172, c[0x0][0x2d0] ;  /* 0x0000b400acae7a20 */ /* 0x000fe40000410000 */
[----:B------:R-:W-:Y:S02]  /*e590*/  FFMA.FTZ R25, R25, c[0x0][0x2d0], -R196 ;  /* 0x0000b40019197a23 */ /* 0x000fe400000108c4 */
[----:B------:R4:W1:Y:S01]  /*e5a0*/  MUFU.EX2 R203, R175 ;  /* 0x000000af00cb7308 */ /* 0x0008620000000800 */
[--C-:B------:R-:W-:Y:S01]  /*e5b0*/  FFMA.FTZ R6, R6, c[0x0][0x2d0], -R174.reuse ;  /* 0x0000b40006067a23 */ /* 0x100fe200000108ae */
[----:B------:R3:W-:Y:S01]  /*e5c0*/  @P0 LDGSTS.E.BYPASS.LTC128B.128 [R251+0x12100], [R176.64], !P6 ;  /* 0x12100000b0fb0fae */ /* 0x0007e2000f101d48 */
[--C-:B------:R-:W-:Y:S02]  /*e5d0*/  FFMA.FTZ R10, R10, c[0x0][0x2d0], -R174.reuse ;  /* 0x0000b4000a0a7a23 */ /* 0x100fe400000108ae */
[--C-:B------:R-:W-:Y:S02]  /*e5e0*/  FFMA.FTZ R11, R11, c[0x0][0x2d0], -R174.reuse ;  /* 0x0000b4000b0b7a23 */ /* 0x100fe400000108ae */
[C---:B--2---:R-:W-:Y:S02]  /*e5f0*/  FMUL.FTZ R134, R0.reuse, R134 ;  /* 0x0000008600867220 */ /* 0x044fe40000410000 */
        /* <DEDUP_REMOVED lines=10> */
[----:B----4-:R-:W-:Y:S01]  /*e6a0*/  @P0 SHF.L.U32 R175, R8, 0x6, RZ ;  /* 0x0000000608af0819 */ /* 0x010fe200000006ff */
[----:B------:R-:W-:Y:S01]  /*e6b0*/  FMUL.FTZ R151, R0, R151 ;  /* 0x0000009700977220 */ /* 0x000fe20000410000 */
[----:B------:R-:W-:Y:S01]  /*e6c0*/  @P0 IADD3 R8, P1, R9, c[0x0][0x1c8], RZ ;  /* 0x0000720009080a10 */ /* 0x000fe20007f3e0ff */
[--C-:B------:R-:W-:Y:S01]  /*e6d0*/  FFMA.FTZ R14, R14, c[0x0][0x2d0], -R174.reuse ;  /* 0x0000b4000e0e7a23 */ /* 0x100fe200000108ae */
[----:B-1----:R-:W-:Y:S01]  /*e6e0*/  F2FP.PACK_AB R178, R203, R204 ;  /* 0x000000cccbb2723e */ /* 0x002fe200000000ff */
[--C-:B------:R-:W-:Y:S01]  /*e6f0*/  FFMA.FTZ R15, R15, c[0x0][0x2d0], -R174.reuse ;  /* 0x0000b4000f0f7a23 */ /* 0x100fe200000108ae */
[----:B------:R-:W-:Y:S01]  /*e700*/  @P0 IADD3.X R9, RZ, c[0x0][0x1cc], R3, P1, P2 ;  /* 0x00007300ff090a10 */ /* 0x000fe20000fe4403 */
[--C-:B------:R-:W-:Y:S01]  /*e710*/  FFMA.FTZ R3, R7, c[0x0][0x2d0], -R174.reuse ;  /* 0x0000b40007037a23 */ /* 0x100fe200000108ae */
[----:B---3--:R-:W-:Y:S01]  /*e720*/  @P0 IADD3 R4, P2, R4, R175, RZ ;  /* 0x000000af04040210 */ /* 0x008fe20007f5e0ff */
[----:B------:R-:W1:Y:S01]  /*e730*/  MUFU.EX2 R200, R11 ;  /* 0x0000000b00c87308 */ /* 0x000e620000000800 */
[----:B------:R-:W-:Y:S01]  /*e740*/  F2FP.PACK_AB R176, R205, R215 ;  /* 0x000000d7cdb0723e */ /* 0x000fe200000000ff */
[----:B------:R3:W-:Y:S01]  /*e750*/  @P0 LDGSTS.E.BYPASS.LTC128B.128 [R251+0x15100], [R8.64], !P5 ;  /* 0x1510000008fb0fae */ /* 0x0007e2000e901d48 */
[----:B------:R-:W-:Y:S01]  /*e760*/  @P0 IADD3.X R5, R5, R188, RZ, P2, !PT ;  /* 0x000000bc05050210 */ /* 0x000fe200017fe4ff */
[--C-:B------:R-:W-:Y:S01]  /*e770*/  FFMA.FTZ R18, R18, c[0x0][0x2d0], -R174.reuse ;  /* 0x0000b40012127a23 */ /* 0x100fe200000108ae */
[----:B--2---:R-:W-:Y:S01]  /*e780*/  @P0 IADD3 R6, P1, R175, R4, RZ ;  /* 0x00000004af060210 */ /* 0x004fe20007f3e0ff */
[--C-:B------:R-:W-:Y:S02]  /*e790*/  FFMA.FTZ R19, R19, c[0x0][0x2d0], -R174.reuse ;  /* 0x0000b40013137a23 */ /* 0x100fe400000108ae */
[----:B------:R2:W-:Y:S01]  /*e7a0*/  @P0 LDGSTS.E.BYPASS.LTC128B.128 [R251+0xd100], [R4.64], !P4 ;  /* 0x0d10000004fb0fae */ /* 0x0005e2000e101d48 */
[----:B------:R-:W-:Y:S01]  /*e7b0*/  @P0 IADD3.X R7, R188, R5, RZ, P1, !PT ;  /* 0x00000005bc070210 */ /* 0x000fe20000ffe4ff */
[----:B------:R-:W4:Y:S01]  /*e7c0*/  MUFU.EX2 R202, R3 ;  /* 0x0000000300ca7308 */ /* 0x000f220000000800 */
[----:B------:R-:W-:Y:S02]  /*e7d0*/  FMUL.FTZ R10, R0, R186 ;  /* 0x000000ba000a7220 */ /* 0x000fe40000410000 */
[--C-:B------:R-:W-:Y:S01]  /*e7e0*/  FFMA.FTZ R22, R22, c[0x0][0x2d0], -R174.reuse ;  /* 0x0000b40016167a23 */ /* 0x100fe200000108ae */
[----:B------:R2:W-:Y:S01]  /*e7f0*/  @P0 LDGSTS.E.BYPASS.LTC128B.128 [R251+0x10100], [R4.64+0x80], !P3 ;  /* 0x1010008004fb0fae */ /* 0x0005e2000d901d48 */
[--C-:B------:R-:W-:Y:S02]  /*e800*/  FFMA.FTZ R23, R23, c[0x0][0x2d0], -R174.reuse ;  /* 0x0000b40017177a23 */ /* 0x100fe400000108ae */
[--C-:B------:R-:W-:Y:S02]  /*e810*/  FFMA.FTZ R26, R26, c[0x0][0x2d0], -R174.reuse ;  /* 0x0000b4001a1a7a23 */ /* 0x100fe400000108ae */
[----:B------:R-:W-:Y:S01]  /*e820*/  FFMA.FTZ R27, R27, c[0x0][0x2d0], -R174 ;  /* 0x0000b4001b1b7a23 */ /* 0x000fe200000108ae */
[----:B------:R2:W-:Y:S01]  /*e830*/  @P0 LDGSTS.E.BYPASS.LTC128B.128 [R251+0x13100], [R4.64+0x100], !P6 ;  /* 0x1310010004fb0fae */ /* 0x0005e2000f101d48 */
[----:B------:R-:W2:Y:S01]  /*e840*/  MUFU.EX2 R213, R13 ;  /* 0x0000000d00d57308 */ /* 0x000ea20000000800 */
[--C-:B------:R-:W-:Y:S01]  /*e850*/  FFMA.FTZ R28, R28, c[0x0][0x2d0], -R196.reuse ;  /* 0x0000b4001c1c7a23 */ /* 0x100fe200000108c4 */
[----:B-1----:R-:W-:Y:S01]  /*e860*/  F2FP.PACK_AB R179, R200, R201 ;  /* 0x000000c9c8b3723e */ /* 0x002fe200000000ff */
[----:B------:R-:W-:Y:S02]  /*e870*/  FMUL.FTZ R11, R0, R187 ;  /* 0x000000bb000b7220 */ /* 0x000fe40000410000 */
[----:B------:R2:W-:Y:S01]  /*e880*/  @P0 LDGSTS.E.BYPASS.LTC128B.128 [R251+0x16100], [R4.64+0x180], !P5 ;  /* 0x1610018004fb0fae */ /* 0x0005e2000e901d48 */
[----:B------:R-:W-:Y:S02]  /*e890*/  FFMA.FTZ R29, R29, c[0x0][0x2d0], -R196 ;  /* 0x0000b4001d1d7a23 */ /* 0x000fe400000108c4 */
[C---:B---3--:R-:W-:Y:S02]  /*e8a0*/  FMUL.FTZ R8, R2.reuse, R184 ;  /* 0x000000b802087220 */ /* 0x048fe40000410000 */
[----:B------:R-:W-:Y:S01]  /*e8b0*/  FMUL.FTZ R9, R2, R185 ;  /* 0x000000b902097220 */ /* 0x000fe20000410000 */
[----:B------:R1:W-:Y:S01]  /*e8c0*/  @P0 LDGSTS.E.BYPASS.LTC128B.128 [R251+0xe100], [R6.64], !P4 ;  /* 0x0e10000006fb0fae */ /* 0x0003e2000e101d48 */
[----:B------:R-:W-:Y:S01]  /*e8d0*/  MUFU.EX2 R198, R14 ;  /* 0x0000000e00c67308 */ /* 0x000fe20000000800 */
[----:B----4-:R-:W-:Y:S01]  /*e8e0*/  F2FP.PACK_AB R177, R202, R199 ;  /* 0x000000c7cab1723e */ /* 0x010fe200000000ff */
[--C-:B------:R-:W-:Y:S02]  /*e8f0*/  FFMA.FTZ R30, R30, c[0x0][0x2d0], -R174.reuse ;  /* 0x0000b4001e1e7a23 */ /* 0x100fe400000108ae */
[--C-:B------:R-:W-:Y:S01]  /*e900*/  FFMA.FTZ R31, R31, c[0x0][0x2d0], -R174.reuse ;  /* 0x0000b4001f1f7a23 */ /* 0x100fe200000108ae */
[----:B------:R1:W-:Y:S01]  /*e910*/  @P0 LDGSTS.E.BYPASS.LTC128B.128 [R251+0x11100], [R6.64+0x80], !P3 ;  /* 0x1110008006fb0fae */ /* 0x0003e2000d901d48 */
[----:B------:R-:W-:Y:S02]  /*e920*/  FFMA.FTZ R3, R35, c[0x0][0x2d0], -R174 ;  /* 0x0000b40023037a23 */ /* 0x000fe400000108ae */
[--C-:B------:R-:W-:Y:S02]  /*e930*/  FFMA.FTZ R32, R32, c[0x0][0x2d0], -R196.reuse ;  /* 0x0000b40020207a23 */ /* 0x100fe400000108c4 */
[----:B------:R3:W4:Y:S01]  /*e940*/  MUFU.EX2 R197, R15 ;  /* 0x0000000f00c57308 */ /* 0x0007220000000800 */
[----:B------:R1:W-:Y:S01]  /*e950*/  @P0 LDGSTS.E.BYPASS.LTC128B.128 [R251+0x14100], [R6.64+0x100], !P6 ;  /* 0x1410010006fb0fae */ /* 0x0003e2000f101d48 */
[----:B------:R-:W-:Y:S02]  /*e960*/  FFMA.FTZ R33, R33, c[0x0][0x2d0], -R196 ;  /* 0x0000b40021217a23 */ /* 0x000fe400000108c4 */
[----:B------:R-:W-:Y:S02]  /*e970*/  FFMA.FTZ R34, R34, c[0x0][0x2d0], -R174 ;  /* 0x0000b40022227a23 */ /* 0x000fe400000108ae */
[C---:B------:R-:W-:Y:S01]  /*e980*/  FMUL.FTZ R152, R2.reuse, R152 ;  /* 0x0000009802987220 */ /* 0x040fe20000410000 */
[----:B------:R1:W-:Y:S01]  /*e990*/  @P0 LDGSTS.E.BYPASS.LTC128B.128 [R251+0x17100], [R6.64+0x180], !P5 ;  /* 0x1710018006fb0fae */ /* 0x0003e2000e901d48 */
[C---:B------:R-:W-:Y:S02]  /*e9a0*/  FMUL.FTZ R153, R2.reuse, R153 ;  /* 0x0000009902997220 */ /* 0x040fe40000410000 */
[C---:B--2---:R-:W-:Y:S01]  /*e9b0*/  FMUL.FTZ R4, R2.reuse, R180 ;  /* 0x000000b402047220 */ /* 0x044fe20000410000 */
[----:B------:R-:W-:Y:S01]  /*e9c0*/  MUFU.EX2 R212, R16 ;  /* 0x0000001000d47308 */ /* 0x000fe20000000800 */
[----:B------:R-:W-:Y:S01]  /*e9d0*/  FMUL.FTZ R5, R2, R181 ;  /* 0x000000b502057220 */ /* 0x000fe20000410000 */
[----:B------:R-:W2:Y:S01]  /*e9e0*/  LDSM.16.MT88.4 R188, [R217] ;  /* 0x00000000d9bc783b */ /* 0x000ea20000004200 */
[C---:B------:R-:W-:Y:S02]  /*e9f0*/  FMUL.FTZ R154, R0.reuse, R154 ;  /* 0x0000009a009a7220 */ /* 0x040fe40000410000 */
[----:B------:R-:W-:Y:S02]  /*ea00*/  FMUL.FTZ R155, R0, R155 ;  /* 0x0000009b009b7220 */ /* 0x000fe40000410000 */
[C---:B------:R-:W-:Y:S01]  /*ea10*/  FMUL.FTZ R156, R2.reuse, R156 ;  /* 0x0000009c029c7220 */ /* 0x040fe20000410000 */
[----:B------:R-:W4:Y:S01]  /*ea20*/  LDSM.16.MT88.4 R192, [R218] ;  /* 0x00000000dac0783b */ /* 0x000f220000004200 */
[----:B------:R-:W-:Y:S01]  /*ea30*/  FMUL.FTZ R157, R2, R157 ;  /* 0x0000009d029d7220 */ /* 0x000fe20000410000 */
[----:B------:R-:W2:Y:S01]  /*ea40*/  MUFU.EX2 R211, R17 ;  /* 0x0000001100d37308 */ /* 0x000ea20000000800 */
[C---:B------:R-:W-:Y:S02]  /*ea50*/  FMUL.FTZ R158, R0.reuse, R158 ;  /* 0x0000009e009e7220 */ /* 0x040fe40000410000 */
[----:B------:R-:W-:Y:S01]  /*ea60*/  FMUL.FTZ R159, R0, R159 ;  /* 0x0000009f009f7220 */ /* 0x000fe20000410000 */
[----:B------:R-:W-:Y:S01]  /*ea70*/  LDSM.16.MT88.4 R184, [R220] ;  /* 0x00000000dcb8783b */ /* 0x000fe20000004200 */
[C---:B------:R-:W-:Y:S02]  /*ea80*/  FMUL.FTZ R160, R2.reuse, R160 ;  /* 0x000000a002a07220 */ /* 0x040fe40000410000 */
[----:B------:R-:W-:Y:S02]  /*ea90*/  FMUL.FTZ R161, R2, R161 ;  /* 0x000000a102a17220 */ /* 0x000fe40000410000 */
[C---:B------:R-:W-:Y:S01]  /*eaa0*/  FMUL.FTZ R162, R0.reuse, R162 ;  /* 0x000000a200a27220 */ /* 0x040fe20000410000 */
[----:B---3--:R-:W-:Y:S01]  /*eab0*/  LDSM.16.MT88.4 R12, [R220+0x9000] ;  /* 0x00900000dc0c783b */ /* 0x008fe20000004200 */
[----:B------:R-:W-:Y:S01]  /*eac0*/  MUFU.EX2 R210, R20 ;  /* 0x0000001400d27308 */ /* 0x000fe20000000800 */
[C---:B------:R-:W-:Y:S02]  /*ead0*/  FMUL.FTZ R163, R0.reuse, R163 ;  /* 0x000000a300a37220 */ /* 0x040fe40000410000 */
[C---:B-1----:R-:W-:Y:S02]  /*eae0*/  FMUL.FTZ R6, R0.reuse, R182 ;  /* 0x000000b600067220 */ /* 0x042fe40000410000 */
[----:B------:R-:W-:Y:S01]  /*eaf0*/  FMUL.FTZ R7, R0, R183 ;  /* 0x000000b700077220 */ /* 0x000fe20000410000 */
[----:B------:R-:W0:Y:S01]  /*eb00*/  LDGDEPBAR ;  /* 0x00000000000079af */ /* 0x000e220000000000 */
[C---:B------:R-:W-:Y:S02]  /*eb10*/  FMUL.FTZ R164, R2.reuse, R164 ;  /* 0x000000a402a47220 */ /* 0x040fe40000410000 */
[----:B------:R-:W-:Y:S01]  /*eb20*/  FMUL.FTZ R165, R2, R165 ;  /* 0x000000a502a57220 */ /* 0x000fe20000410000 */
[----:B------:R-:W-:Y:S01]  /*eb30*/  MUFU.EX2 R209, R21 ;  /* 0x0000001500d17308 */ /* 0x000fe20000000800 */
[C---:B------:R-:W-:Y:S01]  /*eb40*/  FMUL.FTZ R166, R0.reuse, R166 ;  /* 0x000000a600a67220 */ /* 0x040fe20000410000 */
[----:B------:R-:W1:Y:S01]  /*eb50*/  LDSM.16.MT88.4 R180, [R221] ;  /* 0x00000000ddb4783b */ /* 0x000e620000004200 */
[----:B------:R-:W-:Y:S02]  /*eb60*/  FMUL.FTZ R167, R0, R167 ;  /* 0x000000a700a77220 */ /* 0x000fe40000410000 */
[C---:B------:R-:W-:Y:S02]  /*eb70*/  FMUL.FTZ R168, R2.reuse, R168 ;  /* 0x000000a802a87220 */ /* 0x040fe40000410000 */
[----:B------:R-:W-:Y:S02]  /*eb80*/  FMUL.FTZ R169, R2, R169 ;  /* 0x000000a902a97220 */ /* 0x000fe40000410000 */
[C---:B------:R-:W-:Y:S01]  /*eb90*/  FMUL.FTZ R170, R0.reuse, R170 ;  /* 0x000000aa00aa7220 */ /* 0x040fe20000410000 */
[----:B------:R-:W-:Y:S01]  /*eba0*/  MUFU.EX2 R208, R24 ;  /* 0x0000001800d07308 */ /* 0x000fe20000000800 */
[C---:B--2---:R-:W-:Y:S05]  /*ebb0*/  HMMA.16816.F32 R4, R176.reuse, R188, R4 ;  /* 0x000000bcb004723c */ /* 0x044fea0000001804 */
[----:B------:R-:W-:Y:S02]  /*ebc0*/  FMUL.FTZ R171, R0, R171 ;  /* 0x000000ab00ab7220 */ /* 0x000fe40000410000 */
[C---:B------:R-:W-:Y:S01]  /*ebd0*/  FMUL.FTZ R52, R2.reuse, R52 ;  /* 0x0000003402347220 */ /* 0x040fe20000410000 */
[C---:B------:R-:W-:Y:S01]  /*ebe0*/  HMMA.16816.F32 R8, R176.reuse, R190, R8 ;  /* 0x000000beb008723c */ /* 0x040fe20000001808 */
[----:B------:R-:W2:Y:S01]  /*ebf0*/  LDSM.16.MT88.4 R188, [R217+0x3000] ;  /* 0x00300000d9bc783b */ /* 0x000ea20000004200 */
[----:B------:R-:W-:Y:S02]  /*ec00*/  MUFU.EX2 R207, R25 ;  /* 0x0000001900cf7308 */ /* 0x000fe40000000800 */
[----:B------:R-:W-:Y:S02]  /*ec10*/  FMUL.FTZ R53, R2, R53 ;  /* 0x0000003502357220 */ /* 0x000fe40000410000 */
[C---:B------:R-:W-:Y:S02]  /*ec20*/  FMUL.FTZ R54, R0.reuse, R54 ;  /* 0x0000003600367220 */ /* 0x040fe40000410000 */
[C---:B----4-:R-:W-:Y:S04]  /*ec30*/  HMMA.16816.F32 R132, R176.reuse, R192, R132 ;  /* 0x000000c0b084723c */ /* 0x050fe80000001884 */
[----:B------:R-:W-:Y:S01]  /*ec40*/  MUFU.EX2 R193, R22 ;  /* 0x0000001600c17308 */ /* 0x000fe20000000800 */
[----:B------:R-:W-:Y:S02]  /*ec50*/  FMUL.FTZ R55, R0, R55 ;  /* 0x0000003700377220 */ /* 0x000fe40000410000 */
[C---:B------:R-:W-:Y:S01]  /*ec60*/  FMUL.FTZ R56, R2.reuse, R56 ;  /* 0x0000003802387220 */ /* 0x040fe20000410000 */
[C---:B------:R-:W-:Y:S04]  /*ec70*/  HMMA.16816.F32 R136, R176.reuse, R194, R136 ;  /* 0x000000c2b088723c */ /* 0x040fe80000001888 */
[----:B------:R-:W-:Y:S02]  /*ec80*/  FMUL.FTZ R57, R2, R57 ;  /* 0x0000003902397220 */ /* 0x000fe40000410000 */
[----:B------:R-:W-:Y:S01]  /*ec90*/  MUFU.EX2 R195, R18 ;  /* 0x0000001200c37308 */ /* 0x000fe20000000800 */
[C---:B------:R-:W-:Y:S01]  /*eca0*/  FMUL.FTZ R58, R0.reuse, R58 ;  /* 0x0000003a003a7220 */ /* 0x040fe20000410000 */
[C---:B-1----:R-:W-:Y:S04]  /*ecb0*/  HMMA.16816.F32 R140, R176.reuse, R180, R140 ;  /* 0x000000b4b08c723c */ /* 0x042fe8000000188c */
[----:B------:R-:W-:Y:S02]  /*ecc0*/  FMUL.FTZ R59, R0, R59 ;  /* 0x0000003b003b7220 */ /* 0x000fe40000410000 */
[C---:B------:R-:W-:Y:S02]  /*ecd0*/  FMUL.FTZ R60, R2.reuse, R60 ;  /* 0x0000003c023c7220 */ /* 0x040fe40000410000 */
[C---:B------:R-:W-:Y:S01]  /*ece0*/  HMMA.16816.F32 R144, R176.reuse, R182, R144 ;  /* 0x000000b6b090723c */ /* 0x040fe20000001890 */
[----:B------:R-:W1:Y:S01]  /*ecf0*/  LDSM.16.MT88.4 R180, [R218+0x3000] ;  /* 0x00300000dab4783b */ /* 0x000e620000004200 */
[----:B------:R3:W4:Y:S02]  /*ed00*/  MUFU.EX2 R194, R19 ;  /* 0x0000001300c27308 */ /* 0x0007240000000800 */
[----:B------:R-:W-:Y:S02]  /*ed10*/  FMUL.FTZ R61, R2, R61 ;  /* 0x0000003d023d7220 */ /* 0x000fe40000410000 */
[C---:B------:R-:W-:Y:S02]  /*ed20*/  FMUL.FTZ R62, R0.reuse, R62 ;  /* 0x0000003e003e7220 */ /* 0x040fe40000410000 */
[C---:B------:R-:W-:Y:S04]  /*ed30*/  HMMA.16816.F32 R148, R176.reuse, R184, R148 ;  /* 0x000000b8b094723c */ /* 0x040fe80000001894 */
[----:B------:R4:W1:Y:S01]  /*ed40*/  MUFU.EX2 R192, R23 ;  /* 0x0000001700c07308 */ /* 0x0008620000000800 */
[----:B------:R-:W-:Y:S02]  /*ed50*/  FMUL.FTZ R63, R0, R63 ;  /* 0x0000003f003f7220 */ /* 0x000fe40000410000 */
[C---:B------:R-:W-:Y:S01]  /*ed60*/  FMUL.FTZ R64, R2.reuse, R64 ;  /* 0x0000004002407220 */ /* 0x040fe20000410000 */
[C---:B------:R-:W-:Y:S01]  /*ed70*/  HMMA.16816.F32 R152, R176.reuse, R186, R152 ;  /* 0x000000bab098723c */ /* 0x040fe20000001898 */
[----:B------:R-:W1:Y:S03]  /*ed80*/  LDSM.16.MT88.4 R184, [R221+0x3000] ;  /* 0x00300000ddb8783b */ /* 0x000e660000004200 */
[----:B------:R-:W-:Y:S02]  /*ed90*/  FMUL.FTZ R65, R2, R65 ;  /* 0x0000004102417220 */ /* 0x000fe40000410000 */
[----:B------:R-:W-:Y:S01]  /*eda0*/  MUFU.EX2 R206, R28 ;  /* 0x0000001c00ce7308 */ /* 0x000fe20000000800 */
[C---:B------:R-:W-:Y:S01]  /*edb0*/  FMUL.FTZ R66, R0.reuse, R66 ;  /* 0x0000004200427220 */ /* 0x040fe20000410000 */
[C---:B--2---:R-:W-:Y:S01]  /*edc0*/  HMMA.16816.F32 R156, R176.reuse, R188, R156 ;  /* 0x000000bcb09c723c */ /* 0x044fe2000000189c */
[----:B---3--:R-:W-:Y:S03]  /*edd0*/  LDSM.16.MT88.4 R16, [R218+0x800] ;  /* 0x00080000da10783b */ /* 0x008fe60000004200 */
[----:B------:R-:W-:Y:S02]  /*ede0*/  FMUL.FTZ R67, R0, R67 ;  /* 0x0000004300437220 */ /* 0x000fe40000410000 */
[C---:B------:R-:W-:Y:S02]  /*edf0*/  FMUL.FTZ R68, R2.reuse, R68 ;  /* 0x0000004402447220 */ /* 0x040fe40000410000 */
[C---:B------:R-:W-:Y:S01]  /*ee00*/  HMMA.16816.F32 R160, R176.reuse, R190, R160 ;  /* 0x000000beb0a0723c */ /* 0x040fe200000018a0 */
[----:B------:R-:W2:Y:S01]  /*ee10*/  LDSM.16.MT88.4 R188, [R220+0x3000] ;  /* 0x00300000dcbc783b */ /* 0x000ea20000004200 */
[----:B------:R-:W-:Y:S02]  /*ee20*/  MUFU.EX2 R175, R34 ;  /* 0x0000002200af7308 */ /* 0x000fe40000000800 */
[----:B------:R-:W-:Y:S02]  /*ee30*/  FMUL.FTZ R69, R2, R69 ;  /* 0x0000004502457220 */ /* 0x000fe40000410000 */
[C---:B------:R-:W-:Y:S01]  /*ee40*/  FMUL.FTZ R70, R0.reuse, R70 ;  /* 0x0000004600467220 */ /* 0x040fe20000410000 */
[----:B----4-:R-:W-:Y:S01]  /*ee50*/  LDSM.16.MT88.4 R20, [R217+0x1000] ;  /* 0x00100000d914783b */ /* 0x010fe20000004200 */
        /* <DEDUP_REMOVED lines=56> */
[----:B------:R-:W-:Y:S03]  /*f1e0*/  FMUL.FTZ R105, R2, R105 ;  /* 0x0000006902697220 */ /* 0x000fe60000410000 */
[C---:B---3--:R-:W-:Y:S03]  /*f1f0*/  HMMA.16816.F32 R100, R176.reuse, R184, R100 ;  /* 0x000000b8b064723c */ /* 0x048fe60000001864 */
[C---:B------:R-:W-:Y:S02]  /*f200*/  FMUL.FTZ R106, R0.reuse, R106 ;  /* 0x0000006a006a7220 */ /* 0x040fe40000410000 */
[----:B------:R-:W-:Y:S02]  /*f210*/  FMUL.FTZ R107, R0, R107 ;  /* 0x0000006b006b7220 */ /* 0x000fe40000410000 */
[C---:B------:R-:W-:Y:S02]  /*f220*/  FMUL.FTZ R108, R2.reuse, R108 ;  /* 0x0000006c026c7220 */ /* 0x040fe40000410000 */
[----:B------:R-:W-:Y:S03]  /*f230*/  FMUL.FTZ R109, R2, R109 ;  /* 0x0000006d026d7220 */ /* 0x000fe60000410000 */
[C---:B------:R-:W-:Y:S01]  /*f240*/  HMMA.16816.F32 R104, R176.reuse, R186, R104 ;  /* 0x000000bab068723c */ /* 0x040fe20000001868 */
[----:B------:R-:W3:Y:S02]  /*f250*/  LDSM.16.MT88.4 R184, [R217+0x800] ;  /* 0x00080000d9b8783b */ /* 0x000ee40000004200 */
        /* <DEDUP_REMOVED lines=10> */
[----:B------:R-:W-:Y:S02]  /*f300*/  LDSM.16.MT88.4 R188, [R217+0x3800] ;  /* 0x00380000d9bc783b */ /* 0x000fe40000004200 */
        /* <DEDUP_REMOVED lines=15> */
[C---:B------:R-:W-:Y:S03]  /*f400*/  HMMA.16816.F32 R124, R176.reuse, R12, R124 ;  /* 0x0000000cb07c723c */ /* 0x040fe6000000187c */
[C---:B------:R-:W-:Y:S02]  /*f410*/  FMUL.FTZ R130, R0.reuse, R130 ;  /* 0x0000008200827220 */ /* 0x040fe40000410000 */
[----:B------:R-:W-:Y:S02]  /*f420*/  FMUL.FTZ R131, R0, R131 ;  /* 0x0000008300837220 */ /* 0x000fe40000410000 */
[----:B------:R-:W-:Y:S01]  /*f430*/  F2FP.PACK_AB R12, R213, R214 ;  /* 0x000000d6d50c723e */ /* 0x000fe200000000ff */
[--C-:B------:R-:W-:Y:S01]  /*f440*/  FFMA.FTZ R49, R49, c[0x0][0x2d0], -R196.reuse ;  /* 0x0000b40031317a23 */ /* 0x100fe200000108c4 */
[----:B------:R-:W-:Y:S03]  /*f450*/  F2FP.PACK_AB R13, R197, R198 ;  /* 0x000000c6c50d723e */ /* 0x000fe600000000ff */
[----:B------:R-:W-:Y:S01]  /*f460*/  HMMA.16816.F32 R128, R176, R14, R128 ;  /* 0x0000000eb080723c */ /* 0x000fe20000001880 */
[----:B------:R-:W1:Y:S01]  /*f470*/  LDSM.16.MT88.4 R176, [R221+0x800] ;  /* 0x00080000ddb0783b */ /* 0x000e620000004200 */
[----:B------:R-:W-:Y:S01]  /*f480*/  MUFU.EX2 R49, R49 ;  /* 0x0000003100317308 */ /* 0x000fe20000000800 */
[--C-:B------:R-:W-:Y:S02]  /*f490*/  FFMA.FTZ R36, R36, c[0x0][0x2d0], -R196.reuse ;  /* 0x0000b40024247a23 */ /* 0x100fe400000108c4 */
[----:B------:R-:W-:Y:S02]  /*f4a0*/  FFMA.FTZ R37, R37, c[0x0][0x2d0], -R196 ;  /* 0x0000b40025257a23 */ /* 0x000fe400000108c4 */
[----:B------:R-:W-:Y:S01]  /*f4b0*/  F2FP.PACK_AB R14, R211, R212 ;  /* 0x000000d4d30e723e */ /* 0x000fe200000000ff */
[--C-:B------:R-:W-:Y:S01]  /*f4c0*/  FFMA.FTZ R38, R38, c[0x0][0x2d0], -R174.reuse ;  /* 0x0000b40026267a23 */ /* 0x100fe200000108ae */
[----:B------:R-:W-:Y:S03]  /*f4d0*/  F2FP.PACK_AB R15, R194, R195 ;  /* 0x000000c3c20f723e */ /* 0x000fe600000000ff */
[----:B------:R-:W-:Y:S01]  /*f4e0*/  MUFU.EX2 R36, R36 ;  /* 0x0000002400247308 */ /* 0x000fe20000000800 */
[----:B------:R-:W-:Y:S02]  /*f4f0*/  FFMA.FTZ R39, R39, c[0x0][0x2d0], -R174 ;  /* 0x0000b40027277a23 */ /* 0x000fe400000108ae */
[--C-:B------:R-:W-:Y:S01]  /*f500*/  FFMA.FTZ R40, R40, c[0x0][0x2d0], -R196.reuse ;  /* 0x0000b40028287a23 */ /* 0x100fe200000108c4 */
[C---:B---3--:R-:W-:Y:S05]  /*f510*/  HMMA.16816.F32 R4, R12.reuse, R184, R4 ;  /* 0x000000b80c04723c */ /* 0x048fea0000001804 */
[----:B------:R-:W-:Y:S01]  /*f520*/  FFMA.FTZ R41, R41, c[0x0][0x2d0], -R196 ;  /* 0x0000b40029297a23 */ /* 0x000fe200000108c4 */
[----:B------:R-:W-:Y:S01]  /*f530*/  MUFU.EX2 R37, R37 ;  /* 0x0000002500257308 */ /* 0x000fe20000000800 */
[--C-:B------:R-:W-:Y:S01]  /*f540*/  FFMA.FTZ R42, R42, c[0x0][0x2d0], -R174.reuse ;  /* 0x0000b4002a2a7a23 */ /* 0x100fe200000108ae */
[C---:B------:R-:W-:Y:S01]  /*f550*/  HMMA.16816.F32 R8, R12.reuse, R186, R8 ;  /* 0x000000ba0c08723c */ /* 0x040fe20000001808 */
[----:B------:R-:W2:Y:S03]  /*f560*/  LDSM.16.MT88.4 R184, [R218+0x3800] ;  /* 0x00380000dab8783b */ /* 0x000ea60000004200 */
[----:B------:R-:W-:Y:S02]  /*f570*/  FFMA.FTZ R43, R43, c[0x0][0x2d0], -R174 ;  /* 0x0000b4002b2b7a23 */ /* 0x000fe400000108ae */
[--C-:B------:R-:W-:Y:S02]  /*f580*/  FFMA.FTZ R44, R44, c[0x0][0x2d0], -R196.reuse ;  /* 0x0000b4002c2c7a23 */ /* 0x100fe400000108c4 */
[C---:B------:R-:W-:Y:S01]  /*f590*/  HMMA.16816.F32 R132, R12.reuse, R16, R132 ;  /* 0x000000100c84723c */ /* 0x040fe20000001884 */
[----:B------:R-:W-:Y:S03]  /*f5a0*/  MUFU.EX2 R38, R38 ;  /* 0x0000002600267308 */ /* 0x000fe60000000800 */
[----:B------:R-:W-:Y:S02]  /*f5b0*/  FFMA.FTZ R45, R45, c[0x0][0x2d0], -R196 ;  /* 0x0000b4002d2d7a23 */ /* 0x000fe400000108c4 */
[--C-:B------:R-:W-:Y:S02]  /*f5c0*/  FFMA.FTZ R46, R46, c[0x0][0x2d0], -R174.reuse ;  /* 0x0000b4002e2e7a23 */ /* 0x100fe400000108ae */
[C---:B------:R-:W-:Y:S01]  /*f5d0*/  HMMA.16816.F32 R136, R12.reuse, R18, R136 ;  /* 0x000000120c88723c */ /* 0x040fe20000001888 */
[----:B------:R-:W3:Y:S02]  /*f5e0*/  LDSM.16.MT88.4 R16, [R221+0x3800] ;  /* 0x00380000dd10783b */ /* 0x000ee40000004200 */
[----:B------:R-:W-:Y:S01]  /*f5f0*/  MUFU.EX2 R39, R39 ;  /* 0x0000002700277308 */ /* 0x000fe20000000800 */
[----:B------:R-:W-:Y:S02]  /*f600*/  FFMA.FTZ R47, R47, c[0x0][0x2d0], -R174 ;  /* 0x0000b4002f2f7a23 */ /* 0x000fe400000108ae */
[----:B------:R-:W-:Y:S02]  /*f610*/  FFMA.FTZ R48, R48, c[0x0][0x2d0], -R196 ;  /* 0x0000b40030307a23 */ /* 0x000fe400000108c4 */
[C---:B-1----:R-:W-:Y:S04]  /*f620*/  HMMA.16816.F32 R140, R12.reuse, R176, R140 ;  /* 0x000000b00c8c723c */ /* 0x042fe8000000188c */
[--C-:B------:R-:W-:Y:S01]  /*f630*/  FFMA.FTZ R50, R50, c[0x0][0x2d0], -R174.reuse ;  /* 0x0000b40032327a23 */ /* 0x100fe200000108ae */
[----:B------:R-:W-:Y:S01]  /*f640*/  MUFU.EX2 R40, R40 ;  /* 0x0000002800287308 */ /* 0x000fe20000000800 */
[----:B------:R-:W-:Y:S02]  /*f650*/  FFMA.FTZ R174, R51, c[0x0][0x2d0], -R174 ;  /* 0x0000b40033ae7a23 */ /* 0x000fe400000108ae */
[C---:B------:R-:W-:Y:S01]  /*f660*/  HMMA.16816.F32 R144, R12.reuse, R178, R144 ;  /* 0x000000b20c90723c */ /* 0x040fe20000001890 */
[----:B------:R-:W1:Y:S06]  /*f670*/  LDSM.16.MT88.4 R176, [R220+0x3800] ;  /* 0x00380000dcb0783b */ /* 0x000e6c0000004200 */
[----:B------:R-:W-:Y:S01]  /*f680*/  MUFU.EX2 R174, R174 ;  /* 0x000000ae00ae7308 */ /* 0x000fe20000000800 */
[C---:B------:R-:W-:Y:S08]  /*f690*/  HMMA.16816.F32 R148, R12.reuse, R180, R148 ;  /* 0x000000b40c94723c */ /* 0x040ff00000001894 */
[C---:B------:R-:W-:Y:S01]  /*f6a0*/  HMMA.16816.F32 R152, R12.reuse, R182, R152 ;  /* 0x000000b60c98723c */ /* 0x040fe20000001898 */
[----:B------:R-:W4:Y:S01]  /*f6b0*/  LDSM.16.MT88.4 R180, [R217+0x6800] ;  /* 0x00680000d9b4783b */ /* 0x000f220000004200 */
[----:B------:R-:W-:Y:S06]  /*f6c0*/  MUFU.EX2 R41, R41 ;  /* 0x0000002900297308 */ /* 0x000fec0000000800 */
[C---:B------:R-:W-:Y:S04]  /*f6d0*/  HMMA.16816.F32 R156, R12.reuse, R188, R156 ;  /* 0x000000bc0c9c723c */ /* 0x040fe8000000189c */
[----:B------:R-:W-:Y:S04]  /*f6e0*/  MUFU.EX2 R42, R42 ;  /* 0x0000002a002a7308 */ /* 0x000fe80000000800 */
[C---:B------:R-:W-:Y:S01]  /*f6f0*/  HMMA.16816.F32 R160, R12.reuse, R190, R160 ;  /* 0x000000be0ca0723c */ /* 0x040fe200000018a0 */
[----:B------:R-:W4:Y:S05]  /*f700*/  LDSM.16.MT88.4 R188, [R218+0x6800] ;  /* 0x00680000dabc783b */ /* 0x000f2a0000004200 */
[----:B------:R-:W-:Y:S02]  /*f710*/  MUFU.EX2 R43, R43 ;  /* 0x0000002b002b7308 */ /* 0x000fe40000000800 */
[C---:B--2---:R-:W-:Y:S08]  /*f720*/  HMMA.16816.F32 R164, R12.reuse, R184, R164 ;  /* 0x000000b80ca4723c */ /* 0x044ff000000018a4 */
[C---:B------:R-:W-:Y:S01]  /*f730*/  HMMA.16816.F32 R168, R12.reuse, R186, R168 ;  /* 0x000000ba0ca8723c */ /* 0x040fe200000018a8 */
[----:B------:R-:W2:Y:S01]  /*f740*/  LDSM.16.MT88.4 R184, [R221+0x6800] ;  /* 0x00680000ddb8783b */ /* 0x000ea20000004200 */
[----:B------:R-:W-:Y:S06]  /*f750*/  MUFU.EX2 R44, R44 ;  /* 0x0000002c002c7308 */ /* 0x000fec0000000800 */
[C---:B---3--:R-:W-:Y:S04]  /*f760*/  HMMA.16816.F32 R52, R12.reuse, R16, R52 ;  /* 0x000000100c34723c */ /* 0x048fe80000001834 */
[----:B------:R-:W-:Y:S04]  /*f770*/  MUFU.EX2 R45, R45 ;  /* 0x0000002d002d7308 */ /* 0x000fe80000000800 */
[C---:B------:R-:W-:Y:S01]  /*f780*/  HMMA.16816.F32 R56, R12.reuse, R18, R56 ;  /* 0x000000120c38723c */ /* 0x040fe20000001838 */
[----:B------:R-:W3:Y:S05]  /*f790*/  LDSM.16.MT88.4 R16, [R220+0x6800] ;  /* 0x00680000dc10783b */ /* 0x000eea0000004200 */
[----:B------:R-:W-:Y:S02]  /*f7a0*/  MUFU.EX2 R46, R46 ;  /* 0x0000002e002e7308 */ /* 0x000fe40000000800 */
[C---:B-1----:R-:W-:Y:S08]  /*f7b0*/  HMMA.16816.F32 R60, R12.reuse, R176, R60 ;  /* 0x000000b00c3c723c */ /* 0x042ff0000000183c */
[C---:B------:R-:W-:Y:S01]  /*f7c0*/  HMMA.16816.F32 R64, R12.reuse, R178, R64 ;  /* 0x000000b20c40723c */ /* 0x040fe20000001840 */
[----:B------:R-:W1:Y:S01]  /*f7d0*/  LDSM.16.MT88.4 R176, [R217+0x9800] ;  /* 0x00980000d9b0783b */ /* 0x000e620000004200 */
[----:B------:R-:W-:Y:S06]  /*f7e0*/  MUFU.EX2 R47, R47 ;  /* 0x0000002f002f7308 */ /* 0x000fec0000000800 */
[C---:B----4-:R-:W-:Y:S04]  /*f7f0*/  HMMA.16816.F32 R68, R12.reuse, R180, R68 ;  /* 0x000000b40c44723c */ /* 0x050fe80000001844 */
[----:B------:R-:W-:Y:S04]  /*f800*/  MUFU.EX2 R48, R48 ;  /* 0x0000003000307308 */ /* 0x000fe80000000800 */
[C---:B------:R-:W-:Y:S01]  /*f810*/  HMMA.16816.F32 R72, R12.reuse, R182, R72 ;  /* 0x000000b60c48723c */ /* 0x040fe20000001848 */
[----:B------:R-:W4:Y:S05]  /*f820*/  LDSM.16.MT88.4 R180, [R218+0x9800] ;  /* 0x00980000dab4783b */ /* 0x000f2a0000004200 */
[----:B------:R-:W-:Y:S02]  /*f830*/  MUFU.EX2 R50, R50 ;  /* 0x0000003200327308 */ /* 0x000fe40000000800 */
[C---:B------:R-:W-:Y:S08]  /*f840*/  HMMA.16816.F32 R76, R12.reuse, R188, R76 ;  /* 0x000000bc0c4c723c */ /* 0x040ff0000000184c */
[C---:B------:R-:W-:Y:S01]  /*f850*/  HMMA.16816.F32 R80, R12.reuse, R190, R80 ;  /* 0x000000be0c50723c */ /* 0x040fe20000001850 */
[----:B------:R-:W-:Y:S07]  /*f860*/  MUFU.EX2 R191, R26 ;  /* 0x0000001a00bf7308 */ /* 0x000fee0000000800 */
[C---:B--2---:R-:W-:Y:S03]  /*f870*/  HMMA.16816.F32 R84, R12.reuse, R184, R84 ;  /* 0x000000b80c54723c */ /* 0x044fe60000001854 */
[----:B------:R2:W1:Y:S05]  /*f880*/  MUFU.EX2 R190, R27 ;  /* 0x0000001b00be7308 */ /* 0x00046a0000000800 */
[C---:B------:R-:W-:Y:S01]  /*f890*/  HMMA.16816.F32 R88, R12.reuse, R186, R88 ;  /* 0x000000ba0c58723c */ /* 0x040fe20000001858 */
[----:B------:R-:W4:Y:S04]  /*f8a0*/  LDSM.16.MT88.4 R184, [R221+0x9800] ;  /* 0x00980000ddb8783b */ /* 0x000f280000004200 */
[----:B------:R-:W-:Y:S03]  /*f8b0*/  MUFU.EX2 R189, R30 ;  /* 0x0000001e00bd7308 */ /* 0x000fe60000000800 */
[C---:B---3--:R-:W-:Y:S07]  /*f8c0*/  HMMA.16816.F32 R92, R12.reuse, R16, R92 ;  /* 0x000000100c5c723c */ /* 0x048fee000000185c */
[----:B------:R-:W-:Y:S01]  /*f8d0*/  MUFU.EX2 R188, R31 ;  /* 0x0000001f00bc7308 */ /* 0x000fe20000000800 */
[C---:B------:R-:W-:Y:S01]  /*f8e0*/  HMMA.16816.F32 R96, R12.reuse, R18, R96 ;  /* 0x000000120c60723c */ /* 0x040fe20000001860 */
[----:B------:R-:W3:Y:S06]  /*f8f0*/  LDSM.16.MT88.4 R16, [R220+0x9800] ;  /* 0x00980000dc10783b */ /* 0x000eec0000004200 */
[----:B--2---:R-:W2:Y:S01]  /*f900*/  LDSM.16.MT88.4 R24, [R218+0x1000] ;  /* 0x00100000da18783b */ /* 0x004ea20000004200 */
[C---:B-1----:R-:W-:Y:S08]  /*f910*/  HMMA.16816.F32 R100, R12.reuse, R176, R100 ;  /* 0x000000b00c64723c */ /* 0x042ff00000001864 */
[C---:B------:R-:W-:Y:S01]  /*f920*/  HMMA.16816.F32 R104, R12.reuse, R178, R104 ;  /* 0x000000b20c68723c */ /* 0x040fe20000001868 */
[----:B------:R-:W-:Y:S07]  /*f930*/  LDSM.16.MT88.4 R176, [R220+0x1000] ;  /* 0x00100000dcb0783b */ /* 0x000fee0000004200 */
[C---:B----4-:R-:W-:Y:S08]  /*f940*/  HMMA.16816.F32 R108, R12.reuse, R180, R108 ;  /* 0x000000b40c6c723c */ /* 0x050ff0000000186c */
[C---:B------:R-:W-:Y:S01]  /*f950*/  HMMA.16816.F32 R112, R12.reuse, R182, R112 ;  /* 0x000000b60c70723c */ /* 0x040fe20000001870 */
[----:B------:R-:W-:Y:S07]  /*f960*/  LDSM.16.MT88.4 R180, [R217+0x4000] ;  /* 0x00400000d9b4783b */ /* 0x000fee0000004200 */
[C---:B------:R-:W-:Y:S08]  /*f970*/  HMMA.16816.F32 R116, R12.reuse, R184, R116 ;  /* 0x000000b80c74723c */ /* 0x040ff00000001874 */
[C---:B------:R-:W-:Y:S01]  /*f980*/  HMMA.16816.F32 R120, R12.reuse, R186, R120 ;  /* 0x000000ba0c78723c */ /* 0x040fe20000001878 */
[----:B------:R-:W-:Y:S07]  /*f990*/  LDSM.16.MT88.4 R184, [R217+0x2800] ;  /* 0x00280000d9b8783b */ /* 0x000fee0000004200 */
[C---:B---3--:R-:W-:Y:S08]  /*f9a0*/  HMMA.16816.F32 R124, R12.reuse, R16, R124 ;  /* 0x000000100c7c723c */ /* 0x048ff0000000187c */
[----:B------:R-:W-:Y:S01]  /*f9b0*/  HMMA.16816.F32 R128, R12, R18, R128 ;  /* 0x000000120c80723c */ /* 0x000fe20000001880 */
[----:B------:R-:W1:Y:S06]  /*f9c0*/  LDSM.16.MT88.4 R16, [R221+0x1000] ;  /* 0x00100000dd10783b */ /* 0x000e6c0000004200 */
[----:B------:R-:W-:Y:S02]  /*f9d0*/  F2FP.PACK_AB R12, R209, R210 ;  /* 0x000000d2d10c723e */ /* 0x000fe400000000ff */
[----:B------:R-:W-:Y:S03]  /*f9e0*/  F2FP.PACK_AB R13, R192, R193 ;  /* 0x000000c1c00d723e */ /* 0x000fe600000000ff */
[----:B------:R-:W-:Y:S02]  /*f9f0*/  F2FP.PACK_AB R14, R207, R208 ;  /* 0x000000d0cf0e723e */ /* 0x000fe400000000ff */
[----:B------:R-:W-:Y:S07]  /*fa00*/  F2FP.PACK_AB R15, R190, R191 ;  /* 0x000000bfbe0f723e */ /* 0x000fee00000000ff */
[C---:B------:R-:W-:Y:S08]  /*fa10*/  HMMA.16816.F32 R4, R12.reuse, R20, R4 ;  /* 0x000000140c04723c */ /* 0x040ff00000001804 */
        /* <DEDUP_REMOVED lines=24> */
[C---:B------:R-:W-:Y:S01]  /*fba0*/  HMMA.16816.F32 R72, R12.reuse, R178, R72 ;  /* 0x000000b20c48723c */ /* 0x040fe20000001848 */
[----:B------:R-:W2:Y:S07]  /*fbb0*/  LDSM.16.MT88.4 R176, [R218+0xa000] ;  /* 0x00a00000dab0783b */ /* 0x000eae0000004200 */
[C---:B------:R-:W-:Y:S07]  /*fbc0*/  HMMA.16816.F32 R76, R12.reuse, R180, R76 ;  /* 0x000000b40c4c723c */ /* 0x040fee000000184c */
[----:B------:R-:W-:Y:S01]  /*fbd0*/  MOV R181, R205 ;  /* 0x000000cd00b57202 */ /* 0x000fe20000000f00 */
[C---:B------:R-:W-:Y:S01]  /*fbe0*/  HMMA.16816.F32 R80, R12.reuse, R182, R80 ;  /* 0x000000b60c50723c */ /* 0x040fe20000001850 */
[----:B------:R-:W4:Y:S01]  /*fbf0*/  LDL.LU R182, [R1+0x8] ;  /* 0x0000080001b67983 */ /* 0x000f220000300800 */
[----:B------:R1:W1:Y:S02]  /*fc00*/  MUFU.EX2 R205, R29 ;  /* 0x0000001d00cd7308 */ /* 0x0002640000000800 */
[----:B------:R-:W-:Y:S03]  /*fc10*/  MOV R180, R204 ;  /* 0x000000cc00b47202 */ /* 0x000fe60000000f00 */
[----:B------:R-:W-:Y:S01]  /*fc20*/  MOV R183, R203 ;  /* 0x000000cb00b77202 */ /* 0x000fe20000000f00 */
[C---:B---3--:R-:W-:Y:S04]  /*fc30*/  HMMA.16816.F32 R84, R12.reuse, R20, R84 ;  /* 0x000000140c54723c */ /* 0x048fe80000001854 */
[----:B------:R-:W-:Y:S04]  /*fc40*/  MUFU.EX2 R204, R32 ;  /* 0x0000002000cc7308 */ /* 0x000fe80000000800 */
[C---:B------:R-:W-:Y:S01]  /*fc50*/  HMMA.16816.F32 R88, R12.reuse, R22, R88 ;  /* 0x000000160c58723c */ /* 0x040fe20000001858 */
[----:B------:R-:W3:Y:S05]  /*fc60*/  LDSM.16.MT88.4 R20, [R221+0xa000] ;  /* 0x00a00000dd14783b */ /* 0x000eea0000004200 */
[----:B------:R3:W3:Y:S02]  /*fc70*/  MUFU.EX2 R203, R33 ;  /* 0x0000002100cb7308 */ /* 0x0006e40000000800 */
[C---:B--2---:R-:W-:Y:S01]  /*fc80*/  HMMA.16816.F32 R92, R12.reuse, R24, R92 ;  /* 0x000000180c5c723c */ /* 0x044fe2000000185c */
[----:B-1----:R-:W-:Y:S07]  /*fc90*/  LDSM.16.MT88.4 R28, [R218+0x1800] ;  /* 0x00180000da1c783b */ /* 0x002fee0000004200 */
[C---:B------:R-:W-:Y:S01]  /*fca0*/  HMMA.16816.F32 R96, R12.reuse, R26, R96 ;  /* 0x0000001a0c60723c */ /* 0x040fe20000001860 */
[----:B------:R-:W1:Y:S07]  /*fcb0*/  LDSM.16.MT88.4 R24, [R220+0xa000] ;  /* 0x00a00000dc18783b */ /* 0x000e6e0000004200 */
[C---:B------:R-:W-:Y:S01]  /*fcc0*/  HMMA.16816.F32 R100, R12.reuse, R16, R100 ;  /* 0x000000100c64723c */ /* 0x040fe20000001864 */
[----:B---3--:R-:W-:Y:S07]  /*fcd0*/  LDSM.16.MT88.4 R32, [R221+0x1800] ;  /* 0x00180000dd20783b */ /* 0x008fee0000004200 */
[C---:B------:R-:W-:Y:S01]  /*fce0*/  HMMA.16816.F32 R104, R12.reuse, R18, R104 ;  /* 0x000000120c68723c */ /* 0x040fe20000001868 */
[----:B------:R-:W2:Y:S07]  /*fcf0*/  LDSM.16.MT88.4 R16, [R217+0x1800] ;  /* 0x00180000d910783b */ /* 0x000eae0000004200 */
[C---:B------:R-:W-:Y:S01]  /*fd00*/  HMMA.16816.F32 R108, R12.reuse, R176, R108 ;  /* 0x000000b00c6c723c */ /* 0x040fe2000000186c */
[----:B------:R-:W3:Y:S06]  /*fd10*/  LDL.LU R177, [R1+0x4] ;  /* 0x0000040001b17983 */ /* 0x000eec0000300800 */
[----:B------:R-:W-:Y:S01]  /*fd20*/  MOV R176, R180 ;  /* 0x000000b400b07202 */ /* 0x000fe20000000f00 */
[C---:B------:R-:W-:Y:S07]  /*fd30*/  HMMA.16816.F32 R112, R12.reuse, R178, R112 ;  /* 0x000000b20c70723c */ /* 0x040fee0000001870 */
[----:B------:R-:W-:Y:S01]  /*fd40*/  MOV R179, R181 ;  /* 0x000000b500b37202 */ /* 0x000fe20000000f00 */
[C---:B------:R-:W-:Y:S08]  /*fd50*/  HMMA.16816.F32 R116, R12.reuse, R20, R116 ;  /* 0x000000140c74723c */ /* 0x040ff00000001874 */
[C---:B------:R-:W-:Y:S01]  /*fd60*/  HMMA.16816.F32 R120, R12.reuse, R22, R120 ;  /* 0x000000160c78723c */ /* 0x040fe20000001878 */
[----:B------:R-:W2:Y:S07]  /*fd70*/  LDSM.16.MT88.4 R20, [R220+0x1800] ;  /* 0x00180000dc14783b */ /* 0x000eae0000004200 */
        /* <DEDUP_REMOVED lines=30> */
[----:B------:R-:W-:Y:S07]  /*ff60*/  LDSM.16.MT88.4 R32, [R217+0x5000] ;  /* 0x00500000d920783b */ /* 0x000fee0000004200 */
        /* <DEDUP_REMOVED lines=11> */
[----:B------:R-:W2:Y:S03]  /*10020*/  LDSM.16.MT88.4 R28, [R220+0xa800] ;  /* 0x00a80000dc1c783b */ /* 0x000ea60000004200 */
[----:B----4-:R-:W-:Y:S04]  /*10030*/  FFMA.FTZ R0, R0, R182, R199 ;  /* 0x000000b600007223 */ /* 0x010fe800000100c7 */
        /* <DEDUP_REMOVED lines=8> */
[----:B------:R-:W1:Y:S03]  /*100c0*/  LDSM.16.MT88.4 R24, [R218+0x2000] ;  /* 0x00200000da18783b */ /* 0x000e660000004200 */
[----:B------:R-:W-:Y:S04]  /*100d0*/  FADD.FTZ R0, R198, R0 ;  /* 0x00000000c6007221 */ /* 0x000fe80000010000 */
[C---:B--2---:R-:W-:Y:S04]  /*100e0*/  HMMA.16816.F32 R116, R12.reuse, R16, R116 ;  /* 0x000000100c74723c */ /* 0x044fe80000001874 */
[----:B------:R-:W-:Y:S04]  /*100f0*/  FADD.FTZ R0, R197, R0 ;  /* 0x00000000c5007221 */ /* 0x000fe80000010000 */
[C---:B------:R-:W-:Y:S01]  /*10100*/  HMMA.16816.F32 R120, R12.reuse, R18, R120 ;  /* 0x000000120c78723c */ /* 0x040fe20000001878 */
[----:B------:R-:W2:Y:S03]  /*10110*/  LDSM.16.MT88.4 R16, [R221+0x2000] ;  /* 0x00200000dd10783b */ /* 0x000ea60000004200 */
[----:B------:R-:W-:Y:S04]  /*10120*/  FADD.FTZ R0, R195, R0 ;  /* 0x00000000c3007221 */ /* 0x000fe80000010000 */
[C---:B------:R-:W-:Y:S04]  /*10130*/  HMMA.16816.F32 R124, R12.reuse, R28, R124 ;  /* 0x0000001c0c7c723c */ /* 0x040fe8000000187c */
[----:B---3--:R-:W-:Y:S01]  /*10140*/  FFMA.FTZ R2, R2, R177, R215 ;  /* 0x000000b102027223 */ /* 0x008fe200000100d7 */
[----:B------:R-:W-:Y:S01]  /*10150*/  MOV R177, R183 ;  /* 0x000000b700b17202 */ /* 0x000fe20000000f00 */
[----:B------:R-:W-:Y:S02]  /*10160*/  FADD.FTZ R0, R194, R0 ;  /* 0x00000000c2007221 */ /* 0x000fe40000010000 */
[----:B------:R-:W-:Y:S01]  /*10170*/  HMMA.16816.F32 R128, R12, R30, R128 ;  /* 0x0000001e0c80723c */ /* 0x000fe20000001880 */
[----:B------:R-:W3:Y:S03]  /*10180*/  LDSM.16.MT88.4 R28, [R220+0x2000] ;  /* 0x00200000dc1c783b */ /* 0x000ee60000004200 */
[----:B------:R-:W-:Y:S02]  /*10190*/  FADD.FTZ R0, R193, R0 ;  /* 0x00000000c1007221 */ /* 0x000fe40000010000 */
[----:B------:R-:W-:Y:S01]  /*101a0*/  FADD.FTZ R2, R179, R2 ;  /* 0x00000002b3027221 */ /* 0x000fe20000010000 */
[----:B------:R-:W-:Y:S01]  /*101b0*/  F2FP.PACK_AB R12, R37, R36 ;  /* 0x00000024250c723e */ /* 0x000fe200000000ff */
[----:B------:R-:W-:Y:S01]  /*101c0*/  FADD.FTZ R0, R192, R0 ;  /* 0x00000000c0007221 */ /* 0x000fe20000010000 */
[----:B------:R-:W-:Y:S03]  /*101d0*/  F2FP.PACK_AB R13, R39, R38 ;  /* 0x00000026270d723e */ /* 0x000fe600000000ff */
[----:B------:R-:W-:Y:S01]  /*101e0*/  F2FP.PACK_AB R14, R41, R40 ;  /* 0x00000028290e723e */ /* 0x000fe200000000ff */
[----:B------:R-:W-:Y:S01]  /*101f0*/  FADD.FTZ R0, R191, R0 ;  /* 0x00000000bf007221 */ /* 0x000fe20000010000 */
[----:B------:R-:W-:Y:S01]  /*10200*/  F2FP.PACK_AB R15, R43, R42 ;  /* 0x0000002a2b0f723e */ /* 0x000fe200000000ff */
        /* <DEDUP_REMOVED lines=8> */
[----:B------:R-:W4:Y:S03]  /*10290*/  LDSM.16.MT88.4 R20, [R218+0x5000] ;  /* 0x00500000da14783b */ /* 0x000f260000004200 */
[----:B------:R-:W-:Y:S01]  /*102a0*/  FADD.FTZ R0, R175, R0 ;  /* 0x00000000af007221 */ /* 0x000fe20000010000 */
[----:B------:R-:W-:Y:S01]  /*102b0*/  MOV R175, R172 ;  /* 0x000000ac00af7202 */ /* 0x000fe20000000f00 */
        /* <DEDUP_REMOVED lines=26> */
[----:B------:R-:W3:Y:S03]  /*10460*/  LDSM.16.MT88.4 R32, [R218+0x8000] ;  /* 0x00800000da20783b */ /* 0x000ee60000004200 */
[----:B------:R-:W-:Y:S04]  /*10470*/  FADD.FTZ R2, R205, R2 ;  /* 0x00000002cd027221 */ /* 0x000fe80000010000 */
[C---:B----4-:R-:W-:Y:S04]  /*10480*/  HMMA.16816.F32 R164, R12.reuse, R20, R164 ;  /* 0x000000140ca4723c */ /* 0x050fe800000018a4 */
        /* <DEDUP_REMOVED lines=14> */
[C---:B---3--:R-:W-:Y:S04]  /*10570*/  HMMA.16816.F32 R68, R12.reuse, R28, R68 ;  /* 0x0000001c0c44723c */ /* 0x048fe80000001844 */
[----:B------:R-:W-:Y:S04]  /*10580*/  FADD.FTZ R0, R44, R2 ;  /* 0x000000022c007221 */ /* 0x000fe80000010000 */
[C---:B------:R-:W-:Y:S01]  /*10590*/  HMMA.16816.F32 R72, R12.reuse, R30, R72 ;  /* 0x0000001e0c48723c */ /* 0x040fe20000001848 */
[----:B------:R-:W3:Y:S03]  /*105a0*/  LDSM.16.MT88.4 R28, [R218+0xb000] ;  /* 0x00b00000da1c783b */ /* 0x000ee60000004200 */
[----:B------:R-:W-:Y:S04]  /*105b0*/  FADD.FTZ R0, R45, R0 ;  /* 0x000000002d007221 */ /* 0x000fe80000010000 */
[C---:B------:R-:W-:Y:S04]  /*105c0*/  HMMA.16816.F32 R76, R12.reuse, R32, R76 ;  /* 0x000000200c4c723c */ /* 0x040fe8000000184c */
[----:B------:R-:W-:Y:S02]  /*105d0*/  FADD.FTZ R2, R48, R0 ;  /* 0x0000000030027221 */ /* 0x000fe40000010000 */
[----:B------:R-:W-:Y:S02]  /*105e0*/  FADD.FTZ R0, R50, R3 ;  /* 0x0000000332007221 */ /* 0x000fe40000010000 */
[C---:B------:R-:W-:Y:S01]  /*105f0*/  HMMA.16816.F32 R80, R12.reuse, R34, R80 ;  /* 0x000000220c50723c */ /* 0x040fe20000001850 */
[----:B------:R-:W-:Y:S03]  /*10600*/  LDSM.16.MT88.4 R32, [R217+0x5800] ;  /* 0x00580000d920783b */ /* 0x000fe60000004200 */
[----:B------:R-:W-:Y:S02]  /*10610*/  FADD.FTZ R2, R49, R2 ;  /* 0x0000000231027221 */ /* 0x000fe40000010000 */
[C---:B------:R-:W-:Y:S02]  /*10620*/  FADD.FTZ R0, R174.reuse, R0 ;  /* 0x00000000ae007221 */ /* 0x040fe40000010000 */
[C---:B----4-:R-:W-:Y:S01]  /*10630*/  HMMA.16816.F32 R84, R12.reuse, R20, R84 ;  /* 0x000000140c54723c */ /* 0x050fe20000001854 */
[----:B------:R-:W-:Y:S06]  /*10640*/  STL [R1+0x4], R2 ;  /* 0x0000040201007387 */ /* 0x000fec0000100800 */
[----:B------:R-:W-:Y:S01]  /*10650*/  STL [R1+0x8], R0 ;  /* 0x0000080001007387 */ /* 0x000fe20000100800 */
[C---:B------:R-:W-:Y:S05]  /*10660*/  HMMA.16816.F32 R88, R12.reuse, R22, R88 ;  /* 0x000000160c58723c */ /* 0x040fea0000001858 */
[----:B------:R-:W4:Y:S03]  /*10670*/  LDSM.16.MT88.4 R20, [R221+0xb000] ;  /* 0x00b00000dd14783b */ /* 0x000f260000004200 */
        /* <DEDUP_REMOVED lines=13> */
[----:B------:R-:W-:Y:S01]  /*10750*/  HMMA.16816.F32 R128, R12, R26, R128 ;  /* 0x0000001a0c80723c */ /* 0x000fe20000001880 */
[----:B------:R-:W1:Y:S06]  /*10760*/  LDSM.16.MT88.4 R24, [R218+0x5800] ;  /* 0x00580000da18783b */ /* 0x000e6c0000004200 */
[----:B------:R-:W-:Y:S02]  /*10770*/  F2FP.PACK_AB R12, R45, R44 ;  /* 0x0000002c2d0c723e */ /* 0x000fe400000000ff */
[----:B------:R-:W-:Y:S03]  /*10780*/  F2FP.PACK_AB R13, R47, R46 ;  /* 0x0000002e2f0d723e */ /* 0x000fe600000000ff */
[----:B------:R-:W-:Y:S02]  /*10790*/  F2FP.PACK_AB R14, R49, R48 ;  /* 0x00000030310e723e */ /* 0x000fe400000000ff */
[----:B------:R-:W-:Y:S02]  /*107a0*/  F2FP.PACK_AB R15, R174, R50 ;  /* 0x00000032ae0f723e */ /* 0x000fe400000000ff */
[----:B------:R-:W-:Y:S05]  /*107b0*/  MOV R174, R173 ;  /* 0x000000ad00ae7202 */ /* 0x000fea0000000f00 */
[C---:B------:R-:W-:Y:S01]  /*107c0*/  HMMA.16816.F32 R180, R12.reuse, R184, R4 ;  /* 0x000000b80cb4723c */ /* 0x040fe20000001804 */
[----:B------:R-:W1:Y:S07]  /*107d0*/  LDSM.16.MT88.4 R4, [R221+0x5800] ;  /* 0x00580000dd04783b */ /* 0x000e6e0000004200 */
[C---:B------:R-:W-:Y:S01]  /*107e0*/  HMMA.16816.F32 R184, R12.reuse, R186, R8 ;  /* 0x000000ba0cb8723c */ /* 0x040fe20000001808 */
[----:B------:R-:W1:Y:S07]  /*107f0*/  LDSM.16.MT88.4 R8, [R220+0x5800] ;  /* 0x00580000dc08783b */ /* 0x000e6e0000004200 */
[C---:B--2---:R-:W-:Y:S08]  /*10800*/  HMMA.16816.F32 R132, R12.reuse, R16, R132 ;  /* 0x000000100c84723c */ /* 0x044ff00000001884 */
[C---:B------:R-:W-:Y:S01]  /*10810*/  HMMA.16816.F32 R136, R12.reuse, R18, R136 ;  /* 0x000000120c88723c */ /* 0x040fe20000001888 */
[----:B------:R-:W2:Y:S07]  /*10820*/  LDSM.16.MT88.4 R16, [R217+0x8800] ;  /* 0x00880000d910783b */ /* 0x000eae0000004200 */
[C---:B---3--:R-:W-:Y:S08]  /*10830*/  HMMA.16816.F32 R140, R12.reuse, R28, R140 ;  /* 0x0000001c0c8c723c */ /* 0x048ff0000000188c */
[C---:B------:R-:W-:Y:S01]  /*10840*/  HMMA.16816.F32 R144, R12.reuse, R30, R144 ;  /* 0x0000001e0c90723c */ /* 0x040fe20000001890 */
[----:B------:R-:W-:Y:S07]  /*10850*/  LDSM.16.MT88.4 R28, [R221+0x8800] ;  /* 0x00880000dd1c783b */ /* 0x000fee0000004200 */
[C---:B----4-:R-:W-:Y:S08]  /*10860*/  HMMA.16816.F32 R148, R12.reuse, R20, R148 ;  /* 0x000000140c94723c */ /* 0x050ff00000001894 */
[C---:B------:R-:W-:Y:S01]  /*10870*/  HMMA.16816.F32 R152, R12.reuse, R22, R152 ;  /* 0x000000160c98723c */ /* 0x040fe20000001898 */
[----:B------:R-:W3:Y:S07]  /*10880*/  LDSM.16.MT88.4 R20, [R218+0x8800] ;  /* 0x00880000da14783b */ /* 0x000eee0000004200 */
[C---:B------:R-:W-:Y:S08]  /*10890*/  HMMA.16816.F32 R156, R12.reuse, R32, R156 ;  /* 0x000000200c9c723c */ /* 0x040ff0000000189c */
[C---:B------:R-:W-:Y:S01]  /*108a0*/  HMMA.16816.F32 R160, R12.reuse, R34, R160 ;  /* 0x000000220ca0723c */ /* 0x040fe200000018a0 */
[----:B------:R-:W4:Y:S07]  /*108b0*/  LDSM.16.MT88.4 R32, [R220+0x8800] ;  /* 0x00880000dc20783b */ /* 0x000f2e0000004200 */
[C---:B-1----:R-:W-:Y:S08]  /*108c0*/  HMMA.16816.F32 R164, R12.reuse, R24, R164 ;  /* 0x000000180ca4723c */ /* 0x042ff000000018a4 */
[C---:B------:R-:W-:Y:S08]  /*108d0*/  HMMA.16816.F32 R168, R12.reuse, R26, R168 ;  /* 0x0000001a0ca8723c */ /* 0x040ff000000018a8 */
[C---:B------:R-:W-:Y:S08]  /*108e0*/  HMMA.16816.F32 R52, R12.reuse, R4, R52 ;  /* 0x000000040c34723c */ /* 0x040ff00000001834 */
[C---:B------:R-:W-:Y:S01]  /*108f0*/  HMMA.16816.F32 R56, R12.reuse, R6, R56 ;  /* 0x000000060c38723c */ /* 0x040fe20000001838 */
[----:B------:R-:W1:Y:S07]  /*10900*/  LDSM.16.MT88.4 R4, [R217+0xb800] ;  /* 0x00b80000d904783b */ /* 0x000e6e0000004200 */
[C---:B------:R-:W-:Y:S08]  /*10910*/  HMMA.16816.F32 R60, R12.reuse, R8, R60 ;  /* 0x000000080c3c723c */ /* 0x040ff0000000183c */
        /* <DEDUP_REMOVED lines=9> */
[C---:B----4-:R-:W-:Y:S08]  /*109b0*/  HMMA.16816.F32 R92, R12.reuse, R32, R92 ;  /* 0x000000200c5c723c */ /* 0x050ff0000000185c */
[C---:B------:R-:W-:Y:S08]  /*109c0*/  HMMA.16816.F32 R96, R12.reuse, R34, R96 ;  /* 0x000000220c60723c */ /* 0x040ff00000001860 */
[C---:B-1----:R-:W-:Y:S08]  /*109d0*/  HMMA.16816.F32 R100, R12.reuse, R4, R100 ;  /* 0x000000040c64723c */ /* 0x042ff00000001864 */
[C---:B------:R-:W-:Y:S01]  /*109e0*/  HMMA.16816.F32 R104, R12.reuse, R6, R104 ;  /* 0x000000060c68723c */ /* 0x040fe20000001868 */
[----:B------:R-:W1:Y:S07]  /*109f0*/  LDSM.16.MT88.4 R4, [R220+0xb800] ;  /* 0x00b80000dc04783b */ /* 0x000e6e0000004200 */
[C---:B------:R-:W-:Y:S08]  /*10a00*/  HMMA.16816.F32 R108, R12.reuse, R8, R108 ;  /* 0x000000080c6c723c */ /* 0x040ff0000000186c */
[C---:B------:R-:W-:Y:S08]  /*10a10*/  HMMA.16816.F32 R112, R12.reuse, R10, R112 ;  /* 0x0000000a0c70723c */ /* 0x040ff00000001870 */
[C---:B--2---:R-:W-:Y:S08]  /*10a20*/  HMMA.16816.F32 R116, R12.reuse, R16, R116 ;  /* 0x000000100c74723c */ /* 0x044ff00000001874 */
[C---:B------:R-:W-:Y:S08]  /*10a30*/  HMMA.16816.F32 R120, R12.reuse, R18, R120 ;  /* 0x000000120c78723c */ /* 0x040ff00000001878 */
[C---:B-1----:R-:W-:Y:S08]  /*10a40*/  HMMA.16816.F32 R124, R12.reuse, R4, R124 ;  /* 0x000000040c7c723c */ /* 0x042ff0000000187c */
[----:B------:R-:W-:Y:S01]  /*10a50*/  HMMA.16816.F32 R128, R12, R6, R128 ;  /* 0x000000060c80723c */ /* 0x000fe20000001880 */
[----:B------:R-:W-:-:S07]  /*10a60*/  @P0 BRA `(.L_x_1221) ;  /* 0xffffbd3000000947 */ /* 0x000fce000383ffff */
.L_x_1220:
[----:B------:R-:W-:Y:S07]  /*10a70*/  @!UPT UIADD3 URZ, URZ, URZ, URZ ;  /* 0x0000003f3f3ff290 */ /* 0x000fee000fffe03f */
[----:B------:R-:W-:Y:S02]  /*10a80*/  MOV R7, 0x1f ;  /* 0x0000001f00077802 */ /* 0x000fe40000000f00 */
[----:B------:R-:W-:Y:S01]  /*10a90*/  MOV R6, 0xffffffff ;  /* 0xffffffff00067802 */ /* 0x000fe20000000f00 */
[----:B------:R-:W-:Y:S06]  /*10aa0*/  BRA.DIV ~URZ, `(.L_x_1222) ;  /* 0x000032127f007947 */ /* 0x000fec000b800000 */
[----:B------:R-:W2:Y:S04]  /*10ab0*/  LDL R0, [R1+0x4] ;  /* 0x0000040001007983 */ /* 0x000ea80000100800 */
[----:B--2---:R1:W2:Y:S02]  /*10ac0*/  SHFL.BFLY PT, R4, R0, 0x2, 0x1f ;  /* 0x0c401f0000047f89 */ /* 0x0042a400000e0000 */
.L_x_1260:
        /* <DEDUP_REMOVED lines=9> */
.L_x_1261:
[----:B------:R-:W-:Y:S01]  /*10b60*/  FSETP.NE.FTZ.AND P1, PT, R4, RZ, PT ;  /* 0x000000ff0400720b */ /* 0x000fe20003f35000 */
[----:B--2---:R-:W-:Y:S01]  /*10b70*/  FADD.FTZ R3, R3, R0 ;  /* 0x0000000003037221 */ /* 0x004fe20000010000 */
[----:B------:R-:W-:Y:S02]  /*10b80*/  MOV R2, RZ ;  /* 0x000000ff00027202 */ /* 0x000fe40000000f00 */
[----:B-1----:R-:W-:Y:S02]  /*10b90*/  MOV R0, RZ ;  /* 0x000000ff00007202 */ /* 0x002fe40000000f00 */
[----:B------:R-:W-:Y:S02]  /*10ba0*/  FSETP.NE.FTZ.AND P0, PT, R3, RZ, PT ;  /* 0x000000ff0300720b */ /* 0x000fe40003f15000 */
[----:B------:R-:W-:-:S05]  /*10bb0*/  MOV R174, 0xff800000 ;  /* 0xff80000000ae7802 */ /* 0x000fca0000000f00 */
        /* <DEDUP_REMOVED lines=69> */
[----:B------:R-:W-:Y:S02]  /*11010*/  FMUL.FTZ R129, R2, R129 ;  /* 0x0000008102817220 */ /* 0x000fe40000410000 */
[----:B------:R3:W4:Y:S01]  /*11020*/  @P0 MUFU.LG2 R2, R3 ;  /* 0x0000000300020308 */ /* 0x0007220000000c00 */
[----:B--2---:R-:W-:Y:S02]  /*11030*/  @P1 FMUL.FTZ R5, R4, 0.69314718246459960938 ;  /* 0x3f31721804051820 */ /* 0x004fe40000410000 */
[----:B------:R-:W-:Y:S02]  /*11040*/  @P1 FMUL.FTZ R4, R6, c[0x0][0x2d0] ;  /* 0x0000b40006041a20 */ /* 0x000fe40000410000 */
[----:B-1----:R-:W-:Y:S02]  /*11050*/  FMUL.FTZ R182, R0, R182 ;  /* 0x000000b600b67220 */ /* 0x002fe40000410000 */
[----:B------:R-:W-:Y:S02]  /*11060*/  @P1 FFMA.FTZ R174, R4, R173, R5 ;  /* 0x000000ad04ae1223 */ /* 0x000fe40000010005 */
[----:B------:R-:W-:-:S02]  /*11070*/  FMUL.FTZ R183, R0, R183 ;  /* 0x000000b700b77220 */ /* 0x000fc40000410000 */
[C---:B------:R-:W-:Y:S02]  /*11080*/  FMUL.FTZ R186, R0.reuse, R186 ;  /* 0x000000ba00ba7220 */ /* 0x040fe40000410000 */
[C---:B------:R-:W-:Y:S02]  /*11090*/  FMUL.FTZ R61, R0.reuse, R187 ;  /* 0x000000bb003d7220 */ /* 0x040fe40000410000 */
[----:B------:R-:W-:Y:S01]  /*110a0*/  FMUL.FTZ R134, R0, R134 ;  /* 0x0000008600867220 */ /* 0x000fe20000410000 */
[----:B---3--:R-:W-:Y:S01]  /*110b0*/  @P0 MOV R3, 0x3f317218 ;  /* 0x3f31721800030802 */ /* 0x008fe20000000f00 */
[----:B----4-:R-:W-:Y:S02]  /*110c0*/  @P0 FMUL.FTZ R2, R2, 0.69314718246459960938 ;  /* 0x3f31721802020820 */ /* 0x010fe40000410000 */
[----:B------:R-:W-:Y:S02]  /*110d0*/  FMUL.FTZ R135, R0, R135 ;  /* 0x0000008700877220 */ /* 0x000fe40000410000 */
        /* <DEDUP_REMOVED lines=59> */
[----:B------:R-:W-:Y:S01]  /*11490*/  PRMT R0, R52, 0x7610, R0 ;  /* 0x0000761034007816 */ /* 0x000fe20000000000 */
[----:B------:R-:W-:Y:S02]  /*114a0*/  @P0 FFMA.FTZ R65, R3, R172, R2 ;  /* 0x000000ac03410223 */ /* 0x000fe40000010002 */
.L_x_1203:
[----:B-1----:R1:W5:Y:S01]  /*114b0*/  LDL R56, [R1+0x68] ;  /* 0x0000680001387983 */ /* 0x0023620000100800 */
[----:B------:R-:W-:Y:S03]  /*114c0*/  BSSY B0, `(.L_x_1224) ;  /* 0x0000012000007945 */ /* 0x000fe60003800000 */
[----:B------:R-:W2:Y:S02]  /*114d0*/  S2R R67, SR_TID.X ;  /* 0x0000000000437919 */ /* 0x000ea40000002100 */
[----:B--2---:R-:W-:-:S13]  /*114e0*/  LOP3.LUT P0, RZ, R67, 0xff, RZ, 0xc0, !PT ;  /* 0x000000ff43ff7812 */ /* 0x004fda000780c0ff */
[----:B------:R-:W-:Y:S05]  /*114f0*/  @P0 BRA `(.L_x_1225) ;  /* 0x000000e000000947 */ /* 0x000fea0003800000 */
[----:B-1----:R-:W1:Y:S01]  /*11500*/  S2R R52, SR_LANEID ;  /* 0x0000000000347919 */ /* 0x002e620000000000 */
[----:B------:R-:W-:Y:S01]  /*11510*/  VOTEU.ANY UR4, UPT, PT ;  /* 0x0000000000047886 */ /* 0x000fe200038e0100 */
[----:B------:R-:W-:Y:S01]  /*11520*/  IMAD.MOV.U32 R54, RZ, RZ, c[0x0][0x580] ;  /* 0x00016000ff367624 */ /* 0x000fe200078e00ff */
[----:B------:R-:W1:Y:S01]  /*11530*/  FLO.U32 R3, UR4 ;  /* 0x0000000400037d00 */ /* 0x000e6200080e0000 */
[----:B------:R-:W-:-:S07]  /*11540*/  IMAD.MOV.U32 R55, RZ, RZ, c[0x0][0x584] ;  /* 0x00016100ff377624 */ /* 0x000fce00078e00ff */
[----:B------:R-:W2:Y:S01]  /*11550*/  POPC R2, UR4 ;  /* 0x0000000400027d09 */ /* 0x000ea20008000000 */
[----:B-1----:R-:W-:-:S13]  /*11560*/  ISETP.EQ.U32.AND P0, PT, R3, R52, PT ;  /* 0x000000340300720c */ /* 0x002fda0003f02070 */
[----:B--2---:R-:W2:Y:S04]  /*11570*/  @P0 ATOMG.E.ADD.STRONG.GPU PT, R2, [R54.64], R2 ;  /* 0x00000002360209a8 */ /* 0x004ea800081ee1c8 */
[----:B------:R-:W1:Y:S04]  /*11580*/  S2R R52, SR_LTMASK ;  /* 0x0000000000347919 */ /* 0x000e680000003900 */
[----:B--2---:R1:W2:Y:S02]  /*11590*/  SHFL.IDX PT, R3, R2, R3, 0x1f ;  /* 0x00001f0302037589 */ /* 0x0042a400000e0000 */
[----:B-1----:R-:W-:-:S06]  /*115a0*/  LOP3.LUT R2, R52, UR4, RZ, 0xc0, !PT ;  /* 0x0000000434027c12 */ /* 0x002fcc000f8ec0ff */
[----:B------:R-:W2:Y:S02]  /*115b0*/  POPC R2, R2 ;  /* 0x0000000200027309 */ /* 0x000ea40000000000 */
[----:B--2--5:R-:W-:-:S05]  /*115c0*/  IADD3 R56, R3, c[0x0][0xc], R2 ;  /* 0x0000030003387a10 */ /* 0x024fca0007ffe002 */
[----:B------:R1:W-:Y:S02]  /*115d0*/  STL [R1+0x68], R56 ;  /* 0x0000683801007387 */ /* 0x0003e40000100800 */
.L_x_1225:
[----:B-1----:R-:W-:Y:S05]  /*115e0*/  BSYNC B0 ;  /* 0x0000000000007941 */ /* 0x002fea0003800000 */
.L_x_1224:
[----:B------:R-:W-:Y:S01]  /*115f0*/  PRMT R0, R0, 0x9910, RZ ;  /* 0x0000991000007816 */ /* 0x000fe200000000ff */
[----:B------:R-:W-:Y:S01]  /*11600*/  BSSY B1, `(.L_x_1226) ;  /* 0x0000224000017945 */ /* 0x000fe20003800000 */
[----:B-----5:R-:W-:Y:S02]  /*11610*/  IMAD.MOV.U32 R81, RZ, RZ, R56 ;  /* 0x000000ffff517224 */ /* 0x020fe400078e0038 */
[----:B------:R-:W-:-:S13]  /*11620*/  ISETP.NE.AND P0, PT, R0, RZ, PT ;  /* 0x000000ff0000720c */ /* 0x000fda0003f05270 */
[----:B------:R-:W-:Y:S05]  /*11630*/  @!P0 BRA `(.L_x_1227) ;  /* 0x0000159000008947 */ /* 0x000fea0003800000 */
[----:B------:R-:W2:Y:S04]  /*11640*/  LDL R85, [R1+0x6c] ;  /* 0x00006c0001557983 */ /* 0x000ea80000100800 */
[----:B------:R-:W3:Y:S04]  /*11650*/  LDL R83, [R1+0x70] ;  /* 0x0000700001537983 */ /* 0x000ee80000100800 */
[----:B------:R-:W4:Y:S04]  /*11660*/  LDL R79, [R1+0x78] ;  /* 0x00007800014f7983 */ /* 0x000f280000100800 */
[----:B------:R-:W5:Y:S04]  /*11670*/  LDL R77, [R1+0x74] ;  /* 0x00007400014d7983 */ /* 0x000f680000100800 */
[----:B------:R-:W4:Y:S04]  /*11680*/  LDL R75, [R1+0x88] ;  /* 0x00008800014b7983 */ /* 0x000f280000100800 */
[----:B------:R-:W5:Y:S04]  /*11690*/  LDL R73, [R1+0x80] ;  /* 0x0000800001497983 */ /* 0x000f680000100800 */
[----:B------:R-:W5:Y:S04]  /*116a0*/  LDL R71, [R1+0x84] ;  /* 0x0000840001477983 */ /* 0x000f680000100800 */
[----:B------:R-:W5:Y:S01]  /*116b0*/  LDL R69, [R1+0x7c] ;  /* 0x00007c0001457983 */ /* 0x000f620000100800 */
        /* <DEDUP_REMOVED lines=66> */
[----:B--2---:R1:W-:Y:S04]  /*11ae0*/  STS [R85], R64 ;  /* 0x0000004055007388 */ /* 0x0043e80000000800 */
[----:B------:R1:W-:Y:S04]  /*11af0*/  STS [R85+0x400], R63 ;  /* 0x0004003f55007388 */ /* 0x0003e80000000800 */
[----:B---3--:R1:W-:Y:S04]  /*11b00*/  STS [R83], R62 ;  /* 0x0000003e53007388 */ /* 0x0083e80000000800 */
[----:B------:R1:W-:Y:S04]  /*11b10*/  STS [R83+0x400], R61 ;  /* 0x0004003d53007388 */ /* 0x0003e80000000800 */
[----:B----4-:R1:W-:Y:S04]  /*11b20*/  STS [R79], R60 ;  /* 0x0000003c4f007388 */ /* 0x0103e80000000800 */
[----:B------:R1:W-:Y:S04]  /*11b30*/  STS [R79+0x400], R59 ;  /* 0x0004003b4f007388 */ /* 0x0003e80000000800 */
[----:B-----5:R1:W-:Y:S04]  /*11b40*/  STS [R77], R58 ;  /* 0x0000003a4d007388 */ /* 0x0203e80000000800 */
        /* <DEDUP_REMOVED lines=65> */
[----:B------:R-:W-:Y:S05]  /*11f60*/  CALL.REL.NOINC `($__internal_3_$__cuda_sm70_shflsync_idx_p) ;  /* 0x0000227000007944 */ /* 0x000fea0003c00000 */
.L_x_1228:
        /* <DEDUP_REMOVED lines=14> */
[----:B----4-:R-:W-:-:S02]  /*12050*/  SHF.R.S32.HI R5, RZ, 0x1f, R11 ;  /* 0x0000001fff057819 */ /* 0x010fc4000001140b */
[----:B--2---:R-:W-:-:S03]  /*12060*/  IADD3 R4, R2, R16, RZ ;  /* 0x0000001002047210 */ /* 0x004fc60007ffe0ff */
[----:B------:R-:W-:Y:S02]  /*12070*/  IMAD R6, R5, c[0x0][0x490], RZ ;  /* 0x0001240005067a24 */ /* 0x000fe400078e02ff */
[----:B------:R-:W-:-:S04]  /*12080*/  @P0 IMAD.HI.U32 R7, R4, c[0x0][0x4ec], RZ ;  /* 0x00013b0004070a27 */ /* 0x000fc800078e00ff */
[----:B------:R-:W-:-:S04]  /*12090*/  IMAD.WIDE.U32 R2, R11, c[0x0][0x490], RZ ;  /* 0x000124000b027a25 */ /* 0x000fc800078e00ff */
[----:B------:R-:W-:Y:S02]  /*120a0*/  IMAD R6, R11, c[0x0][0x494], R6 ;  /* 0x000125000b067a24 */ /* 0x000fe400078e0206 */
[----:B------:R-:W-:Y:S01]  /*120b0*/  IMAD.MOV.U32 R0, RZ, RZ, R4 ;  /* 0x000000ffff007224 */ /* 0x000fe200078e0004 */
[----:B------:R-:W-:Y:S02]  /*120c0*/  @P0 SHF.R.U32.HI R0, RZ, c[0x0][0x4f0], R7 ;  /* 0x00013c00ff000a19 */ /* 0x000fe40000011607 */
[----:B------:R-:W-:Y:S02]  /*120d0*/  IADD3 R3, R3, R6, RZ ;  /* 0x0000000603037210 */ /* 0x000fe40007ffe0ff */
[----:B------:R-:W-:Y:S01]  /*120e0*/  SHF.R.S32.HI R10, RZ, 0x1f, R12 ;  /* 0x0000001fff0a7819 */ /* 0x000fe2000001140c */
[----:B------:R-:W-:Y:S02]  /*120f0*/  IMAD.MOV R8, RZ, RZ, -R0 ;  /* 0x000000ffff087224 */ /* 0x000fe400078e0a00 */
[----:B------:R-:W-:-:S04]  /*12100*/  IMAD.WIDE.U32 R6, R12, c[0x0][0x498], R2 ;  /* 0x000126000c067a25 */ /* 0x000fc800078e0002 */
[----:B------:R-:W-:Y:S02]  /*12110*/  IMAD R9, R10, c[0x0][0x498], RZ ;  /* 0x000126000a097a24 */ /* 0x000fe400078e02ff */
[----:B------:R-:W-:Y:S01]  /*12120*/  IMAD R2, R8, c[0x0][0x4e8], R4 ;  /* 0x00013a0008027a24 */ /* 0x000fe200078e0204 */
[----:B------:R-:W-:Y:S01]  /*12130*/  SHF.R.S32.HI R8, RZ, 0x1f, R0 ;  /* 0x0000001fff087819 */ /* 0x000fe20000011400 */
[----:B------:R-:W-:Y:S01]  /*12140*/  IMAD R3, R12, c[0x0][0x49c], R9 ;  /* 0x000127000c037a24 */ /* 0x000fe200078e0209 */
[----:B------:R-:W-:Y:S02]  /*12150*/  IADD3 R4, P1, R0, R6, RZ ;  /* 0x0000000600047210 */ /* 0x000fe40007f3e0ff */
[----:B------:R-:W-:Y:S01]  /*12160*/  SHF.R.S32.HI R9, RZ, 0x1f, R2 ;  /* 0x0000001fff097819 */ /* 0x000fe20000011402 */
[----:B------:R-:W-:Y:S01]  /*12170*/  IMAD R0, R5, c[0x0][0x3e8], RZ ;  /* 0x0000fa0005007a24 */ /* 0x000fe200078e02ff */
[----:B---3--:R-:W-:Y:S02]  /*12180*/  IADD3 R6, R14, R16, RZ ;  /* 0x000000100e067210 */ /* 0x008fe40007ffe0ff */
[----:B------:R-:W-:Y:S01]  /*12190*/  IADD3.X R5, R8, R7, R3, P1, !PT ;  /* 0x0000000708057210 */ /* 0x000fe20000ffe403 */
[----:B------:R-:W-:Y:S01]  /*121a0*/  IMAD R3, R9, c[0x0][0x488], RZ ;  /* 0x0001220009037a24 */ /* 0x000fe200078e02ff */
[----:B-1----:R-:W-:Y:S01]  /*121b0*/  SHF.R.S32.HI R14, RZ, 0x1f, R15 ;  /* 0x0000001fff0e7819 */ /* 0x002fe2000001140f */
[----:B------:R-:W-:-:S02]  /*121c0*/  IMAD R7, R11, c[0x0][0x3ec], R0 ;  /* 0x0000fb000b077a24 */ /* 0x000fc400078e0200 */
[----:B------:R-:W-:Y:S01]  /*121d0*/  IMAD.WIDE.U32 R8, R11, c[0x0][0x3e8], RZ ;  /* 0x0000fa000b087a25 */ /* 0x000fe200078e00ff */
[----:B------:R-:W-:-:S03]  /*121e0*/  LEA.HI R14, R14, R15, RZ, 0x5 ;  /* 0x0000000f0e0e7211 */ /* 0x000fc600078f28ff */
[C---:B------:R-:W-:Y:S02]  /*121f0*/  IMAD R11, R2.reuse, c[0x0][0x48c], R3 ;  /* 0x00012300020b7a24 */ /* 0x040fe400078e0203 */
[----:B------:R-:W-:Y:S01]  /*12200*/  IMAD.WIDE.U32 R4, R2, c[0x0][0x488], R4 ;  /* 0x0001220002047a25 */ /* 0x000fe200078e0004 */
[----:B------:R-:W-:-:S03]  /*12210*/  LOP3.LUT R14, R14, 0xffffffe0, RZ, 0xc0, !PT ;  /* 0xffffffe00e0e7812 */ /* 0x000fc600078ec0ff */
[----:B------:R-:W-:Y:S01]  /*12220*/  @P0 IMAD.HI.U32 R2, R6, c[0x0][0x4ec], RZ ;  /* 0x00013b0006020a27 */ /* 0x000fe200078e00ff */
[----:B------:R-:W-:-:S03]  /*12230*/  IADD3 R3, R9, R7, RZ ;  /* 0x0000000709037210 */ /* 0x000fc60007ffe0ff */
[----:B------:R-:W-:Y:S01]  /*12240*/  IMAD.MOV.U32 R0, RZ, RZ, R6 ;  /* 0x000000ffff007224 */ /* 0x000fe200078e0006 */
[----:B------:R-:W-:Y:S01]  /*12250*/  @P0 SHF.R.U32.HI R0, RZ, c[0x0][0x4f0], R2 ;  /* 0x00013c00ff000a19 */ /* 0x000fe20000011602 */
[----:B------:R-:W-:Y:S01]  /*12260*/  IMAD.IADD R5, R5, 0x1, R11 ;  /* 0x0000000105057824 */ /* 0x000fe200078e020b */
[----:B------:R-:W-:Y:S02]  /*12270*/  LEA R9, P0, R4, c[0x0][0x450], 0x2 ;  /* 0x0001140004097a11 */ /* 0x000fe400078010ff */
[----:B------:R-:W-:Y:S02]  /*12280*/  IADD3 R14, -R14, R15, RZ ;  /* 0x0000000f0e0e7210 */ /* 0x000fe40007ffe1ff */
[----:B------:R-:W-:Y:S01]  /*12290*/  LEA.HI.X R4, R4, c[0x0][0x454], R5, 0x2, P0 ;  /* 0x0001150004047a11 */ /* 0x000fe200000f1405 */
[----:B------:R1:W5:Y:S01]  /*122a0*/  LDL R15, [R1+0x5c] ;  /* 0x00005c00010f7983 */ /* 0x0003620000100800 */
[----:B------:R-:W-:-:S03]  /*122b0*/  LOP3.LUT P0, RZ, R14, 0x3, RZ, 0xc0, !PT ;  /* 0x000000030eff7812 */ /* 0x000fc6000780c0ff */
[----:B------:R1:W5:Y:S01]  /*122c0*/  LDL R14, [R1+0x44] ;  /* 0x00004400010e7983 */ /* 0x0003620000100800 */
[----:B------:R-:W-:Y:S01]  /*122d0*/  MOV R2, R8 ;  /* 0x0000000800027202 */ /* 0x000fe20000000f00 */
[----:B------:R-:W-:Y:S02]  /*122e0*/  IMAD R10, R10, c[0x0][0x3f0], RZ ;  /* 0x0000fc000a0a7a24 */ /* 0x000fe400078e02ff */
[----:B------:R-:W-:Y:S02]  /*122f0*/  SHFL.IDX PT, R11, R4, RZ, 0x1c1f ;  /* 0x001c1fff040b7589 */ /* 0x000fe400000e0000 */
[C---:B------:R-:W-:Y:S02]  /*12300*/  IMAD R5, R12.reuse, c[0x0][0x3f4], R10 ;  /* 0x0000fd000c057a24 */ /* 0x040fe400078e020a */
[----:B------:R-:W-:Y:S01]  /*12310*/  IMAD.WIDE.U32 R2, R12, c[0x0][0x3f0], R2 ;  /* 0x0000fc000c027a25 */ /* 0x000fe200078e0002 */
[----:B------:R-:W2:Y:S01]  /*12320*/  SHFL.IDX PT, R10, R9, RZ, 0x1c1f ;  /* 0x001c1fff090a7589 */ /* 0x000ea200000e0000 */
[----:B------:R-:W-:-:S03]  /*12330*/  ULDC UR5, c[0x0][0x4e8] ;  /* 0x00013a0000057ab9 */ /* 0x000fc60000000800 */
[----:B------:R-:W-:Y:S01]  /*12340*/  SHFL.IDX PT, R8, R9, 0x1, 0x1c1f ;  /* 0x003c1f0009087f89 */ /* 0x000fe200000e0000 */
[----:B------:R-:W-:Y:S01]  /*12350*/  ULDC UR4, c[0x0][0x388] ;  /* 0x0000e20000047ab9 */ /* 0x000fe20000000800 */
[----:B------:R-:W-:Y:S02]  /*12360*/  IMAD.MOV R7, RZ, RZ, -R0 ;  /* 0x000000ffff077224 */ /* 0x000fe400078e0a00 */
[----:B------:R3:W4:Y:S01]  /*12370*/  SHFL.IDX PT, R9, R4, 0x1, 0x1c1f ;  /* 0x003c1f0004097f89 */ /* 0x00072200000e0000 */
[----:B------:R-:W-:Y:S01]  /*12380*/  IMAD.IADD R3, R3, 0x1, R5 ;  /* 0x0000000103037824 */ /* 0x000fe200078e0205 */
[----:B------:R-:W-:Y:S01]  /*12390*/  IADD3 R5, R13, R16, RZ ;  /* 0x000000100d057210 */ /* 0x000fe20007ffe0ff */
[----:B------:R-:W-:Y:S01]  /*123a0*/  UIMAD UR4, UR5, UR4, URZ ;  /* 0x00000004050472a4 */ /* 0x000fe2000f8e023f */
[----:B------:R-:W1:Y:S05]  /*123b0*/  S2R R17, SR_TID.X ;  /* 0x0000000000117919 */ /* 0x000e6a0000002100 */
[----:B------:R-:W-:-:S02]  /*123c0*/  ISETP.GE.OR P1, PT, R5, UR4, P0 ;  /* 0x0000000405007c0c */ /* 0x000fc40008726670 */
[----:B------:R-:W-:Y:S01]  /*123d0*/  SHF.R.S32.HI R12, RZ, 0x1f, R0 ;  /* 0x0000001fff0c7819 */ /* 0x000fe20000011400 */
[----:B---3--:R-:W-:Y:S01]  /*123e0*/  IMAD R4, R7, c[0x0][0x4e8], R6 ;  /* 0x00013a0007047a24 */ /* 0x008fe200078e0206 */
[----:B------:R-:W-:-:S04]  /*123f0*/  IADD3 R7, R5, 0x8, RZ ;  /* 0x0000000805077810 */ /* 0x000fc80007ffe0ff */
[----:B------:R-:W-:Y:S01]  /*12400*/  ISETP.GE.OR P0, PT, R7, UR4, P0 ;  /* 0x0000000407007c0c */ /* 0x000fe20008706670 */
[----:B------:R-:W-:-:S04]  /*12410*/  IMAD R6, R12, c[0x0][0x3e0], RZ ;  /* 0x0000f8000c067a24 */ /* 0x000fc800078e02ff */
[----:B--2---:R2:W-:Y:S01]  /*12420*/  @!P1 ST.E [R10.64], R174 ;  /* 0x000000ae0a009985 */ /* 0x0045e2000c101908 */
[----:B------:R-:W-:Y:S01]  /*12430*/  IMAD.WIDE.U32 R2, R0, c[0x0][0x3e0], R2 ;  /* 0x0000f80000027a25 */ /* 0x000fe200078e0002 */
[----:B-1----:R-:W-:-:S03]  /*12440*/  SHF.R.S32.HI R13, RZ, 0x1f, R17 ;  /* 0x0000001fff0d7819 */ /* 0x002fc60000011411 */
[----:B------:R-:W-:Y:S01]  /*12450*/  IMAD R5, R0, c[0x0][0x3e4], R6 ;  /* 0x0000f90000057a24 */ /* 0x000fe200078e0206 */
[----:B------:R-:W-:Y:S02]  /*12460*/  SHF.R.S32.HI R0, RZ, 0x1f, R4 ;  /* 0x0000001fff007819 */ /* 0x000fe40000011404 */
[----:B----4-:R2:W-:Y:S04]  /*12470*/  @!P0 ST.E [R8.64], R65 ;  /* 0x0000004108008985 */ /* 0x0105e8000c101908 */
[----:B------:R2:W1:Y:S04]  /*12480*/  LDS.128 R44, [R251+0x1080] ;  /* 0x00108000fb2c7984 */ /* 0x0004680000000c00 */
        /* <DEDUP_REMOVED lines=11> */
[----:B------:R-:W-:Y:S01]  /*12540*/  IMAD.IADD R3, R3, 0x1, R5 ;  /* 0x0000000103037824 */ /* 0x000fe200078e0205 */
[----:B------:R-:W-:Y:S01]  /*12550*/  LEA.HI R13, R13, R17, RZ, 0x3 ;  /* 0x000000110d0d7211 */ /* 0x000fe200078f18ff */
[----:B------:R-:W-:-:S02]  /*12560*/  IMAD R0, R0, c[0x0][0x3d8], RZ ;  /* 0x0000f60000007a24 */ /* 0x000fc400078e02ff */
        /* <DEDUP_REMOVED lines=10> */
[----:B------:R2:W1:Y:S08]  /*12610*/  SHFL.IDX PT, R2, R3, RZ, 0x181f ;  /* 0x00181fff03027589 */ /* 0x00047000000e0000 */
[----:B------:R-:W-:Y:S05]  /*12620*/  @P0 BRA `(.L_x_1230) ;  /* 0x0000014000000947 */ /* 0x000fea0003800000 */
[----:B---34-:R-:W3:Y:S01]  /*12630*/  LDS.128 R28, [R251+0x80] ;  /* 0x00008000fb1c7984 */ /* 0x018ee20000000c00 */
[----:B-----5:R-:W-:-:S02]  /*12640*/  ISETP.GE.AND P3, PT, R86, c[0x0][0x3c8], PT ;  /* 0x0000f20056007a0c */ /* 0x020fc40003f66270 */
[----:B------:R-:W-:Y:S01]  /*12650*/  ISETP.GE.AND P2, PT, R83, c[0x0][0x3c8], PT ;  /* 0x0000f20053007a0c */ /* 0x000fe20003f46270 */
[----:B------:R-:W4:Y:S01]  /*12660*/  LDS.128 R24, [R251+0x4080] ;  /* 0x00408000fb187984 */ /* 0x000f220000000c00 */
[----:B------:R-:W-:Y:S02]  /*12670*/  ISETP.GE.AND P1, PT, R80, c[0x0][0x3c8], PT ;  /* 0x0000f20050007a0c */ /* 0x000fe40003f26270 */
[----:B------:R-:W-:Y:S01]  /*12680*/  ISETP.GE.AND P0, PT, R14, c[0x0][0x3c8], PT ;  /* 0x0000f2000e007a0c */ /* 0x000fe20003f06270 */
[----:B------:R-:W2:Y:S04]  /*12690*/  LDS.128 R20, [R251+0x8080] ;  /* 0x00808000fb147984 */ /* 0x000ea80000000c00 */
[----:B------:R-:W1:Y:S02]  /*126a0*/  LDS.128 R16, [R251+0xc080] ;  /* 0x00c08000fb107984 */ /* 0x000e640000000c00 */
[----:B-1----:R-:W-:-:S02]  /*126b0*/  @!P3 LEA R12, P4, R86, R0, 0x1 ;  /* 0x00000000560cb211 */ /* 0x002fc400078808ff */
[C---:B--2---:R-:W-:Y:S02]  /*126c0*/  @!P2 LEA R10, P6, R83.reuse, R0, 0x1 ;  /* 0x00000000530aa211 */ /* 0x044fe400078c08ff */
[----:B------:R-:W-:Y:S02]  /*126d0*/  @!P3 LEA.HI.X R13, R86, R2, R87, 0x1, P4 ;  /* 0x00000002560db211 */ /* 0x000fe400020f0c57 */
[-C--:B------:R-:W-:Y:S02]  /*126e0*/  @!P1 LEA R8, P5, R80, R0.reuse, 0x1 ;  /* 0x0000000050089211 */ /* 0x080fe400078a08ff */
[----:B------:R-:W-:Y:S02]  /*126f0*/  @!P0 LEA R6, P4, R14, R0, 0x1 ;  /* 0x000000000e068211 */ /* 0x000fe400078808ff */
[-C--:B------:R-:W-:Y:S02]  /*12700*/  @!P2 LEA.HI.X R11, R83, R2.reuse, R84, 0x1, P6 ;  /* 0x00000002530ba211 */ /* 0x080fe400030f0c54 */
[----:B------:R-:W-:-:S02]  /*12710*/  @!P1 LEA.HI.X R9, R80, R2, R82, 0x1, P5 ;  /* 0x0000000250099211 */ /* 0x000fc400028f0c52 */
[----:B------:R-:W-:Y:S01]  /*12720*/  @!P0 LEA.HI.X R7, R14, R2, R15, 0x1, P4 ;  /* 0x000000020e078211 */ /* 0x000fe200020f0c0f */
[----:B---3--:R1:W-:Y:S04]  /*12730*/  @!P3 ST.E.128 [R12.64], R28 ;  /* 0x0000001c0c00b985 */ /* 0x0083e8000c101d08 */
[----:B----4-:R1:W-:Y:S04]  /*12740*/  @!P2 ST.E.128 [R10.64], R24 ;  /* 0x000000180a00a985 */ /* 0x0103e8000c101d08 */
[----:B------:R1:W-:Y:S04]  /*12750*/  @!P1 ST.E.128 [R8.64], R20 ;  /* 0x0000001408009985 */ /* 0x0003e8000c101d08 */
[----:B------:R1:W-:Y:S02]  /*12760*/  @!P0 ST.E.128 [R6.64], R16 ;  /* 0x0000001006008985 */ /* 0x0003e4000c101d08 */
.L_x_1230:
[----:B---34-:R-:W-:Y:S05]  /*12770*/  BSYNC B0 ;  /* 0x0000000000007941 */ /* 0x018fea0003800000 */
.L_x_1229:
[----:B-1----:R-:W-:Y:S01]  /*12780*/  IADD3 R6, R4, 0x20, RZ ;  /* 0x0000002004067810 */ /* 0x002fe20007ffe0ff */
[----:B------:R1:W3:Y:S01]  /*12790*/  SHFL.IDX PT, R2, R3, 0x1, 0x181f ;  /* 0x00381f0003027f89 */ /* 0x0002e200000e0000 */
        /* <DEDUP_REMOVED lines=8> */
[CC--:B----4-:R-:W-:Y:S02]  /*12820*/  @!P3 LEA R12, P4, R86.reuse, R0.reuse, 0x1 ;  /* 0x00000000560cb211 */ /* 0x0d0fe400078808ff */
[C---:B--2---:R-:W-:Y:S02]  /*12830*/  @!P2 LEA R10, P6, R83.reuse, R0, 0x1 ;  /* 0x00000000530aa211 */ /* 0x044fe400078c08ff */
[----:B---3--:R-:W-:Y:S02]  /*12840*/  @!P3 LEA.HI.X R13, R86, R2, R87, 0x1, P4 ;  /* 0x00000002560db211 */ /* 0x008fe400020f0c57 */
        /* <DEDUP_REMOVED lines=9> */
.L_x_1232:
[----:B------:R-:W-:Y:S05]  /*128e0*/  BSYNC B0 ;  /* 0x0000000000007941 */ /* 0x000fea0003800000 */
.L_x_1231:
[----:B--2---:R-:W-:Y:S01]  /*128f0*/  IADD3 R6, R4, 0x40, RZ ;  /* 0x0000004004067810 */ /* 0x004fe20007ffe0ff */
[----:B---3--:R2:W3:Y:S01]  /*12900*/  SHFL.IDX PT, R2, R3, 0x2, 0x181f ;  /* 0x00581f0003027f89 */ /* 0x0084e200000e0000 */
        /* <DEDUP_REMOVED lines=8> */
[CC--:B----4-:R-:W-:Y:S02]  /*12990*/  @!P3 LEA R12, P4, R86.reuse, R0.reuse, 0x1 ;  /* 0x00000000560cb211 */ /* 0x0d0fe400078808ff */
[C---:B------:R-:W-:Y:S02]  /*129a0*/  @!P2 LEA R10, P6, R83.reuse, R0, 0x1 ;  /* 0x00000000530aa211 */ /* 0x040fe400078c08ff */
        /* <DEDUP_REMOVED lines=10> */
.L_x_1234:
[----:B------:R-:W-:Y:S05]  /*12a50*/  BSYNC B0 ;  /* 0x0000000000007941 */ /* 0x000fea0003800000 */
.L_x_1233:
[----:B---3--:R3:W1:Y:S04]  /*12a60*/  SHFL.IDX PT, R2, R3, 0x3, 0x181f ;  /* 0x00781f0003027f89 */ /* 0x00866800000e0000 */
[----:B----4-:R4:W2:Y:S02]  /*12a70*/  SHFL.IDX PT, R0, R5, 0x3, 0x181f ;  /* 0x00781f0005007f89 */ /* 0x0108a400000e0000 */
[----:B-123--:R-:W-:-:S04]  /*12a80*/  IADD3 R3, R4, 0x60, RZ ;  /* 0x0000006004037810 */ /* 0x00efc80007ffe0ff */
[----:B------:R-:W-:-:S13]  /*12a90*/  ISETP.GE.AND P0, PT, R3, UR4, PT ;  /* 0x0000000403007c0c */ /* 0x000fda000bf06270 */
[----:B------:R-:W-:Y:S05]  /*12aa0*/  @P0 BRA `(.L_x_1235) ;  /* 0x00000d9000000947 */ /* 0x000fea0003800000 */
[----:B----45:R-:W-:Y:S02]  /*12ab0*/  ISETP.GE.AND P2, PT, R86, c[0x0][0x3c8], PT ;  /* 0x0000f20056007a0c */ /* 0x030fe40003f46270 */
[----:B------:R-:W-:Y:S02]  /*12ac0*/  ISETP.GE.AND P1, PT, R83, c[0x0][0x3c8], PT ;  /* 0x0000f20053007a0c */ /* 0x000fe40003f26270 */
[----:B------:R-:W-:-:S09]  /*12ad0*/  ISETP.GE.AND P0, PT, R80, c[0x0][0x3c8], PT ;  /* 0x0000f20050007a0c */ /* 0x000fd20003f06270 */
[-C--:B------:R-:W-:Y:S02]  /*12ae0*/  @!P2 LEA R8, P5, R86, R0.reuse, 0x1 ;  /* 0x000000005608a211 */ /* 0x080fe400078a08ff */
[CC--:B------:R-:W-:Y:S02]  /*12af0*/  @!P1 LEA R6, P4, R83.reuse, R0.reuse, 0x1 ;  /* 0x0000000053069211 */ /* 0x0c0fe400078808ff */
        /* <DEDUP_REMOVED lines=13> */
.L_x_1227:
[----:B------:R-:W2:Y:S04]  /*12bd0*/  LDL R0, [R1+0x58] ;  /* 0x0000580001007983 */ /* 0x000ea80000100800 */
[----:B------:R-:W3:Y:S04]  /*12be0*/  LDL R14, [R1+0x4c] ;  /* 0x00004c00010e7983 */ /* 0x000ee80000100800 */
[----:B------:R-:W4:Y:S01]  /*12bf0*/  LDL R13, [R1+0x50] ;  /* 0x00005000010d7983 */ /* 0x000f220000100800 */
[----:B------:R-:W-:Y:S03]  /*12c00*/  BSSY B0, `(.L_x_1236) ;  /* 0x0000025000007945 */ /* 0x000fe60003800000 */
[----:B------:R-:W1:Y:S02]  /*12c10*/  S2R R12, SR_TID.X ;  /* 0x00000000000c7919 */ /* 0x000e640000002100 */
[----:B-1----:R-:W-:Y:S01]  /*12c20*/  ISETP.GE.AND P0, PT, R12, 0x80, PT ;  /* 0x000000800c00780c */ /* 0x002fe20003f06270 */
[----:B--2---:R-:W-:Y:S01]  /*12c30*/  IMAD.MOV.U32 R11, RZ, RZ, R0 ;  /* 0x000000ffff0b7224 */ /* 0x004fe200078e0000 */
[----:B---3--:R-:W-:-:S02]  /*12c40*/  SHF.R.S32.HI R7, RZ, 0x1f, R14 ;  /* 0x0000001fff077819 */ /* 0x008fc4000001140e */
[----:B----4-:R-:W-:-:S09]  /*12c50*/  SHF.R.S32.HI R8, RZ, 0x1f, R13 ;  /* 0x0000001fff087819 */ /* 0x010fd2000001140d */
        /* <DEDUP_REMOVED lines=31> */
.L_x_1237:
[----:B------:R-:W-:Y:S05]  /*12e50*/  BSYNC B0 ;  /* 0x0000000000007941 */ /* 0x000fea0003800000 */
.L_x_1236:
[----:B------:R-:W2:Y:S01]  /*12e60*/  LDL R2, [R1+0x90] ;  /* 0x0000900001027983 */ /* 0x000ea20000100800 */
[----:B-1----:R-:W-:Y:S01]  /*12e70*/  MOV R0, c[0x0][0x4e8] ;  /* 0x00013a0000007a02 */ /* 0x002fe20000000f00 */
[----:B------:R-:W-:Y:S01]  /*12e80*/  IMAD R7, R7, c[0x0][0x3e8], RZ ;  /* 0x0000fa0007077a24 */ /* 0x000fe200078e02ff */
[----:B------:R-:W-:Y:S01]  /*12e90*/  SHF.R.S32.HI R9, RZ, 0x1f, R12 ;  /* 0x0000001fff097819 */ /* 0x000fe2000001140c */
[----:B------:R-:W-:Y:S01]  /*12ea0*/  IMAD R8, R8, c[0x0][0x3f0], RZ ;  /* 0x0000fc0008087a24 */ /* 0x000fe200078e02ff */
[----:B------:R-:W-:Y:S01]  /*12eb0*/  ISETP.NE.AND P0, PT, R0, 0x1, PT ;  /* 0x000000010000780c */ /* 0x000fe20003f05270 */
[----:B------:R-:W-:Y:S01]  /*12ec0*/  IMAD R7, R14, c[0x0][0x3ec], R7 ;  /* 0x0000fb000e077a24 */ /* 0x000fe200078e0207 */
[----:B------:R-:W-:Y:S01]  /*12ed0*/  LEA.HI R9, R9, R12, RZ, 0x3 ;  /* 0x0000000c09097211 */ /* 0x000fe200078f18ff */
[----:B------:R-:W-:-:S03]  /*12ee0*/  IMAD R8, R13, c[0x0][0x3f4], R8 ;  /* 0x0000fd000d087a24 */ /* 0x000fc600078e0208 */
[----:B------:R-:W-:Y:S02]  /*12ef0*/  SHF.R.S32.HI R9, RZ, 0x3, R9 ;  /* 0x00000003ff097819 */ /* 0x000fe40000011409 */
[----:B--2---:R-:W-:Y:S01]  /*12f00*/  IADD3 R4, R2, R11, RZ ;  /* 0x0000000b02047210 */ /* 0x004fe20007ffe0ff */
[----:B------:R-:W-:-:S03]  /*12f10*/  IMAD.WIDE.U32 R2, R14, c[0x0][0x3e8], RZ ;  /* 0x0000fa000e027a25 */ /* 0x000fc600078e00ff */
[----:B------:R-:W-:Y:S01]  /*12f20*/  MOV R0, R4 ;  /* 0x0000000400007202 */ /* 0x000fe20000000f00 */
[----:B------:R-:W-:-:S04]  /*12f30*/  @P0 IMAD.HI.U32 R5, R4, c[0x0][0x4ec], RZ ;  /* 0x00013b0004050a27 */ /* 0x000fc800078e00ff */
[----:B------:R-:W-:Y:S01]  /*12f40*/  IMAD.IADD R3, R3, 0x1, R7 ;  /* 0x0000000103037824 */ /* 0x000fe200078e0207 */
[----:B------:R-:W-:-:S03]  /*12f50*/  @P0 SHF.R.U32.HI R0, RZ, c[0x0][0x4f0], R5 ;  /* 0x00013c00ff000a19 */ /* 0x000fc60000011605 */
[----:B------:R-:W-:Y:S01]  /*12f60*/  IMAD.WIDE.U32 R2, R13, c[0x0][0x3f0], R2 ;  /* 0x0000fc000d027a25 */ /* 0x000fe200078e0002 */
[----:B------:R-:W-:Y:S02]  /*12f70*/  SHF.R.S32.HI R6, RZ, 0x1f, R0 ;  /* 0x0000001fff067819 */ /* 0x000fe40000011400 */
[----:B------:R-:W-:Y:S02]  /*12f80*/  IADD3 R5, -R0, RZ, RZ ;  /* 0x000000ff00057210 */ /* 0x000fe40007ffe1ff */
[----:B------:R-:W-:Y:S01]  /*12f90*/  IADD3 R3, R3, R8, RZ ;  /* 0x0000000803037210 */ /* 0x000fe20007ffe0ff */
[----:B------:R-:W-:Y:S02]  /*12fa0*/  IMAD R6, R6, c[0x0][0x3e0], RZ ;  /* 0x0000f80006067a24 */ /* 0x000fe400078e02ff */
[----:B------:R-:W-:Y:S02]  /*12fb0*/  IMAD R4, R5, c[0x0][0x4e8], R4 ;  /* 0x00013a0005047a24 */ /* 0x000fe400078e0204 */
[----:B------:R-:W-:-:S02]  /*12fc0*/  IMAD R5, R0, c[0x0][0x3e4], R6 ;  /* 0x0000f90000057a24 */ /* 0x000fc400078e0206 */
[----:B------:R-:W-:Y:S01]  /*12fd0*/  IMAD.WIDE.U32 R2, R0, c[0x0][0x3e0], R2 ;  /* 0x0000f80000027a25 */ /* 0x000fe200078e0002 */
[----:B------:R-:W-:-:S03]  /*12fe0*/  SHF.R.S32.HI R0, RZ, 0x1f, R4 ;  /* 0x0000001fff007819 */ /* 0x000fc60000011404 */
[----:B------:R-:W-:Y:S02]  /*12ff0*/  IMAD.IADD R3, R3, 0x1, R5 ;  /* 0x0000000103037824 */ /* 0x000fe400078e0205 */
[----:B------:R-:W-:Y:S02]  /*13000*/  IMAD R0, R0, c[0x0][0x3d8], RZ ;  /* 0x0000f60000007a24 */ /* 0x000fe400078e02ff */
[----:B------:R-:W-:-:S04]  /*13010*/  IMAD.WIDE.U32 R2, R4, c[0x0][0x3d8], R2 ;  /* 0x0000f60004027a25 */ /* 0x000fc800078e0002 */
[----:B------:R-:W-:Y:S01]  /*13020*/  IMAD R4, R4, c[0x0][0x3dc], R0 ;  /* 0x0000f70004047a24 */ /* 0x000fe200078e0200 */
[----:B------:R-:W-:-:S04]  /*13030*/  LEA R5, P0, R2, c[0x0][0x380], 0x1 ;  /* 0x0000e00002057a11 */ /* 0x000fc800078008ff */
[----:B------:R-:W-:Y:S02]  /*13040*/  IADD3 R3, R3, R4, RZ ;  /* 0x0000000403037210 */ /* 0x000fe40007ffe0ff */
[----:B------:R-:W-:Y:S02]  /*13050*/  IADD3 R4, R9, R11, RZ ;  /* 0x0000000b09047210 */ /* 0x000fe40007ffe0ff */
[----:B------:R-:W-:Y:S01]  /*13060*/  LEA.HI.X R3, R2, c[0x0][0x384], R3, 0x1, P0 ;  /* 0x0000e10002037a11 */ /* 0x000fe200000f0c03 */
[----:B------:R-:W-:Y:S05]  /*13070*/  BRA.DIV ~URZ, `(.L_x_1238) ;  /* 0x00000da27f007947 */ /* 0x000fea000b800000 */
[----:B------:R1:W2:Y:S02]  /*13080*/  SHFL.IDX PT, R2, R3, RZ, 0x181f ;  /* 0x00181fff03027589 */ /* 0x0002a400000e0000 */
.L_x_1262:
[----:B------:R-:W-:Y:S05]  /*13090*/  BRA.DIV ~URZ, `(.L_x_1239) ;  /* 0x00000df27f007947 */ /* 0x000fea000b800000 */
[----:B------:R3:W4:Y:S02]  /*130a0*/  SHFL.IDX PT, R0, R5, RZ, 0x181f ;  /* 0x00181fff05007589 */ /* 0x00072400000e0000 */
.L_x_1263:
[----:B------:R-:W-:Y:S01]  /*130b0*/  MOV R14, c[0x0][0x4e8] ;  /* 0x00013a00000e7a02 */ /* 0x000fe20000000f00 */
[----:B------:R-:W-:Y:S04]  /*130c0*/  BSSY B0, `(.L_x_1240) ;  /* 0x000001b000007945 */ /* 0x000fe80003800000 */
[----:B------:R-:W-:-:S05]  /*130d0*/  IMAD R14, R14, c[0x0][0x388], RZ ;  /* 0x0000e2000e0e7a24 */ /* 0x000fca00078e02ff */
        /* <DEDUP_REMOVED lines=25> */
.L_x_1241:
[----:B------:R-:W-:Y:S05]  /*13270*/  BSYNC B0 ;  /* 0x0000000000007941 */ /* 0x000fea0003800000 */
.L_x_1240:
[----:B------:R-:W-:Y:S05]  /*13280*/  BRA.DIV ~URZ, `(.L_x_1242) ;  /* 0x00000c627f007947 */ /* 0x000fea000b800000 */
[----:B--2---:R2:W1:Y:S04]  /*13290*/  SHFL.IDX PT, R2, R3, 0x1, 0x181f ;  /* 0x00381f0003027f89 */ /* 0x00446800000e0000 */
[----:B----4-:R2:W4:Y:S02]  /*132a0*/  SHFL.IDX PT, R0, R5, 0x1, 0x181f ;  /* 0x00381f0005007f89 */ /* 0x01052400000e0000 */
.L_x_1264:
[----:B------:R-:W-:Y:S01]  /*132b0*/  IADD3 R6, R4, 0x20, RZ ;  /* 0x0000002004067810 */ /* 0x000fe20007ffe0ff */
[----:B------:R-:W-:Y:S03]  /*132c0*/  BSSY B0, `(.L_x_1243) ;  /* 0x000001a000007945 */ /* 0x000fe60003800000 */
[----:B------:R-:W-:-:S13]  /*132d0*/  ISETP.GE.AND P0, PT, R6, R14, PT ;  /* 0x0000000e0600720c */ /* 0x000fda0003f06270 */
[----:B------:R-:W-:Y:S05]  /*132e0*/  @P0 BRA `(.L_x_1244) ;  /* 0x0000017000000947 */ /* 0x000fea0003800000 */
[----:B------:R-:W5:Y:S04]  /*132f0*/  LDL.64 R8, [R1+0x38] ;  /* 0x0000380001087983 */ /* 0x000f680000100a00 */
[----:B--2---:R-:W2:Y:S04]  /*13300*/  LDL R7, [R1+0x40] ;  /* 0x0000400001077983 */ /* 0x004ea80000100800 */
[----:B---3--:R-:W3:Y:S04]  /*13310*/  LDL R17, [R1+0x34] ;  /* 0x0000340001117983 */ /* 0x008ee80000100800 */
[----:B----4-:R-:W4:Y:S04]  /*13320*/  LDL R15, [R1+0x44] ;  /* 0x00004400010f7983 */ /* 0x010f280000100800 */
[----:B------:R-:W4:Y:S04]  /*13330*/  LDL R19, [R1+0x64] ;  /* 0x0000640001137983 */ /* 0x000f280000100800 */
[----:B------:R-:W4:Y:S04]  /*13340*/  LDL R18, [R1+0x60] ;  /* 0x0000600001127983 */ /* 0x000f280000100800 */
[----:B------:R-:W4:Y:S01]  /*13350*/  LDL R16, [R1+0x5c] ;  /* 0x00005c0001107983 */ /* 0x000f220000100800 */
[----:B-----5:R-:W-:-:S02]  /*13360*/  ISETP.GE.AND P3, PT, R8, c[0x0][0x3c8], PT ;  /* 0x0000f20008007a0c */ /* 0x020fc40003f66270 */
[----:B--2---:R-:W-:Y:S02]  /*13370*/  ISETP.GE.AND P2, PT, R7, c[0x0][0x3c8], PT ;  /* 0x0000f20007007a0c */ /* 0x004fe40003f46270 */
[----:B---3--:R-:W-:Y:S02]  /*13380*/  ISETP.GE.AND P1, PT, R17, c[0x0][0x3c8], PT ;  /* 0x0000f20011007a0c */ /* 0x008fe40003f26270 */
[----:B----4-:R-:W-:-:S07]  /*13390*/  ISETP.GE.AND P0, PT, R15, c[0x0][0x3c8], PT ;  /* 0x0000f2000f007a0c */ /* 0x010fce0003f06270 */
[CC--:B------:R-:W-:Y:S02]  /*133a0*/  @!P3 LEA R12, P4, R8.reuse, R0.reuse, 0x1 ;  /* 0x00000000080cb211 */ /* 0x0c0fe400078808ff */
[----:B------:R-:W-:Y:S02]  /*133b0*/  @!P2 LEA R10, P6, R7, R0, 0x1 ;  /* 0x00000000070aa211 */ /* 0x000fe400078c08ff */
[----:B-1----:R-:W-:Y:S02]  /*133c0*/  @!P3 LEA.HI.X R13, R8, R2, R9, 0x1, P4 ;  /* 0x00000002080db211 */ /* 0x002fe400020f0c09 */
        /* <DEDUP_REMOVED lines=9> */
.L_x_1244:
[----:B------:R-:W-:Y:S05]  /*13460*/  BSYNC B0 ;  /* 0x0000000000007941 */ /* 0x000fea0003800000 */
.L_x_1243:
[----:B------:R-:W-:Y:S05]  /*13470*/  BRA.DIV ~URZ, `(.L_x_1245) ;  /* 0x00000b327f007947 */ /* 0x000fea000b800000 */
[----:B-1----:R1:W2:Y:S02]  /*13480*/  SHFL.IDX PT, R2, R3, 0x2, 0x181f ;  /* 0x00581f0003027f89 */ /* 0x0022a400000e0000 */
.L_x_1265:
[----:B------:R-:W-:Y:S05]  /*13490*/  BRA.DIV ~URZ, `(.L_x_1246) ;  /* 0x00000b827f007947 */ /* 0x000fea000b800000 */
[----:B----4-:R4:W1:Y:S02]  /*134a0*/  SHFL.IDX PT, R0, R5, 0x2, 0x181f ;  /* 0x00581f0005007f89 */ /* 0x01086400000e0000 */
.L_x_1266:
        /* <DEDUP_REMOVED lines=27> */
.L_x_1248:
[----:B------:R-:W-:Y:S05]  /*13660*/  BSYNC B0 ;  /* 0x0000000000007941 */ /* 0x000fea0003800000 */
.L_x_1247:
[----:B------:R-:W-:Y:S05]  /*13670*/  BRA.DIV ~URZ, `(.L_x_1249) ;  /* 0x00000a027f007947 */ /* 0x000fea000b800000 */
[----:B--2---:R2:W3:Y:S04]  /*13680*/  SHFL.IDX PT, R2, R3, 0x3, 0x181f ;  /* 0x00781f0003027f89 */ /* 0x0044e800000e0000 */
[----:B-1----:R2:W1:Y:S02]  /*13690*/  SHFL.IDX PT, R0, R5, 0x3, 0x181f ;  /* 0x00781f0005007f89 */ /* 0x00246400000e0000 */
.L_x_1267:
[----:B------:R-:W-:-:S04]  /*136a0*/  IADD3 R4, R4, 0x60, RZ ;  /* 0x0000006004047810 */ /* 0x000fc80007ffe0ff */
[----:B------:R-:W-:-:S13]  /*136b0*/  ISETP.GE.AND P0, PT, R4, R14, PT ;  /* 0x0000000e0400720c */ /* 0x000fda0003f06270 */
[----:B------:R-:W-:Y:S05]  /*136c0*/  @P0 BRA `(.L_x_1235) ;  /* 0x0000017000000947 */ /* 0x000fea0003800000 */
[----:B------:R-:W5:Y:S04]  /*136d0*/  LDL.64 R6, [R1+0x38] ;  /* 0x0000380001067983 */ /* 0x000f680000100a00 */
[----:B--234-:R-:W2:Y:S04]  /*136e0*/  LDL R5, [R1+0x40] ;  /* 0x0000400001057983 */ /* 0x01cea80000100800 */
[----:B------:R-:W3:Y:S04]  /*136f0*/  LDL R13, [R1+0x34] ;  /* 0x00003400010d7983 */ /* 0x000ee80000100800 */
[----:B------:R-:W4:Y:S04]  /*13700*/  LDL R3, [R1+0x44] ;  /* 0x0000440001037983 */ /* 0x000f280000100800 */
[----:B------:R-:W4:Y:S04]  /*13710*/  LDL R16, [R1+0x64] ;  /* 0x0000640001107983 */ /* 0x000f280000100800 */
[----:B------:R-:W4:Y:S04]  /*13720*/  LDL R15, [R1+0x60] ;  /* 0x00006000010f7983 */ /* 0x000f280000100800 */
[----:B------:R-:W4:Y:S01]  /*13730*/  LDL R12, [R1+0x5c] ;  /* 0x00005c00010c7983 */ /* 0x000f220000100800 */
[----:B-----5:R-:W-:-:S02]  /*13740*/  ISETP.GE.AND P3, PT, R6, c[0x0][0x3c8], PT ;  /* 0x0000f20006007a0c */ /* 0x020fc40003f66270 */
[----:B--2---:R-:W-:Y:S02]  /*13750*/  ISETP.GE.AND P2, PT, R5, c[0x0][0x3c8], PT ;  /* 0x0000f20005007a0c */ /* 0x004fe40003f46270 */
[----:B---3--:R-:W-:Y:S02]  /*13760*/  ISETP.GE.AND P1, PT, R13, c[0x0][0x3c8], PT ;  /* 0x0000f2000d007a0c */ /* 0x008fe40003f26270 */
[----:B----4-:R-:W-:-:S07]  /*13770*/  ISETP.GE.AND P0, PT, R3, c[0x0][0x3c8], PT ;  /* 0x0000f20003007a0c */ /* 0x010fce0003f06270 */
        /* <DEDUP_REMOVED lines=12> */
.L_x_1235:
[----:B----4-:R-:W-:Y:S05]  /*13840*/  BSYNC B1 ;  /* 0x0000000000017941 */ /* 0x010fea0003800000 */
.L_x_1226:
[----:B------:R-:W-:-:S13]  /*13850*/  ISETP.NE.AND P0, PT, RZ, UR6, PT ;  /* 0x00000006ff007c0c */ /* 0x000fda000bf05270 */
[----:B------:R-:W-:Y:S01]  /*13860*/  @P0 WARPSYNC 0xffffffff ;  /* 0xffffffff00000948 */ /* 0x000fe20003800000 */
[----:B------:R-:W-:Y:S06]  /*13870*/  @P0 BAR.SYNC.DEFER_BLOCKING 0x5, 0x100 ;  /* 0x0144000000000b1d */ /* 0x000fec0000010000 */
[----:B-1----:R-:W1:Y:S04]  /*13880*/  @P0 LDS R0, [0x28100] ;  /* 0x02810000ff000984 */ /* 0x002e680000000800 */
[----:B-1----:R1:W-:Y:S04]  /*13890*/  @P0 STL [R1+0x68], R0 ;  /* 0x0000680001000387 */ /* 0x0023e80000100800 */
[----:B------:R-:W-:Y:S06]  /*138a0*/  @P0 BAR.ARV 0x4, 0x100 ;  /* 0x0104000000000b1d */ /* 0x000fec0000002000 */
[----:B------:R-:W-:Y:S05]  /*138b0*/  @P0 BRA `(.L_x_1250) ;  /* 0x0000009000000947 */ /* 0x000fea0003800000 */
[----:B------:R-:W-:Y:S05]  /*138c0*/  BRA.DIV ~URZ, `(.L_x_1251) ;  /* 0x000008727f007947 */ /* 0x000fea000b800000 */
[----:B-1----:R1:W4:Y:S02]  /*138d0*/  SHFL.IDX PT, R0, R81, RZ, 0x1f ;  /* 0x00001fff51007589 */ /* 0x00232400000e0000 */
.L_x_1268:
[----:B---3--:R-:W3:Y:S01]  /*138e0*/  S2R R2, SR_TID.X ;  /* 0x0000000000027919 */ /* 0x008ee20000002100 */
[----:B------:R-:W-:Y:S03]  /*138f0*/  WARPSYNC 0xffffffff ;  /* 0xffffffff00007948 */ /* 0x000fe60003800000 */
[----:B------:R-:W-:Y:S06]  /*13900*/  BAR.SYNC.DEFER_BLOCKING 0x4, 0x100 ;  /* 0x0104000000007b1d */ /* 0x000fec0000010000 */
[----:B----4-:R4:W-:Y:S01]  /*13910*/  STL [R1+0x68], R0 ;  /* 0x0000680001007387 */ /* 0x0109e20000100800 */
[----:B---3--:R-:W-:-:S13]  /*13920*/  LOP3.LUT P0, RZ, R2, 0xff, RZ, 0xc0, !PT ;  /* 0x000000ff02ff7812 */ /* 0x008fda000780c0ff */
[----:B------:R4:W-:Y:S04]  /*13930*/  @!P0 STS [0x28100], R81 ;  /* 0x02810051ff008388 */ /* 0x0009e80000000800 */
[----:B------:R-:W-:Y:S06]  /*13940*/  BAR.ARV 0x5, 0x100 ;  /* 0x0144000000007b1d */ /* 0x000fec0000002000 */
.L_x_1250:
[----:B-1--4-:R-:W4:Y:S02]  /*13950*/  LDL R0, [R1+0x68] ;  /* 0x0000680001007983 */ /* 0x012f240000100800 */
[----:B----4-:R-:W-:-:S13]  /*13960*/  ISETP.GE.AND P0, PT, R0, c[0x0][0x538], PT ;  /* 0x00014e0000007a0c */ /* 0x010fda0003f06270 */
[----:B--23-5:R-:W-:Y:S01]  /*13970*/  @P0 CALL.REL.NOINC `(.L_x_1252) ;  /* 0x0000001000000944 */ /* 0x02cfe20003c00000 */
[----:B------:R-:W-:Y:S05]  /*13980*/  BRA `(.L_x_1253) ;  /* 0xfffed16000007947 */ /* 0x000fea000383ffff */
.L_x_1252:
[----:B------:R-:W-:Y:S05]  /*13990*/  EXIT ;  /* 0x000000000000794d */ /* 0x000fea0003800000 */
.L_x_1204:
[----:B------:R-:W-:Y:S01]  /*139a0*/  IMAD.MOV.U32 R9, RZ, RZ, R12 ;  /* 0x000000ffff097224 */ /* 0x000fe200078e000c */
[----:B--2---:R-:W-:Y:S01]  /*139b0*/  MOV R6, RZ ;  /* 0x000000ff00067202 */ /* 0x004fe20000000f00 */
[----:B------:R-:W-:Y:S01]  /*139c0*/  IMAD.MOV.U32 R0, RZ, RZ, 0x181f ;  /* 0x0000181fff007424 */ /* 0x000fe200078e00ff */
[----:B------:R-:W-:Y:S02]  /*139d0*/  MOV R7, 0x139f0 ;  /* 0x000139f000077802 */ /* 0x000fe40000000f00 */
[----:B------:R-:W-:Y:S05]  /*139e0*/  CALL.REL.NOINC `($__internal_3_$__cuda_sm70_shflsync_idx_p) ;  /* 0x000007f000007944 */ /* 0x000fea0003c00000 */
[----:B------:R-:W-:Y:S01]  /*139f0*/  MOV R2, R0 ;  /* 0x0000000000027202 */ /* 0x000fe20000000f00 */
[----:B------:R-:W-:Y:S05]  /*13a00*/  BRA `(.L_x_1254) ;  /* 0xfffee0a000007947 */ /* 0x000fea000383ffff */
.L_x_1205:
[----:B------:R-:W-:Y:S01]  /*13a10*/  IMAD.MOV.U32 R9, RZ, RZ, R14 ;  /* 0x000000ffff097224 */ /* 0x000fe200078e000e */
[----:B--2---:R-:W-:Y:S01]  /*13a20*/  MOV R6, RZ ;  /* 0x000000ff00067202 */ /* 0x004fe20000000f00 */
[----:B------:R-:W-:Y:S01]  /*13a30*/  IMAD.MOV.U32 R0, RZ, RZ, 0x181f ;  /* 0x0000181fff007424 */ /* 0x000fe200078e00ff */
[----:B------:R-:W-:Y:S02]  /*13a40*/  MOV R7, 0x13a60 ;  /* 0x00013a6000077802 */ /* 0x000fe40000000f00 */
[----:B-1-3--:R-:W-:Y:S05]  /*13a50*/  CALL.REL.NOINC `($__internal_3_$__cuda_sm70_shflsync_idx_p) ;  /* 0x0000078000007944 */ /* 0x00afea0003c00000 */
[----:B------:R-:W-:Y:S05]  /*13a60*/  BRA `(.L_x_1255) ;  /* 0xfffee06000007947 */ /* 0x000fea000383ffff */
.L_x_1208:
[----:B--2---:R-:W-:Y:S01]  /*13a70*/  IMAD.MOV.U32 R9, RZ, RZ, R12 ;  /* 0x000000ffff097224 */ /* 0x004fe200078e000c */
[----:B------:R-:W-:Y:S01]  /*13a80*/  MOV R6, 0x1 ;  /* 0x0000000100067802 */ /* 0x000fe20000000f00 */
[----:B----4-:R-:W-:Y:S01]  /*13a90*/  IMAD.MOV.U32 R0, RZ, RZ, 0x181f ;  /* 0x0000181fff007424 */ /* 0x010fe200078e00ff */
[----:B------:R-:W-:-:S02]  /*13aa0*/  MOV R7, 0x13ac0 ;  /* 0x00013ac000077802 */ /* 0x000fc40000000f00 */
[----:B-1-3--:R-:W-:Y:S05]  /*13ab0*/  CALL.REL.NOINC `($__internal_3_$__cuda_sm70_shflsync_idx_p) ;  /* 0x0000072000007944 */ /* 0x00afea0003c00000 */
[----:B------:R-:W-:Y:S01]  /*13ac0*/  IMAD.MOV.U32 R2, RZ, RZ, R0 ;  /* 0x000000ffff027224 */ /* 0x000fe200078e0000 */
[----:B------:R-:W-:Y:S01]  /*13ad0*/  MOV R6, 0x1 ;  /* 0x0000000100067802 */ /* 0x000fe20000000f00 */
[----:B------:R-:W-:Y:S01]  /*13ae0*/  IMAD.MOV.U32 R9, RZ, RZ, R14 ;  /* 0x000000ffff097224 */ /* 0x000fe200078e000e */
[----:B------:R-:W-:-:S02]  /*13af0*/  MOV R0, 0x181f ;  /* 0x0000181f00007802 */ /* 0x000fc40000000f00 */
[----:B------:R-:W-:Y:S02]  /*13b00*/  MOV R7, 0x13b20 ;  /* 0x00013b2000077802 */ /* 0x000fe40000000f00 */
[----:B------:R-:W-:Y:S05]  /*13b10*/  CALL.REL.NOINC `($__internal_3_$__cuda_sm70_shflsync_idx_p) ;  /* 0x000006c000007944 */ /* 0x000fea0003c00000 */
[----:B------:R-:W-:Y:S05]  /*13b20*/  BRA `(.L_x_1256) ;  /* 0xfffee1a000007947 */ /* 0x000fea000383ffff */
.L_x_1211:
[----:B-1----:R-:W-:Y:S01]  /*13b30*/  IMAD.MOV.U32 R9, RZ, RZ, R12 ;  /* 0x000000ffff097224 */ /* 0x002fe200078e000c */
[----:B------:R-:W-:Y:S01]  /*13b40*/  MOV R6, 0x2 ;  /* 0x0000000200067802 */ /* 0x000fe20000000f00 */
[----:B----4-:R-:W-:Y:S01]  /*13b50*/  IMAD.MOV.U32 R0, RZ, RZ, 0x181f ;  /* 0x0000181fff007424 */ /* 0x010fe200078e00ff */
[----:B------:R-:W-:Y:S02]  /*13b60*/  MOV R7, 0x13b80 ;  /* 0x00013b8000077802 */ /* 0x000fe40000000f00 */
[----:B---3--:R-:W-:Y:S05]  /*13b70*/  CALL.REL.NOINC `($__internal_3_$__cuda_sm70_shflsync_idx_p) ;  /* 0x0000066000007944 */ /* 0x008fea0003c00000 */
[----:B------:R-:W-:Y:S01]  /*13b80*/  MOV R2, R0 ;  /* 0x0000000000027202 */ /* 0x000fe20000000f00 */
[----:B------:R-:W-:Y:S05]  /*13b90*/  BRA `(.L_x_1257) ;  /* 0xfffee31000007947 */ /* 0x000fea000383ffff */
.L_x_1212:
[----:B------:R-:W-:Y:S01]  /*13ba0*/  IMAD.MOV.U32 R9, RZ, RZ, R14 ;  /* 0x000000ffff097224 */ /* 0x000fe200078e000e */
[----:B------:R-:W-:Y:S01]  /*13bb0*/  MOV R6, 0x2 ;  /* 0x0000000200067802 */ /* 0x000fe20000000f00 */
[----:B----4-:R-:W-:Y:S01]  /*13bc0*/  IMAD.MOV.U32 R0, RZ, RZ, 0x181f ;  /* 0x0000181fff007424 */ /* 0x010fe200078e00ff */
[----:B------:R-:W-:Y:S02]  /*13bd0*/  MOV R7, 0x13bf0 ;  /* 0x00013bf000077802 */ /* 0x000fe40000000f00 */
[----:B-123--:R-:W-:Y:S05]  /*13be0*/  CALL.REL.NOINC `($__internal_3_$__cuda_sm70_shflsync_idx_p) ;  /* 0x000005f000007944 */ /* 0x00efea0003c00000 */
[----:B------:R-:W-:Y:S05]  /*13bf0*/  BRA `(.L_x_1258) ;  /* 0xfffee2d000007947 */ /* 0x000fea000383ffff */
.L_x_1215:
[----:B-1----:R-:W-:Y:S01]  /*13c00*/  IMAD.MOV.U32 R9, RZ, RZ, R12 ;  /* 0x000000ffff097224 */ /* 0x002fe200078e000c */
[----:B------:R-:W-:Y:S01]  /*13c10*/  MOV R6, 0x3 ;  /* 0x0000000300067802 */ /* 0x000fe20000000f00 */
[----:B------:R-:W-:Y:S01]  /*13c20*/  IMAD.MOV.U32 R0, RZ, RZ, 0x181f ;  /* 0x0000181fff007424 */ /* 0x000fe200078e00ff */
[----:B------:R-:W-:-:S02]  /*13c30*/  MOV R7, 0x13c50 ;  /* 0x00013c5000077802 */ /* 0x000fc40000000f00 */
[----:B--234-:R-:W-:Y:S05]  /*13c40*/  CALL.REL.NOINC `($__internal_3_$__cuda_sm70_shflsync_idx_p) ;  /* 0x0000059000007944 */ /* 0x01cfea0003c00000 */
[----:B------:R-:W-:Y:S01]  /*13c50*/  IMAD.MOV.U32 R2, RZ, RZ, R0 ;  /* 0x000000ffff027224 */ /* 0x000fe200078e0000 */
[----:B------:R-:W-:Y:S01]  /*13c60*/  MOV R6, 0x3 ;  /* 0x0000000300067802 */ /* 0x000fe20000000f00 */
[----:B------:R-:W-:Y:S01]  /*13c70*/  IMAD.MOV.U32 R9, RZ, RZ, R14 ;  /* 0x000000ffff097224 */ /* 0x000fe200078e000e */
[----:B------:R-:W-:-:S02]  /*13c80*/  MOV R0, 0x181f ;  /* 0x0000181f00007802 */ /* 0x000fc40000000f00 */
[----:B------:R-:W-:Y:S02]  /*13c90*/  MOV R7, 0x13cb0 ;  /* 0x00013cb000077802 */ /* 0x000fe40000000f00 */
[----:B------:R-:W-:Y:S05]  /*13ca0*/  CALL.REL.NOINC `($__internal_3_$__cuda_sm70_shflsync_idx_p) ;  /* 0x0000053000007944 */ /* 0x000fea0003c00000 */
[----:B------:R-:W-:Y:S05]  /*13cb0*/  BRA `(.L_x_1259) ;  /* 0xfffee40000007947 */ /* 0x000fea000383ffff */
.L_x_1222:
[----:B------:R1:W5:Y:S01]  /*13cc0*/  LDL R0, [R1+0x4] ;  /* 0x0000040001007983 */ /* 0x0003620000100800 */
[----:B------:R-:W-:Y:S02]  /*13cd0*/  MOV R3, 0x2 ;  /* 0x0000000200037802 */ /* 0x000fe40000000f00 */
[----:B------:R-:W-:Y:S02]  /*13ce0*/  MOV R2, 0x13d00 ;  /* 0x00013d0000027802 */ /* 0x000fe40000000f00 */
[----:B-1---5:R-:W-:Y:S05]  /*13cf0*/  CALL.REL.NOINC `($__internal_2_$__cuda_sm70_shflsync_bfly_p) ;  /* 0x000004a000007944 */ /* 0x022fea0003c00000 */
[----:B------:R-:W-:Y:S01]  /*13d00*/  MOV R4, R5 ;  /* 0x0000000500047202 */ /* 0x000fe20000000f00 */
[----:B------:R-:W-:Y:S05]  /*13d10*/  BRA `(.L_x_1260) ;  /* 0xffffcdb000007947 */ /* 0x000fea000383ffff */
.L_x_1223:
[----:B------:R-:W-:Y:S01]  /*13d20*/  IMAD.MOV.U32 R0, RZ, RZ, R4 ;  /* 0x000000ffff007224 */ /* 0x000fe200078e0004 */
[----:B------:R-:W-:Y:S02]  /*13d30*/  MOV R3, 0x1 ;  /* 0x0000000100037802 */ /* 0x000fe40000000f00 */
[----:B------:R-:W-:Y:S02]  /*13d40*/  MOV R2, 0x13d60 ;  /* 0x00013d6000027802 */ /* 0x000fe40000000f00 */
[----:B-----5:R-:W-:Y:S05]  /*13d50*/  CALL.REL.NOINC `($__internal_2_$__cuda_sm70_shflsync_bfly_p) ;  /* 0x0000044000007944 */ /* 0x020fea0003c00000 */
[----:B------:R1:W5:Y:S01]  /*13d60*/  LDL R0, [R1+0x8] ;  /* 0x0000080001007983 */ /* 0x0003620000100800 */
[----:B------:R-:W-:Y:S01]  /*13d70*/  FADD.FTZ R4, R4, R5 ;  /* 0x0000000504047221 */ /* 0x000fe20000010000 */
[----:B------:R-:W-:Y:S02]  /*13d80*/  MOV R3, 0x2 ;  /* 0x0000000200037802 */ /* 0x000fe40000000f00 */
[----:B------:R-:W-:-:S02]  /*13d90*/  MOV R2, 0x13db0 ;  /* 0x00013db000027802 */ /* 0x000fc40000000f00 */
[----:B-1---5:R-:W-:Y:S05]  /*13da0*/  CALL.REL.NOINC `($__internal_2_$__cuda_sm70_shflsync_bfly_p) ;  /* 0x000003f000007944 */ /* 0x022fea0003c00000 */
[----:B------:R-:W2:Y:S01]  /*13db0*/  LDL.LU R0, [R1+0x8] ;  /* 0x0000080001007983 */ /* 0x000ea20000300800 */
[----:B------:R-:W-:-:S02]  /*13dc0*/  MOV R3, 0x1 ;  /* 0x0000000100037802 */ /* 0x000fc40000000f00 */
[----:B------:R-:W-:Y:S01]  /*13dd0*/  MOV R2, 0x13e00 ;  /* 0x00013e0000027802 */ /* 0x000fe20000000f00 */
[----:B--2---:R-:W-:Y:S02]  /*13de0*/  FADD.FTZ R0, R0, R5 ;  /* 0x0000000500007221 */ /* 0x004fe40000010000 */
[----:B------:R-:W-:Y:S05]  /*13df0*/  CALL.REL.NOINC `($__internal_2_$__cuda_sm70_shflsync_bfly_p) ;  /* 0x000003a000007944 */ /* 0x000fea0003c00000 */
[----:B------:R-:W-:Y:S01]  /*13e00*/  MOV R3, R5 ;  /* 0x0000000500037202 */ /* 0x000fe20000000f00 */
[----:B------:R-:W-:Y:S05]  /*13e10*/  BRA `(.L_x_1261) ;  /* 0xffffcd4000007947 */ /* 0x000fea000383ffff */
.L_x_1238:
[----:B------:R-:W-:Y:S01]  /*13e20*/  IMAD.MOV.U32 R9, RZ, RZ, R3 ;  /* 0x000000ffff097224 */ /* 0x000fe200078e0003 */
[----:B------:R-:W-:Y:S01]  /*13e30*/  MOV R6, RZ ;  /* 0x000000ff00067202 */ /* 0x000fe20000000f00 */
[----:B------:R-:W-:Y:S01]  /*13e40*/  IMAD.MOV.U32 R0, RZ, RZ, 0x181f ;  /* 0x0000181fff007424 */ /* 0x000fe200078e00ff */
[----:B------:R-:W-:Y:S02]  /*13e50*/  MOV R7, 0x13e70 ;  /* 0x00013e7000077802 */ /* 0x000fe40000000f00 */
[----:B------:R-:W-:Y:S05]  /*13e60*/  CALL.REL.NOINC `($__internal_3_$__cuda_sm70_shflsync_idx_p) ;  /* 0x0000037000007944 */ /* 0x000fea0003c00000 */
[----:B------:R-:W-:Y:S01]  /*13e70*/  MOV R2, R0 ;  /* 0x0000000000027202 */ /* 0x000fe20000000f00 */
[----:B------:R-:W-:Y:S05]  /*13e80*/  BRA `(.L_x_1262) ;  /* 0xfffff20000007947 */ /* 0x000fea000383ffff */
.L_x_1239:
[----:B------:R-:W-:Y:S01]  /*13e90*/  IMAD.MOV.U32 R9, RZ, RZ, R5 ;  /* 0x000000ffff097224 */ /* 0x000fe200078e0005 */
[----:B------:R-:W-:Y:S01]  /*13ea0*/  MOV R6, RZ ;  /* 0x000000ff00067202 */ /* 0x000fe20000000f00 */
[----:B------:R-:W-:Y:S01]  /*13eb0*/  IMAD.MOV.U32 R0, RZ, RZ, 0x181f ;  /* 0x0000181fff007424 */ /* 0x000fe200078e00ff */
[----:B------:R-:W-:Y:S02]  /*13ec0*/  MOV R7, 0x13ee0 ;  /* 0x00013ee000077802 */ /* 0x000fe40000000f00 */
[----:B-12---:R-:W-:Y:S05]  /*13ed0*/  CALL.REL.NOINC `($__internal_3_$__cuda_sm70_shflsync_idx_p) ;  /* 0x0000030000007944 */ /* 0x006fea0003c00000 */
[----:B------:R-:W-:Y:S05]  /*13ee0*/  BRA `(.L_x_1263) ;  /* 0xfffff1c000007947 */ /* 0x000fea000383ffff */
.L_x_1242:
        /* <DEDUP_REMOVED lines=12> */
.L_x_1245:
[----:B-1----:R-:W-:Y:S01]  /*13fb0*/  IMAD.MOV.U32 R9, RZ, RZ, R3 ;  /* 0x000000ffff097224 */ /* 0x002fe200078e0003 */
[----:B------:R-:W-:Y:S01]  /*13fc0*/  MOV R6, 0x2 ;  /* 0x0000000200067802 */ /* 0x000fe20000000f00 */
[----:B----4-:R-:W-:Y:S01]  /*13fd0*/  IMAD.MOV.U32 R0, RZ, RZ, 0x181f ;  /* 0x0000181fff007424 */ /* 0x010fe200078e00ff */
[----:B------:R-:W-:Y:S02]  /*13fe0*/  MOV R7, 0x14000 ;  /* 0x0001400000077802 */ /* 0x000fe40000000f00 */
[----:B--23--:R-:W-:Y:S05]  /*13ff0*/  CALL.REL.NOINC `($__internal_3_$__cuda_sm70_shflsync_idx_p) ;  /* 0x000001e000007944 */ /* 0x00cfea0003c00000 */
[----:B------:R-:W-:Y:S01]  /*14000*/  MOV R2, R0 ;  /* 0x0000000000027202 */ /* 0x000fe20000000f00 */
[----:B------:R-:W-:Y:S05]  /*14010*/  BRA `(.L_x_1265) ;  /* 0xfffff47000007947 */ /* 0x000fea000383ffff */
.L_x_1246:
[----:B------:R-:W-:Y:S01]  /*14020*/  IMAD.MOV.U32 R9, RZ, RZ, R5 ;  /* 0x000000ffff097224 */ /* 0x000fe200078e0005 */
[----:B------:R-:W-:Y:S01]  /*14030*/  MOV R6, 0x2 ;  /* 0x0000000200067802 */ /* 0x000fe20000000f00 */
[----:B----4-:R-:W-:Y:S01]  /*14040*/  IMAD.MOV.U32 R0, RZ, RZ, 0x181f ;  /* 0x0000181fff007424 */ /* 0x010fe200078e00ff */
[----:B------:R-:W-:Y:S02]  /*14050*/  MOV R7, 0x14070 ;  /* 0x0001407000077802 */ /* 0x000fe40000000f00 */
[----:B-123--:R-:W-:Y:S05]  /*14060*/  CALL.REL.NOINC `($__internal_3_$__cuda_sm70_shflsync_idx_p) ;  /* 0x0000017000007944 */ /* 0x00efea0003c00000 */
[----:B------:R-:W-:Y:S05]  /*14070*/  BRA `(.L_x_1266) ;  /* 0xfffff43000007947 */ /* 0x000fea000383ffff */
.L_x_1249:
        /* <DEDUP_REMOVED lines=12> */
.L_x_1251:
[----:B------:R-:W-:Y:S01]  /*14140*/  IMAD.MOV.U32 R9, RZ, RZ, R81 ;  /* 0x000000ffff097224 */ /* 0x000fe200078e0051 */
[----:B------:R-:W-:Y:S01]  /*14150*/  MOV R6, RZ ;  /* 0x000000ff00067202 */ /* 0x000fe20000000f00 */
[----:B-1----:R-:W-:Y:S01]  /*14160*/  IMAD.MOV.U32 R0, RZ, RZ, 0x1f ;  /* 0x0000001fff007424 */ /* 0x002fe200078e00ff */
[----:B------:R-:W-:Y:S02]  /*14170*/  MOV R7, 0x14190 ;  /* 0x0001419000077802 */ /* 0x000fe40000000f00 */
[----:B--23-5:R-:W-:Y:S05]  /*14180*/  CALL.REL.NOINC `($__internal_3_$__cuda_sm70_shflsync_idx_p) ;  /* 0x0000005000007944 */ /* 0x02cfea0003c00000 */
[----:B------:R-:W-:Y:S05]  /*14190*/  BRA `(.L_x_1268) ;  /* 0xfffff74000007947 */ /* 0x000fea000383ffff */
        .weak           $__internal_2_$__cuda_sm70_shflsync_bfly_p
        .type           $__internal_2_$__cuda_sm70_shflsync_bfly_p,@function
        .size           $__internal_2_$__cuda_sm70_shflsync_bfly_p,($__internal_3_$__cuda_sm70_shflsync_idx_p - $__internal_2_$__cuda_sm70_shflsync_bfly_p)
$__internal_2_$__cuda_sm70_shflsync_bfly_p:
[----:B------:R-:W-:Y:S04]  /*141a0*/  WARPSYNC R6 ;  /* 0x0000000600007348 */ /* 0x000fe80003800000 */
[----:B------:R1:W2:Y:S02]  /*141b0*/  SHFL.BFLY PT, R5, R0, R3, R7 ;  /* 0x0c00000300057389 */ /* 0x0002a400000e0007 */
[----:B-1----:R-:W-:-:S04]  /*141c0*/  MOV R3, 0x0 ;  /* 0x0000000000037802 */ /* 0x002fc80000000f00 */
[----:B--2---:R-:W-:Y:S05]  /*141d0*/  RET.REL.NODEC R2 `(_ZN7cutlass13device_kernelIN5flash19enable_sm80_to_sm89INS1_16FlashAttnFwdSm80INS1_25CollectiveMainloopFwdSm80ILi8ELi1ELb0EN4cute5tupleIJNS5_1CILi128EEENS7_ILi96EEENS7_ILi256EEEEEELi256ENS_6half_tEfNS_4arch4Sm80ELb1ELb0ELb0ELb0ELb0ELb0ELb1ELb0EEENS1_21CollectiveEpilogueFwdINS6_IJS8_SA_S9_EEENS6_IJNS7_ILi1EEESI_SI_EEESC_SE_Li256ELb0ELb1ELb0ELb0EEENS1_30DynamicPersistentTileSchedulerILi256ELi256ELb0ELb1ELb0EEEEEEEEEvNT_6ParamsE) ;  /* 0xfffebe2002007950 */ /* 0x004fea0003c3ffff */
        .weak           $__internal_3_$__cuda_sm70_shflsync_idx_p
        .type           $__internal_3_$__cuda_sm70_shflsync_idx_p,@function
        .size           $__internal_3_$__cuda_sm70_shflsync_idx_p,(.L_x_1478 - $__internal_3_$__cuda_sm70_shflsync_idx_p)
$__internal_3_$__cuda_sm70_shflsync_idx_p:
[----:B------:R-:W-:-:S04]  /*141e0*/  MOV R8, 0xffffffff ;  /* 0xffffffff00087802 */ /* 0x000fc80000000f00 */
[----:B------:R-:W-:Y:S04]  /*141f0*/  WARPSYNC R8 ;  /* 0x0000000800007348 */ /* 0x000fe80003800000 */
[----:B------:R1:W2:Y:S02]  /*14200*/  SHFL.IDX PT, R0, R9, R6, R0 ;  /* 0x0000000609007389 */ /* 0x0002a400000e0000 */
[----:B-1----:R-:W-:Y:S02]  /*14210*/  MOV R6, R7 ;  /* 0x0000000700067202 */ /* 0x002fe40000000f00 */
[----:B------:R-:W-:-:S04]  /*14220*/  MOV R7, 0x0 ;  /* 0x0000000000077802 */ /* 0x000fc80000000f00 */
[----:B--2---:R-:W-:Y:S05]  /*14230*/  RET.REL.NODEC R6 `(_ZN7cutlass13device_kernelIN5flash19enable_sm80_to_sm89INS1_16FlashAttnFwdSm80INS1_25CollectiveMainloopFwdSm80ILi8ELi1ELb0EN4cute5tupleIJNS5_1CILi128EEENS7_ILi96EEENS7_ILi256EEEEEELi256ENS_6half_tEfNS_4arch4Sm80ELb1ELb0ELb0ELb0ELb0ELb0ELb1ELb0EEENS1_21CollectiveEpilogueFwdINS6_IJS8_SA_S9_EEENS6_IJNS7_ILi1EEESI_SI_EEESC_SE_Li256ELb0ELb1ELb0ELb0EEENS1_30DynamicPersistentTileSchedulerILi256ELi256ELb0ELb1ELb0EEEEEEEEEvNT_6ParamsE) ;  /* 0xfffebdc006007950 */ /* 0x004fea0003c3ffff */
.L_x_1269:
        /* <DEDUP_REMOVED lines=12> */
.L_x_1478:


//--------------------- .text._ZN7cutlass13device_kernelIN5flash19enable_sm80_to_sm89INS1_16FlashAttnFwdSm80INS1_25CollectiveMainloopFwdSm80ILi8ELi1ELb0EN4cute5tupleIJNS5_1CILi128EEENS7_ILi96EEENS7_ILi256EEEEEELi256ENS_6half_tEfNS_4arch4Sm80ELb1ELb0ELb0ELb1ELb0ELb0ELb1ELb0EEENS1_21CollectiveEpilogueFwdINS6_IJS8_SA_S9_EEENS6_IJNS7_ILi1EEESI_SI_EEESC_SE_Li256ELb1ELb1ELb0ELb0EEENS1_19SingleTileSchedulerILb1ELb0ELb1ELi128EEEEEEEEEvNT_6ParamsE --------------------------
	.section	.text._ZN7cutlass13device_kernelIN5flash19enable_sm80_to_sm89INS1_16FlashAttnFwdSm80INS1_25CollectiveMainloopFwdSm80ILi8ELi1ELb0EN4cute5tupleIJNS5_1CILi128EEENS7_ILi96EEENS7_ILi256EEEEEELi256ENS_6half_tEfNS_4arch4Sm80ELb1ELb0ELb0ELb1ELb0ELb0ELb1ELb0EEENS1_21CollectiveEpilogueFwdINS6_IJS8_SA_S9_EEENS6_IJNS7_ILi1EEESI_SI_EEESC_SE_Li256ELb1ELb1ELb0ELb0EEENS1_19SingleTileSchedulerILb1ELb0ELb1ELi128EEEEEEEEEvNT_6ParamsE,"ax",@progbits
	.sectioninfo	@"SHI_REGISTERS=255"
	.align	128
.text._ZN7cutlass13device_kernelIN5flash19enable_sm80_to_sm89INS1_16FlashAttnFwdSm80INS1_25CollectiveMainloopFwdSm80ILi8ELi1ELb0EN4cute5tupleIJNS5_1CILi128EEENS7_ILi96EEENS7_ILi256EEEEEELi256ENS_6half_tEfNS_4arch4Sm80ELb1ELb0ELb0ELb1ELb0ELb0ELb1ELb0EEENS1_21CollectiveEpilogueFwdINS6_IJS8_SA_S9_EEENS6_IJNS7_ILi1EEESI_SI_EEESC_SE_Li256ELb1ELb1ELb0ELb0EEENS1_19SingleTileSchedulerILb1ELb0ELb1ELi128EEEEEEEEEvNT_6ParamsE:
        .type           _ZN7cutlass13device_kernelIN5flash19enable_sm80_to_sm89INS1_16FlashAttnFwdSm80INS1_25CollectiveMainloopFwdSm80ILi8ELi1ELb0EN4cute5tupleIJNS5_1CILi128EEENS7_ILi96EEENS7_ILi256EEEEEELi256ENS_6half_tEfNS_4arch4Sm80ELb1ELb0ELb0ELb1ELb0ELb0ELb1ELb0EEENS1_21CollectiveEpilogueFwdINS6_IJS8_SA_S9_EEENS6_IJNS7_ILi1EEESI_SI_EEESC_SE_Li256ELb1ELb1ELb0ELb0EEENS1_19SingleTileSchedulerILb1ELb0ELb1ELi128EEEEEEEEEvNT_6ParamsE,@function
        .size           _ZN7cutlass13device_kernelIN5flash19enable_sm80_to_sm89INS1_16FlashAttnFwdSm80INS1_25CollectiveMainloopFwdSm80ILi8ELi1ELb0EN4cute5tupleIJNS5_1CILi128EEENS7_ILi96EEENS7_ILi256EEEEEELi256ENS_6half_tEfNS_4arch4Sm80ELb1ELb0ELb0ELb1ELb0ELb0ELb1ELb0EEENS1_21CollectiveEpilogueFwdINS6_IJS8_SA_S9_EEENS6_IJNS7_ILi1EEESI_SI_EEESC_SE_Li256ELb1ELb1ELb0ELb0EEENS1_19SingleTileSchedulerILb1ELb0ELb1ELi128EEEEEEEEEvNT_6ParamsE,(.L_x_1481 - _ZN7cutlass13device_kernelIN5flash19enable_sm80_to_sm89INS1_16FlashAttnFwdSm80INS1_25CollectiveMainloopFwdSm80ILi8ELi1ELb0EN4cute5tupleIJNS5_1CILi128EEENS7_ILi96EEENS7_ILi256EEEEEELi256ENS_6half_tEfNS_4arch4Sm80ELb1ELb0ELb0ELb1ELb0ELb0ELb1ELb0EEENS1_21CollectiveEpilogueFwdINS6_IJS8_SA_S9_EEENS6_IJNS7_ILi1EEESI_SI_EEESC_SE_Li256ELb1ELb1ELb0ELb0EEENS1_19SingleTileSchedulerILb1ELb0ELb1ELi128EEEEEEEEEvNT_6ParamsE)
        .other          _ZN7cutlass13device_kernelIN5flash19enable_sm80_to_sm89INS1_16FlashAttnFwdSm80INS1_25CollectiveMainloopFwdSm80ILi8ELi1ELb0EN4cute5tupleIJNS5_1CILi128EEENS7_ILi96EEENS7_ILi256EEEEEELi256ENS_6half_tEfNS_4arch4Sm80ELb1ELb0ELb0ELb1ELb0ELb0ELb1ELb0EEENS1_21CollectiveEpilogueFwdINS6_IJS8_SA_S9_EEENS6_IJNS7_ILi1EEESI_SI_EEESC_SE_Li256ELb1ELb1ELb0ELb0EEENS1_19SingleTileSchedulerILb1ELb0ELb1ELi128EEEEEEEEEvNT_6ParamsE,@"STO_CUDA_ENTRY STV_DEFAULT"
_ZN7cutlass13device_kernelIN5flash19enable_sm80_to_sm89INS1_16FlashAttnFwdSm80INS1_25CollectiveMainloopFwdSm80ILi8ELi1ELb0EN4cute5tupleIJNS5_1CILi128EEENS7_ILi96EEENS7_ILi256EEEEEELi256ENS_6half_tEfNS_4arch4Sm80ELb1ELb0ELb0ELb1ELb0ELb0ELb1ELb0EEENS1_21CollectiveEpilogueFwdINS6_IJS8_SA_S9_EEENS6_IJNS7_ILi1EEESI_SI_EEESC_SE_Li256ELb1ELb1ELb0ELb0EEENS1_19SingleTileSchedulerILb1ELb0ELb1ELi128EEEEEEEEEvNT_6ParamsE:
        /* <DEDUP_REMOVED lines=17> */
.L_x_1271:
        /* <DEDUP_REMOVED lines=8> */
.L_x_1273:
[----:B------:R-:W-:-:S04]  /*0190*/  MOV R0, c[0x0][0x54c] ;  /* 0x0001530000007a02 */ /* 0x000fc80000000f00 */
.L_x_1272:
[----:B------:R-:W-:Y:S01]  /*01a0*/  USHF.L.U32 UR15, UR15, 0x7, URZ ;  /* 0x000000070f0f7899 */ /* 0x000fe2000800063f */
[----:B-----5:R-:W-:-:S05]  /*01b0*/  IMAD R0, R0, c[0x0][0x548], RZ ;  /* 0x0001520000007a24 */ /* 0x020fca00078e02ff */
[----:B------:R-:W-:-:S04]  /*01c0*/  ISETP.LE.AND P0, PT, R0, UR15, PT ;  /* 0x0000000f00007c0c */ /* 0x000fc8000bf03270 */
[----:B------:R-:W-:-:S05]  /*01d0*/  SEL R0, R5, 0xffffffff, !P0 ;  /* 0xffffffff05007807 */ /* 0x000fca0004000000 */
[----:B------:R2:W-:Y:S01]  /*01e0*/  STL [R1+0x58], R0 ;  /* 0x0000580001007387 */ /* 0x0005e20000100800 */
[----:B------:R-:W-:Y:S05]  /*01f0*/  BRA `(.L_x_1274) ;  /* 0x0000013000007947 */ /* 0x000fea0003800000 */
.L_x_1270:
[----:B------:R-:W-:-:S04]  /*0200*/  ISETP.NE.U32.AND P0, PT, RZ, c[0x0][0x568], PT ;  /* 0x00015a00ff007a0c */ /* 0x000fc80003f05070 */
[----:B------:R-:W-:-:S13]  /*0210*/  ISETP.NE.AND.EX P0, PT, RZ, c[0x0][0x56c], PT, P0 ;  /* 0x00015b00ff007a0c */ /* 0x000fda0003f05300 */
[----:B------:R-:W-:Y:S05]  /*0220*/  @!P0 BRA `(.L_x_1275) ;  /* 0x0000002000008947 */ /* 0x000fea0003800000 */
[----:B------:R1:W5:Y:S01]  /*0230*/  LDG.E R0, [R2.64] ;  /* 0x0000001e02007981 */ /* 0x000362000c1e1900 */
[----:B------:R-:W-:Y:S05]  /*0240*/  BRA `(.L_x_1276) ;  /* 0x0000009000007947 */ /* 0x000fea0003800000 */
.L_x_1275:
        /* <DEDUP_REMOVED lines=8> */
.L_x_1277:
[----:B------:R-:W-:-:S04]  /*02d0*/  MOV R0, c[0x0][0x54c] ;  /* 0x0001530000007a02 */ /* 0x000fc80000000f00 */
.L_x_1276:
[----:B------:R-:W-:Y:S01]  /*02e0*/  USHF.L.U32 UR15, UR15, 0x7, URZ ;  /* 0x000000070f0f7899 */ /* 0x000fe2000800063f */
[----:B-----5:R-:W-:-:S05]  /*02f0*/  IMAD R0, R0, c[0x0][0x548], RZ ;  /* 0x0001520000007a24 */ /* 0x020fca00078e02ff */
[----:B------:R-:W-:-:S04]  /*0300*/  ISETP.LE.AND P0, PT, R0, UR15, PT ;  /* 0x0000000f00007c0c */ /* 0x000fc8000bf03270 */
[----:B------:R-:W-:-:S05]  /*0310*/  SEL R0, R5, 0xffffffff, !P0 ;  /* 0xffffffff05007807 */ /* 0x000fca0004000000 */
[----:B------:R2:W-:Y:S04]  /*0320*/  STL [R1+0x58], R0 ;  /* 0x0000580001007387 */ /* 0x0005e80000100800 */
.L_x_1274:
        /* <DEDUP_REMOVED lines=25> */
[----:B-12---:R-:W-:Y:S05]  /*04c0*/  @P0 BRA `(.L_x_1278) ;  /* 0x0000006000000947 */ /* 0x006fea0003800000 */
[----:B------:R-:W-:Y:S05]  /*04d0*/  @!P2 BRA `(.L_x_1278) ;  /* 0x000000500000a947 */ /* 0x000fea0003800000 */
[----:B------:R1:W2:Y:S04]  /*04e0*/  LDG.E R0, [R4.64] ;  /* 0x0000001e04007981 */ /* 0x0002a8000c1e1900 */
[----:B-1----:R-:W4:Y:S01]  /*04f0*/  LDG.E R4, [R4.64+0x4] ;  /* 0x0000041e04047981 */ /* 0x002f22000c1e1900 */
[----:B--23--:R-:W1:Y:S08]  /*0500*/  R2UR UR13, R0 ;  /* 0x00000000000d73c2 */ /* 0x00ce7000000e0000 */
[----:B----4-:R-:W1:Y:S02]  /*0510*/  R2UR UR4, R4 ;  /* 0x00000000040473c2 */ /* 0x010e6400000e0000 */
[----:B-1----:R-:W-:-:S06]  /*0520*/  UIADD3 UR13, -UR13, UR4, URZ ;  /* 0x000000040d0d7290 */ /* 0x002fcc000fffe13f */
.L_x_1278:
[----:B------:R-:W-:-:S04]  /*0530*/  ISETP.NE.U32.AND P0, PT, RZ, c[0x0][0x368], PT ;  /* 0x0000da00ff007a0c */ /* 0x000fc80003f05070 */
[----:B------:R-:W-:-:S13]  /*0540*/  ISETP.NE.AND.EX P0, PT, RZ, c[0x0][0x36c], PT, P0 ;  /* 0x0000db00ff007a0c */ /* 0x000fda0003f05300 */
[----:B------:R-:W-:Y:S05]  /*0550*/  @!P0 BRA `(.L_x_1279) ;  /* 0x0000004000008947 */ /* 0x000fea0003800000 */
[----:B------:R-:W-:-:S05]  /*0560*/  IMAD.WIDE R2, R47, R26, c[0x0][0x368] ;  /* 0x0000da002f027625 */ /* 0x000fca00078e021a */
[----:B------:R-:W2:Y:S02]  /*0570*/  LDG.E R0, [R2.64] ;  /* 0x0000001e02007981 */ /* 0x000ea4000c1e1900 */
[----:B--2---:R1:W2:Y:S02]  /*0580*/  R2UR UR12, R0 ;  /* 0x00000000000c73c2 */ /* 0x0042a400000e0000 */
[----:B-12---:R-:W-:Y:S05]  /*0590*/  BRA `(.L_x_1280) ;  /* 0x0000006000007947 */ /* 0x006fea0003800000 */
.L_x_1279:
[----:B------:R-:W-:Y:S05]  /*05a0*/  @!P5 BRA `(.L_x_1280) ;  /* 0x000000500000d947 */ /* 0x000fea0003800000 */
[----:B------:R1:W2:Y:S04]  /*05b0*/  LDG.E R0, [R2.64] ;  /* 0x0000001e02007981 */ /* 0x0002a8000c1e1900 */
[----:B-1----:R-:W4:Y:S01]  /*05c0*/  LDG.E R2, [R2.64+0x4] ;  /* 0x0000041e02027981 */ /* 0x002f22000c1e1900 */
[----:B--2---:R-:W1:Y:S08]  /*05d0*/  R2UR UR12, R0 ;  /* 0x00000000000c73c2 */ /* 0x004e7000000e0000 */
[----:B----4-:R-:W1:Y:S02]  /*05e0*/  R2UR UR4, R2 ;  /* 0x00000000020473c2 */ /* 0x010e6400000e0000 */
[----:B-1----:R-:W-:-:S06]  /*05f0*/  UIADD3 UR12, -UR12, UR4, URZ ;  /* 0x000000040c0c7290 */ /* 0x002fcc000fffe13f */
.L_x_1280:
        /* <DEDUP_REMOVED lines=8> */
[----:B------:R-:W-:Y:S01]  /*0680*/  UIADD3 UR6, UR12, 0x5f, URZ ;  /* 0x0000005f0c067890 */ /* 0x000fe2000fffe03f */
[----:B------:R-:W-:Y:S01]  /*0690*/  CS2R R14, SRZ ;  /* 0x00000000000e7805 */ /* 0x000fe2000001ff00 */
[----:B------:R-:W-:Y:S01]  /*06a0*/  IMAD.MOV.U32 R128, RZ, RZ, RZ ;  /* 0x000000ffff807224 */ /* 0x000fe200078e00ff */
[----:B------:R-:W-:Y:S01]  /*06b0*/  MOV R126, RZ ;  /* 0x000000ff007e7202 */ /* 0x000fe20000000f00 */
[----:B------:R-:W-:Y:S01]  /*06c0*/  UIMAD.WIDE UR6, UR6, 0x2aaaaaab, URZ ;  /* 0x2aaaaaab060678a5 */ /* 0x000fe2000f8e023f */
[----:B------:R-:W-:Y:S01]  /*06d0*/  CS2R R8, SRZ ;  /* 0x0000000000087805 */ /* 0x000fe2000001ff00 */
[----:B------:R-:W-:Y:S01]  /*06e0*/  @UP1 UIADD3 UR8, UR15, 0x7f, URZ ;  /* 0x0000007f0f081890 */ /* 0x000fe2000fffe03f */
[----:B------:R-:W-:Y:S01]  /*06f0*/  IMAD.MOV.U32 R124, RZ, RZ, RZ ;  /* 0x000000ffff7c7224 */ /* 0x000fe200078e00ff */
[----:B------:R-:W-:Y:S01]  /*0700*/  USHF.R.U32.HI UR6, URZ, 0x1f, UR7 ;  /* 0x0000001f3f067899 */ /* 0x000fe20008011607 */
[----:B------:R-:W-:Y:S01]  /*0710*/  MOV R122, RZ ;  /* 0x000000ff007a7202 */ /* 0x000fe20000000f00 */
[----:B------:R-:W-:Y:S01]  /*0720*/  UIMAD.WIDE.U32 UR8, UR8, UR4, URZ ;  /* 0x00000004080872a5 */ /* 0x000fe2000f8e003f */
[----:B------:R-:W-:Y:S01]  /*0730*/  CS2R R120, SRZ ;  /* 0x0000000000787805 */ /* 0x000fe2000001ff00 */
[----:B------:R-:W-:Y:S01]  /*0740*/  UIADD3 UR4, UR15, 0x7f, URZ ;  /* 0x0000007f0f047890 */ /* 0x000fe2000fffe03f */
[----:B------:R-:W-:Y:S01]  /*0750*/  IMAD.MOV.U32 R13, RZ, RZ, RZ ;  /* 0x000000ffff0d7224 */ /* 0x000fe200078e00ff */
[----:B------:R-:W-:Y:S01]  /*0760*/  @UP1 USHF.R.U32.HI UR4, URZ, UR5, UR9 ;  /* 0x000000053f041299 */ /* 0x000fe20008011609 */
[----:B------:R-:W-:Y:S01]  /*0770*/  MOV R118, RZ ;  /* 0x000000ff00767202 */ /* 0x000fe20000000f00 */
[----:B---3--:R-:W-:Y:S01]  /*0780*/  UIADD3 UR5, UR12, 0x60, -UR13 ;  /* 0x000000600c057890 */ /* 0x008fe2000fffe80d */
[----:B------:R-:W-:Y:S01]  /*0790*/  CS2R R16, SRZ ;  /* 0x0000000000107805 */ /* 0x000fe2000001ff00 */
[----:B------:R-:W-:Y:S01]  /*07a0*/  ULEA.HI.SX32 UR6, UR7, UR6, 0x1c ;  /* 0x0000000607067291 */ /* 0x000fe2000f8fe23f */
[----:B------:R-:W-:Y:S01]  /*07b0*/  IMAD.MOV.U32 R116, RZ, RZ, RZ ;  /* 0x000000ffff747224 */ /* 0x000fe200078e00ff */
[----:B------:R-:W-:Y:S01]  /*07c0*/  UIADD3 UR4, UR5, UR4, URZ ;  /* 0x0000000405047290 */ /* 0x000fe2000fffe03f */
[----:B------:R-:W-:Y:S01]  /*07d0*/  MOV R114, RZ ;  /* 0x000000ff00727202 */ /* 0x000fe20000000f00 */
[----:B------:R-:W-:Y:S01]  /*07e0*/  CS2R R18, SRZ ;  /* 0x0000000000127805 */ /* 0x000fe2000001ff00 */
[----:B------:R-:W-:Y:S01]  /*07f0*/  IMAD.MOV.U32 R112, RZ, RZ, RZ ;  /* 0x000000ffff707224 */ /* 0x000fe200078e00ff */
[----:B------:R-:W-:Y:S01]  /*0800*/  UIMAD.WIDE UR4, UR4, 0x2aaaaaab, URZ ;  /* 0x2aaaaaab040478a5 */ /* 0x000fe2000f8e023f */
[----:B------:R-:W-:Y:S01]  /*0810*/  MOV R110, RZ ;  /* 0x000000ff006e7202 */ /* 0x000fe20000000f00 */
[----:B------:R-:W-:Y:S01]  /*0820*/  CS2R R20, SRZ ;  /* 0x0000000000147805 */ /* 0x000fe2000001ff00 */
[----:B------:R-:W-:Y:S01]  /*0830*/  IMAD.MOV.U32 R108, RZ, RZ, RZ ;  /* 0x000000ffff6c7224 */ /* 0x000fe200078e00ff */
[----:B------:R-:W-:Y:S01]  /*0840*/  USHF.R.U32.HI UR4, URZ, 0x1f, UR5 ;  /* 0x0000001f3f047899 */ /* 0x000fe20008011605 */
[----:B------:R-:W-:Y:S01]  /*0850*/  MOV R106, RZ ;  /* 0x000000ff006a7202 */ /* 0x000fe20000000f00 */
[----:B------:R-:W-:Y:S01]  /*0860*/  CS2R R22, SRZ ;  /* 0x0000000000167805 */ /* 0x000fe2000001ff00 */
[----:B------:R-:W-:Y:S01]  /*0870*/  IMAD.MOV.U32 R104, RZ, RZ, RZ ;  /* 0x000000ffff687224 */ /* 0x000fe200078e00ff */
[----:B------:R-:W-:Y:S01]  /*0880*/  ULEA.HI.SX32 UR4, UR5, UR4, 0x1c ;  /* 0x0000000405047291 */ /* 0x000fe2000f8fe23f */
[----:B------:R-:W-:Y:S01]  /*0890*/  MOV R102, RZ ;  /* 0x000000ff00667202 */ /* 0x000fe20000000f00 */
[----:B------:R-:W-:Y:S01]  /*08a0*/  CS2R R24, SRZ ;  /* 0x0000000000187805 */ /* 0x000fe2000001ff00 */
[----:B------:R-:W-:Y:S01]  /*08b0*/  IMAD.MOV.U32 R100, RZ, RZ, RZ ;  /* 0x000000ffff647224 */ /* 0x000fe200078e00ff */
[----:B------:R-:W-:Y:S01]  /*08c0*/  UISETP.LT.AND UP0, UPT, UR6, UR4, UPT ;  /* 0x000000040600728c */ /* 0x000fe2000bf01270 */
[----:B------:R-:W-:Y:S01]  /*08d0*/  CS2R R98, SRZ ;  /* 0x0000000000627805 */ /* 0x000fe2000001ff00 */
[----:B------:R-:W-:Y:S01]  /*08e0*/  MOV R96, RZ ;  /* 0x000000ff00607202 */ /* 0x000fe20000000f00 */
[----:B------:R-:W-:Y:S01]  /*08f0*/  CS2R R94, SRZ ;  /* 0x00000000005e7805 */ /* 0x000fe2000001ff00 */
[----:B------:R-:W-:Y:S01]  /*0900*/  USEL UR24, UR6, UR4, UP0 ;  /* 0x0000000406187287 */ /* 0x000fe20008000000 */
[----:B------:R-:W-:Y:S01]  /*0910*/  IMAD.MOV.U32 R27, RZ, RZ, RZ ;  /* 0x000000ffff1b7224 */ /* 0x000fe200078e00ff */
[----:B------:R-:W-:Y:S01]  /*0920*/  MOV R92, RZ ;  /* 0x000000ff005c7202 */ /* 0x000fe20000000f00 */
[----:B------:R-:W-:Y:S01]  /*0930*/  CS2R R90, SRZ ;  /* 0x00000000005a7805 */ /* 0x000fe2000001ff00 */
[----:B------:R-:W-:Y:S01]  /*0940*/  UISETP.GE.AND UP0, UPT, UR24, 0x1, UPT ;  /* 0x000000011800788c */ /* 0x000fe2000bf06270 */
[----:B------:R-:W-:Y:S01]  /*0950*/  CS2R R28, SRZ ;  /* 0x00000000001c7805 */ /* 0x000fe2000001ff00 */
[----:B------:R-:W-:Y:S01]  /*0960*/  IMAD.MOV.U32 R88, RZ, RZ, RZ ;  /* 0x000000ffff587224 */ /* 0x000fe200078e00ff */
[----:B------:R-:W-:Y:S01]  /*0970*/  CS2R R86, SRZ ;  /* 0x0000000000567805 */ /* 0x000fe2000001ff00 */
[----:B------:R-:W-:Y:S01]  /*0980*/  MOV R84, RZ ;  /* 0x000000ff00547202 */ /* 0x000fe20000000f00 */
[----:B------:R-:W-:Y:S01]  /*0990*/  CS2R R82, SRZ ;  /* 0x0000000000527805 */ /* 0x000fe2000001ff00 */
[----:B------:R-:W-:Y:S01]  /*09a0*/  PLOP3.LUT P0, PT, PT, PT, UP0, 0x80, 0x0 ;  /* 0x000000000000781c */ /* 0x000fe20003f0f008 */
        /* <DEDUP_REMOVED lines=50> */
[----:B------:R-:W-:Y:S01]  /*0cd0*/  IMAD.MOV.U32 R49, RZ, RZ, RZ ;  /* 0x000000ffff317224 */ /* 0x000fe200078e00ff */
[----:B------:R-:W-:Y:S05]  /*0ce0*/  @!P0 BRA `(.L_x_1281) ;  /* 0x0001131000008947 */ /* 0x000fea0003800000 */
[----:B------:R-:W-:-:S04]  /*0cf0*/  ISETP.NE.U32.AND P4, PT, RZ, c[0x0][0x340], PT ;  /* 0x0000d000ff007a0c */ /* 0x000fc80003f85070 */
[----:B------:R-:W-:-:S13]  /*0d00*/  ISETP.NE.AND.EX P4, PT, RZ, c[0x0][0x344], PT, P4 ;  /* 0x0000d100ff007a0c */ /* 0x000fda0003f85340 */
[----:B------:R-:W-:-:S05]  /*0d10*/  @P4 IMAD.WIDE R2, R47, R26, c[0x0][0x340] ;  /* 0x0000d0002f024625 */ /* 0x000fca00078e021a */
        /* <DEDUP_REMOVED lines=9> */
[----:B------:R-:W-:Y:S01]  /*0db0*/  SHF.R.S32.HI R18, RZ, 0x1f, R47 ;  /* 0x0000001fff127819 */ /* 0x000fe2000001142f */
[----:B------:R-:W-:Y:S01]  /*0dc0*/  IMAD R0, R6, c[0x0][0x17c], R0 ;  /* 0x00005f0006007a24 */ /* 0x000fe200078e0200 */
[----:B------:R-:W-:Y:S01]  /*0dd0*/  SHF.R.S32.HI R27, RZ, 0x3, R4 ;  /* 0x00000003ff1b7819 */ /* 0x000fe20000011404 */
[----:B------:R-:W-:Y:S01]  /*0de0*/  BSSY B0, `(.L_x_1282) ;  /* 0x00000b3000007945 */ /* 0x000fe20003800000 */
[----:B------:R-:W-:-:S02]  /*0df0*/  LEA.HI R19, R128, R127, RZ, 0x4 ;  /* 0x0000007f80137211 */ /* 0x000fc400078f20ff */
[----:B------:R-:W-:Y:S02]  /*0e00*/  PLOP3.LUT P0, PT, PT, PT, UP1, 0x80, 0x0 ;  /* 0x000000000000781c */ /* 0x000fe40003f0f018 */
[----:B------:R-:W-:Y:S02]  /*0e10*/  SHF.R.S32.HI R10, RZ, 0x4, R19 ;  /* 0x00000004ff0a7819 */ /* 0x000fe40000011413 */
[----:B------:R-:W-:Y:S02]  /*0e20*/  IADD3 R30, R27, UR15, RZ ;  /* 0x0000000f1b1e7c10 */ /* 0x000fe4000fffe0ff */
[----:B------:R-:W-:Y:S02]  /*0e30*/  LEA.HI R9, R19, R10, RZ, 0x1 ;  /* 0x0000000a13097211 */ /* 0x000fe400078f08ff */
[----:B------:R-:W-:Y:S01]  /*0e40*/  SHF.R.S32.HI R11, RZ, 0x1f, R12 ;  /* 0x0000001fff0b7819 */ /* 0x000fe2000001140c */
[----:B-1----:R-:W-:Y:S01]  /*0e50*/  IMAD.WIDE.U32 R2, R6, c[0x0][0x178], RZ ;  /* 0x00005e0006027a25 */ /* 0x002fe200078e00ff */
[----:B------:R-:W-:-:S02]  /*0e60*/  LEA.HI R13, R128, R127, RZ, 0x6 ;  /* 0x0000007f800d7211 */ /* 0x000fc400078f30ff */
[----:B---3--:R-:W-:Y:S01]  /*0e70*/  SHF.R.S32.HI R24, RZ, 0x1f, R29 ;  /* 0x0000001fff187819 */ /* 0x008fe2000001141d */
[----:B------:R-:W-:Y:S01]  /*0e80*/  IMAD.IADD R3, R3, 0x1, R0 ;  /* 0x0000000103037824 */ /* 0x000fe200078e0200 */
[----:B------:R-:W-:-:S03]  /*0e90*/  LOP3.LUT R0, R4, 0xfffffff8, RZ, 0xc0, !PT ;  /* 0xfffffff804007812 */ /* 0x000fc600078ec0ff */
[----:B------:R-:W-:Y:S02]  /*0ea0*/  IMAD R5, R24, c[0x0][0x1b8], RZ ;  /* 0x00006e0018057a24 */ /* 0x000fe400078e02ff */
[----:B------:R-:W-:Y:S02]  /*0eb0*/  IMAD.IADD R26, R127, 0x1, -R0 ;  /* 0x000000017f1a7824 */ /* 0x000fe400078e0a00 */
[C---:B------:R-:W-:Y:S01]  /*0ec0*/  IMAD R0, R29.reuse, c[0x0][0x1bc], R5 ;  /* 0x00006f001d007a24 */ /* 0x040fe200078e0205 */
[----:B------:R-:W-:Y:S01]  /*0ed0*/  SEL R5, R18, RZ, !P2 ;  /* 0x000000ff12057207 */ /* 0x000fe20005000000 */
[----:B------:R-:W-:Y:S02]  /*0ee0*/  IMAD R7, R26, 0x20, R27 ;  /* 0x000000201a077824 */ /* 0x000fe400078e021b */
[----:B------:R-:W-:-:S03]  /*0ef0*/  IMAD.WIDE.U32 R2, R29, c[0x0][0x1b8], R2 ;  /* 0x00006e001d027a25 */ /* 0x000fc600078e0002 */
[----:B------:R-:W-:Y:S01]  /*0f00*/  IADD3 R7, R7, UR15, RZ ;  /* 0x0000000f07077c10 */ /* 0x000fe2000fffe0ff */
[----:B------:R-:W-:Y:S01]  /*0f10*/  IMAD.IADD R3, R3, 0x1, R0 ;  /* 0x0000000103037824 */ /* 0x000fe200078e0200 */
[----:B------:R-:W-:Y:S01]  /*0f20*/  SEL R0, R47, RZ, !P2 ;  /* 0x000000ff2f007207 */ /* 0x000fe20005000000 */
[----:B------:R-:W-:Y:S01]  /*0f30*/  IMAD R5, R5, c[0x0][0x1c0], RZ ;  /* 0x0000700005057a24 */ /* 0x000fe200078e02ff */
[----:B------:R-:W-:Y:S01]  /*0f40*/  ISETP.GE.AND P2, PT, R30, UR6, PT ;  /* 0x000000061e007c0c */ /* 0x000fe2000bf46270 */
[----:B------:R-:W-:-:S04]  /*0f50*/  @P1 IMAD.HI.U32 R6, R7, c[0x0][0x2c8], RZ ;  /* 0x0000b20007061a27 */ /* 0x000fc800078e00ff */
[C---:B------:R-:W-:Y:S01]  /*0f60*/  IMAD R8, R0.reuse, c[0x0][0x1c4], R5 ;  /* 0x0000710000087a24 */ /* 0x040fe200078e0205 */
[----:B------:R-:W-:Y:S01]  /*0f70*/  LOP3.LUT R5, R9, 0xfffffffe, RZ, 0xc0, !PT ;  /* 0xfffffffe09057812 */ /* 0x000fe200078ec0ff */
[----:B------:R-:W-:Y:S01]  /*0f80*/  IMAD.MOV.U32 R4, RZ, RZ, R7 ;  /* 0x000000ffff047224 */ /* 0x000fe200078e0007 */
[----:B------:R-:W-:Y:S01]  /*0f90*/  @P0 SHF.R.U32.HI R4, RZ, c[0x0][0x2cc], R6 ;  /* 0x0000b300ff040a19 */ /* 0x000fe20000011606 */
[----:B------:R-:W-:-:S03]  /*0fa0*/  IMAD.WIDE.U32 R2, R0, c[0x0][0x1c0], R2 ;  /* 0x0000700000027a25 */ /* 0x000fc600078e0002 */
[----:B------:R-:W-:Y:S01]  /*0fb0*/  SHF.R.S32.HI R6, RZ, 0x1f, R4 ;  /* 0x0000001fff067819 */ /* 0x000fe20000011404 */
[----:B------:R-:W-:Y:S01]  /*0fc0*/  IMAD.IADD R31, R10, 0x1, -R5 ;  /* 0x000000010a1f7824 */ /* 0x000fe200078e0a05 */
[----:B------:R-:W-:Y:S01]  /*0fd0*/  IADD3 R5, R30, 0x20, RZ ;  /* 0x000000201e057810 */ /* 0x000fe20007ffe0ff */
[----:B------:R-:W-:Y:S02]  /*0fe0*/  IMAD.IADD R3, R3, 0x1, R8 ;  /* 0x0000000103037824 */ /* 0x000fe400078e0208 */
[----:B------:R-:W-:Y:S01]  /*0ff0*/  IMAD.MOV R0, RZ, RZ, -R4 ;  /* 0x000000ffff007224 */ /* 0x000fe200078e0a04 */
[----:B------:R-:W-:Y:S01]  /*1000*/  ISETP.GE.AND P0, PT, R5, UR6, PT ;  /* 0x0000000605007c0c */ /* 0x000fe2000bf06270 */
[----:B------:R-:W-:Y:S02]  /*1010*/  IMAD.SHL.U32 R8, R27, 0x40, RZ ;  /* 0x000000401b087824 */ /* 0x000fe400078e00ff */
[----:B------:R-:W-:Y:S02]  /*1020*/  IMAD R5, R0, c[0x0][0x2c4], R7 ;  /* 0x0000b10000057a24 */ /* 0x000fe400078e0207 */
[----:B------:R-:W-:Y:S01]  /*1030*/  IMAD R6, R6, c[0x0][0x1b0], RZ ;  /* 0x00006c0006067a24 */ /* 0x000fe200078e02ff */
[----:B------:R-:W-:Y:S01]  /*1040*/  LOP3.LUT R0, R8, 0x1c0, RZ, 0xc0, !PT ;  /* 0x000001c008007812 */ /* 0x000fe200078ec0ff */
[----:B------:R-:W-:-:S02]  /*1050*/  IMAD.SHL.U32 R10, R26, 0x8, RZ ;  /* 0x000000081a0a7824 */ /* 0x000fc400078e00ff */
[C---:B------:R-:W-:Y:S01]  /*1060*/  IMAD R8, R4.reuse, c[0x0][0x1b4], R6 ;  /* 0x00006d0004087a24 */ /* 0x040fe200078e0206 */
[----:B------:R-:W-:Y:S01]  /*1070*/  SHF.R.U32.HI R6, RZ, 0x3, R0 ;  /* 0x00000003ff067819 */ /* 0x000fe20000011600 */
[----:B------:R-:W-:Y:S01]  /*1080*/  IMAD.WIDE.U32 R2, R4, c[0x0][0x1b0], R2 ;  /* 0x00006c0004027a25 */ /* 0x000fe200078e0002 */
[----:B------:R-:W-:Y:S02]  /*1090*/  LOP3.LUT R7, R0, 0x38, R10, 0xf8, !PT ;  /* 0x0000003800077812 */ /* 0x000fe400078ef80a */
[----:B------:R-:W-:Y:S01]  /*10a0*/  SHF.R.S32.HI R4, RZ, 0x1f, R5 ;  /* 0x0000001fff047819 */ /* 0x000fe20000011405 */
[----:B------:R-:W-:Y:S01]  /*10b0*/  IMAD.IADD R3, R3, 0x1, R8 ;  /* 0x0000000103037824 */ /* 0x000fe200078e0208 */
[----:B------:R-:W-:Y:S01]  /*10c0*/  IADD3 R0, P1, R12, R27, RZ ;  /* 0x0000001b0c007210 */ /* 0x000fe20007f3e0ff */
[----:B------:R-:W-:Y:S01]  /*10d0*/  IMAD.SHL.U32 R17, R26, 0x8, RZ ;  /* 0x000000081a117824 */ /* 0x000fe200078e00ff */
[----:B------:R-:W-:Y:S01]  /*10e0*/  LOP3.LUT R15, R7, R6, RZ, 0x3c, !PT ;  /* 0x00000006070f7212 */ /* 0x000fe200078e3cff */
[----:B------:R-:W-:Y:S01]  /*10f0*/  IMAD R4, R4, c[0x0][0x1a8], RZ ;  /* 0x00006a0004047a24 */ /* 0x000fe200078e02ff */
[----:B------:R-:W-:Y:S01]  /*1100*/  LEA.HI.X.SX32 R6, R27, R11, 0x1, P1 ;  /* 0x0000000b1b067211 */ /* 0x000fe200008f0eff */
[----:B------:R-:W-:Y:S01]  /*1110*/  IMAD.WIDE.U32 R2, R5, c[0x0][0x1a8], R2 ;  /* 0x00006a0005027a25 */ /* 0x000fe200078e0002 */
[----:B------:R-:W-:-:S02]  /*1120*/  IADD3 R9, R10, 0x80, RZ ;  /* 0x000000800a097810 */ /* 0x000fc40007ffe0ff */
[----:B------:R-:W-:Y:S01]  /*1130*/  SHF.R.S32.HI R11, RZ, 0x1f, R10 ;  /* 0x0000001fff0b7819 */ /* 0x000fe2000001140a */
[----:B------:R-:W-:Y:S01]  /*1140*/  IMAD R12, R5, c[0x0][0x1ac], R4 ;  /* 0x00006b00050c7a24 */ /* 0x000fe200078e0204 */
[----:B------:R-:W-:Y:S01]  /*1150*/  ISETP.GE.AND P3, PT, R9, c[0x0][0x1d4], PT ;  /* 0x0000750009007a0c */ /* 0x000fe20003f66270 */
[----:B------:R-:W-:Y:S01]  /*1160*/  IMAD R5, R6, c[0x0][0x1e0], RZ ;  /* 0x0000780006057a24 */ /* 0x000fe200078e02ff */
[----:B------:R-:W-:Y:S01]  /*1170*/  LEA R28, P1, R2, c[0x0][0x160], 0x1 ;  /* 0x00005800021c7a11 */ /* 0x000fe200078208ff */
[----:B------:R-:W-:Y:S02]  /*1180*/  IMAD R4, R6, c[0x0][0x208], RZ ;  /* 0x0000820006047a24 */ /* 0x000fe400078e02ff */
[C---:B------:R-:W-:Y:S01]  /*1190*/  IMAD R14, R0.reuse, c[0x0][0x1e4], R5 ;  /* 0x00007900000e7a24 */ /* 0x040fe200078e0205 */
[----:B------:R-:W-:Y:S01]  /*11a0*/  IADD3 R5, R17, 0x80, RZ ;  /* 0x0000008011057810 */ /* 0x000fe20007ffe0ff */
[C---:B------:R-:W-:Y:S02]  /*11b0*/  IMAD R16, R0.reuse, c[0x0][0x20c], R4 ;  /* 0x0000830000107a24 */ /* 0x040fe400078e0204 */
[----:B------:R-:W-:Y:S01]  /*11c0*/  IMAD.WIDE.U32 R8, R0, c[0x0][0x1e0], R10 ;  /* 0x0000780000087a25 */ /* 0x000fe200078e000a */
[----:B------:R-:W-:-:S03]  /*11d0*/  ISETP.GE.AND P6, PT, R5, c[0x0][0x198], PT ;  /* 0x0000660005007a0c */ /* 0x000fc60003fc6270 */
[----:B------:R-:W-:Y:S01]  /*11e0*/  IMAD.WIDE.U32 R6, R0, c[0x0][0x208], R10 ;  /* 0x0000820000067a25 */ /* 0x000fe200078e000a */
[----:B------:R-:W-:-:S03]  /*11f0*/  LOP3.LUT R0, R19, 0xfffffff0, RZ, 0xc0, !PT ;  /* 0xfffffff013007812 */ /* 0x000fc600078ec0ff */
[----:B------:R-:W-:Y:S02]  /*1200*/  IMAD.IADD R3, R3, 0x1, R12 ;  /* 0x0000000103037824 */ /* 0x000fe400078e020c */
[----:B------:R-:W-:Y:S01]  /*1210*/  IMAD.SHL.U32 R4, R13, 0x8, RZ ;  /* 0x000000080d047824 */ /* 0x000fe200078e00ff */
[----:B------:R-:W-:Y:S01]  /*1220*/  IADD3 R13, R17, 0xc0, RZ ;  /* 0x000000c0110d7810 */ /* 0x000fe20007ffe0ff */
[----:B------:R-:W-:Y:S01]  /*1230*/  IMAD.IADD R0, R127, 0x1, -R0 ;  /* 0x000000017f007824 */ /* 0x000fe200078e0a00 */
[----:B------:R-:W-:Y:S01]  /*1240*/  LEA.HI.X R25, R2, c[0x0][0x164], R3, 0x1, P1 ;  /* 0x0000590002197a11 */ /* 0x000fe200008f0c03 */
[----:B------:R-:W-:Y:S01]  /*1250*/  IMAD.IADD R9, R9, 0x1, R14 ;  /* 0x0000000109097824 */ /* 0x000fe200078e020e */
[----:B------:R-:W-:Y:S01]  /*1260*/  @!P2 SHF.R.S32.HI R3, RZ, 0x1f, R5 ;  /* 0x0000001fff03a819 */ /* 0x000fe20000011405 */
[----:B------:R-:W1:Y:S01]  /*1270*/  SHFL.IDX PT, R2, R28, RZ, 0x181f ;  /* 0x00181fff1c027589 */ /* 0x000e6200000e0000 */
[----:B------:R-:W-:Y:S01]  /*1280*/  LOP3.LUT R251, R15, 0xfffffe00, R4, 0xf8, !PT ;  /* 0xfffffe000ffb7812 */ /* 0x000fe200078ef804 */
[----:B------:R-:W-:Y:S01]  /*1290*/  IMAD.IADD R7, R7, 0x1, R16 ;  /* 0x0000000107077824 */ /* 0x000fe200078e0210 */
[----:B------:R-:W-:Y:S01]  /*12a0*/  SHF.R.S32.HI R4, RZ, 0x1f, R0 ;  /* 0x0000001fff047819 */ /* 0x000fe20000011400 */
[----:B------:R-:W-:Y:S01]  /*12b0*/  IMAD R22, R24, c[0x0][0x1e8], RZ ;  /* 0x00007a0018167a24 */ /* 0x000fe200078e02ff */
[----:B------:R-:W-:Y:S01]  /*12c0*/  @!P2 LEA.HI R15, R3, R5, RZ, 0x3 ;  /* 0x00000005030fa211 */ /* 0x000fe200078f18ff */
[----:B------:R-:W-:Y:S01]  /*12d0*/  @!P2 IMAD.SHL.U32 R16, R251, 0x2, RZ ;  /* 0x00000002fb10a824 */ /* 0x000fe200078e00ff */
[----:B------:R-:W3:Y:S01]  /*12e0*/  SHFL.IDX PT, R3, R25, RZ, 0x181f ;  /* 0x00181fff19037589 */ /* 0x000ee200000e0000 */
[----:B------:R-:W-:Y:S01]  /*12f0*/  LEA.HI R23, R4, R0, RZ, 0x3 ;  /* 0x0000000004177211 */ /* 0x000fe200078f18ff */
[----:B------:R-:W-:Y:S01]  /*1300*/  IMAD R24, R24, c[0x0][0x210], RZ ;  /* 0x0000840018187a24 */ /* 0x000fe200078e02ff */
[----:B------:R-:W-:Y:S01]  /*1310*/  @!P2 SHF.R.S32.HI R12, RZ, 0x1f, R13 ;  /* 0x0000001fff0ca819 */ /* 0x000fe2000001140d */
[----:B------:R-:W-:Y:S01]  /*1320*/  IMAD R22, R29, c[0x0][0x1ec], R22 ;  /* 0x00007b001d167a24 */ /* 0x000fe200078e0216 */
[----:B------:R-:W-:Y:S01]  /*1330*/  LOP3.LUT R4, R23, 0xfffffff8, RZ, 0xc0, !PT ;  /* 0xfffffff817047812 */ /* 0x000fe200078ec0ff */
[----:B------:R-:W-:Y:S01]  /*1340*/  IMAD.WIDE.U32 R8, R29, c[0x0][0x1e8], R8 ;  /* 0x00007a001d087a25 */ /* 0x000fe200078e0008 */
[----:B------:R-:W-:-:S02]  /*1350*/  ISETP.GE.AND P1, PT, R13, c[0x0][0x198], PT ;  /* 0x000066000d007a0c */ /* 0x000fc40003f26270 */
[----:B------:R-:W-:Y:S01]  /*1360*/  @!P2 LEA.HI R13, R12, R13, RZ, 0x3 ;  /* 0x0000000d0c0da211 */ /* 0x000fe200078f18ff */
[----:B------:R-:W-:Y:S01]  /*1370*/  IMAD.IADD R19, R0, 0x1, -R4 ;  /* 0x0000000100137824 */ /* 0x000fe200078e0a04 */
[----:B------:R-:W-:Y:S01]  /*1380*/  @!P2 LOP3.LUT R12, R15, 0xfffffff8, RZ, 0xc0, !PT ;  /* 0xfffffff80f0ca812 */ /* 0x000fe200078ec0ff */
[C---:B------:R-:W-:Y:S02]  /*1390*/  IMAD R24, R29.reuse, c[0x0][0x214], R24 ;  /* 0x000085001d187a24 */ /* 0x040fe400078e0218 */
[----:B------:R-:W-:-:S04]  /*13a0*/  IMAD.WIDE.U32 R6, R29, c[0x0][0x210], R6 ;  /* 0x000084001d067a25 */ /* 0x000fc800078e0006 */
[----:B------:R-:W-:Y:S02]  /*13b0*/  IMAD.IADD R9, R9, 0x1, R22 ;  /* 0x0000000109097824 */ /* 0x000fe400078e0216 */
[--C-:B--2---:R-:W-:Y:S01]  /*13c0*/  @P4 IMAD.MOV.U32 R4, RZ, RZ, R20.reuse ;  /* 0x000000ffff044224 */ /* 0x104fe200078e0014 */
[----:B------:R-:W-:Y:S01]  /*13d0*/  @P4 SHF.R.S32.HI R5, RZ, 0x1f, R20 ;  /* 0x0000001fff054819 */ /* 0x000fe20000011414 */
[----:B------:R-:W-:Y:S02]  /*13e0*/  @!P4 IMAD.MOV.U32 R4, RZ, RZ, R47 ;  /* 0x000000ffff04c224 */ /* 0x000fe400078e002f */
[----:B------:R-:W-:Y:S01]  /*13f0*/  @!P4 IMAD.MOV.U32 R5, RZ, RZ, R18 ;  /* 0x000000ffff05c224 */ /* 0x000fe200078e0012 */
[----:B------:R-:W-:Y:S02]  /*1400*/  IADD3 R18, R10, 0x40, RZ ;  /* 0x000000400a127810 */ /* 0x000fe40007ffe0ff */
[----:B------:R-:W-:Y:S02]  /*1410*/  SEL R21, R4, RZ, !P5 ;  /* 0x000000ff04157207 */ /* 0x000fe40006800000 */
[----:B------:R-:W-:-:S02]  /*1420*/  @!P2 SHF.R.S32.HI R0, RZ, 0x1f, R18 ;  /* 0x0000001fff00a819 */ /* 0x000fc40000011412 */
[----:B-1----:R-:W-:Y:S01]  /*1430*/  @!P2 LEA R4, P4, R17, R2, 0x1 ;  /* 0x000000021104a211 */ /* 0x002fe200078808ff */
[----:B------:R-:W-:Y:S01]  /*1440*/  IMAD.WIDE.U32 R34, R21, c[0x0][0x1f0], R8 ;  /* 0x00007c0015227a25 */ /* 0x000fe200078e0008 */
[----:B------:R-:W-:Y:S02]  /*1450*/  SEL R20, R5, RZ, !P5 ;  /* 0x000000ff05147207 */ /* 0x000fe40006800000 */
[----:B------:R-:W-:Y:S02]  /*1460*/  @!P2 LEA.HI R0, R0, R18, RZ, 0x3 ;  /* 0x000000120000a211 */ /* 0x000fe400078f18ff */
[C---:B---3--:R-:W-:Y:S01]  /*1470*/  @!P2 LEA.HI.X R5, R17.reuse, R3, R11, 0x1, P4 ;  /* 0x000000031105a211 */ /* 0x048fe200020f0c0b */
[----:B------:R1:W-:Y:S01]  /*1480*/  STL.64 [R1+0x40], R34 ;  /* 0x0000402201007387 */ /* 0x0003e20000100a00 */
[----:B------:R-:W-:Y:S02]  /*1490*/  ISETP.GE.AND P4, PT, R17, c[0x0][0x198], PT ;  /* 0x0000660011007a0c */ /* 0x000fe40003f86270 */
[----:B------:R-:W-:-:S02]  /*14a0*/  @!P2 LOP3.LUT R14, R0, 0xfffffff8, RZ, 0xc0, !PT ;  /* 0xfffffff8000ea812 */ /* 0x000fc400078ec0ff */
[----:B------:R-:W-:Y:S01]  /*14b0*/  @!P2 LOP3.LUT R0, R13, 0xfffffff8, RZ, 0xc0, !PT ;  /* 0xfffffff80d00a812 */ /* 0x000fe200078ec0ff */
[--C-:B------:R-:W-:Y:S01]  /*14c0*/  @!P2 IMAD.WIDE R12, R12, 0x2, R2.reuse ;  /* 0x000000020c0ca825 */ /* 0x100fe200078e0202 */
[----:B------:R-:W-:Y:S02]  /*14d0*/  ISETP.GE.AND P5, PT, R17, c[0x0][0x198], PT ;  /* 0x0000660011007a0c */ /* 0x000fe40003fa6270 */
[----:B------:R-:W-:Y:S01]  /*14e0*/  ISETP.GE.AND P5, PT, R18, c[0x0][0x198], PT ;  /* 0x0000660012007a0c */ /* 0x000fe20003fa6270 */
[----:B------:R-:W-:-:S03]  /*14f0*/  @!P2 IMAD.WIDE R14, R14, 0x2, R2 ;  /* 0x000000020e0ea825 */ /* 0x000fc600078e0202 */
[----:B------:R-:W-:Y:S01]  /*1500*/  P2R R29, PR, RZ, 0x20 ;  /* 0x00000020ff1d7803 */ /* 0x000fe20000000000 */
[----:B------:R-:W-:Y:S01]  /*1510*/  @!P2 IMAD.WIDE R2, R0, 0x2, R2 ;  /* 0x000000020002a825 */ /* 0x000fe200078e0202 */
[----:B------:R-:W-:Y:S01]  /*1520*/  @!PT LDS RZ, [RZ] ;  /* 0x00000000fffff984 */ /* 0x000fe20000000800 */
[----:B------:R2:W-:Y:S01]  /*1530*/  @!P2 LDGSTS.E.BYPASS.LTC128B.128 [R16+0x18100], [R4.64], !P4 ;  /* 0x181000000410afae */ /* 0x0005e2000e101d5e */
[----:B------:R-:W-:Y:S02]  /*1540*/  ISETP.GE.AND P4, PT, R18, c[0x0][0x1d4], PT ;  /* 0x0000750012007a0c */ /* 0x000fe40003f86270 */
[----:B------:R-:W-:-:S04]  /*1550*/  IMAD.SHL.U32 R0, R19, 0x40, RZ ;  /* 0x0000004013007824 */ /* 0x000fc800078e00ff */
[----:B------:R3:W-:Y:S01]  /*1560*/  @!P2 LDGSTS.E.BYPASS.LTC128B.128 [R16+0x1c100], [R14.64], !P5 ;  /* 0x1c1000000e10afae */ /* 0x0007e2000e901d5e */
[----:B------:R-:W-:Y:S02]  /*1570*/  LOP3.LUT R0, R0, 0x1c0, RZ, 0xc0, !PT ;  /* 0x000001c000007812 */ /* 0x000fe400078ec0ff */
[----:B------:R-:W-:Y:S01]  /*1580*/  ISETP.GE.AND P5, PT, R10, c[0x0][0x1d4], PT ;  /* 0x000075000a007a0c */ /* 0x000fe20003fa6270 */
[----:B------:R4:W-:Y:S04]  /*1590*/  @!P2 LDGSTS.E.BYPASS.LTC128B.128 [R16+0x20100], [R12.64], !P6 ;  /* 0x201000000c10afae */ /* 0x0009e8000f101d5e */
[----:B------:R5:W-:Y:S01]  /*15a0*/  @!P2 LDGSTS.E.BYPASS.LTC128B.128 [R16+0x24100], [R2.64], !P1 ;  /* 0x241000000210afae */ /* 0x000be2000c901d5e */
[----:B------:R-:W-:Y:S01]  /*15b0*/  LOP3.LUT P2, RZ, R19, 0x2, RZ, 0xc0, !PT ;  /* 0x0000000213ff7812 */ /* 0x000fe2000784c0ff */
[----:B--2---:R-:W-:-:S02]  /*15c0*/  IMAD.SHL.U32 R4, R31, 0x8, RZ ;  /* 0x000000081f047824 */ /* 0x004fc400078e00ff */
[----:B------:R-:W-:Y:S02]  /*15d0*/  IMAD.IADD R5, R7, 0x1, R24 ;  /* 0x0000000107057824 */ /* 0x000fe400078e0218 */
[----:B------:R1:W2:Y:S01]  /*15e0*/  SHFL.IDX PT, R7, R25, 0x1, 0x181f ;  /* 0x00381f0019077f89 */ /* 0x0002a200000e0000 */
[----:B------:R-:W-:Y:S02]  /*15f0*/  LOP3.LUT R4, R0, 0x8, R4, 0xf8, !PT ;  /* 0x0000000800047812 */ /* 0x000fe400078ef804 */
[----:B------:R-:W-:Y:S01]  /*1600*/  SHF.R.U32.HI R0, RZ, 0x3, R0 ;  /* 0x00000003ff007819 */ /* 0x000fe20000011600 */
[----:B---3--:R-:W-:-:S03]  /*1610*/  IMAD.MOV.U32 R15, RZ, RZ, 0x20 ;  /* 0x00000020ff0f7424 */ /* 0x008fc600078e00ff */
[----:B------:R-:W-:Y:S01]  /*1620*/  LOP3.LUT R14, R4, R0, RZ, 0x3c, !PT ;  /* 0x00000000040e7212 */ /* 0x000fe200078e3cff */
[C---:B------:R-:W-:Y:S02]  /*1630*/  IMAD R0, R20.reuse, c[0x0][0x218], RZ ;  /* 0x0000860014007a24 */ /* 0x040fe400078e02ff */
[----:B------:R-:W-:Y:S02]  /*1640*/  IMAD.MOV.U32 R4, RZ, RZ, R6 ;  /* 0x000000ffff047224 */ /* 0x000fe400078e0006 */
[----:B-----5:R-:W-:Y:S01]  /*1650*/  IMAD R2, R20, c[0x0][0x1f0], RZ ;  /* 0x00007c0014027a24 */ /* 0x020fe200078e02ff */
[----:B------:R1:W3:Y:S01]  /*1660*/  SHFL.IDX PT, R6, R28, 0x1, 0x181f ;  /* 0x00381f001c067f89 */ /* 0x0002e200000e0000 */
[C---:B----4-:R-:W-:Y:S01]  /*1670*/  IMAD R12, R21.reuse, c[0x0][0x21c], R0 ;  /* 0x00008700150c7a24 */ /* 0x050fe200078e0200 */
[----:B------:R-:W-:Y:S01]  /*1680*/  IADD3 R0, R10, 0xc0, RZ ;  /* 0x000000c00a007810 */ /* 0x000fe20007ffe0ff */
[C---:B------:R-:W-:Y:S02]  /*1690*/  IMAD R13, R21.reuse, c[0x0][0x1f4], R2 ;  /* 0x00007d00150d7a24 */ /* 0x040fe400078e0202 */
[----:B------:R-:W-:-:S04]  /*16a0*/  IMAD.WIDE.U32 R32, R21, c[0x0][0x218], R4 ;  /* 0x0000860015207a25 */ /* 0x000fc800078e0004 */
[----:B------:R-:W-:Y:S01]  /*16b0*/  IMAD.IADD R39, R35, 0x1, R13 ;  /* 0x0000000123277824 */ /* 0x000fe200078e020d */
[----:B------:R1:W-:Y:S01]  /*16c0*/  STL.64 [R1+0x50], R32 ;  /* 0x0000502001007387 */ /* 0x0003e20000100a00 */
[----:B------:R-:W-:Y:S02]  /*16d0*/  IMAD.IADD R37, R33, 0x1, R12 ;  /* 0x0000000121257824 */ /* 0x000fe400078e020c */
[----:B------:R-:W-:Y:S01]  /*16e0*/  IMAD.MOV.U32 R3, RZ, RZ, 0x10 ;  /* 0x00000010ff037424 */ /* 0x000fe200078e00ff */
[----:B------:R1:W-:Y:S01]  /*16f0*/  STL [R1+0x3c], R39 ;  /* 0x00003c2701007387 */ /* 0x0003e20000100800 */
[----:B------:R-:W-:-:S03]  /*1700*/  IMAD.SHL.U32 R4, R23, 0x40, RZ ;  /* 0x0000004017047824 */ /* 0x000fc600078e00ff */
[----:B------:R1:W-:Y:S01]  /*1710*/  STL [R1+0x4c], R37 ;  /* 0x00004c2501007387 */ /* 0x0003e20000100800 */
[----:B------:R-:W-:Y:S02]  /*1720*/  SEL R3, R3, 0xfffffff0, !P2 ;  /* 0xfffffff003037807 */ /* 0x000fe40005000000 */
[----:B------:R-:W-:Y:S02]  /*1730*/  LOP3.LUT P2, RZ, R19, 0x4, RZ, 0xc0, !PT ;  /* 0x0000000413ff7812 */ /* 0x000fe4000784c0ff */
[----:B------:R-:W-:Y:S02]  /*1740*/  LOP3.LUT R4, R14, 0xfffffe00, R4, 0xf8, !PT ;  /* 0xfffffe000e047812 */ /* 0x000fe400078ef804 */
[----:B------:R-:W-:Y:S02]  /*1750*/  SEL R2, R15, 0xffffffe0, !P2 ;  /* 0xffffffe00f027807 */ /* 0x000fe40005000000 */
[----:B------:R-:W-:Y:S01]  /*1760*/  ISETP.GE.AND P2, PT, R0, c[0x0][0x1d4], PT ;  /* 0x0000750000007a0c */ /* 0x000fe20003f46270 */
[----:B------:R-:W-:Y:S07]  /*1770*/  @P0 BRA `(.L_x_1283) ;  /* 0x0000019000000947 */ /* 0x000fee0003800000 */
[C---:B--23--:R-:W-:Y:S02]  /*1780*/  IADD3 R5, R17.reuse, 0x80, RZ ;  /* 0x0000008011057810 */ /* 0x04cfe40007ffe0ff */
[----:B------:R-:W-:-:S02]  /*1790*/  IADD3 R13, R17, 0xc0, RZ ;  /* 0x000000c0110d7810 */ /* 0x000fc40007ffe0ff */
[C---:B------:R-:W-:Y:S02]  /*17a0*/  LEA R8, P0, R17.reuse, R6, 0x1 ;  /* 0x0000000611087211 */ /* 0x040fe400078008ff */
[----:B------:R-:W-:Y:S02]  /*17b0*/  SHF.R.S32.HI R0, RZ, 0x1f, R18 ;  /* 0x0000001fff007819 */ /* 0x000fe40000011412 */
[----:B------:R-:W-:Y:S02]  /*17c0*/  SHF.R.S32.HI R14, RZ, 0x1f, R5 ;  /* 0x0000001fff0e7819 */ /* 0x000fe40000011405 */
[----:B------:R-:W-:Y:S02]  /*17d0*/  SHF.R.S32.HI R15, RZ, 0x1f, R13 ;  /* 0x0000001fff0f7819 */ /* 0x000fe4000001140d */
[----:B------:R-:W-:Y:S02]  /*17e0*/  P2R R19, PR, RZ, 0x4 ;  /* 0x00000004ff137803 */ /* 0x000fe40000000000 */
[----:B------:R-:W-:-:S02]  /*17f0*/  LEA.HI.X R9, R17, R7, R11, 0x1, P0 ;  /* 0x0000000711097211 */ /* 0x000fc400000f0c0b */
[----:B------:R-:W-:Y:S02]  /*1800*/  LEA.HI R12, R0, R18, RZ, 0x3 ;  /* 0x00000012000c7211 */ /* 0x000fe400078f18ff */
[----:B------:R-:W-:Y:S02]  /*1810*/  ISETP.GE.AND P2, PT, R17, c[0x0][0x198], PT ;  /* 0x0000660011007a0c */ /* 0x000fe40003f46270 */
[----:B------:R-:W-:Y:S02]  /*1820*/  ISETP.NE.AND P0, PT, R29, RZ, PT ;  /* 0x000000ff1d00720c */ /* 0x000fe40003f05270 */
[----:B------:R-:W-:Y:S02]  /*1830*/  LEA.HI R5, R14, R5, RZ, 0x3 ;  /* 0x000000050e057211 */ /* 0x000fe400078f18ff */
[----:B------:R-:W-:Y:S02]  /*1840*/  LEA.HI R0, R15, R13, RZ, 0x3 ;  /* 0x0000000d0f007211 */ /* 0x000fe400078f18ff */
[----:B------:R-:W-:-:S02]  /*1850*/  LOP3.LUT R12, R12, 0xfffffff8, RZ, 0xc0, !PT ;  /* 0xfffffff80c0c7812 */ /* 0x000fc400078ec0ff */
[----:B------:R-:W-:Y:S02]  /*1860*/  LOP3.LUT R5, R5, 0xfffffff8, RZ, 0xc0, !PT ;  /* 0xfffffff805057812 */ /* 0x000fe400078ec0ff */
[----:B------:R-:W-:Y:S01]  /*1870*/  LOP3.LUT R16, R0, 0xfffffff8, RZ, 0xc0, !PT ;  /* 0xfffffff800107812 */ /* 0x000fe200078ec0ff */
[----:B------:R-:W-:Y:S02]  /*1880*/  IMAD.SHL.U32 R0, R251, 0x2, RZ ;  /* 0x00000002fb007824 */ /* 0x000fe400078e00ff */
[----:B------:R-:W-:-:S03]  /*1890*/  IMAD.WIDE R14, R12, 0x2, R6 ;  /* 0x000000020c0e7825 */ /* 0x000fc600078e0206 */
[----:B------:R2:W-:Y:S01]  /*18a0*/  LDGSTS.E.BYPASS.LTC128B.128 [R0+0x19100], [R8.64], !P2 ;  /* 0x1910000008007fae */ /* 0x0005e2000d101d5e */
[--C-:B------:R-:W-:Y:S01]  /*18b0*/  IMAD.WIDE R12, R5, 0x2, R6.reuse ;  /* 0x00000002050c7825 */ /* 0x100fe200078e0206 */
[----:B------:R-:W-:Y:S02]  /*18c0*/  ISETP.NE.AND P2, PT, R19, RZ, PT ;  /* 0x000000ff1300720c */ /* 0x000fe40003f45270 */
[----:B------:R2:W-:Y:S01]  /*18d0*/  LDGSTS.E.BYPASS.LTC128B.128 [R0+0x1d100], [R14.64], !P0 ;  /* 0x1d1000000e007fae */ /* 0x0005e2000c101d5e */
[----:B------:R-:W-:-:S03]  /*18e0*/  IMAD.WIDE R6, R16, 0x2, R6 ;  /* 0x0000000210067825 */ /* 0x000fc600078e0206 */
[----:B------:R2:W-:Y:S04]  /*18f0*/  LDGSTS.E.BYPASS.LTC128B.128 [R0+0x21100], [R12.64], !P6 ;  /* 0x211000000c007fae */ /* 0x0005e8000f101d5e */
[----:B------:R2:W-:Y:S03]  /*1900*/  LDGSTS.E.BYPASS.LTC128B.128 [R0+0x25100], [R6.64], !P1 ;  /* 0x2510000006007fae */ /* 0x0005e6000c901d5e */
.L_x_1283:
[----:B--23--:R-:W-:Y:S05]  /*1910*/  BSYNC B0 ;  /* 0x0000000000007941 */ /* 0x00cfea0003800000 */
.L_x_1282:
[----:B------:R-:W-:Y:S01]  /*1920*/  IADD3 R0, R30, 0x40, RZ ;  /* 0x000000401e007810 */ /* 0x000fe20007ffe0ff */
[----:B------:R2:W3:Y:S01]  /*1930*/  SHFL.IDX PT, R7, R25, 0x2, 0x181f ;  /* 0x00581f0019077f89 */ /* 0x0004e200000e0000 */
[----:B------:R-:W-:Y:S02]  /*1940*/  BSSY B0, `(.L_x_1284) ;  /* 0x000001e000007945 */ /* 0x000fe40003800000 */
[----:B------:R-:W-:Y:S01]  /*1950*/  ISETP.GE.AND P0, PT, R0, UR6, PT ;  /* 0x0000000600007c0c */ /* 0x000fe2000bf06270 */
[----:B------:R2:W4:-:S12]  /*1960*/  SHFL.IDX PT, R6, R28, 0x2, 0x181f ;  /* 0x00581f001c067f89 */ /* 0x00051800000e0000 */
[----:B------:R-:W-:Y:S05]  /*1970*/  @P0 BRA `(.L_x_1285) ;  /* 0x000001a000000947 */ /* 0x000fea0003800000 */
[C---:B------:R-:W-:Y:S02]  /*1980*/  IADD3 R5, R17.reuse, 0x80, RZ ;  /* 0x0000008011057810 */ /* 0x040fe40007ffe0ff */
[C---:B------:R-:W-:Y:S02]  /*1990*/  IADD3 R13, R17.reuse, 0xc0, RZ ;  /* 0x000000c0110d7810 */ /* 0x040fe40007ffe0ff */
[----:B----4-:R-:W-:Y:S02]  /*19a0*/  LEA R8, P0, R17, R6, 0x1 ;  /* 0x0000000611087211 */ /* 0x010fe400078008ff */
[----:B------:R-:W-:Y:S02]  /*19b0*/  SHF.R.S32.HI R0, RZ, 0x1f, R18 ;  /* 0x0000001fff007819 */ /* 0x000fe40000011412 */
[----:B------:R-:W-:Y:S02]  /*19c0*/  SHF.R.S32.HI R14, RZ, 0x1f, R5 ;  /* 0x0000001fff0e7819 */ /* 0x000fe40000011405 */
[----:B------:R-:W-:-:S02]  /*19d0*/  SHF.R.S32.HI R15, RZ, 0x1f, R13 ;  /* 0x0000001fff0f7819 */ /* 0x000fc4000001140d */
[----:B------:R-:W-:Y:S02]  /*19e0*/  P2R R19, PR, RZ, 0x4 ;  /* 0x00000004ff137803 */ /* 0x000fe40000000000 */
[C---:B---3--:R-:W-:Y:S02]  /*19f0*/  LEA.HI.X R9, R17.reuse, R7, R11, 0x1, P0 ;  /* 0x0000000711097211 */ /* 0x048fe400000f0c0b */
[----:B------:R-:W-:Y:S02]  /*1a00*/  LEA.HI R12, R0, R18, RZ, 0x3 ;  /* 0x00000012000c7211 */ /* 0x000fe400078f18ff */
[----:B------:R-:W-:Y:S02]  /*1a10*/  ISETP.GE.AND P2, PT, R17, c[0x0][0x198], PT ;  /* 0x0000660011007a0c */ /* 0x000fe40003f46270 */
[----:B------:R-:W-:Y:S02]  /*1a20*/  ISETP.NE.AND P0, PT, R29, RZ, PT ;  /* 0x000000ff1d00720c */ /* 0x000fe40003f05270 */
[----:B------:R-:W-:-:S02]  /*1a30*/  LEA.HI R5, R14, R5, RZ, 0x3 ;  /* 0x000000050e057211 */ /* 0x000fc400078f18ff */
[----:B------:R-:W-:Y:S02]  /*1a40*/  LEA.HI R0, R15, R13, RZ, 0x3 ;  /* 0x0000000d0f007211 */ /* 0x000fe400078f18ff */
[----:B------:R-:W-:Y:S02]  /*1a50*/  LOP3.LUT R12, R12, 0xfffffff8, RZ, 0xc0, !PT ;  /* 0xfffffff80c0c7812 */ /* 0x000fe400078ec0ff */
[----:B------:R-:W-:Y:S02]  /*1a60*/  LOP3.LUT R5, R5, 0xfffffff8, RZ, 0xc0, !PT ;  /* 0xfffffff805057812 */ /* 0x000fe400078ec0ff */
[----:B------:R-:W-:Y:S01]  /*1a70*/  LOP3.LUT R16, R0, 0xfffffff8, RZ, 0xc0, !PT ;  /* 0xfffffff800107812 */ /* 0x000fe200078ec0ff */
[----:B------:R-:W-:Y:S02]  /*1a80*/  IMAD.SHL.U32 R0, R251, 0x2, RZ ;  /* 0x00000002fb007824 */ /* 0x000fe400078e00ff */
[----:B------:R-:W-:-:S03]  /*1a90*/  IMAD.WIDE R14, R12, 0x2, R6 ;  /* 0x000000020c0e7825 */ /* 0x000fc600078e0206 */
[----:B------:R-:W-:Y:S01]  /*1aa0*/  @!PT LDS RZ, [RZ] ;  /* 0x00000000fffff984 */ /* 0x000fe20000000800 */
[----:B------:R3:W-:Y:S01]  /*1ab0*/  LDGSTS.E.BYPASS.LTC128B.128 [R0+0x1a100], [R8.64], !P2 ;  /* 0x1a10000008007fae */ /* 0x0007e2000d101d5e */
[--C-:B------:R-:W-:Y:S01]  /*1ac0*/  IMAD.WIDE R12, R5, 0x2, R6.reuse ;  /* 0x00000002050c7825 */ /* 0x100fe200078e0206 */
[----:B------:R-:W-:Y:S02]  /*1ad0*/  ISETP.NE.AND P2, PT, R19, RZ, PT ;  /* 0x000000ff1300720c */ /* 0x000fe40003f45270 */
[----:B------:R3:W-:Y:S01]  /*1ae0*/  LDGSTS.E.BYPASS.LTC128B.128 [R0+0x1e100], [R14.64], !P0 ;  /* 0x1e1000000e007fae */ /* 0x0007e2000c101d5e */
[----:B------:R-:W-:-:S03]  /*1af0*/  IMAD.WIDE R6, R16, 0x2, R6 ;  /* 0x0000000210067825 */ /* 0x000fc600078e0206 */
[----:B------:R3:W-:Y:S04]  /*1b00*/  LDGSTS.E.BYPASS.LTC128B.128 [R0+0x22100], [R12.64], !P6 ;  /* 0x221000000c007fae */ /* 0x0007e8000f101d5e */
[----:B------:R3:W-:Y:S03]  /*1b10*/  LDGSTS.E.BYPASS.LTC128B.128 [R0+0x26100], [R6.64], !P1 ;  /* 0x2610000006007fae */ /* 0x0007e6000c901d5e */
.L_x_1285:
[----:B------:R-:W-:Y:S05]  /*1b20*/  BSYNC B0 ;  /* 0x0000000000007941 */ /* 0x000fea0003800000 */
.L_x_1284:
[----:B---3--:R-:W-:Y:S01]  /*1b30*/  IADD3 R0, R30, 0x60, RZ ;  /* 0x000000601e007810 */ /* 0x008fe20007ffe0ff */
[----:B------:R-:W-:Y:S01]  /*1b40*/  UMOV UR16, 0x60 ;  /* 0x0000006000107882 */ /* 0x000fe20000000000 */
[----:B------:R3:W1:Y:S01]  /*1b50*/  SHFL.IDX PT, R7, R25, 0x3, 0x181f ;  /* 0x00781f0019077f89 */ /* 0x00066200000e0000 */
[----:B------:R-:W-:Y:S01]  /*1b60*/  ULDC.64 UR4, c[0x0][0x1e0] ;  /* 0x0000780000047ab9 */ /* 0x000fe20000000a00 */
[----:B------:R-:W-:Y:S01]  /*1b70*/  ISETP.GE.AND P0, PT, R0, UR6, PT ;  /* 0x0000000600007c0c */ /* 0x000fe2000bf06270 */
[----:B------:R-:W-:Y:S01]  /*1b80*/  UIMAD.WIDE.U32 UR18, UR16, UR4, URZ ;  /* 0x00000004101272a5 */ /* 0x000fe2000f8e003f */
[----:B----4-:R3:W4:Y:S01]  /*1b90*/  SHFL.IDX PT, R6, R28, 0x3, 0x181f ;  /* 0x00781f001c067f89 */ /* 0x01072200000e0000 */
[----:B------:R-:W-:Y:S01]  /*1ba0*/  UIMAD UR5, UR16, UR5, URZ ;  /* 0x00000005100572a4 */ /* 0x000fe2000f8e023f */
[----:B------:R-:W-:Y:S03]  /*1bb0*/  BSSY B0, `(.L_x_1286) ;  /* 0x000001d000007945 */ /* 0x000fe60003800000 */
[----:B------:R-:W-:-:S06]  /*1bc0*/  UIADD3 UR17, UR19, UR5, URZ ;  /* 0x0000000513117290 */ /* 0x000fcc000fffe03f */
[----:B------:R-:W-:Y:S05]  /*1bd0*/  @P0 BRA `(.L_x_1287) ;  /* 0x000001a000000947 */ /* 0x000fea0003800000 */
[----:B------:R-:W-:Y:S01]  /*1be0*/  P2R R0, PR, RZ, 0x4 ;  /* 0x00000004ff007803 */ /* 0x000fe20000000000 */
[----:B------:R-:W-:Y:S01]  /*1bf0*/  IMAD.SHL.U32 R12, R251, 0x2, RZ ;  /* 0x00000002fb0c7824 */ /* 0x000fe200078e00ff */
[C---:B------:R-:W-:Y:S02]  /*1c00*/  ISETP.GE.AND P2, PT, R17.reuse, c[0x0][0x198], PT ;  /* 0x0000660011007a0c */ /* 0x040fe40003f46270 */
[C---:B----4-:R-:W-:Y:S02]  /*1c10*/  LEA R8, P0, R17.reuse, R6, 0x1 ;  /* 0x0000000611087211 */ /* 0x050fe400078008ff */
[C---:B------:R-:W-:Y:S02]  /*1c20*/  IADD3 R5, R17.reuse, 0xc0, RZ ;  /* 0x000000c011057810 */ /* 0x040fe40007ffe0ff */
[----:B-1----:R-:W-:Y:S02]  /*1c30*/  LEA.HI.X R9, R17, R7, R11, 0x1, P0 ;  /* 0x0000000711097211 */ /* 0x002fe400000f0c0b */
[----:B------:R-:W-:-:S02]  /*1c40*/  SHF.R.S32.HI R10, RZ, 0x1f, R5 ;  /* 0x0000001fff0a7819 */ /* 0x000fc40000011405 */
[----:B------:R-:W-:Y:S02]  /*1c50*/  ISETP.NE.AND P0, PT, R29, RZ, PT ;  /* 0x000000ff1d00720c */ /* 0x000fe40003f05270 */
[----:B------:R-:W-:Y:S01]  /*1c60*/  LEA.HI R5, R10, R5, RZ, 0x3 ;  /* 0x000000050a057211 */ /* 0x000fe200078f18ff */
[----:B------:R-:W-:Y:S01]  /*1c70*/  @!PT LDS RZ, [RZ] ;  /* 0x00000000fffff984 */ /* 0x000fe20000000800 */
[----:B------:R1:W-:Y:S01]  /*1c80*/  LDGSTS.E.BYPASS.LTC128B.128 [R12+0x1b100], [R8.64], !P2 ;  /* 0x1b100000080c7fae */ /* 0x0003e2000d101d5e */
[----:B------:R-:W-:Y:S02]  /*1c90*/  ISETP.NE.AND P2, PT, R0, RZ, PT ;  /* 0x000000ff0000720c */ /* 0x000fe40003f45270 */
[----:B------:R-:W-:Y:S02]  /*1ca0*/  SHF.R.S32.HI R0, RZ, 0x1f, R18 ;  /* 0x0000001fff007819 */ /* 0x000fe40000011412 */
[----:B------:R-:W-:Y:S02]  /*1cb0*/  LOP3.LUT R5, R5, 0xfffffff8, RZ, 0xc0, !PT ;  /* 0xfffffff805057812 */ /* 0x000fe400078ec0ff */
[----:B------:R-:W-:-:S04]  /*1cc0*/  LEA.HI R0, R0, R18, RZ, 0x3 ;  /* 0x0000001200007211 */ /* 0x000fc800078f18ff */
[----:B------:R-:W-:-:S05]  /*1cd0*/  LOP3.LUT R0, R0, 0xfffffff8, RZ, 0xc0, !PT ;  /* 0xfffffff800007812 */ /* 0x000fca00078ec0ff */
        /* <DEDUP_REMOVED lines=10> */
.L_x_1287:
[----:B------:R-:W-:Y:S05]  /*1d80*/  BSYNC B0 ;  /* 0x0000000000007941 */ /* 0x000fea0003800000 */
.L_x_1286:
[----:B------:R-:W-:Y:S01]  /*1d90*/  UIMAD UR16, UR24, -0x60, UR16 ;  /* 0xffffffa0181078a4 */ /* 0x000fe2000f8e0210 */
[----:B------:R-:W0:Y:S01]  /*1da0*/  LDGDEPBAR ;  /* 0x00000000000079af */ /* 0x000e220000000000 */
[----:B------:R-:W-:Y:S01]  /*1db0*/  UIADD3 UR8, UR24, -0x1, URZ ;  /* 0xffffffff18087890 */ /* 0x000fe2000fffe03f */
[----:B----4-:R-:W-:Y:S01]  /*1dc0*/  IMAD.U32 R6, RZ, RZ, UR18 ;  /* 0x00000012ff067e24 */ /* 0x010fe2000f8e00ff */
[----:B------:R-:W-:Y:S01]  /*1dd0*/  ULDC.64 UR6, c[0x0][0x208] ;  /* 0x0000820000067ab9 */ /* 0x000fe20000000a00 */
[----:B------:R-:W-:Y:S01]  /*1de0*/  IMAD.MOV.U32 R130, RZ, RZ, R38 ;  /* 0x000000ffff827224 */ /* 0x000fe200078e0026 */
[----:B------:R-:W-:Y:S01]  /*1df0*/  USHF.R.S32.HI UR9, URZ, 0x1f, UR8 ;  /* 0x0000001f3f097899 */ /* 0x000fe20008011408 */
[----:B------:R-:W-:Y:S01]  /*1e00*/  IMAD.U32 R5, RZ, RZ, UR16 ;  /* 0x00000010ff057e24 */ /* 0x000fe2000f8e00ff */
[----:B------:R-:W-:Y:S01]  /*1e10*/  UIMAD UR4, UR17, UR8, URZ ;  /* 0x00000008110472a4 */ /* 0x000fe2000f8e023f */
[----:B------:R-:W-:Y:S01]  /*1e20*/  IMAD.MOV.U32 R131, RZ, RZ, R39 ;  /* 0x000000ffff837224 */ /* 0x000fe200078e0027 */
[----:B------:R-:W-:Y:S01]  /*1e30*/  UIMAD.WIDE.U32 UR20, UR8, UR6, URZ ;  /* 0x00000006081472a5 */ /* 0x000fe2000f8e003f */
[----:B------:R-:W-:Y:S01]  /*1e40*/  IMAD.MOV.U32 R124, RZ, RZ, R6 ;  /* 0x000000ffff7c7224 */ /* 0x000fe200078e0006 */
[----:B------:R-:W-:Y:S01]  /*1e50*/  IADD3 R5, R5, UR12, -R27 ;  /* 0x0000000c05057c10 */ /* 0x000fe2000fffe81b */
[----:B------:R-:W-:Y:S01]  /*1e60*/  IMAD.MOV.U32 R130, RZ, RZ, R34 ;  /* 0x000000ffff827224 */ /* 0x000fe200078e0022 */
[----:B------:R-:W-:Y:S01]  /*1e70*/  UIMAD UR4, UR9, UR18, UR4 ;  /* 0x00000012090472a4 */ /* 0x000fe2000f8e0204 */
[----:B-1----:R-:W-:Y:S01]  /*1e80*/  IMAD.U32 R7, RZ, RZ, UR19 ;  /* 0x00000013ff077e24 */ /* 0x002fe2000f8e00ff */
[C---:B------:R-:W-:Y:S01]  /*1e90*/  ISETP.GE.AND P0, PT, R5.reuse, 0x1, PT ;  /* 0x000000010500780c */ /* 0x040fe20003f06270 */
[----:B------:R-:W-:Y:S01]  /*1ea0*/  IMAD.WIDE.U32 R8, R124, UR8, R130 ;  /* 0x000000087c087c25 */ /* 0x000fe2000f8e0082 */
[----:B------:R-:W-:Y:S01]  /*1eb0*/  ISETP.GE.AND P6, PT, R5, 0x21, PT ;  /* 0x000000210500780c */ /* 0x000fe20003fc6270 */
[----:B------:R-:W-:Y:S01]  /*1ec0*/  UIMAD UR9, UR9, UR6, URZ ;  /* 0x00000006090972a4 */ /* 0x000fe2000f8e023f */
[----:B------:R-:W-:Y:S01]  /*1ed0*/  STL.64 [R1+0x38], R130 ;  /* 0x0000388201007387 */ /* 0x000fe20000100a00 */
[----:B------:R-:W-:Y:S01]  /*1ee0*/  IMAD.SHL.U32 R251, R251, 0x2, RZ ;  /* 0x00000002fbfb7824 */ /* 0x000fe200078e00ff */
[----:B------:R-:W-:Y:S01]  /*1ef0*/  IADD3 R9, R9, UR4, RZ ;  /* 0x0000000409097c10 */ /* 0x000fe2000fffe0ff */
[----:B------:R-:W-:Y:S01]  /*1f00*/  IMAD.MOV.U32 R10, RZ, RZ, c[0x0][0x1e0] ;  /* 0x00007800ff0a7624 */ /* 0x000fe200078e00ff */
[----:B------:R-:W-:Y:S01]  /*1f10*/  ULDC.64 UR4, c[0x0][0x1e0] ;  /* 0x0000780000047ab9 */ /* 0x000fe20000000a00 */
[----:B------:R-:W-:Y:S01]  /*1f20*/  IMAD.MOV.U32 R14, RZ, RZ, R36 ;  /* 0x000000ffff0e7224 */ /* 0x000fe200078e0024 */
[----:B------:R-:W-:Y:S01]  /*1f30*/  UIMAD.WIDE.U32 UR10, UR4, 0x40, URZ ;  /* 0x00000040040a78a5 */ /* 0x000fe2000f8e003f */
[----:B------:R-:W-:Y:S01]  /*1f40*/  IMAD.MOV.U32 R15, RZ, RZ, R37 ;  /* 0x000000ffff0f7224 */ /* 0x000fe200078e0025 */
[----:B------:R-:W-:Y:S01]  /*1f50*/  USHF.L.U32 UR14, UR5, 0x6, URZ ;  /* 0x00000006050e7899 */ /* 0x000fe2000800063f */
[C---:B------:R-:W-:Y:S01]  /*1f60*/  @P0 LEA R6, P1, R8.reuse, c[0x0][0x1c8], 0x1 ;  /* 0x0000720008060a11 */ /* 0x040fe200078208ff */
[----:B------:R-:W-:Y:S01]  /*1f70*/  IMAD.MOV.U32 R14, RZ, RZ, R32 ;  /* 0x000000ffff0e7224 */ /* 0x000fe200078e0020 */
[----:B------:R-:W-:Y:S01]  /*1f80*/  UIMAD UR9, UR8, UR7, UR9 ;  /* 0x00000007080972a4 */ /* 0x000fe2000f8e0209 */
[----:B------:R-:W-:Y:S01]  /*1f90*/  IMAD.U32 R12, RZ, RZ, UR20 ;  /* 0x00000014ff0c7e24 */ /* 0x000fe2000f8e00ff */
[----:B------:R-:W-:Y:S01]  /*1fa0*/  @P0 LEA.HI.X R7, R8, c[0x0][0x1cc], R9, 0x1, P1 ;  /* 0x0000730008070a11 */ /* 0x000fe200008f0c09 */
[----:B------:R-:W-:Y:S01]  /*1fb0*/  BAR.SYNC.DEFER_BLOCKING 0x0 ;  /* 0x0000000000007b1d */ /* 0x000fe20000010000 */
[----:B------:R-:W-:Y:S01]  /*1fc0*/  ISETP.GE.AND P1, PT, R5, 0x41, PT ;  /* 0x000000410500780c */ /* 0x000fe20003f26270 */
[----:B------:R-:W-:Y:S01]  /*1fd0*/  UIADD3 UR14, UR11, UR14, URZ ;  /* 0x0000000e0b0e7290 */ /* 0x000fe2000fffe03f */
[----:B------:R-:W-:Y:S01]  /*1fe0*/  IMAD.U32 R13, RZ, RZ, UR21 ;  /* 0x00000015ff0d7e24 */ /* 0x000fe2000f8e00ff */
[----:B------:R-:W-:Y:S01]  /*1ff0*/  UIADD3 UR8, UR21, UR9, URZ ;  /* 0x0000000915087290 */ /* 0x000fe2000fffe03f */
[----:B------:R-:W-:Y:S01]  /*2000*/  IMAD.WIDE.U32 R12, R12, 0x60, R14 ;  /* 0x000000600c0c7825 */ /* 0x000fe200078e000e */
[----:B------:R1:W-:Y:S01]  /*2010*/  STL.64 [R1+0x48], R14 ;  /* 0x0000480e01007387 */ /* 0x0003e20000100a00 */
[----:B------:R-:W-:Y:S01]  /*2020*/  USHF.L.U32 UR9, UR6, 0x6, URZ ;  /* 0x0000000606097899 */ /* 0x000fe2000800063f */
[----:B------:R-:W-:Y:S01]  /*2030*/  SEL R16, RZ, 0x2, P4 ;  /* 0x00000002ff107807 */ /* 0x000fe20002000000 */
[----:B------:R-:W-:Y:S01]  /*2040*/  UIMAD UR8, UR8, 0x60, URZ ;  /* 0x00000060080878a4 */ /* 0x000fe2000f8e023f */
[----:B------:R-:W-:Y:S01]  /*2050*/  LEA.HI R126, R128, R127, RZ, 0x5 ;  /* 0x0000007f807e7211 */ /* 0x000fe200078f28ff */
[----:B------:R-:W-:-:S02]  /*2060*/  UISETP.GE.AND UP0, UPT, UR24, 0x2, UPT ;  /* 0x000000021800788c */ /* 0x000fc4000bf06270 */
[----:B------:R-:W-:Y:S01]  /*2070*/  IMAD.U32 R22, RZ, RZ, UR9 ;  /* 0x00000009ff167e24 */ /* 0x000fe2000f8e00ff */
[----:B------:R-:W-:Y:S01]  /*2080*/  SHF.R.S32.HI R125, RZ, 0x5, R126 ;  /* 0x00000005ff7d7819 */ /* 0x000fe2000001147e */
[----:B------:R-:W-:Y:S02]  /*2090*/  IMAD.U32 R20, RZ, RZ, UR9 ;  /* 0x00000009ff147e24 */ /* 0x000fe4000f8e00ff */
[----:B------:R-:W-:Y:S01]  /*20a0*/  IMAD.U32 R24, RZ, RZ, UR9 ;  /* 0x00000009ff187e24 */ /* 0x000fe2000f8e00ff */
[----:B------:R-:W-:Y:S01]  /*20b0*/  @!PT LDS RZ, [RZ] ;  /* 0x00000000fffff984 */ /* 0x000fe20000000800 */
[----:B------:R-:W-:Y:S01]  /*20c0*/  @!PT LDS RZ, [RZ] ;  /* 0x00000000fffff984 */ /* 0x000fe20000000800 */
[----:B------:R-:W-:Y:S01]  /*20d0*/  @!PT LDS RZ, [RZ] ;  /* 0x00000000fffff984 */ /* 0x000fe20000000800 */
[----:B------:R4:W-:Y:S04]  /*20e0*/  @P0 LDGSTS.E.BYPASS.LTC128B.128 [R251+0xc100], [R6.64], !P5 ;  /* 0x0c10000006fb0fae */ /* 0x0009e8000e901d5e */
[----:B------:R4:W-:Y:S04]  /*20f0*/  @P0 LDGSTS.E.BYPASS.LTC128B.128 [R251+0xf100], [R6.64+0x80], !P4 ;  /* 0x0f10008006fb0fae */ /* 0x0009e8000e101d5e */
[----:B------:R4:W-:Y:S01]  /*2100*/  @P0 LDGSTS.E.BYPASS.LTC128B.128 [R251+0x12100], [R6.64+0x100], !P3 ;  /* 0x1210010006fb0fae */ /* 0x0009e2000d901d5e */
[----:B-1----:R-:W-:Y:S01]  /*2110*/  IMAD.SHL.U32 R14, R27, 0x8, RZ ;  /* 0x000000081b0e7824 */ /* 0x002fe200078e00ff */
[----:B------:R-:W-:-:S02]  /*2120*/  SEL R15, RZ, 0x4, P3 ;  /* 0x00000004ff0f7807 */ /* 0x000fc40001800000 */
[----:B------:R4:W-:Y:S01]  /*2130*/  @P0 LDGSTS.E.BYPASS.LTC128B.128 [R251+0x15100], [R6.64+0x180], !P2 ;  /* 0x1510018006fb0fae */ /* 0x0009e2000d101d5e */
[----:B------:R-:W-:Y:S01]  /*2140*/  @P6 LEA R0, P0, R10, R8, 0x5 ;  /* 0x000000080a006211 */ /* 0x000fe200078028ff */
[----:B----4-:R-:W-:Y:S01]  /*2150*/  IMAD.MOV.U32 R6, RZ, RZ, c[0x0][0x1e4] ;  /* 0x00007900ff067624 */ /* 0x010fe200078e00ff */
[----:B------:R-:W-:-:S04]  /*2160*/  SEL R7, RZ, 0x1, P5 ;  /* 0x00000001ff077807 */ /* 0x000fc80002800000 */
[----:B------:R-:W-:Y:S02]  /*2170*/  @P6 LEA.HI.X R6, R10, R9, R6, 0x5, P0 ;  /* 0x000000090a066211 */ /* 0x000fe400000f2c06 */
[C---:B------:R-:W-:Y:S02]  /*2180*/  @P6 LEA R10, P0, R0.reuse, c[0x0][0x1c8], 0x1 ;  /* 0x00007200000a6a11 */ /* 0x040fe400078008ff */
[----:B------:R-:W-:Y:S02]  /*2190*/  IADD3 R15, R15, R16, R7 ;  /* 0x000000100f0f7210 */ /* 0x000fe40007ffe007 */
[----:B------:R-:W-:Y:S01]  /*21a0*/  @P6 LEA.HI.X R11, R0, c[0x0][0x1cc], R6, 0x1, P0 ;  /* 0x00007300000b6a11 */ /* 0x000fe200000f0c06 */
[----:B------:R-:W-:Y:S01]  /*21b0*/  IMAD.SHL.U32 R0, R26, 0x40, RZ ;  /* 0x000000401a007824 */ /* 0x000fe200078e00ff */
[----:B------:R-:W-:Y:S02]  /*21c0*/  @P1 IADD3 R6, P0, R8, UR10, RZ ;  /* 0x0000000a08061c10 */ /* 0x000fe4000ff1e0ff */
[----:B------:R-:W-:Y:S01]  /*21d0*/  IADD3 R7, R13, UR8, RZ ;  /* 0x000000080d077c10 */ /* 0x000fe2000fffe0ff */
[----:B------:R1:W-:Y:S01]  /*21e0*/  @P6 LDGSTS.E.BYPASS.LTC128B.128 [R251+0xd100], [R10.64], !P5 ;  /* 0x0d1000000afb6fae */ /* 0x0003e2000e901d5e */
[----:B------:R-:W-:Y:S01]  /*21f0*/  @P1 IADD3.X R9, R9, UR14, RZ, P0, !PT ;  /* 0x0000000e09091c10 */ /* 0x000fe200087fe4ff */
[----:B------:R-:W-:Y:S01]  /*2200*/  UMOV UR8, 0x6 ;  /* 0x0000000600087882 */ /* 0x000fe20000000000 */
[----:B------:R-:W-:Y:S01]  /*2210*/  @P1 LEA R8, P0, R6, c[0x0][0x1c8], 0x1 ;  /* 0x0000720006081a11 */ /* 0x000fe200078008ff */
[----:B------:R1:W-:Y:S01]  /*2220*/  @P6 LDGSTS.E.BYPASS.LTC128B.128 [R251+0x10100], [R10.64+0x80], !P4 ;  /* 0x101000800afb6fae */ /* 0x0003e2000e101d5e */
[----:B------:R-:W-:Y:S01]  /*2230*/  LOP3.LUT R0, R0, 0x1c0, RZ, 0xc0, !PT ;  /* 0x000001c000007812 */ /* 0x000fe200078ec0ff */
[----:B------:R-:W-:Y:S01]  /*2240*/  USHF.L.U64.HI UR8, UR6, UR8, UR7 ;  /* 0x0000000806087299 */ /* 0x000fe20008010207 */
[----:B------:R-:W-:Y:S01]  /*2250*/  @P1 LEA.HI.X R9, R6, c[0x0][0x1cc], R9, 0x1, P0 ;  /* 0x0000730006091a11 */ /* 0x000fe200000f0c09 */
[----:B------:R1:W-:Y:S01]  /*2260*/  @P6 LDGSTS.E.BYPASS.LTC128B.128 [R251+0x13100], [R10.64+0x100], !P3 ;  /* 0x131001000afb6fae */ /* 0x0003e2000d901d5e */
[----:B------:R-:W-:-:S02]  /*2270*/  LOP3.LUT R14, R0, 0x8, R14, 0xf8, !PT ;  /* 0x00000008000e7812 */ /* 0x000fc400078ef80e */
[----:B------:R-:W-:Y:S01]  /*2280*/  SHF.R.U32.HI R0, RZ, 0x3, R0 ;  /* 0x00000003ff007819 */ /* 0x000fe20000011600 */
[----:B------:R1:W-:Y:S01]  /*2290*/  @P6 LDGSTS.E.BYPASS.LTC128B.128 [R251+0x16100], [R10.64+0x180], !P2 ;  /* 0x161001800afb6fae */ /* 0x0003e2000d101d5e */
[----:B------:R-:W-:Y:S02]  /*22a0*/  LEA R6, P0, R12, c[0x0][0x1f8], 0x1 ;  /* 0x00007e000c067a11 */ /* 0x000fe400078008ff */
[----:B------:R-:W-:Y:S01]  /*22b0*/  LOP3.LUT R0, R14, R0, RZ, 0x3c, !PT ;  /* 0x000000000e007212 */ /* 0x000fe200078e3cff */
[----:B------:R1:W-:Y:S01]  /*22c0*/  @P1 LDGSTS.E.BYPASS.LTC128B.128 [R251+0xe100], [R8.64], !P5 ;  /* 0x0e10000008fb1fae */ /* 0x0003e2000e901d5e */
[----:B------:R-:W-:Y:S02]  /*22d0*/  LEA.HI.X R7, R12, c[0x0][0x1fc], R7, 0x1, P0 ;  /* 0x00007f000c077a11 */ /* 0x000fe400000f0c07 */
[----:B------:R-:W-:Y:S01]  /*22e0*/  LOP3.LUT P0, RZ, R26, 0x2, RZ, 0xc0, !PT ;  /* 0x000000021aff7812 */ /* 0x000fe2000780c0ff */
[----:B------:R1:W-:Y:S01]  /*22f0*/  @P1 LDGSTS.E.BYPASS.LTC128B.128 [R251+0x11100], [R8.64+0x80], !P4 ;  /* 0x1110008008fb1fae */ /* 0x0003e2000e101d5e */
[----:B------:R-:W-:Y:S01]  /*2300*/  IMAD R0, R31, 0x200, R0 ;  /* 0x000002001f007824 */ /* 0x000fe200078e0200 */
[----:B------:R-:W-:-:S02]  /*2310*/  SEL R14, RZ, 0x8, P2 ;  /* 0x00000008ff0e7807 */ /* 0x000fc40001000000 */
[----:B------:R1:W-:Y:S01]  /*2320*/  @P1 LDGSTS.E.BYPASS.LTC128B.128 [R251+0x14100], [R8.64+0x100], !P3 ;  /* 0x1410010008fb1fae */ /* 0x0003e2000d901d5e */
[----:B------:R-:W-:Y:S02]  /*2330*/  IMAD.SHL.U32 R216, R0, 0x2, RZ ;  /* 0x0000000200d87824 */ /* 0x000fe400078e00ff */
[----:B------:R-:W-:Y:S01]  /*2340*/  IMAD.IADD R14, R15, 0x1, R14 ;  /* 0x000000010f0e7824 */ /* 0x000fe200078e020e */
[----:B------:R1:W-:Y:S01]  /*2350*/  @P1 LDGSTS.E.BYPASS.LTC128B.128 [R251+0x17100], [R8.64+0x180], !P2 ;  /* 0x1710018008fb1fae */ /* 0x0003e2000d101d5e */
[--C-:B------:R-:W-:Y:S02]  /*2360*/  IADD3 R22, P6, P1, R22, 0x80, R6.reuse ;  /* 0x0000008016167810 */ /* 0x100fe400079de006 */
[----:B------:R-:W-:Y:S01]  /*2370*/  IADD3 R0, R216, 0xc100, RZ ;  /* 0x0000c100d8007810 */ /* 0x000fe20007ffe0ff */
[----:B------:R-:W0:Y:S01]  /*2380*/  LDGDEPBAR ;  /* 0x00000000000079af */ /* 0x000e220000000000 */
[----:B------:R-:W-:Y:S02]  /*2390*/  IADD3.X R23, RZ, UR8, R7, P6, P1 ;  /* 0x00000008ff177c10 */ /* 0x000fe4000b7e2407 */
[----:B------:R-:W-:-:S02]  /*23a0*/  IADD3 R20, P6, P1, R20, 0x100, R6 ;  /* 0x0000010014147810 */ /* 0x000fc400079de006 */
[----:B------:R-:W-:Y:S02]  /*23b0*/  IADD3 R227, R216, 0xc120, RZ ;  /* 0x0000c120d8e37810 */ /* 0x000fe40007ffe0ff */
[--C-:B------:R-:W-:Y:S02]  /*23c0*/  IADD3.X R21, RZ, UR8, R7.reuse, P6, P1 ;  /* 0x00000008ff157c10 */ /* 0x100fe4000b7e2407 */
[----:B------:R-:W-:Y:S02]  /*23d0*/  IADD3 R24, P6, P1, R24, 0x180, R6 ;  /* 0x0000018018187810 */ /* 0x000fe400079de006 */
[----:B------:R-:W-:Y:S01]  /*23e0*/  @P0 IADD3 R227, R0, -0x20, RZ ;  /* 0xffffffe000e30810 */ /* 0x000fe20007ffe0ff */
[----:B------:R-:W-:Y:S01]  /*23f0*/  IMAD R0, R125, 0x400, R4 ;  /* 0x000004007d007824 */ /* 0x000fe200078e0204 */
[----:B------:R-:W-:Y:S02]  /*2400*/  IADD3 R12, P0, R6, UR9, RZ ;  /* 0x00000009060c7c10 */ /* 0x000fe4000ff1e0ff */
[----:B--23--:R-:W-:Y:S01]  /*2410*/  IADD3.X R25, RZ, UR8, R7, P6, P1 ;  /* 0x00000008ff197c10 */ /* 0x00cfe2000b7e2407 */
[----:B------:R-:W-:Y:S01]  /*2420*/  IMAD.SHL.U32 R223, R0, 0x2, RZ ;  /* 0x0000000200df7824 */ /* 0x000fe200078e00ff */
[----:B------:R-:W-:Y:S01]  /*2430*/  LOP3.LUT P6, RZ, R14, 0x2, RZ, 0xc0, !PT ;  /* 0x000000020eff7812 */ /* 0x000fe200078cc0ff */
[----:B------:R-:W-:Y:S01]  /*2440*/  IMAD.MOV.U32 R0, RZ, RZ, 0x40 ;  /* 0x00000040ff007424 */ /* 0x000fe200078e00ff */
[----:B------:R-:W-:Y:S01]  /*2450*/  ISETP.LT.OR P1, PT, R5, 0x1, P5 ;  /* 0x000000010500780c */ /* 0x000fe20002f21670 */
[--C-:B------:R-:W-:Y:S01]  /*2460*/  IMAD R224, R3, 0x2, R223.reuse ;  /* 0x0000000203e07824 */ /* 0x100fe200078e02df */
[----:B------:R-:W-:Y:S01]  /*2470*/  IADD3.X R13, R7, UR8, RZ, P0, !PT ;  /* 0x00000008070d7c10 */ /* 0x000fe200087fe4ff */
[----:B------:R-:W-:Y:S01]  /*2480*/  IMAD R226, R2, 0x2, R223 ;  /* 0x0000000202e27824 */ /* 0x000fe200078e02df */
[----:B------:R-:W-:Y:S01]  /*2490*/  ISETP.LT.OR P0, PT, R5, 0x1, !P6 ;  /* 0x000000010500780c */ /* 0x000fe20007701670 */
[----:B------:R-:W-:-:S04]  /*24a0*/  DEPBAR.LE SB0, 0x1 ;  /* 0x000080400000791a */ /* 0x000fc80000000000 */
[----:B------:R-:W-:-:S04]  /*24b0*/  DEPBAR.LE SB0, 0x0 ;  /* 0x000080000000791a */ /* 0x000fc80000000000 */
[----:B------:R-:W-:Y:S01]  /*24c0*/  BAR.SYNC.DEFER_BLOCKING 0x0 ;  /* 0x0000000000007b1d */ /* 0x000fe20000010000 */
[----:B------:R-:W-:Y:S01]  /*24d0*/  LOP3.LUT P6, RZ, R14, 0x4, RZ, 0xc0, !PT ;  /* 0x000000040eff7812 */ /* 0x000fe200078cc0ff */
[----:B------:R-:W-:Y:S01]  /*24e0*/  IMAD R225, R2, 0x2, R224 ;  /* 0x0000000202e17824 */ /* 0x000fe200078e02e0 */
        /* <DEDUP_REMOVED lines=11> */
[----:B-1----:R-:W-:Y:S01]  /*25a0*/  LDSM.16.M88.4 R8, [R223+0x18100] ;  /* 0x01810000df08783b */ /* 0x002fe20000000200 */
[----:B------:R-:W-:-:S02]  /*25b0*/  IADD3 R239, R227, 0x6000, RZ ;  /* 0x00006000e3ef7810 */ /* 0x000fc40007ffe0ff */
[C---:B------:R-:W-:Y:S01]  /*25c0*/  IADD3 R238, R227.reuse, 0x6800, RZ ;  /* 0x00006800e3ee7810 */ /* 0x040fe20007ffe0ff */
[----:B------:R-:W-:Y:S01]  /*25d0*/  LDSM.16.M88.4 R16, [R224+0x18100] ;  /* 0x01810000e010783b */ /* 0x000fe20000000200 */
[C---:B------:R-:W-:Y:S02]  /*25e0*/  IADD3 R237, R227.reuse, 0x7000, RZ ;  /* 0x00007000e3ed7810 */ /* 0x040fe40007ffe0ff */
[C---:B------:R-:W-:Y:S01]  /*25f0*/  IADD3 R236, R227.reuse, 0x7800, RZ ;  /* 0x00007800e3ec7810 */ /* 0x040fe20007ffe0ff */
[----:B------:R-:W1:Y:S01]  /*2600*/  LDSM.16.M88.4 R28, [R216+0xc100] ;  /* 0x00c10000d81c783b */ /* 0x000e620000000200 */
[C---:B------:R-:W-:Y:S02]  /*2610*/  IADD3 R235, R227.reuse, 0x8000, RZ ;  /* 0x00008000e3eb7810 */ /* 0x040fe40007ffe0ff */
[C---:B------:R-:W-:Y:S01]  /*2620*/  IADD3 R234, R227.reuse, 0x8800, RZ ;  /* 0x00008800e3ea7810 */ /* 0x040fe20007ffe0ff */
[----:B------:R-:W2:Y:S01]  /*2630*/  LDSM.16.M88.4 R40, [R216+0xc900] ;  /* 0x00c90000d828783b */ /* 0x000ea20000000200 */
[----:B------:R-:W-:-:S02]  /*2640*/  IADD3 R233, R227, 0x9000, RZ ;  /* 0x00009000e3e97810 */ /* 0x000fc40007ffe0ff */
[C---:B------:R-:W-:Y:S01]  /*2650*/  IADD3 R232, R227.reuse, 0x9800, RZ ;  /* 0x00009800e3e87810 */ /* 0x040fe20007ffe0ff */
[----:B------:R-:W-:Y:S01]  /*2660*/  LDSM.16.M88.4 R44, [R216+0xd100] ;  /* 0x00d10000d82c783b */ /* 0x000fe20000000200 */
[C---:B------:R-:W-:Y:S02]  /*2670*/  IADD3 R231, R227.reuse, 0xa000, RZ ;  /* 0x0000a000e3e77810 */ /* 0x040fe40007ffe0ff */
[C---:B------:R-:W-:Y:S01]  /*2680*/  IADD3 R230, R227.reuse, 0xa800, RZ ;  /* 0x0000a800e3e67810 */ /* 0x040fe20007ffe0ff */
[----:B------:R-:W3:Y:S01]  /*2690*/  LDSM.16.M88.4 R52, [R216+0xd900] ;  /* 0x00d90000d834783b */ /* 0x000ee20000000200 */
[C---:B------:R-:W-:Y:S02]  /*26a0*/  IADD3 R229, R227.reuse, 0xb000, RZ ;  /* 0x0000b000e3e57810 */ /* 0x040fe40007ffe0ff */
[----:B------:R-:W-:Y:S01]  /*26b0*/  IADD3 R228, R227, 0xb800, RZ ;  /* 0x0000b800e3e47810 */ /* 0x000fe20007ffe0ff */
[----:B------:R-:W-:Y:S04]  /*26c0*/  LDSM.16.M88.4 R56, [R216+0xe100] ;  /* 0x00e10000d838783b */ /* 0x000fe80000000200 */
[----:B------:R-:W4:Y:S04]  /*26d0*/  LDSM.16.M88.4 R72, [R216+0xe900] ;  /* 0x00e90000d848783b */ /* 0x000f280000000200 */
[----:B------:R-:W5:Y:S04]  /*26e0*/  LDSM.16.M88.4 R68, [R227] ;  /* 0x00000000e344783b */ /* 0x000f680000000200 */
[----:B------:R-:W3:Y:S04]  /*26f0*/  LDSM.16.M88.4 R64, [R227+0x800] ;  /* 0x00080000e340783b */ /* 0x000ee80000000200 */
[----:B------:R-:W-:Y:S04]  /*2700*/  LDSM.16.M88.4 R60, [R227+0x1000] ;  /* 0x00100000e33c783b */ /* 0x000fe80000000200 */
[----:B------:R-:W-:Y:S04]  /*2710*/  LDSM.16.M88.4 R76, [R227+0x1800] ;  /* 0x00180000e34c783b */ /* 0x000fe80000000200 */
[----:B------:R-:W-:Y:S01]  /*2720*/  LDSM.16.M88.4 R116, [R227+0x2000] ;  /* 0x00200000e374783b */ /* 0x000fe20000000200 */
[C---:B-1----:R-:W-:Y:S03]  /*2730*/  HMMA.16816.F32 R48, R8.reuse, R28, RZ ;  /* 0x0000001c0830723c */ /* 0x042fe600000018ff */
[----:B------:R-:W1:Y:S04]  /*2740*/  LDSM.16.M88.4 R120, [R227+0x2800] ;  /* 0x00280000e378783b */ /* 0x000e680000000200 */
[----:B------:R-:W-:Y:S01]  /*2750*/  @!PT LDS RZ, [RZ] ;  /* 0x00000000fffff984 */ /* 0x000fe20000000800 */
[----:B------:R-:W-:Y:S01]  /*2760*/  @!PT LDS RZ, [RZ] ;  /* 0x00000000fffff984 */ /* 0x000fe20000000800 */
[----:B------:R-:W-:Y:S01]  /*2770*/  @!PT LDS RZ, [RZ] ;  /* 0x00000000fffff984 */ /* 0x000fe20000000800 */
[----:B------:R1:W-:Y:S01]  /*2780*/  LDGSTS.E.BYPASS.LTC128B.128 [R251+0x100], [R6.64], !P1 ;  /* 0x0010000006fb7fae */ /* 0x0003e2000c901d5e */
[----:B------:R-:W-:Y:S01]  /*2790*/  LOP3.LUT P1, RZ, R14, 0x8, RZ, 0xc0, !PT ;  /* 0x000000080eff7812 */ /* 0x000fe2000782c0ff */
[----:B------:R-:W-:Y:S02]  /*27a0*/  HMMA.16816.F32 R36, R8, R30, RZ ;  /* 0x0000001e0824723c */ /* 0x000fe400000018ff */
        /* <DEDUP_REMOVED lines=9> */
[C---:B----4-:R-:W-:Y:S08]  /*2840*/  HMMA.16816.F32 R88, R8.reuse, R72, RZ ;  /* 0x000000480858723c */ /* 0x050ff000000018ff */
[----:B------:R-:W-:Y:S02]  /*2850*/  HMMA.16816.F32 R112, R8, R74, RZ ;  /* 0x0000004a0870723c */ /* 0x000fe400000018ff */
[----:B------:R2:W-:Y:S01]  /*2860*/  LDGSTS.E.BYPASS.LTC128B.128 [R251+0x1100], [R12.64], !P0 ;  /* 0x011000000cfb7fae */ /* 0x0005e2000c101d5e */
[----:B------:R-:W-:-:S04]  /*2870*/  LOP3.LUT P0, RZ, R14, 0x2, RZ, 0xc0, !PT ;  /* 0x000000020eff7812 */ /* 0x000fc8000780c0ff */
[----:B------:R-:W-:Y:S01]  /*2880*/  ISETP.LT.OR P0, PT, R5, 0x21, !P0 ;  /* 0x000000210500780c */ /* 0x000fe20004701670 */
[C---:B-----5:R-:W-:Y:S08]  /*2890*/  HMMA.16816.F32 R104, R16.reuse, R68, R48 ;  /* 0x000000441068723c */ /* 0x060ff00000001830 */
[----:B------:R-:W-:Y:S04]  /*28a0*/  HMMA.16816.F32 R100, R16, R64, R32 ;  /* 0x000000401064723c */ /* 0x000fe80000001820 */
[----:B------:R3:W-:Y:S01]  /*28b0*/  LDGSTS.E.BYPASS.LTC128B.128 [R251+0x4100], [R22.64], !P0 ;  /* 0x0410000016fb7fae */ /* 0x0007e2000c101d5e */
[----:B------:R-:W-:-:S03]  /*28c0*/  LOP3.LUT P0, RZ, R26, 0x4, RZ, 0xc0, !PT ;  /* 0x000000041aff7812 */ /* 0x000fc6000780c0ff */
[C---:B------:R-:W-:Y:S01]  /*28d0*/  HMMA.16816.F32 R96, R16.reuse, R66, R28 ;  /* 0x000000421060723c */ /* 0x040fe2000000181c */
[----:B------:R-:W-:Y:S02]  /*28e0*/  SEL R0, R0, 0xffffffc0, !P0 ;  /* 0xffffffc000007807 */ /* 0x000fe40004000000 */
[C---:B------:R-:W-:Y:S02]  /*28f0*/  ISETP.LT.OR P0, PT, R5.reuse, 0x21, !P6 ;  /* 0x000000210500780c */ /* 0x040fe40007701670 */
[----:B------:R-:W-:Y:S01]  /*2900*/  ISETP.LT.OR P6, PT, R5, 0x41, !P6 ;  /* 0x000000410500780c */ /* 0x000fe200077c1670 */
[----:B------:R-:W-:Y:S02]  /*2910*/  IMAD.IADD R222, R216, 0x1, R0 ;  /* 0x00000001d8de7824 */ /* 0x000fe400078e0200 */
[----:B------:R-:W-:Y:S01]  /*2920*/  HMMA.16816.F32 R108, R16, R70, R36 ;  /* 0x00000046106c723c */ /* 0x000fe20000001824 */
[----:B------:R-:W-:-:S07]  /*2930*/  IMAD.IADD R221, R0, 0x1, R227 ;  /* 0x0000000100dd7824 */ /* 0x000fce00078e02e3 */
[----:B------:R3:W-:Y:S01]  /*2940*/  LDGSTS.E.BYPASS.LTC128B.128 [R251+0x7100], [R20.64], !P0 ;  /* 0x0710000014fb7fae */ /* 0x0007e2000c101d5e */
[----:B-1----:R-:W-:Y:S01]  /*2950*/  IADD3 R6, P0, R12, UR9, RZ ;  /* 0x000000090c067c10 */ /* 0x002fe2000ff1e0ff */
[----:B------:R-:W-:Y:S03]  /*2960*/  HMMA.16816.F32 R36, R16, R122, R112 ;  /* 0x0000007a1024723c */ /* 0x000fe60000001870 */
[----:B------:R-:W-:Y:S02]  /*2970*/  IADD3.X R7, R13, UR8, RZ, P0, !PT ;  /* 0x000000080d077c10 */ /* 0x000fe400087fe4ff */
[C---:B------:R-:W-:Y:S02]  /*2980*/  ISETP.LT.OR P0, PT, R5.reuse, 0x21, !P1 ;  /* 0x000000210500780c */ /* 0x040fe40004f01670 */
[----:B------:R-:W-:-:S11]  /*2990*/  ISETP.LT.OR P1, PT, R5, 0x41, !P1 ;  /* 0x000000410500780c */ /* 0x000fd60004f21670 */
[----:B------:R1:W-:Y:S01]  /*29a0*/  LDGSTS.E.BYPASS.LTC128B.128 [R251+0xa100], [R24.64], !P0 ;  /* 0x0a10000018fb7fae */ /* 0x0003e2000c101d5e */
[----:B------:R-:W-:Y:S01]  /*29b0*/  ISETP.LT.OR P0, PT, R5, 0x41, P5 ;  /* 0x000000410500780c */ /* 0x000fe20002f01670 */
[----:B---3--:R-:W-:Y:S11]  /*29c0*/  HMMA.16816.F32 R20, R8, R46, RZ ;  /* 0x0000002e0814723c */ /* 0x008ff600000018ff */
[----:B------:R-:W-:Y:S01]  /*29d0*/  @!UPT UIADD3 URZ, URZ, URZ, URZ ;  /* 0x0000003f3f3ff290 */ /* 0x000fe2000fffe03f */
[----:B------:R3:W-:Y:S01]  /*29e0*/  LDGSTS.E.BYPASS.LTC128B.128 [R251+0x2100], [R6.64], !P0 ;  /* 0x0210000006fb7fae */ /* 0x0007e2000c101d5e */
[----:B------:R-:W-:-:S04]  /*29f0*/  LOP3.LUT P0, RZ, R14, 0x2, RZ, 0xc0, !PT ;  /* 0x000000020eff7812 */ /* 0x000fc8000780c0ff */
[----:B------:R-:W-:Y:S01]  /*2a00*/  ISETP.LT.OR P0, PT, R5, 0x41, !P0 ;  /* 0x000000410500780c */ /* 0x000fe20004701670 */
[C---:B-1----:R-:W-:Y:S11]  /*2a10*/  HMMA.16816.F32 R24, R8.reuse, R44, RZ ;  /* 0x0000002c0818723c */ /* 0x042ff600000018ff */
[----:B------:R-:W-:Y:S01]  /*2a20*/  @!UPT UIADD3 URZ, URZ, URZ, URZ ;  /* 0x0000003f3f3ff290 */ /* 0x000fe2000fffe03f */
[----:B------:R3:W-:Y:S01]  /*2a30*/  LDGSTS.E.BYPASS.LTC128B.128 [R251+0x5100], [R6.64+0x80], !P0 ;  /* 0x0510008006fb7fae */ /* 0x0007e2000c101d5e */
[----:B------:R-:W-:Y:S01]  /*2a40*/  PLOP3.LUT P0, PT, PT, PT, UP0, 0x80, 0x0 ;  /* 0x000000000000781c */ /* 0x000fe20003f0f008 */
[C---:B------:R-:W-:Y:S02]  /*2a50*/  HMMA.16816.F32 R44, R8.reuse, R52, RZ ;  /* 0x00000034082c723c */ /* 0x040fe400000018ff */
[----:B------:R3:W-:Y:S04]  /*2a60*/  LDGSTS.E.BYPASS.LTC128B.128 [R251+0x8100], [R6.64+0x100], !P6 ;  /* 0x0810010006fb7fae */ /* 0x0007e8000f101d5e */
[----:B------:R3:W-:Y:S02]  /*2a70*/  LDGSTS.E.BYPASS.LTC128B.128 [R251+0xb100], [R6.64+0x180], !P1 ;  /* 0x0b10018006fb7fae */ /* 0x0007e4000c901d5e */
[C---:B------:R-:W-:Y:S02]  /*2a80*/  HMMA.16816.F32 R52, R8.reuse, R56, RZ ;  /* 0x000000380834723c */ /* 0x040fe400000018ff */
[----:B------:R-:W-:Y:S04]  /*2a90*/  LDSM.16.M88.4 R48, [R222+0xe100] ;  /* 0x00e10000de30783b */ /* 0x000fe80000000200 */
[----:B------:R-:W-:Y:S02]  /*2aa0*/  LDSM.16.M88.4 R32, [R222+0xc900] ;  /* 0x00c90000de20783b */ /* 0x000fe40000000200 */
[----:B------:R-:W-:Y:S02]  /*2ab0*/  HMMA.16816.F32 R56, R8, R58, RZ ;  /* 0x0000003a0838723c */ /* 0x000fe400000018ff */
[----:B------:R-:W-:Y:S04]  /*2ac0*/  LDSM.16.M88.4 R8, [R226+0x18100] ;  /* 0x01810000e208783b */ /* 0x000fe80000000200 */
[----:B------:R-:W-:Y:S02]  /*2ad0*/  LDSM.16.M88.4 R64, [R222+0xe900] ;  /* 0x00e90000de40783b */ /* 0x000fe40000000200 */
[C---:B------:R-:W-:Y:S02]  /*2ae0*/  HMMA.16816.F32 R84, R16.reuse, R62, R20 ;  /* 0x0000003e1054723c */ /* 0x040fe40000001814 */
[----:B------:R-:W1:Y:S04]  /*2af0*/  LDSM.16.M88.4 R20, [R222+0xc100] ;  /* 0x00c10000de14783b */ /* 0x000e680000000200 */
[----:B--2---:R-:W-:Y:S02]  /*2b00*/  LDSM.16.M88.4 R12, [R225+0x18100] ;  /* 0x01810000e10c783b */ /* 0x004fe40000000200 */
[C---:B------:R-:W-:Y:S02]  /*2b10*/  HMMA.16816.F32 R80, R16.reuse, R76, R44 ;  /* 0x0000004c1050723c */ /* 0x040fe4000000182c */
[----:B------:R-:W2:Y:S04]  /*2b20*/  LDSM.16.M88.4 R44, [R222+0xd100] ;  /* 0x00d10000de2c783b */ /* 0x000ea80000000200 */
[----:B------:R-:W-:Y:S02]  /*2b30*/  LDSM.16.M88.4 R112, [R221+0x2000] ;  /* 0x00200000dd70783b */ /* 0x000fe40000000200 */
[C---:B------:R-:W-:Y:S02]  /*2b40*/  HMMA.16816.F32 R76, R16.reuse, R78, R40 ;  /* 0x0000004e104c723c */ /* 0x040fe40000001828 */
[----:B------:R-:W4:Y:S04]  /*2b50*/  LDSM.16.M88.4 R40, [R222+0xd900] ;  /* 0x00d90000de28783b */ /* 0x000f280000000200 */
[----:B------:R-:W0:Y:S02]  /*2b60*/  LDGDEPBAR ;  /* 0x00000000000079af */ /* 0x000e240000000000 */
[C---:B------:R-:W-:Y:S08]  /*2b70*/  HMMA.16816.F32 R92, R16.reuse, R60, R24 ;  /* 0x0000003c105c723c */ /* 0x040ff00000001818 */
[C---:B------:R-:W-:Y:S01]  /*2b80*/  HMMA.16816.F32 R68, R16.reuse, R118, R56 ;  /* 0x000000761044723c */ /* 0x040fe20000001838 */
[----:B------:R-:W5:Y:S07]  /*2b90*/  LDSM.16.M88.4 R56, [R221] ;  /* 0x00000000dd38783b */ /* 0x000f6e0000000200 */
[C---:B------:R-:W-:Y:S01]  /*2ba0*/  HMMA.16816.F32 R72, R16.reuse, R116, R52 ;  /* 0x000000741048723c */ /* 0x040fe20000001834 */
[----:B------:R-:W-:Y:S04]  /*2bb0*/  LDSM.16.M88.4 R52, [R221+0x800] ;  /* 0x00080000dd34783b */ /* 0x000fe80000000200 */
[----:B------:R-:W-:Y:S03]  /*2bc0*/  LDSM.16.M88.4 R116, [R227+0x4000] ;  /* 0x00400000e374783b */ /* 0x000fe60000000200 */
[----:B------:R-:W-:Y:S01]  /*2bd0*/  HMMA.16816.F32 R60, R16, R120, R88 ;  /* 0x00000078103c723c */ /* 0x000fe20000001858 */
[----:B------:R-:W-:Y:S07]  /*2be0*/  LDSM.16.M88.4 R120, [R227+0x4800] ;  /* 0x00480000e378783b */ /* 0x000fee0000000200 */
[C---:B-1----:R-:W-:Y:S01]  /*2bf0*/  HMMA.16816.F32 R28, R8.reuse, R20, R104 ;  /* 0x00000014081c723c */ /* 0x042fe20000001868 */
[----:B------:R-:W-:Y:S07]  /*2c00*/  LDSM.16.M88.4 R104, [R221+0x1000] ;  /* 0x00100000dd68783b */ /* 0x000fee0000000200 */
[C---:B------:R-:W-:Y:S01]  /*2c10*/  HMMA.16816.F32 R24, R8.reuse, R22, R108 ;  /* 0x000000160818723c */ /* 0x040fe2000000186c */
[----:B------:R-:W1:Y:S07]  /*2c20*/  LDSM.16.M88.4 R108, [R221+0x1800] ;  /* 0x00180000dd6c783b */ /* 0x000e6e0000000200 */
[C---:B--2---:R-:W-:Y:S08]  /*2c30*/  HMMA.16816.F32 R88, R8.reuse, R44, R92 ;  /* 0x0000002c0858723c */ /* 0x044ff0000000185c */
[C---:B------:R-:W-:Y:S08]  /*2c40*/  HMMA.16816.F32 R84, R8.reuse, R46, R84 ;  /* 0x0000002e0854723c */ /* 0x040ff00000001854 */
[C---:B----4-:R-:W-:Y:S08]  /*2c50*/  HMMA.16816.F32 R80, R8.reuse, R40, R80 ;  /* 0x000000280850723c */ /* 0x050ff00000001850 */
[C---:B------:R-:W-:Y:S08]  /*2c60*/  HMMA.16816.F32 R44, R8.reuse, R42, R76 ;  /* 0x0000002a082c723c */ /* 0x040ff0000000184c */
[C---:B------:R-:W-:Y:S01]  /*2c70*/  HMMA.16816.F32 R40, R8.reuse, R48, R72 ;  /* 0x000000300828723c */ /* 0x040fe20000001848 */
[----:B------:R-:W-:Y:S07]  /*2c80*/  LDSM.16.M88.4 R72, [R216+0x11100] ;  /* 0x01110000d848783b */ /* 0x000fee0000000200 */
[C---:B------:R-:W-:Y:S08]  /*2c90*/  HMMA.16816.F32 R68, R8.reuse, R50, R68 ;  /* 0x000000320844723c */ /* 0x040ff00000001844 */
[C---:B------:R-:W-:Y:S08]  /*2ca0*/  HMMA.16816.F32 R20, R8.reuse, R32, R100 ;  /* 0x000000200814723c */ /* 0x040ff00000001864 */
[C---:B------:R-:W-:Y:S01]  /*2cb0*/  HMMA.16816.F32 R48, R8.reuse, R66, R36 ;  /* 0x000000420830723c */ /* 0x040fe20000001824 */
[----:B------:R-:W2:Y:S07]  /*2cc0*/  LDSM.16.M88.4 R36, [R221+0x2800] ;  /* 0x00280000dd24783b */ /* 0x000eae0000000200 */
[C---:B------:R-:W-:Y:S08]  /*2cd0*/  HMMA.16816.F32 R16, R8.reuse, R34, R96 ;  /* 0x000000220810723c */ /* 0x040ff00000001860 */
[----:B------:R-:W-:Y:S01]  /*2ce0*/  HMMA.16816.F32 R100, R8, R64, R60 ;  /* 0x000000400864723c */ /* 0x000fe2000000183c */
[----:B------:R-:W4:Y:S07]  /*2cf0*/  LDSM.16.M88.4 R8, [R223+0x1c100] ;  /* 0x01c10000df08783b */ /* 0x000f2e0000000200 */
[C---:B-----5:R-:W-:Y:S01]  /*2d00*/  HMMA.16816.F32 R96, R12.reuse, R56, R28 ;  /* 0x000000380c60723c */ /* 0x060fe2000000181c */
[----:B------:R-:W5:Y:S07]  /*2d10*/  LDSM.16.M88.4 R28, [R216+0xf100] ;  /* 0x00f10000d81c783b */ /* 0x000f6e0000000200 */
[C---:B------:R-:W-:Y:S01]  /*2d20*/  HMMA.16816.F32 R92, R12.reuse, R58, R24 ;  /* 0x0000003a0c5c723c */ /* 0x040fe20000001818 */
[----:B------:R-:W2:Y:S04]  /*2d30*/  LDSM.16.M88.4 R56, [R216+0x10900] ;  /* 0x01090000d838783b */ /* 0x000ea80000000200 */
[----:B------:R-:W2:Y:S03]  /*2d40*/  LDSM.16.M88.4 R24, [R216+0xf900] ;  /* 0x00f90000d818783b */ /* 0x000ea60000000200 */
[C---:B------:R-:W-:Y:S08]  /*2d50*/  HMMA.16816.F32 R64, R12.reuse, R112, R40 ;  /* 0x000000700c40723c */ /* 0x040ff00000001828 */
[C---:B-1----:R-:W-:Y:S08]  /*2d60*/  HMMA.16816.F32 R80, R12.reuse, R108, R80 ;  /* 0x0000006c0c50723c */ /* 0x042ff00000001850 */
[C---:B------:R-:W-:Y:S01]  /*2d70*/  HMMA.16816.F32 R76, R12.reuse, R110, R44 ;  /* 0x0000006e0c4c723c */ /* 0x040fe2000000182c */
[----:B------:R-:W1:Y:S04]  /*2d80*/  LDSM.16.M88.4 R44, [R216+0x10100] ;  /* 0x01010000d82c783b */ /* 0x000e680000000200 */
[----:B------:R-:W-:Y:S03]  /*2d90*/  LDSM.16.M88.4 R108, [R227+0x3800] ;  /* 0x00380000e36c783b */ /* 0x000fe60000000200 */
[C---:B------:R-:W-:Y:S01]  /*2da0*/  HMMA.16816.F32 R32, R12.reuse, R52, R20 ;  /* 0x000000340c20723c */ /* 0x040fe20000001814 */
[----:B------:R-:W-:Y:S07]  /*2db0*/  LDSM.16.M88.4 R20, [R224+0x1c100] ;  /* 0x01c10000e014783b */ /* 0x000fee0000000200 */
[C---:B------:R-:W-:Y:S01]  /*2dc0*/  HMMA.16816.F32 R60, R12.reuse, R114, R68 ;  /* 0x000000720c3c723c */ /* 0x040fe20000001844 */
[----:B------:R-:W1:Y:S04]  /*2dd0*/  LDSM.16.M88.4 R112, [R227+0x3000] ;  /* 0x00300000e370783b */ /* 0x000e680000000200 */
[----:B------:R-:W1:Y:S03]  /*2de0*/  LDSM.16.M88.4 R68, [R216+0x11900] ;  /* 0x01190000d844783b */ /* 0x000e660000000200 */
[C---:B------:R-:W-:Y:S08]  /*2df0*/  HMMA.16816.F32 R16, R12.reuse, R54, R16 ;  /* 0x000000360c10723c */ /* 0x040ff00000001810 */
[----:B--2---:R-:W-:Y:S08]  /*2e00*/  HMMA.16816.F32 R52, R12, R36, R100 ;  /* 0x000000240c34723c */ /* 0x004ff00000001864 */
[----:B----4-:R-:W-:Y:S01]  /*2e10*/  HMMA.16816.F32 R100, R8, R72, R64 ;  /* 0x000000480864723c */ /* 0x010fe20000001840 */
[----:B------:R-:W2:Y:S07]  /*2e20*/  LDSM.16.M88.4 R64, [R227+0x5000] ;  /* 0x00500000e340783b */ /* 0x000eae0000000200 */
[C---:B------:R-:W-:Y:S08]  /*2e30*/  HMMA.16816.F32 R84, R12.reuse, R106, R84 ;  /* 0x0000006a0c54723c */ /* 0x040ff00000001854 */
[C---:B------:R-:W-:Y:S08]  /*2e40*/  HMMA.16816.F32 R88, R12.reuse, R104, R88 ;  /* 0x000000680c58723c */ /* 0x040ff00000001858 */
[----:B------:R-:W-:Y:S08]  /*2e50*/  HMMA.16816.F32 R48, R12, R38, R48 ;  /* 0x000000260c30723c */ /* 0x000ff00000001830 */
[C---:B-----5:R-:W-:Y:S08]  /*2e60*/  HMMA.16816.F32 R40, R8.reuse, R28, R96 ;  /* 0x0000001c0828723c */ /* 0x060ff00000001860 */
[C---:B------:R-:W-:Y:S08]  /*2e70*/  HMMA.16816.F32 R12, R8.reuse, R56, R80 ;  /* 0x00000038080c723c */ /* 0x040ff00000001850 */
[C---:B------:R-:W-:Y:S08]  /*2e80*/  HMMA.16816.F32 R36, R8.reuse, R30, R92 ;  /* 0x0000001e0824723c */ /* 0x040ff0000000185c */
[C---:B------:R-:W-:Y:S08]  /*2e90*/  HMMA.16816.F32 R32, R8.reuse, R24, R32 ;  /* 0x000000180820723c */ /* 0x040ff00000001820 */
[C---:B------:R-:W-:Y:S08]  /*2ea0*/  HMMA.16816.F32 R104, R8.reuse, R58, R76 ;  /* 0x0000003a0868723c */ /* 0x040ff0000000184c */
[C---:B------:R-:W-:Y:S01]  /*2eb0*/  HMMA.16816.F32 R96, R8.reuse, R74, R60 ;  /* 0x0000004a0860723c */ /* 0x040fe2000000183c */
[----:B------:R-:W4:Y:S07]  /*2ec0*/  LDSM.16.M88.4 R60, [R227+0x5800] ;  /* 0x00580000e33c783b */ /* 0x000f2e0000000200 */
[C---:B------:R-:W-:Y:S08]  /*2ed0*/  HMMA.16816.F32 R28, R8.reuse, R26, R16 ;  /* 0x0000001a081c723c */ /* 0x040ff00000001810 */
[C---:B-1----:R-:W-:Y:S08]  /*2ee0*/  HMMA.16816.F32 R16, R8.reuse, R46, R84 ;  /* 0x0000002e0810723c */ /* 0x042ff00000001854 */
[----:B------:R-:W-:Y:S01]  /*2ef0*/  HMMA.16816.F32 R24, R8, R44, R88 ;  /* 0x0000002c0818723c */ /* 0x000fe20000001858 */
[----:B------:R-:W-:Y:S07]  /*2f00*/  LDSM.16.M88.4 R44, [R222+0x10900] ;  /* 0x01090000de2c783b */ /* 0x000fee0000000200 */
[----:B------:R-:W-:Y:S08]  /*2f10*/  HMMA.16816.F32 R84, R20, R112, R40 ;  /* 0x000000701454723c */ /* 0x000ff00000001828 */
[C---:B------:R-:W-:Y:S01]  /*2f20*/  HMMA.16816.F32 R92, R8.reuse, R68, R52 ;  /* 0x00000044085c723c */ /* 0x040fe20000001834 */
[----:B------:R-:W-:Y:S07]  /*2f30*/  LDSM.16.M88.4 R52, [R222+0xf900] ;  /* 0x00f90000de34783b */ /* 0x000fee0000000200 */
[----:B------:R-:W-:Y:S01]  /*2f40*/  HMMA.16816.F32 R88, R8, R70, R48 ;  /* 0x000000460858723c */ /* 0x000fe20000001830 */
[----:B------:R-:W-:Y:S04]  /*2f50*/  LDSM.16.M88.4 R8, [R226+0x1c100] ;  /* 0x01c10000e208783b */ /* 0x000fe80000000200 */
[----:B------:R-:W-:Y:S03]  /*2f60*/  LDSM.16.M88.4 R48, [R222+0x10100] ;  /* 0x01010000de30783b */ /* 0x000fe60000000200 */
[C---:B------:R-:W-:Y:S01]  /*2f70*/  HMMA.16816.F32 R40, R20.reuse, R120, R12 ;  /* 0x000000781428723c */ /* 0x040fe2000000180c */
[----:B------:R-:W1:Y:S07]  /*2f80*/  LDSM.16.M88.4 R12, [R222+0xf100] ;  /* 0x00f10000de0c783b */ /* 0x000e6e0000000200 */
[C---:B------:R-:W-:Y:S01]  /*2f90*/  HMMA.16816.F32 R80, R20.reuse, R114, R36 ;  /* 0x000000721450723c */ /* 0x040fe20000001824 */
[----:B------:R-:W-:Y:S07]  /*2fa0*/  LDSM.16.M88.4 R112, [R221+0x3800] ;  /* 0x00380000dd70783b */ /* 0x000fee0000000200 */
[C---:B------:R-:W-:Y:S08]  /*2fb0*/  HMMA.16816.F32 R76, R20.reuse, R108, R32 ;  /* 0x0000006c144c723c */ /* 0x040ff00000001820 */
[C---:B------:R-:W-:Y:S01]  /*2fc0*/  HMMA.16816.F32 R36, R20.reuse, R122, R104 ;  /* 0x0000007a1424723c */ /* 0x040fe20000001868 */
[----:B------:R-:W5:Y:S07]  /*2fd0*/  LDSM.16.M88.4 R104, [R222+0x11100] ;  /* 0x01110000de68783b */ /* 0x000f6e0000000200 */
[C---:B--2---:R-:W-:Y:S01]  /*2fe0*/  HMMA.16816.F32 R32, R20.reuse, R64, R100 ;  /* 0x000000401420723c */ /* 0x044fe20000001864 */
[----:B------:R-:W2:Y:S07]  /*2ff0*/  LDSM.16.M88.4 R100, [R222+0x11900] ;  /* 0x01190000de64783b */ /* 0x000eae0000000200 */
[C---:B------:R-:W-:Y:S01]  /*3000*/  HMMA.16816.F32 R72, R20.reuse, R110, R28 ;  /* 0x0000006e1448723c */ /* 0x040fe2000000181c */
[----:B------:R-:W-:Y:S07]  /*3010*/  LDSM.16.M88.4 R108, [R221+0x3000] ;  /* 0x00300000dd6c783b */ /* 0x000fee0000000200 */
[C---:B------:R-:W-:Y:S08]  /*3020*/  HMMA.16816.F32 R68, R20.reuse, R116, R24 ;  /* 0x000000741444723c */ /* 0x040ff00000001818 */
[C---:B------:R-:W-:Y:S01]  /*3030*/  HMMA.16816.F32 R56, R20.reuse, R118, R16 ;  /* 0x000000761438723c */ /* 0x040fe20000001810 */
[----:B------:R-:W2:Y:S07]  /*3040*/  LDSM.16.M88.4 R16, [R225+0x1c100] ;  /* 0x01c10000e110783b */ /* 0x000eae0000000200 */
[C---:B------:R-:W-:Y:S08]  /*3050*/  HMMA.16816.F32 R28, R20.reuse, R66, R96 ;  /* 0x00000042141c723c */ /* 0x040ff00000001860 */
[C---:B----4-:R-:W-:Y:S08]  /*3060*/  HMMA.16816.F32 R92, R20.reuse, R60, R92 ;  /* 0x0000003c145c723c */ /* 0x050ff0000000185c */
[----:B------:R-:W-:Y:S08]  /*3070*/  HMMA.16816.F32 R24, R20, R62, R88 ;  /* 0x0000003e1418723c */ /* 0x000ff00000001858 */
[C---:B-1----:R-:W-:Y:S08]  /*3080*/  HMMA.16816.F32 R20, R8.reuse, R12, R84 ;  /* 0x0000000c0814723c */ /* 0x042ff00000001854 */
[C---:B------:R-:W-:Y:S08]  /*3090*/  HMMA.16816.F32 R12, R8.reuse, R14, R80 ;  /* 0x0000000e080c723c */ /* 0x040ff00000001850 */
[C---:B------:R-:W-:Y:S08]  /*30a0*/  HMMA.16816.F32 R64, R8.reuse, R52, R76 ;  /* 0x000000340840723c */ /* 0x040ff0000000184c */
[C---:B------:R-:W-:Y:S01]  /*30b0*/  HMMA.16816.F32 R80, R8.reuse, R54, R72 ;  /* 0x000000360850723c */ /* 0x040fe20000001848 */
[----:B------:R-:W1:Y:S07]  /*30c0*/  LDSM.16.M88.4 R52, [R221+0x4800] ;  /* 0x00480000dd34783b */ /* 0x000e6e0000000200 */
[C---:B------:R-:W-:Y:S08]  /*30d0*/  HMMA.16816.F32 R96, R8.reuse, R48, R68 ;  /* 0x000000300860723c */ /* 0x040ff00000001844 */
[C---:B------:R-:W-:Y:S08]  /*30e0*/  HMMA.16816.F32 R84, R8.reuse, R50, R56 ;  /* 0x000000320854723c */ /* 0x040ff00000001838 */
[C---:B------:R-:W-:Y:S08]  /*30f0*/  HMMA.16816.F32 R88, R8.reuse, R44, R40 ;  /* 0x0000002c0858723c */ /* 0x040ff00000001828 */
[C---:B------:R-:W-:Y:S01]  /*3100*/  HMMA.16816.F32 R76, R8.reuse, R46, R36 ;  /* 0x0000002e084c723c */ /* 0x040fe20000001824 */
[----:B------:R-:W-:Y:S07]  /*3110*/  LDSM.16.M88.4 R44, [R221+0x4000] ;  /* 0x00400000dd2c783b */ /* 0x000fee0000000200 */
[C---:B-----5:R-:W-:Y:S08]  /*3120*/  HMMA.16816.F32 R72, R8.reuse, R104, R32 ;  /* 0x000000680848723c */ /* 0x060ff00000001820 */
[C---:B------:R-:W-:Y:S08]  /*3130*/  HMMA.16816.F32 R68, R8.reuse, R106, R28 ;  /* 0x0000006a0844723c */ /* 0x040ff0000000181c */
[C---:B--2---:R-:W-:Y:S08]  /*3140*/  HMMA.16816.F32 R56, R8.reuse, R100, R92 ;  /* 0x000000640838723c */ /* 0x044ff0000000185c */
[----:B------:R-:W-:Y:S01]  /*3150*/  HMMA.16816.F32 R60, R8, R102, R24 ;  /* 0x00000066083c723c */ /* 0x000fe20000001818 */
[----:B------:R-:W2:Y:S04]  /*3160*/  LDSM.16.M88.4 R8, [R221+0x5800] ;  /* 0x00580000dd08783b */ /* 0x000ea80000000200 */
[----:B------:R-:W-:Y:S03]  /*3170*/  LDSM.16.M88.4 R24, [R216+0x12100] ;  /* 0x01210000d818783b */ /* 0x000fe60000000200 */
[C---:B------:R-:W-:Y:S01]  /*3180*/  HMMA.16816.F32 R40, R16.reuse, R108, R20 ;  /* 0x0000006c1028723c */ /* 0x040fe20000001814 */
[----:B------:R-:W4:Y:S07]  /*3190*/  LDSM.16.M88.4 R20, [R221+0x5000] ;  /* 0x00500000dd14783b */ /* 0x000f2e0000000200 */
[C---:B------:R-:W-:Y:S01]  /*31a0*/  HMMA.16816.F32 R36, R16.reuse, R110, R12 ;  /* 0x0000006e1024723c */ /* 0x040fe2000000180c */
[----:B------:R-:W5:Y:S07]  /*31b0*/  LDSM.16.M88.4 R12, [R223+0x20100] ;  /* 0x02010000df0c783b */ /* 0x000f6e0000000200 */
[C---:B-1----:R-:W-:Y:S08]  /*31c0*/  HMMA.16816.F32 R100, R16.reuse, R52, R88 ;  /* 0x000000341064723c */ /* 0x042ff00000001858 */
[C---:B------:R-:W-:Y:S01]  /*31d0*/  HMMA.16816.F32 R108, R16.reuse, R54, R76 ;  /* 0x00000036106c723c */ /* 0x040fe2000000184c */
[----:B------:R-:W1:Y:S04]  /*31e0*/  LDSM.16.M88.4 R52, [R216+0x13100] ;  /* 0x01310000d834783b */ /* 0x000e680000000200 */
[----:B------:R-:W-:Y:S03]  /*31f0*/  LDSM.16.M88.4 R76, [R227+0x7000] ;  /* 0x00700000e34c783b */ /* 0x000fe60000000200 */
[C---:B------:R-:W-:Y:S08]  /*3200*/  HMMA.16816.F32 R32, R16.reuse, R112, R64 ;  /* 0x000000701020723c */ /* 0x040ff00000001840 */
[C---:B--2---:R-:W-:Y:S01]  /*3210*/  HMMA.16816.F32 R120, R16.reuse, R8, R56 ;  /* 0x000000081078723c */ /* 0x044fe20000001838 */
[----:B------:R-:W2:Y:S07]  /*3220*/  LDSM.16.M88.4 R56, [R216+0x13900] ;  /* 0x01390000d838783b */ /* 0x000eae0000000200 */
[C---:B------:R-:W-:Y:S08]  /*3230*/  HMMA.16816.F32 R48, R16.reuse, R44, R96 ;  /* 0x0000002c1030723c */ /* 0x040ff00000001860 */
[C---:B------:R-:W-:Y:S01]  /*3240*/  HMMA.16816.F32 R64, R16.reuse, R46, R84 ;  /* 0x0000002e1040723c */ /* 0x040fe20000001854 */
[----:B------:R-:W1:Y:S07]  /*3250*/  LDSM.16.M88.4 R44, [R216+0x12900] ;  /* 0x01290000d82c783b */ /* 0x000e6e0000000200 */
[C---:B------:R-:W-:Y:S08]  /*3260*/  HMMA.16816.F32 R28, R16.reuse, R114, R80 ;  /* 0x00000072101c723c */ /* 0x040ff00000001850 */
[C---:B----4-:R-:W-:Y:S08]  /*3270*/  HMMA.16816.F32 R96, R16.reuse, R20, R72 ;  /* 0x000000141060723c */ /* 0x050ff00000001848 */
[C---:B------:R-:W-:Y:S01]  /*3280*/  HMMA.16816.F32 R104, R16.reuse, R22, R68 ;  /* 0x000000161068723c */ /* 0x040fe20000001844 */
[----:B------:R-:W-:Y:S04]  /*3290*/  LDSM.16.M88.4 R20, [R216+0x14900] ;  /* 0x01490000d814783b */ /* 0x000fe80000000200 */
[----:B------:R-:W-:Y:S03]  /*32a0*/  LDSM.16.M88.4 R68, [R227+0x7800] ;  /* 0x00780000e344783b */ /* 0x000fe60000000200 */
[----:B------:R-:W-:Y:S01]  /*32b0*/  HMMA.16816.F32 R116, R16, R10, R60 ;  /* 0x0000000a1074723c */ /* 0x000fe2000000183c */
[----:B------:R-:W4:Y:S04]  /*32c0*/  LDSM.16.M88.4 R16, [R216+0x14100] ;  /* 0x01410000d810783b */ /* 0x000f280000000200 */
[----:B------:R-:W-:Y:S03]  /*32d0*/  LDSM.16.M88.4 R8, [R224+0x20100] ;  /* 0x02010000e008783b */ /* 0x000fe60000000200 */
[C---:B-----5:R-:W-:Y:S01]  /*32e0*/  HMMA.16816.F32 R112, R12.reuse, R24, R40 ;  /* 0x000000180c70723c */ /* 0x060fe20000001828 */
[----:B------:R-:W-:Y:S07]  /*32f0*/  LDSM.16.M88.4 R40, [R227+0x6800] ;  /* 0x00680000e328783b */ /* 0x000fee0000000200 */
[C---:B------:R-:W-:Y:S01]  /*3300*/  HMMA.16816.F32 R92, R12.reuse, R26, R36 ;  /* 0x0000001a0c5c723c */ /* 0x040fe20000001824 */
[----:B------:R-:W5:Y:S07]  /*3310*/  LDSM.16.M88.4 R24, [R227+0x6000] ;  /* 0x00600000e318783b */ /* 0x000f6e0000000200 */
[C---:B-1----:R-:W-:Y:S08]  /*3320*/  HMMA.16816.F32 R72, R12.reuse, R54, R64 ;  /* 0x000000360c48723c */ /* 0x042ff00000001840 */
[C---:B------:R-:W-:Y:S01]  /*3330*/  HMMA.16816.F32 R80, R12.reuse, R52, R48 ;  /* 0x000000340c50723c */ /* 0x040fe20000001830 */
[----:B------:R-:W-:Y:S07]  /*3340*/  LDSM.16.M88.4 R48, [R227+0x8800] ;  /* 0x00880000e330783b */ /* 0x000fee0000000200 */
[C---:B--2---:R-:W-:Y:S01]  /*3350*/  HMMA.16816.F32 R64, R12.reuse, R56, R100 ;  /* 0x000000380c40723c */ /* 0x044fe20000001864 */
[----:B------:R-:W-:Y:S07]  /*3360*/  LDSM.16.M88.4 R100, [R222+0x13900] ;  /* 0x01390000de64783b */ /* 0x000fee0000000200 */
[C---:B------:R-:W-:Y:S01]  /*3370*/  HMMA.16816.F32 R60, R12.reuse, R58, R108 ;  /* 0x0000003a0c3c723c */ /* 0x040fe2000000186c */
[----:B------:R-:W1:Y:S04]  /*3380*/  LDSM.16.M88.4 R56, [R227+0x8000] ;  /* 0x00800000e338783b */ /* 0x000e680000000200 */
[----:B------:R-:W-:Y:S03]  /*3390*/  LDSM.16.M88.4 R108, [R222+0x14100] ;  /* 0x01410000de6c783b */ /* 0x000fe60000000200 */
[C---:B------:R-:W-:Y:S08]  /*33a0*/  HMMA.16816.F32 R88, R12.reuse, R44, R32 ;  /* 0x0000002c0c58723c */ /* 0x040ff00000001820 */
[C---:B------:R-:W-:Y:S08]  /*33b0*/  HMMA.16816.F32 R84, R12.reuse, R46, R28 ;  /* 0x0000002e0c54723c */ /* 0x040ff0000000181c */
[C---:B----4-:R-:W-:Y:S01]  /*33c0*/  HMMA.16816.F32 R52, R12.reuse, R16, R96 ;  /* 0x000000100c34723c */ /* 0x050fe20000001860 */
[----:B------:R-:W-:Y:S07]  /*33d0*/  LDSM.16.M88.4 R96, [R222+0x12100] ;  /* 0x01210000de60783b */ /* 0x000fee0000000200 */
[C---:B------:R-:W-:Y:S01]  /*33e0*/  HMMA.16816.F32 R44, R12.reuse, R18, R104 ;  /* 0x000000120c2c723c */ /* 0x040fe20000001868 */
[----:B------:R-:W2:Y:S04]  /*33f0*/  LDSM.16.M88.4 R16, [R226+0x20100] ;  /* 0x02010000e210783b */ /* 0x000ea80000000200 */
[----:B------:R-:W-:Y:S03]  /*3400*/  LDSM.16.M88.4 R104, [R222+0x12900] ;  /* 0x01290000de68783b */ /* 0x000fe60000000200 */
[C---:B------:R-:W-:Y:S01]  /*3410*/  HMMA.16816.F32 R36, R12.reuse, R20, R120 ;  /* 0x000000140c24723c */ /* 0x040fe20000001878 */
[----:B------:R-:W4:Y:S07]  /*3420*/  LDSM.16.M88.4 R120, [R222+0x13100] ;  /* 0x01310000de78783b */ /* 0x000f2e0000000200 */
[----:B------:R-:W-:Y:S08]  /*3430*/  HMMA.16816.F32 R32, R12, R22, R116 ;  /* 0x000000160c20723c */ /* 0x000ff00000001874 */
        /* <DEDUP_REMOVED lines=8> */
[C---:B-1----:R-:W-:Y:S01]  /*34c0*/  HMMA.16816.F32 R80, R8.reuse, R56, R52 ;  /* 0x000000380850723c */ /* 0x042fe20000001834 */
[----:B------:R-:W-:Y:S07]  /*34d0*/  LDSM.16.M88.4 R52, [R222+0x14900] ;  /* 0x01490000de34783b */ /* 0x000fee0000000200 */
[C---:B------:R-:W-:Y:S01]  /*34e0*/  HMMA.16816.F32 R76, R8.reuse, R58, R44 ;  /* 0x0000003a084c723c */ /* 0x040fe2000000182c */
[----:B------:R-:W-:Y:S07]  /*34f0*/  LDSM.16.M88.4 R44, [R221+0x6800] ;  /* 0x00680000dd2c783b */ /* 0x000fee0000000200 */
[C---:B------:R-:W-:Y:S01]  /*3500*/  HMMA.16816.F32 R72, R8.reuse, R48, R36 ;  /* 0x000000300848723c */ /* 0x040fe20000001824 */
[----:B------:R-:W-:Y:S07]  /*3510*/  LDSM.16.M88.4 R36, [R221+0x7800] ;  /* 0x00780000dd24783b */ /* 0x000fee0000000200 */
[----:B------:R-:W-:Y:S01]  /*3520*/  HMMA.16816.F32 R68, R8, R50, R32 ;  /* 0x000000320844723c */ /* 0x000fe20000001820 */
[----:B------:R-:W-:Y:S04]  /*3530*/  LDSM.16.M88.4 R8, [R225+0x20100] ;  /* 0x02010000e108783b */ /* 0x000fe80000000200 */
[----:B------:R-:W1:Y:S03]  /*3540*/  LDSM.16.M88.4 R48, [R221+0x6000] ;  /* 0x00600000dd30783b */ /* 0x000e660000000200 */
[C---:B--2---:R-:W-:Y:S08]  /*3550*/  HMMA.16816.F32 R64, R16.reuse, R96, R28 ;  /* 0x000000601040723c */ /* 0x044ff0000000181c */
[C---:B------:R-:W-:Y:S08]  /*3560*/  HMMA.16816.F32 R60, R16.reuse, R98, R24 ;  /* 0x00000062103c723c */ /* 0x040ff00000001818 */
[C---:B----4-:R-:W-:Y:S01]  /*3570*/  HMMA.16816.F32 R28, R16.reuse, R120, R40 ;  /* 0x00000078101c723c */ /* 0x050fe20000001828 */
[----:B------:R-:W2:Y:S07]  /*3580*/  LDSM.16.M88.4 R40, [R221+0x7000] ;  /* 0x00700000dd28783b */ /* 0x000eae0000000200 */
[C---:B------:R-:W-:Y:S08]  /*3590*/  HMMA.16816.F32 R24, R16.reuse, R122, R84 ;  /* 0x0000007a1018723c */ /* 0x040ff00000001854 */
[C---:B------:R-:W-:Y:S08]  /*35a0*/  HMMA.16816.F32 R56, R16.reuse, R104, R20 ;  /* 0x000000681038723c */ /* 0x040ff00000001814 */
[C---:B------:R-:W-:Y:S08]  /*35b0*/  HMMA.16816.F32 R20, R16.reuse, R100, R88 ;  /* 0x000000641014723c */ /* 0x040ff00000001858 */
[C---:B------:R-:W-:Y:S08]  /*35c0*/  HMMA.16816.F32 R88, R16.reuse, R108, R80 ;  /* 0x0000006c1058723c */ /* 0x040ff00000001850 */
[C---:B------:R-:W-:Y:S01]  /*35d0*/  HMMA.16816.F32 R32, R16.reuse, R106, R12 ;  /* 0x0000006a1020723c */ /* 0x040fe2000000180c */
[----:B------:R-:W4:Y:S04]  /*35e0*/  LDSM.16.M88.4 R104, [R221+0x8800] ;  /* 0x00880000dd68783b */ /* 0x000f280000000200 */
[----:B------:R-:W-:Y:S03]  /*35f0*/  LDSM.16.M88.4 R12, [R223+0x24100] ;  /* 0x02410000df0c783b */ /* 0x000fe60000000200 */
[C---:B------:R-:W-:Y:S01]  /*3600*/  HMMA.16816.F32 R80, R16.reuse, R110, R76 ;  /* 0x0000006e1050723c */ /* 0x040fe2000000184c */
[----:B------:R-:W-:Y:S07]  /*3610*/  LDSM.16.M88.4 R108, [R216+0x15100] ;  /* 0x01510000d86c783b */ /* 0x000fee0000000200 */
[----:B------:R-:W-:Y:S01]  /*3620*/  HMMA.16816.F32 R92, R16, R102, R92 ;  /* 0x00000066105c723c */ /* 0x000fe2000000185c */
[----:B------:R-:W5:Y:S07]  /*3630*/  LDSM.16.M88.4 R100, [R221+0x8000] ;  /* 0x00800000dd64783b */ /* 0x000f6e0000000200 */
[C---:B-1----:R-:W-:Y:S08]  /*3640*/  HMMA.16816.F32 R84, R8.reuse, R48, R64 ;  /* 0x000000300854723c */ /* 0x042ff00000001840 */
[----:B------:R-:W-:Y:S01]  /*3650*/  HMMA.16816.F32 R76, R8, R50, R60 ;  /* 0x00000032084c723c */ /* 0x000fe2000000183c */
[----:B------:R-:W1:Y:S07]  /*3660*/  LDSM.16.M88.4 R48, [R216+0x16100] ;  /* 0x01610000d830783b */ /* 0x000e6e0000000200 */
[C---:B------:R-:W-:Y:S08]  /*3670*/  HMMA.16816.F32 R96, R16.reuse, R52, R72 ;  /* 0x000000341060723c */ /* 0x040ff00000001848 */
[----:B------:R-:W-:Y:S01]  /*3680*/  HMMA.16816.F32 R16, R16, R54, R68 ;  /* 0x000000361010723c */ /* 0x000fe20000001844 */
[----:B------:R-:W1:Y:S07]  /*3690*/  LDSM.16.M88.4 R52, [R216+0x15900] ;  /* 0x01590000d834783b */ /* 0x000e6e0000000200 */
[C---:B--2---:R-:W-:Y:S01]  /*36a0*/  HMMA.16816.F32 R60, R8.reuse, R42, R24 ;  /* 0x0000002a083c723c */ /* 0x044fe20000001818 */
[----:B------:R-:W-:Y:S07]  /*36b0*/  LDSM.16.M88.4 R24, [R216+0x17100] ;  /* 0x01710000d818783b */ /* 0x000fee0000000200 */
[C---:B------:R-:W-:Y:S08]  /*36c0*/  HMMA.16816.F32 R72, R8.reuse, R44, R56 ;  /* 0x0000002c0848723c */ /* 0x040ff00000001838 */
[C---:B------:R-:W-:Y:S01]  /*36d0*/  HMMA.16816.F32 R68, R8.reuse, R46, R32 ;  /* 0x0000002e0844723c */ /* 0x040fe20000001820 */
[----:B------:R-:W2:Y:S07]  /*36e0*/  LDSM.16.M88.4 R44, [R216+0x16900] ;  /* 0x01690000d82c783b */ /* 0x000eae0000000200 */
[C---:B------:R-:W-:Y:S01]  /*36f0*/  HMMA.16816.F32 R56, R8.reuse, R36, R20 ;  /* 0x000000240838723c */ /* 0x040fe20000001814 */
[----:B------:R-:W1:Y:S07]  /*3700*/  LDSM.16.M88.4 R20, [R216+0x17900] ;  /* 0x01790000d814783b */ /* 0x000e6e0000000200 */
[C---:B------:R-:W-:Y:S08]  /*3710*/  HMMA.16816.F32 R64, R8.reuse, R40, R28 ;  /* 0x000000280840723c */ /* 0x040ff0000000181c */
[C---:B------:R-:W-:Y:S08]  /*3720*/  HMMA.16816.F32 R40, R8.reuse, R38, R92 ;  /* 0x000000260828723c */ /* 0x040ff0000000185c */
[C---:B----4-:R-:W-:Y:S08]  /*3730*/  HMMA.16816.F32 R28, R8.reuse, R104, R96 ;  /* 0x00000068081c723c */ /* 0x050ff00000001860 */
[C---:B------:R-:W-:Y:S08]  /*3740*/  HMMA.16816.F32 R16, R8.reuse, R106, R16 ;  /* 0x0000006a0810723c */ /* 0x040ff00000001810 */
[C---:B-----5:R-:W-:Y:S01]  /*3750*/  HMMA.16816.F32 R36, R8.reuse, R100, R88 ;  /* 0x000000640824723c */ /* 0x060fe20000001858 */
[----:B------:R-:W-:Y:S07]  /*3760*/  LDSM.16.M88.4 R88, [R227+0x9000] ;  /* 0x00900000e358783b */ /* 0x000fee0000000200 */
[----:B------:R-:W-:Y:S01]  /*3770*/  HMMA.16816.F32 R32, R8, R102, R80 ;  /* 0x000000660820723c */ /* 0x000fe20000001850 */
[----:B------:R-:W-:Y:S07]  /*3780*/  LDSM.16.M88.4 R8, [R224+0x24100] ;  /* 0x02410000e008783b */ /* 0x000fee0000000200 */
[C---:B-1----:R-:W-:Y:S01]  /*3790*/  HMMA.16816.F32 R104, R12.reuse, R50, R60 ;  /* 0x000000320c68723c */ /* 0x042fe2000000183c */
[----:B------:R-:W1:Y:S07]  /*37a0*/  LDSM.16.M88.4 R60, [R227+0xa000] ;  /* 0x00a00000e33c783b */ /* 0x000e6e0000000200 */
[C---:B------:R-:W-:Y:S01]  /*37b0*/  HMMA.16816.F32 R120, R12.reuse, R52, R72 ;  /* 0x000000340c78723c */ /* 0x040fe20000001848 */
[----:B------:R-:W4:Y:S07]  /*37c0*/  LDSM.16.M88.4 R72, [R227+0x9800] ;  /* 0x00980000e348783b */ /* 0x000f2e0000000200 */
[C---:B------:R-:W-:Y:S08]  /*37d0*/  HMMA.16816.F32 R84, R12.reuse, R108, R84 ;  /* 0x0000006c0c54723c */ /* 0x040ff00000001854 */
[C---:B------:R-:W-:Y:S01]  /*37e0*/  HMMA.16816.F32 R108, R12.reuse, R110, R76 ;  /* 0x0000006e0c6c723c */ /* 0x040fe2000000184c */
[----:B------:R-:W5:Y:S07]  /*37f0*/  LDSM.16.M88.4 R76, [R227+0xa800] ;  /* 0x00a80000e34c783b */ /* 0x000f6e0000000200 */
[C---:B------:R-:W-:Y:S01]  /*3800*/  HMMA.16816.F32 R116, R12.reuse, R54, R68 ;  /* 0x000000360c74723c */ /* 0x040fe20000001844 */
[----:B------:R-:W1:Y:S07]  /*3810*/  LDSM.16.M88.4 R68, [R227+0xb000] ;  /* 0x00b00000e344783b */ /* 0x000e6e0000000200 */
[C---:B------:R-:W-:Y:S01]  /*3820*/  HMMA.16816.F32 R112, R12.reuse, R48, R64 ;  /* 0x000000300c70723c */ /* 0x040fe20000001840 */
[----:B------:R-:W-:Y:S07]  /*3830*/  LDSM.16.M88.4 R48, [R222+0x15100] ;  /* 0x01510000de30783b */ /* 0x000fee0000000200 */
[C---:B--2---:R-:W-:Y:S01]  /*3840*/  HMMA.16816.F32 R100, R12.reuse, R44, R56 ;  /* 0x0000002c0c64723c */ /* 0x044fe20000001838 */
[----:B------:R-:W2:Y:S07]  /*3850*/  LDSM.16.M88.4 R56, [R227+0xb800] ;  /* 0x00b80000e338783b */ /* 0x000eae0000000200 */
[C---:B------:R-:W-:Y:S01]  /*3860*/  HMMA.16816.F32 R96, R12.reuse, R46, R40 ;  /* 0x0000002e0c60723c */ /* 0x040fe20000001828 */
[----:B------:R-:W-:Y:S04]  /*3870*/  LDSM.16.M88.4 R40, [R222+0x16100] ;  /* 0x01610000de28783b */ /* 0x000fe80000000200 */
[----:B------:R-:W-:Y:S03]  /*3880*/  LDSM.16.M88.4 R44, [R222+0x15900] ;  /* 0x01590000de2c783b */ /* 0x000fe60000000200 */
[C---:B------:R-:W-:Y:S08]  /*3890*/  HMMA.16816.F32 R92, R12.reuse, R24, R36 ;  /* 0x000000180c5c723c */ /* 0x040ff00000001824 */
[C---:B------:R-:W-:Y:S08]  /*38a0*/  HMMA.16816.F32 R80, R12.reuse, R26, R32 ;  /* 0x0000001a0c50723c */ /* 0x040ff00000001820 */
[C---:B------:R-:W-:Y:S08]  /*38b0*/  HMMA.16816.F32 R64, R12.reuse, R20, R28 ;  /* 0x000000140c40723c */ /* 0x040ff0000000181c */
[----:B------:R-:W-:Y:S01]  /*38c0*/  HMMA.16816.F32 R52, R12, R22, R16 ;  /* 0x000000160c34723c */ /* 0x000fe20000001810 */
[----:B------:R-:W2:Y:S07]  /*38d0*/  LDSM.16.M88.4 R12, [R226+0x24100] ;  /* 0x02410000e20c783b */ /* 0x000eae0000000200 */
[C---:B-1----:R-:W-:Y:S08]  /*38e0*/  HMMA.16816.F32 R16, R8.reuse, R62, R104 ;  /* 0x0000003e0810723c */ /* 0x042ff00000001868 */
[C---:B----4-:R-:W-:Y:S01]  /*38f0*/  HMMA.16816.F32 R28, R8.reuse, R72, R120 ;  /* 0x00000048081c723c */ /* 0x050fe20000001878 */
[----:B------:R-:W1:Y:S07]  /*3900*/  LDSM.16.M88.4 R120, [R222+0x16900] ;  /* 0x01690000de78783b */ /* 0x000e6e0000000200 */
[C---:B------:R-:W-:Y:S08]  /*3910*/  HMMA.16816.F32 R20, R8.reuse, R60, R112 ;  /* 0x0000003c0814723c */ /* 0x040ff00000001870 */
[C---:B-----5:R-:W-:Y:S08]  /*3920*/  HMMA.16816.F32 R60, R8.reuse, R76, R100 ;  /* 0x0000004c083c723c */ /* 0x060ff00000001864 */
[C---:B------:R-:W-:Y:S08]  /*3930*/  HMMA.16816.F32 R100, R8.reuse, R68, R92 ;  /* 0x000000440864723c */ /* 0x040ff0000000185c */
[C---:B--2---:R-:W-:Y:S08]  /*3940*/  HMMA.16816.F32 R92, R8.reuse, R56, R64 ;  /* 0x00000038085c723c */ /* 0x044ff00000001840 */
[C---:B------:R-:W-:Y:S08]  /*3950*/  HMMA.16816.F32 R36, R8.reuse, R88, R84 ;  /* 0x000000580824723c */ /* 0x040ff00000001854 */
[C---:B------:R-:W-:Y:S01]  /*3960*/  HMMA.16816.F32 R32, R8.reuse, R90, R108 ;  /* 0x0000005a0820723c */ /* 0x040fe2000000186c */
[----:B------:R-:W2:Y:S07]  /*3970*/  LDSM.16.M88.4 R108, [R222+0x17100] ;  /* 0x01710000de6c783b */ /* 0x000eae0000000200 */
[----:B------:R-:W-:Y:S08]  /*3980*/  HMMA.16816.F32 R24, R8, R74, R116 ;  /* 0x0000004a0818723c */ /* 0x000ff00000001874 */
[----:B------:R-:W-:Y:S01]  /*3990*/  HMMA.16816.F32 R64, R12, R42, R16 ;  /* 0x0000002a0c40723c */ /* 0x000fe20000001810 */
[----:B------:R-:W4:Y:S07]  /*39a0*/  LDSM.16.M88.4 R16, [R222+0x17900] ;  /* 0x01790000de10783b */ /* 0x000f2e0000000200 */
[C---:B------:R-:W-:Y:S08]  /*39b0*/  HMMA.16816.F32 R96, R8.reuse, R78, R96 ;  /* 0x0000004e0860723c */ /* 0x040ff00000001860 */
[C---:B------:R-:W-:Y:S08]  /*39c0*/  HMMA.16816.F32 R104, R8.reuse, R70, R80 ;  /* 0x000000460868723c */ /* 0x040ff00000001850 */
[----:B------:R-:W-:Y:S01]  /*39d0*/  HMMA.16816.F32 R88, R8, R58, R52 ;  /* 0x0000003a0858723c */ /* 0x000fe20000001834 */
[----:B------:R-:W-:Y:S04]  /*39e0*/  LDSM.16.M88.4 R8, [R225+0x24100] ;  /* 0x02410000e108783b */ /* 0x000fe80000000200 */
[----:B------:R-:W5:Y:S03]  /*39f0*/  LDSM.16.M88.4 R52, [R221+0xa000] ;  /* 0x00a00000dd34783b */ /* 0x000f660000000200 */
[C---:B------:R-:W-:Y:S01]  /*3a00*/  HMMA.16816.F32 R84, R12.reuse, R48, R36 ;  /* 0x000000300c54723c */ /* 0x040fe20000001824 */
[----:B------:R-:W-:Y:S07]  /*3a10*/  LDSM.16.M88.4 R56, [R221+0x9800] ;  /* 0x00980000dd38783b */ /* 0x000fee0000000200 */
[C---:B------:R-:W-:Y:S01]  /*3a20*/  HMMA.16816.F32 R80, R12.reuse, R50, R32 ;  /* 0x000000320c50723c */ /* 0x040fe20000001820 */
[----:B------:R-:W2:Y:S07]  /*3a30*/  LDSM.16.M88.4 R48, [R221+0xa800] ;  /* 0x00a80000dd30783b */ /* 0x000eae0000000200 */
[C---:B------:R-:W-:Y:S08]  /*3a40*/  HMMA.16816.F32 R76, R12.reuse, R44, R28 ;  /* 0x0000002c0c4c723c */ /* 0x040ff0000000181c */
[C---:B------:R-:W-:Y:S01]  /*3a50*/  HMMA.16816.F32 R72, R12.reuse, R46, R24 ;  /* 0x0000002e0c48723c */ /* 0x040fe20000001818 */
[----:B------:R-:W3:Y:S07]  /*3a60*/  LDSM.16.M88.4 R44, [R221+0xb000] ;  /* 0x00b00000dd2c783b */ /* 0x000eee0000000200 */
[C---:B------:R-:W-:Y:S01]  /*3a70*/  HMMA.16816.F32 R68, R12.reuse, R40, R20 ;  /* 0x000000280c44723c */ /* 0x040fe20000001814 */
[----:B------:R-:W3:Y:S07]  /*3a80*/  LDSM.16.M88.4 R40, [R221+0xb800] ;  /* 0x00b80000dd28783b */ /* 0x000eee0000000200 */
[----:B-1----:R-:W-:Y:S01]  /*3a90*/  HMMA.16816.F32 R36, R12, R120, R60 ;  /* 0x000000780c24723c */ /* 0x002fe2000000183c */
[----:B------:R-:W1:Y:S01]  /*3aa0*/  LDSM.16.M88.4 R60, [R221+0x9000] ;  /* 0x00900000dd3c783b */ /* 0x000e620000000200 */
[----:B------:R-:W-:-:S06]  /*3ab0*/  DEPBAR.LE SB0, 0x0 ;  /* 0x000080000000791a */ /* 0x000fcc0000000000 */
[C---:B------:R-:W-:Y:S08]  /*3ac0*/  HMMA.16816.F32 R32, R12.reuse, R122, R96 ;  /* 0x0000007a0c20723c */ /* 0x040ff00000001860 */
[C---:B--2---:R-:W-:Y:S08]  /*3ad0*/  HMMA.16816.F32 R28, R12.reuse, R108, R100 ;  /* 0x0000006c0c1c723c */ /* 0x044ff00000001864 */
[C---:B------:R-:W-:Y:S08]  /*3ae0*/  HMMA.16816.F32 R24, R12.reuse, R110, R104 ;  /* 0x0000006e0c18723c */ /* 0x040ff00000001868 */
[C---:B----4-:R-:W-:Y:S08]  /*3af0*/  HMMA.16816.F32 R20, R12.reuse, R16, R92 ;  /* 0x000000100c14723c */ /* 0x050ff0000000185c */
[----:B------:R-:W-:Y:S08]  /*3b00*/  HMMA.16816.F32 R12, R12, R18, R88 ;  /* 0x000000120c0c723c */ /* 0x000ff00000001858 */
[C---:B-----5:R-:W-:Y:S08]  /*3b10*/  HMMA.16816.F32 R68, R8.reuse, R52, R68 ;  /* 0x000000340844723c */ /* 0x060ff00000001844 */
[C---:B------:R-:W-:Y:S08]  /*3b20*/  HMMA.16816.F32 R16, R8.reuse, R48, R36 ;  /* 0x000000300810723c */ /* 0x040ff00000001824 */
[C---:B---3--:R-:W-:Y:S08]  /*3b30*/  HMMA.16816.F32 R28, R8.reuse, R44, R28 ;  /* 0x0000002c081c723c */ /* 0x048ff0000000181c */
        /* <DEDUP_REMOVED lines=11> */
[----:B------:R-:W-:Y:S02]  /*3bf0*/  UIADD3 UR7, UR24, -0x2, URZ ;  /* 0xfffffffe18077890 */ /* 0x000fe4000fffe03f */
[----:B------:R-:W-:-:S02]  /*3c00*/  USHF.L.U32 UR19, UR4, 0x6, URZ ;  /* 0x0000000604137899 */ /* 0x000fc4000800063f */
[----:B------:R-:W-:Y:S02]  /*3c10*/  USHF.R.S32.HI UR6, URZ, 0x1f, UR7 ;  /* 0x0000001f3f067899 */ /* 0x000fe40008011407 */
[----:B------:R-:W-:Y:S01]  /*3c20*/  UIMAD UR17, UR17, UR7, URZ ;  /* 0x00000007111172a4 */ /* 0x000fe2000f8e023f */
[----:B------:R-:W-:Y:S01]  /*3c30*/  IMAD.WIDE.U32 R8, R124, UR7, R130 ;  /* 0x000000077c087c25 */ /* 0x000fe2000f8e0082 */
[----:B------:R-:W-:Y:S02]  /*3c40*/  USHF.L.U64.HI UR4, UR4, 0x6, UR5 ;  /* 0x0000000604047899 */ /* 0x000fe40008010205 */
[----:B------:R-:W-:Y:S01]  /*3c50*/  UIMAD UR6, UR6, UR18, UR17 ;  /* 0x00000012060672a4 */ /* 0x000fe2000f8e0211 */
[----:B------:R-:W-:Y:S01]  /*3c60*/  IMAD.U32 R5, RZ, RZ, UR19 ;  /* 0x00000013ff057e24 */ /* 0x000fe2000f8e00ff */
[----:B------:R-:W-:-:S04]  /*3c70*/  LEA R6, P6, R8, c[0x0][0x1c8], 0x1 ;  /* 0x0000720008067a11 */ /* 0x000fc800078c08ff */
[----:B------:R-:W-:Y:S02]  /*3c80*/  IADD3 R0, R9, UR6, RZ ;  /* 0x0000000609007c10 */ /* 0x000fe4000fffe0ff */
[----:B------:R-:W-:Y:S02]  /*3c90*/  IADD3 R14, P1, P0, R5, 0x80, R6 ;  /* 0x00000080050e7810 */ /* 0x000fe4000783e006 */
[----:B------:R-:W-:-:S04]  /*3ca0*/  LEA.HI.X R7, R8, c[0x0][0x1cc], R0, 0x1, P6 ;  /* 0x0000730008077a11 */ /* 0x000fc800030f0c00 */
[--C-:B------:R-:W-:Y:S01]  /*3cb0*/  IADD3.X R15, RZ, UR4, R7.reuse, P1, P0 ;  /* 0x00000004ff0f7c10 */ /* 0x100fe20008fe0407 */
[----:B------:R-:W-:Y:S01]  /*3cc0*/  @!PT LDS RZ, [RZ] ;  /* 0x00000000fffff984 */ /* 0x000fe20000000800 */
[----:B------:R-:W-:Y:S01]  /*3cd0*/  @!PT LDS RZ, [RZ] ;  /* 0x00000000fffff984 */ /* 0x000fe20000000800 */
[----:B------:R-:W-:Y:S01]  /*3ce0*/  @!PT LDS RZ, [RZ] ;  /* 0x00000000fffff984 */ /* 0x000fe20000000800 */
[----:B------:R1:W-:Y:S01]  /*3cf0*/  LDGSTS.E.BYPASS.LTC128B.128 [R251+0xc100], [R6.64], !P5 ;  /* 0x0c10000006fb7fae */ /* 0x0003e2000e901d5e */
[C-C-:B------:R-:W-:Y:S02]  /*3d00*/  IADD3 R12, P6, P1, R5.reuse, 0x100, R6.reuse ;  /* 0x00000100050c7810 */ /* 0x140fe400079de006 */
[----:B------:R-:W-:Y:S01]  /*3d10*/  IADD3 R8, P0, R6, UR19, RZ ;  /* 0x0000001306087c10 */ /* 0x000fe2000ff1e0ff */
[----:B------:R1:W-:Y:S01]  /*3d20*/  LDGSTS.E.BYPASS.LTC128B.128 [R251+0xf100], [R6.64+0x80], !P4 ;  /* 0x0f10008006fb7fae */ /* 0x0003e2000e101d5e */
[----:B------:R-:W-:Y:S02]  /*3d30*/  IADD3.X R13, RZ, UR4, R7, P6, P1 ;  /* 0x00000004ff0d7c10 */ /* 0x000fe4000b7e2407 */
[----:B------:R-:W-:Y:S01]  /*3d40*/  IADD3 R10, P6, P1, R5, 0x180, R6 ;  /* 0x00000180050a7810 */ /* 0x000fe200079de006 */
[----:B------:R1:W-:Y:S01]  /*3d50*/  LDGSTS.E.BYPASS.LTC128B.128 [R251+0x12100], [R6.64+0x100], !P3 ;  /* 0x1210010006fb7fae */ /* 0x0003e2000d901d5e */
[----:B------:R-:W-:-:S02]  /*3d60*/  IADD3.X R9, R7, UR4, RZ, P0, !PT ;  /* 0x0000000407097c10 */ /* 0x000fc400087fe4ff */
[----:B------:R-:W-:Y:S01]  /*3d70*/  IADD3.X R11, RZ, UR4, R7, P6, P1 ;  /* 0x00000004ff0b7c10 */ /* 0x000fe2000b7e2407 */
[----:B------:R1:W-:Y:S04]  /*3d80*/  LDGSTS.E.BYPASS.LTC128B.128 [R251+0x15100], [R6.64+0x180], !P2 ;  /* 0x1510018006fb7fae */ /* 0x0003e8000d101d5e */
[----:B------:R2:W-:Y:S04]  /*3d90*/  LDGSTS.E.BYPASS.LTC128B.128 [R251+0xd100], [R8.64], !P5 ;  /* 0x0d10000008fb7fae */ /* 0x0005e8000e901d5e */
[----:B------:R2:W-:Y:S04]  /*3da0*/  LDGSTS.E.BYPASS.LTC128B.128 [R251+0x10100], [R14.64], !P4 ;  /* 0x101000000efb7fae */ /* 0x0005e8000e101d5e */
[----:B------:R2:W-:Y:S04]  /*3db0*/  LDGSTS.E.BYPASS.LTC128B.128 [R251+0x13100], [R12.64], !P3 ;  /* 0x131000000cfb7fae */ /* 0x0005e8000d901d5e */
[----:B------:R2:W-:Y:S01]  /*3dc0*/  LDGSTS.E.BYPASS.LTC128B.128 [R251+0x16100], [R10.64], !P2 ;  /* 0x161000000afb7fae */ /* 0x0005e2000d101d5e */
[----:B-1----:R-:W-:-:S04]  /*3dd0*/  IADD3 R6, P0, R8, UR19, RZ ;  /* 0x0000001308067c10 */ /* 0x002fc8000ff1e0ff */
[----:B------:R-:W-:-:S05]  /*3de0*/  IADD3.X R7, R9, UR4, RZ, P0, !PT ;  /* 0x0000000409077c10 */ /* 0x000fca00087fe4ff */
[----:B------:R2:W-:Y:S04]  /*3df0*/  LDGSTS.E.BYPASS.LTC128B.128 [R251+0xe100], [R6.64], !P5 ;  /* 0x0e10000006fb7fae */ /* 0x0005e8000e901d5e */
[----:B------:R2:W-:Y:S04]  /*3e00*/  LDGSTS.E.BYPASS.LTC128B.128 [R251+0x11100], [R6.64+0x80], !P4 ;  /* 0x1110008006fb7fae */ /* 0x0005e8000e101d5e */
[----:B------:R2:W-:Y:S04]  /*3e10*/  LDGSTS.E.BYPASS.LTC128B.128 [R251+0x14100], [R6.64+0x100], !P3 ;  /* 0x1410010006fb7fae */ /* 0x0005e8000d901d5e */
[----:B------:R2:W-:Y:S02]  /*3e20*/  LDGSTS.E.BYPASS.LTC128B.128 [R251+0x17100], [R6.64+0x180], !P2 ;  /* 0x1710018006fb7fae */ /* 0x0005e4000d101d5e */
.L_x_1288:
[----:B------:R-:W-:Y:S01]  /*3e30*/  LOP3.LUT R0, R126, 0xffffffe0, RZ, 0xc0, !PT ;  /* 0xffffffe07e007812 */ /* 0x000fe200078ec0ff */
[----:B------:R-:W-:Y:S01]  /*3e40*/  UIADD3 UR16, UR12, UR16, URZ ;  /* 0x000000100c107290 */ /* 0x000fe2000fffe03f */
[----:B------:R-:W-:Y:S01]  /*3e50*/  LEA.HI R5, R128, R127, RZ, 0x2 ;  /* 0x0000007f80057211 */ /* 0x000fe200078f10ff */
[----:B------:R-:W-:Y:S01]  /*3e60*/  STL [R1+0x64], R222 ;  /* 0x000064de01007387 */ /* 0x000fe20000100800 */
[----:B--2---:R-:W-:Y:S01]  /*3e70*/  SHF.R.S32.HI R7, RZ, 0x1f, R125 ;  /* 0x0000001fff077819 */ /* 0x004fe2000001147d */
[----:B------:R-:W-:Y:S01]  /*3e80*/  IMAD.IADD R0, R127, 0x1, -R0 ;  /* 0x000000017f007824 */ /* 0x000fe200078e0a00 */
[----:B------:R-:W-:Y:S01]  /*3e90*/  LOP3.LUT R5, R5, 0xfffffffc, RZ, 0xc0, !PT ;  /* 0xfffffffc05057812 */ /* 0x000fe200078ec0ff */
[----:B------:R-:W-:Y:S01]  /*3ea0*/  STL [R1+0x60], R221 ;  /* 0x000060dd01007387 */ /* 0x000fe20000100800 */
[----:B------:R-:W-:Y:S01]  /*3eb0*/  LEA.HI R7, R7, R125, RZ, 0x3 ;  /* 0x0000007d07077211 */ /* 0x000fe200078f18ff */
[----:B------:R-:W-:Y:S01]  /*3ec0*/  IMAD.SHL.U32 R217, R4, 0x2, RZ ;  /* 0x0000000204d97824 */ /* 0x000fe200078e00ff */
[----:B------:R-:W-:Y:S01]  /*3ed0*/  SHF.R.S32.HI R6, RZ, 0x1f, R0 ;  /* 0x0000001fff067819 */ /* 0x000fe20000011400 */
[----:B------:R-:W-:Y:S01]  /*3ee0*/  IMAD.IADD R5, R127, 0x1, -R5 ;  /* 0x000000017f057824 */ /* 0x000fe200078e0a05 */
[----:B------:R-:W-:Y:S01]  /*3ef0*/  LOP3.LUT R7, R7, 0xffffff8, RZ, 0xc0, !PT ;  /* 0x0ffffff807077812 */ /* 0x000fe200078ec0ff */
[----:B------:R-:W-:Y:S01]  /*3f00*/  STL [R1+0x5c], R216 ;  /* 0x00005cd801007387 */ /* 0x000fe20000100800 */
[----:B------:R-:W-:Y:S01]  /*3f10*/  LEA.HI R6, R6, R0, RZ, 0x2 ;  /* 0x0000000006067211 */ /* 0x000fe200078f10ff */
[----:B------:R-:W-:Y:S01]  /*3f20*/  IMAD R220, R2, 0x2, R217 ;  /* 0x0000000202dc7824 */ /* 0x000fe200078e02d9 */
[----:B------:R-:W-:Y:S01]  /*3f30*/  LEA.HI R8, R5, R5, RZ, 0x1 ;  /* 0x0000000505087211 */ /* 0x000fe200078f08ff */
[----:B------:R-:W-:Y:S01]  /*3f40*/  LDSM.16.MT88.4 R56, [R217+0x900] ;  /* 0x00090000d938783b */ /* 0x000fe20000004200 */
[----:B------:R-:W-:Y:S01]  /*3f50*/  IADD3 R9, -R7, R125, RZ ;  /* 0x0000007d07097210 */ /* 0x000fe20007ffe1ff */
[----:B------:R-:W-:Y:S01]  /*3f60*/  ULDC.64 UR4, c[0x0][0x2c8] ;  /* 0x0000b20000047ab9 */ /* 0x000fe20000000a00 */
[----:B------:R-:W-:Y:S01]  /*3f70*/  LEA.HI.SX32 R7, R6, UR15, 0x1e ;  /* 0x0000000f06077c11 */ /* 0x000fe2000f8ff2ff */
[----:B------:R-:W-:Y:S01]  /*3f80*/  LDSM.16.MT88.4 R92, [R220+0x6900] ;  /* 0x00690000dc5c783b */ /* 0x000fe20000004200 */
[----:B------:R-:W-:-:S02]  /*3f90*/  LOP3.LUT R8, R8, 0x1ffffffe, RZ, 0xc0, !PT ;  /* 0x1ffffffe08087812 */ /* 0x000fc400078ec0ff */
[----:B------:R-:W-:Y:S01]  /*3fa0*/  PLOP3.LUT P1, PT, PT, PT, UP1, 0x80, 0x0 ;  /* 0x000000000000781c */ /* 0x000fe20003f2f018 */
[----:B------:R-:W-:Y:S01]  /*3fb0*/  IMAD R7, R9, 0x10, R7 ;  /* 0x0000001009077824 */ /* 0x000fe200078e0207 */
[----:B------:R-:W-:Y:S01]  /*3fc0*/  PLOP3.LUT P0, PT, PT, PT, UP1, 0x80, 0x0 ;  /* 0x000000000000781c */ /* 0x000fe20003f0f018 */
[----:B------:R-:W-:Y:S01]  /*3fd0*/  IMAD.IADD R5, R5, 0x1, -R8 ;  /* 0x0000000105057824 */ /* 0x000fe200078e0a08 */
[----:B------:R-:W-:Y:S01]  /*3fe0*/  LOP3.LUT R6, R6, 0x7ffffffc, RZ, 0xc0, !PT ;  /* 0x7ffffffc06067812 */ /* 0x000fe200078ec0ff */
[----:B------:R-:W-:Y:S01]  /*3ff0*/  LDSM.16.MT88.4 R100, [R217+0x6900] ;  /* 0x00690000d964783b */ /* 0x000fe20000004200 */
[----:B------:R-:W-:Y:S02]  /*4000*/  LEA R218, R3, R217, 0x1 ;  /* 0x000000d903da7211 */ /* 0x000fe400078e08ff */
[----:B------:R-:W-:Y:S01]  /*4010*/  LEA R10, R5, R7, 0x3 ;  /* 0x00000007050a7211 */ /* 0x000fe200078e18ff */
[----:B------:R-:W-:Y:S01]  /*4020*/  UIADD3 UR24, UR24, -0x2, URZ ;  /* 0xfffffffe18187890 */ /* 0x000fe2000fffe03f */
[----:B------:R-:W0:Y:S01]  /*4030*/  LDGDEPBAR ;  /* 0x00000000000079af */ /* 0x000e220000000000 */
[----:B------:R-:W-:-:S02]  /*4040*/  IMAD R219, R2, 0x2, R218 ;  /* 0x0000000202db7824 */ /* 0x000fc400078e02da */
[----:B------:R-:W-:Y:S01]  /*4050*/  @P1 IMAD.HI.U32 R7, R10, c[0x0][0x2c8], RZ ;  /* 0x0000b2000a071a27 */ /* 0x000fe200078e00ff */
[----:B------:R-:W-:Y:S03]  /*4060*/  STL [R1+0x2c], R10 ;  /* 0x00002c0a01007387 */ /* 0x000fe60000100800 */
[----:B------:R-:W-:Y:S01]  /*4070*/  IMAD.MOV.U32 R5, RZ, RZ, R10 ;  /* 0x000000ffff057224 */ /* 0x000fe200078e000a */
[----:B------:R-:W-:Y:S01]  /*4080*/  @P0 SHF.R.U32.HI R5, RZ, c[0x0][0x2cc], R7 ;  /* 0x0000b300ff050a19 */ /* 0x000fe20000011607 */
[----:B------:R-:W-:Y:S04]  /*4090*/  LDSM.16.MT88.4 R108, [R219+0x9100] ;  /* 0x00910000db6c783b */ /* 0x000fe80000004200 */
[----:B------:R-:W1:Y:S04]  /*40a0*/  SHFL.IDX PT, R8, R5, RZ, 0x1c1f ;  /* 0x001c1fff05087589 */ /* 0x000e6800000e0000 */
[----:B------:R2:W3:Y:S04]  /*40b0*/  SHFL.IDX PT, R7, R5, 0x1, 0x1c1f ;  /* 0x003c1f0005077f89 */ /* 0x0004e800000e0000 */
[----:B------:R-:W-:Y:S04]  /*40c0*/  LDSM.16.MT88.4 R104, [R219+0x3900] ;  /* 0x00390000db68783b */ /* 0x000fe80000004200 */
[----:B------:R-:W-:Y:S01]  /*40d0*/  LDSM.16.MT88.4 R96, [R218+0x6900] ;  /* 0x00690000da60783b */ /* 0x000fe20000004200 */
[----:B--2---:R-:W-:Y:S01]  /*40e0*/  IMAD.IADD R5, R0, 0x1, -R6 ;  /* 0x0000000100057824 */ /* 0x004fe200078e0a06 */
[----:B------:R-:W-:-:S03]  /*40f0*/  MOV R0, UR16 ;  /* 0x0000001000007c02 */ /* 0x000fc60008000f00 */
[----:B------:R-:W-:-:S05]  /*4100*/  IMAD.SHL.U32 R9, R5, 0x2, RZ ;  /* 0x0000000205097824 */ /* 0x000fca00078e00ff */
[C---:B------:R-:W-:Y:S01]  /*4110*/  IADD3 R0, -R9.reuse, 0x1, R0 ;  /* 0x0000000109007810 */ /* 0x040fe20007ffe100 */
[----:B------:R2:W-:Y:S01]  /*4120*/  STL [R1+0x30], R9 ;  /* 0x0000300901007387 */ /* 0x0005e20000100800 */
[----:B------:R-:W-:Y:S02]  /*4130*/  IADD3 R6, -R9, UR16, RZ ;  /* 0x0000001009067c10 */ /* 0x000fe4000fffe1ff */
[----:B------:R-:W-:-:S05]  /*4140*/  IADD3 R0, R0, -UR13, RZ ;  /* 0x8000000d00007c10 */ /* 0x000fca000fffe0ff */
[C---:B-1----:R-:W-:Y:S01]  /*4150*/  IMAD.IADD R5, R0.reuse, 0x1, R8 ;  /* 0x0000000100057824 */ /* 0x042fe200078e0208 */
[----:B---3--:R-:W-:-:S04]  /*4160*/  IADD3 R0, R0, R7, RZ ;  /* 0x0000000700007210 */ /* 0x008fc80007ffe0ff */
[C---:B------:R-:W-:Y:S02]  /*4170*/  IMNMX R5, R6.reuse, R5, PT ;  /* 0x0000000506057217 */ /* 0x040fe40003800200 */
[----:B------:R-:W-:Y:S02]  /*4180*/  IMNMX R0, R6, R0, PT ;  /* 0x0000000006007217 */ /* 0x000fe40003800200 */
[C---:B------:R-:W-:Y:S02]  /*4190*/  ISETP.GT.AND P0, PT, R5.reuse, 0x8, PT ;  /* 0x000000080500780c */ /* 0x040fe40003f04270 */
[C---:B------:R-:W-:Y:S02]  /*41a0*/  ISETP.GT.AND P6, PT, R5.reuse, RZ, PT ;  /* 0x000000ff0500720c */ /* 0x040fe40003fc4270 */
[----:B------:R-:W-:Y:S02]  /*41b0*/  ISETP.GT.AND P1, PT, R5, 0x1, PT ;  /* 0x000000010500780c */ /* 0x000fe40003f24270 */
[----:B------:R-:W-:-:S02]  /*41c0*/  FSEL R10, R80, -INF , P0 ;  /* 0xff800000500a7808 */ /* 0x000fc40000000000 */
[----:B------:R-:W-:Y:S02]  /*41d0*/  FSEL R8, R84, -INF , P6 ;  /* 0xff80000054087808 */ /* 0x000fe40003000000 */
[----:B--2---:R-:W-:Y:S02]  /*41e0*/  FSEL R9, R85, -INF , P1 ;  /* 0xff80000055097808 */ /* 0x004fe40000800000 */
[----:B------:R-:W-:Y:S02]  /*41f0*/  ISETP.GT.AND P0, PT, R0, 0x1, PT ;  /* 0x000000010000780c */ /* 0x000fe40003f04270 */
[----:B------:R-:W-:Y:S02]  /*4200*/  ISETP.GT.AND P6, PT, R5, 0x9, PT ;  /* 0x000000090500780c */ /* 0x000fe40003fc4270 */
[----:B------:R-:W-:Y:S02]  /*4210*/  FSEL R14, R87, -INF , P0 ;  /* 0xff800000570e7808 */ /* 0x000fe40000000000 */
[----:B------:R-:W-:-:S02]  /*4220*/  FMNMX.FTZ R6, R8, R9, !PT ;  /* 0x0000000908067209 */ /* 0x000fc40007810000 */
[C---:B------:R-:W-:Y:S02]  /*4230*/  ISETP.GT.AND P1, PT, R0.reuse, RZ, PT ;  /* 0x000000ff0000720c */ /* 0x040fe40003f24270 */
[----:B------:R-:W-:Y:S02]  /*4240*/  ISETP.GT.AND P0, PT, R0, 0x8, PT ;  /* 0x000000080000780c */ /* 0x000fe40003f04270 */
[----:B------:R-:W-:Y:S02]  /*4250*/  FSEL R11, R81, -INF , P6 ;  /* 0xff800000510b7808 */ /* 0x000fe40003000000 */
[----:B------:R-:W-:Y:S02]  /*4260*/  ISETP.GT.AND P6, PT, R5, 0x10, PT ;  /* 0x000000100500780c */ /* 0x000fe40003fc4270 */
[----:B------:R-:W-:Y:S02]  /*4270*/  FMNMX.FTZ R6, R10, R6, !PT ;  /* 0x000000060a067209 */ /* 0x000fe40007810000 */
[----:B------:R-:W-:-:S02]  /*4280*/  FSEL R13, R86, -INF , P1 ;  /* 0xff800000560d7808 */ /* 0x000fc40000800000 */
[----:B------:R-:W-:Y:S02]  /*4290*/  FSEL R15, R82, -INF , P0 ;  /* 0xff800000520f7808 */ /* 0x000fe40000000000 */
[C---:B------:R-:W-:Y:S02]  /*42a0*/  ISETP.GT.AND P1, PT, R5.reuse, 0x11, PT ;  /* 0x000000110500780c */ /* 0x040fe40003f24270 */
[----:B------:R-:W-:Y:S02]  /*42b0*/  ISETP.GT.AND P0, PT, R5, 0x19, PT ;  /* 0x000000190500780c */ /* 0x000fe40003f04270 */
[----:B------:R-:W-:Y:S02]  /*42c0*/  FSEL R32, R76, -INF , P6 ;  /* 0xff8000004c207808 */ /* 0x000fe40003000000 */
[----:B------:R-:W-:Y:S02]  /*42d0*/  FMNMX.FTZ R6, R11, R6, !PT ;  /* 0x000000060b067209 */ /* 0x000fe40007810000 */
[----:B------:R-:W-:-:S02]  /*42e0*/  FSEL R33, R77, -INF , P1 ;  /* 0xff8000004d217808 */ /* 0x000fc40000800000 */
[----:B------:R-:W-:Y:S02]  /*42f0*/  FSEL R35, R73, -INF , P0 ;  /* 0xff80000049237808 */ /* 0x000fe40000000000 */
[C---:B------:R-:W-:Y:S02]  /*4300*/  ISETP.GT.AND P1, PT, R0.reuse, 0x9, PT ;  /* 0x000000090000780c */ /* 0x040fe40003f24270 */
[----:B------:R-:W-:Y:S02]  /*4310*/  ISETP.GT.AND P0, PT, R0, 0x11, PT ;  /* 0x000000110000780c */ /* 0x000fe40003f04270 */
[----:B------:R-:W-:Y:S02]  /*4320*/  ISETP.GT.AND P6, PT, R5, 0x18, PT ;  /* 0x000000180500780c */ /* 0x000fe40003fc4270 */
[----:B------:R-:W-:Y:S02]  /*4330*/  FMNMX.FTZ R6, R32, R6, !PT ;  /* 0x0000000620067209 */ /* 0x000fe40007810000 */
[----:B------:R-:W-:-:S02]  /*4340*/  FSEL R24, R83, -INF , P1 ;  /* 0xff80000053187808 */ /* 0x000fc40000800000 */
[----:B------:R-:W-:Y:S01]  /*4350*/  FSEL R37, R79, -INF , P0 ;  /* 0xff8000004f257808 */ /* 0x000fe20000000000 */
[----:B------:R-:W-:Y:S01]  /*4360*/  LDSM.16.MT88.4 R80, [R218+0x3900] ;  /* 0x00390000da50783b */ /* 0x000fe20000004200 */
[----:B------:R-:W-:Y:S02]  /*4370*/  FSEL R34, R72, -INF , P6 ;  /* 0xff80000048227808 */ /* 0x000fe40003000000 */
[C---:B------:R-:W-:Y:S02]  /*4380*/  ISETP.GT.AND P1, PT, R0.reuse, 0x10, PT ;  /* 0x000000100000780c */ /* 0x040fe40003f24270 */
[----:B------:R-:W-:Y:S02]  /*4390*/  ISETP.GT.AND P0, PT, R0, 0x18, PT ;  /* 0x000000180000780c */ /* 0x000fe40003f04270 */
[----:B------:R-:W-:Y:S02]  /*43a0*/  FMNMX.FTZ R6, R33, R6, !PT ;  /* 0x0000000621067209 */ /* 0x000fe40007810000 */
[----:B------:R-:W-:-:S02]  /*43b0*/  ISETP.GT.AND P6, PT, R5, 0x20, PT ;  /* 0x000000200500780c */ /* 0x000fc40003fc4270 */
[----:B------:R-:W-:Y:S02]  /*43c0*/  FSEL R36, R78, -INF , P1 ;  /* 0xff8000004e247808 */ /* 0x000fe40000800000 */
[----:B------:R-:W-:Y:S02]  /*43d0*/  FSEL R38, R74, -INF , P0 ;  /* 0xff8000004a267808 */ /* 0x000fe40000000000 */
[----:B------:R-:W-:Y:S02]  /*43e0*/  FMNMX.FTZ R6, R34, R6, !PT ;  /* 0x0000000622067209 */ /* 0x000fe40007810000 */
[----:B------:R-:W-:Y:S02]  /*43f0*/  ISETP.GT.AND P1, PT, R5, 0x21, PT ;  /* 0x000000210500780c */ /* 0x000fe40003f24270 */
[----:B------:R-:W-:Y:S02]  /*4400*/  ISETP.GT.AND P0, PT, R0, 0x21, PT ;  /* 0x000000210000780c */ /* 0x000fe40003f04270 */
[----:B------:R-:W-:-:S02]  /*4410*/  FSEL R119, R68, -INF , P6 ;  /* 0xff80000044777808 */ /* 0x000fc40003000000 */
[C---:B------:R-:W-:Y:S02]  /*4420*/  ISETP.GT.AND P6, PT, R0.reuse, 0x19, PT ;  /* 0x000000190000780c */ /* 0x040fe40003fc4270 */
[----:B------:R-:W-:Y:S02]  /*4430*/  FMNMX.FTZ R7, R13, R14, !PT ;  /* 0x0000000e0d077209 */ /* 0x000fe40007810000 */
[----:B------:R-:W-:Y:S02]  /*4440*/  FMNMX.FTZ R6, R35, R6, !PT ;  /* 0x0000000623067209 */ /* 0x000fe40007810000 */
[----:B------:R-:W-:Y:S02]  /*4450*/  FSEL R118, R69, -INF , P1 ;  /* 0xff80000045767808 */ /* 0x000fe40000800000 */
[----:B------:R-:W-:Y:S02]  /*4460*/  FSEL R123, R71, -INF , P0 ;  /* 0xff800000477b7808 */ /* 0x000fe40000000000 */
[----:B------:R-:W-:-:S02]  /*4470*/  ISETP.GT.AND P1, PT, R0, 0x20, PT ;  /* 0x000000200000780c */ /* 0x000fc40003f24270 */
[----:B------:R-:W-:Y:S02]  /*4480*/  ISETP.GT.AND P0, PT, R5, 0x29, PT ;  /* 0x000000290500780c */ /* 0x000fe40003f04270 */
[----:B------:R-:W-:Y:S02]  /*4490*/  FSEL R64, R75, -INF , P6 ;  /* 0xff8000004b407808 */ /* 0x000fe40003000000 */
[----:B------:R-:W-:Y:S02]  /*44a0*/  ISETP.GT.AND P6, PT, R5, 0x28, PT ;  /* 0x000000280500780c */ /* 0x000fe40003fc4270 */
[----:B------:R-:W-:Y:S02]  /*44b0*/  FMNMX.FTZ R7, R15, R7, !PT ;  /* 0x000000070f077209 */ /* 0x000fe40007810000 */
[----:B------:R-:W-:Y:S02]  /*44c0*/  FMNMX.FTZ R6, R119, R6, !PT ;  /* 0x0000000677067209 */ /* 0x000fe40007810000 */
[----:B------:R-:W-:-:S02]  /*44d0*/  FSEL R120, R70, -INF , P1 ;  /* 0xff80000046787808 */ /* 0x000fc40000800000 */
[----:B------:R-:W-:Y:S01]  /*44e0*/  FSEL R117, R53, -INF , P0 ;  /* 0xff80000035757808 */ /* 0x000fe20000000000 */
[----:B------:R-:W-:Y:S01]  /*44f0*/  LDSM.16.MT88.4 R68, [R218+0x3100] ;  /* 0x00310000da44783b */ /* 0x000fe20000004200 */
[C---:B------:R-:W-:Y:S02]  /*4500*/  ISETP.GT.AND P1, PT, R0.reuse, 0x28, PT ;  /* 0x000000280000780c */ /* 0x040fe40003f24270 */
[----:B------:R-:W-:Y:S02]  /*4510*/  ISETP.GT.AND P0, PT, R0, 0x29, PT ;  /* 0x000000290000780c */ /* 0x000fe40003f04270 */
[----:B------:R-:W-:Y:S02]  /*4520*/  FSEL R116, R52, -INF , P6 ;  /* 0xff80000034747808 */ /* 0x000fe40003000000 */
[----:B------:R-:W-:Y:S02]  /*4530*/  FMNMX.FTZ R7, R24, R7, !PT ;  /* 0x0000000718077209 */ /* 0x000fe40007810000 */
[----:B------:R-:W-:-:S02]  /*4540*/  FMNMX.FTZ R6, R118, R6, !PT ;  /* 0x0000000676067209 */ /* 0x000fc40007810000 */
[----:B------:R-:W-:Y:S02]  /*4550*/  FSEL R122, R54, -INF , P1 ;  /* 0xff800000367a7808 */ /* 0x000fe40000800000 */
[----:B------:R-:W-:Y:S02]  /*4560*/  FSEL R121, R55, -INF , P0 ;  /* 0xff80000037797808 */ /* 0x000fe40000000000 */
[C---:B------:R-:W-:Y:S02]  /*4570*/  ISETP.GT.AND P6, PT, R5.reuse, 0x30, PT ;  /* 0x000000300500780c */ /* 0x040fe40003fc4270 */
[----:B------:R-:W-:Y:S02]  /*4580*/  ISETP.GT.AND P0, PT, R5, 0x31, PT ;  /* 0x000000310500780c */ /* 0x000fe40003f04270 */
[----:B------:R-:W-:Y:S02]  /*4590*/  ISETP.GT.AND P1, PT, R0, 0x30, PT ;  /* 0x000000300000780c */ /* 0x000fe40003f24270 */
[----:B------:R-:W-:-:S02]  /*45a0*/  FMNMX.FTZ R7, R36, R7, !PT ;  /* 0x0000000724077209 */ /* 0x000fc40007810000 */
[----:B------:R-:W-:Y:S02]  /*45b0*/  FMNMX.FTZ R6, R116, R6, !PT ;  /* 0x0000000674067209 */ /* 0x000fe40007810000 */
[----:B------:R-:W-:Y:S02]  /*45c0*/  FSEL R193, R16, -INF , P6 ;  /* 0xff80000010c17808 */ /* 0x000fe40003000000 */
[----:B------:R-:W-:Y:S02]  /*45d0*/  FSEL R192, R17, -INF , P0 ;  /* 0xff80000011c07808 */ /* 0x000fe40000000000 */
[----:B------:R-:W-:Y:S02]  /*45e0*/  FSEL R195, R18, -INF , P1 ;  /* 0xff80000012c37808 */ /* 0x000fe40000800000 */
[----:B------:R-:W-:Y:S02]  /*45f0*/  FMNMX.FTZ R7, R37, R7, !PT ;  /* 0x0000000725077209 */ /* 0x000fe40007810000 */
[----:B------:R-:W-:-:S02]  /*4600*/  FMNMX.FTZ R6, R117, R6, !PT ;  /* 0x0000000675067209 */ /* 0x000fc40007810000 */
[----:B------:R-:W-:Y:S02]  /*4610*/  ISETP.GT.AND P0, PT, R0, 0x31, PT ;  /* 0x000000310000780c */ /* 0x000fe40003f04270 */
[----:B------:R-:W-:Y:S02]  /*4620*/  ISETP.GT.AND P1, PT, R5, 0x38, PT ;  /* 0x000000380500780c */ /* 0x000fe40003f24270 */
[----:B------:R-:W-:Y:S02]  /*4630*/  FMNMX.FTZ R7, R38, R7, !PT ;  /* 0x0000000726077209 */ /* 0x000fe40007810000 */
[----:B------:R-:W-:Y:S02]  /*4640*/  FMNMX.FTZ R6, R193, R6, !PT ;  /* 0x00000006c1067209 */ /* 0x000fe40007810000 */
[----:B------:R-:W-:Y:S02]  /*4650*/  FSEL R197, R19, -INF , P0 ;  /* 0xff80000013c57808 */ /* 0x000fe40000000000 */
[----:B------:R-:W-:Y:S01]  /*4660*/  FSEL R175, R48, -INF , P1 ;  /* 0xff80000030af7808 */ /* 0x000fe20000800000 */
[----:B------:R-:W-:Y:S01]  /*4670*/  LDSM.16.MT88.4 R16, [R217+0x100] ;  /* 0x00010000d910783b */ /* 0x000fe20000004200 */
[----:B------:R-:W-:-:S02]  /*4680*/  ISETP.GT.AND P0, PT, R5, 0x39, PT ;  /* 0x000000390500780c */ /* 0x000fc40003f04270 */
[----:B------:R-:W-:Y:S02]  /*4690*/  ISETP.GT.AND P1, PT, R0, 0x38, PT ;  /* 0x000000380000780c */ /* 0x000fe40003f24270 */
[----:B------:R-:W-:Y:S02]  /*46a0*/  FMNMX.FTZ R7, R64, R7, !PT ;  /* 0x0000000740077209 */ /* 0x000fe40007810000 */
[----:B------:R-:W-:Y:S02]  /*46b0*/  FMNMX.FTZ R6, R192, R6, !PT ;  /* 0x00000006c0067209 */ /* 0x000fe40007810000 */
[----:B------:R-:W-:Y:S02]  /*46c0*/  FSEL R174, R49, -INF , P0 ;  /* 0xff80000031ae7808 */ /* 0x000fe40000000000 */
[----:B------:R-:W-:Y:S02]  /*46d0*/  FSEL R194, R50, -INF , P1 ;  /* 0xff80000032c27808 */ /* 0x000fe40000800000 */
[----:B------:R-:W-:-:S02]  /*46e0*/  ISETP.GT.AND P0, PT, R0, 0x39, PT ;  /* 0x000000390000780c */ /* 0x000fc40003f04270 */
        /* <DEDUP_REMOVED lines=12> */
[----:B------:R-:W-:-:S02]  /*47b0*/  FMNMX.FTZ R7, R122, R7, !PT ;  /* 0x000000077a077209 */ /* 0x000fc40007810000 */
[----:B------:R-:W-:Y:S02]  /*47c0*/  FMNMX.FTZ R6, R204, R6, !PT ;  /* 0x00000006cc067209 */ /* 0x000fe40007810000 */
[C---:B------:R-:W-:Y:S02]  /*47d0*/  ISETP.GT.AND P1, PT, R5.reuse, 0x50, PT ;  /* 0x000000500500780c */ /* 0x040fe40003f24270 */
[----:B------:R-:W-:Y:S02]  /*47e0*/  ISETP.GT.AND P0, PT, R5, 0x49, PT ;  /* 0x000000490500780c */ /* 0x000fe40003f04270 */
        /* <DEDUP_REMOVED lines=8> */
[----:B------:R-:W-:-:S02]  /*4870*/  ISETP.GT.AND P0, PT, R5, 0x51, PT ;  /* 0x000000510500780c */ /* 0x000fc40003f04270 */
[C---:B------:R-:W-:Y:S02]  /*4880*/  ISETP.GT.AND P6, PT, R5.reuse, 0x58, PT ;  /* 0x000000580500780c */ /* 0x040fe40003fc4270 */
[----:B------:R-:W-:Y:S02]  /*4890*/  ISETP.GT.AND P1, PT, R5, 0x59, PT ;  /* 0x000000590500780c */ /* 0x000fe40003f24270 */
[----:B------:R-:W-:Y:S02]  /*48a0*/  FMNMX.FTZ R7, R197, R7, !PT ;  /* 0x00000007c5077209 */ /* 0x000fe40007810000 */
[----:B------:R-:W-:Y:S02]  /*48b0*/  FMNMX.FTZ R5, R205, R6, !PT ;  /* 0x00000006cd057209 */ /* 0x000fe40007810000 */
[----:B------:R-:W-:Y:S02]  /*48c0*/  FSEL R206, R21, -INF , P0 ;  /* 0xff80000015ce7808 */ /* 0x000fe40000000000 */
[----:B------:R-:W-:-:S02]  /*48d0*/  FMNMX.FTZ R7, R194, R7, !PT ;  /* 0x00000007c2077209 */ /* 0x000fc40007810000 */
[----:B------:R-:W-:Y:S02]  /*48e0*/  FMNMX.FTZ R173, R215, R5, !PT ;  /* 0x00000005d7ad7209 */ /* 0x000fe40007810000 */
[----:B------:R-:W-:Y:S02]  /*48f0*/  ISETP.GT.AND P0, PT, R0, 0x41, PT ;  /* 0x000000410000780c */ /* 0x000fe40003f04270 */
[----:B------:R-:W-:Y:S02]  /*4900*/  FSEL R213, R40, -INF , P6 ;  /* 0xff80000028d57808 */ /* 0x000fe40003000000 */
[----:B------:R-:W-:Y:S02]  /*4910*/  FMNMX.FTZ R6, R196, R7, !PT ;  /* 0x00000007c4067209 */ /* 0x000fe40007810000 */
[----:B------:R-:W-:Y:S02]  /*4920*/  FMNMX.FTZ R173, R206, R173, !PT ;  /* 0x000000adcead7209 */ /* 0x000fe40007810000 */
[----:B------:R-:W-:-:S02]  /*4930*/  FSEL R201, R31, -INF , P0 ;  /* 0xff8000001fc97808 */ /* 0x000fc40000000000 */
[C---:B------:R-:W-:Y:S01]  /*4940*/  ISETP.GT.AND P0, PT, R0.reuse, 0x48, PT ;  /* 0x000000480000780c */ /* 0x040fe20003f04270 */
[----:B------:R-:W-:Y:S01]  /*4950*/  LDSM.16.MT88.4 R28, [R219+0x100] ;  /* 0x00010000db1c783b */ /* 0x000fe20000004200 */
        /* <DEDUP_REMOVED lines=9> */
[----:B------:R-:W1:Y:S01]  /*49f0*/  SHFL.BFLY PT, R6, R173, 0x2, 0x1f ;  /* 0x0c401f00ad067f89 */ /* 0x000e6200000e0000 */
[----:B------:R-:W-:Y:S02]  /*4a00*/  FMNMX.FTZ R5, R200, R5, !PT ;  /* 0x00000005c8057209 */ /* 0x000fe40007810000 */
[----:B------:R-:W-:Y:S01]  /*4a10*/  ISETP.GT.AND P0, PT, R0, 0x51, PT ;  /* 0x000000510000780c */ /* 0x000fe20003f04270 */
[----:B------:R-:W-:Y:S01]  /*4a20*/  LDSM.16.MT88.4 R44, [R220+0x900] ;  /* 0x00090000dc2c783b */ /* 0x000fe20000004200 */
[----:B------:R-:W-:-:S02]  /*4a30*/  FSEL R211, R22, -INF , P1 ;  /* 0xff80000016d37808 */ /* 0x000fc40000800000 */
[----:B------:R-:W-:Y:S02]  /*4a40*/  FMNMX.FTZ R5, R198, R5, !PT ;  /* 0x00000005c6057209 */ /* 0x000fe40007810000 */
[----:B------:R-:W-:Y:S02]  /*4a50*/  FSEL R190, R23, -INF , P0 ;  /* 0xff80000017be7808 */ /* 0x000fe40000000000 */
[C---:B------:R-:W-:Y:S01]  /*4a60*/  ISETP.GT.AND P1, PT, R0.reuse, 0x58, PT ;  /* 0x000000580000780c */ /* 0x040fe20003f24270 */
[----:B------:R-:W-:Y:S01]  /*4a70*/  LDSM.16.MT88.4 R20, [R218+0x100] ;  /* 0x00010000da14783b */ /* 0x000fe20000004200 */
[----:B------:R-:W-:Y:S02]  /*4a80*/  FMNMX.FTZ R5, R211, R5, !PT ;  /* 0x00000005d3057209 */ /* 0x000fe40007810000 */
[----:B------:R-:W-:Y:S02]  /*4a90*/  ISETP.GT.AND P0, PT, R0, 0x59, PT ;  /* 0x000000590000780c */ /* 0x000fe40003f04270 */
[----:B------:R-:W-:-:S02]  /*4aa0*/  FSEL R207, R42, -INF , P1 ;  /* 0xff8000002acf7808 */ /* 0x000fc40000800000 */
[----:B------:R-:W-:Y:S02]  /*4ab0*/  FMNMX.FTZ R0, R190, R5, !PT ;  /* 0x00000005be007209 */ /* 0x000fe40007810000 */
[----:B------:R-:W-:Y:S02]  /*4ac0*/  FSEL R185, R43, -INF , P0 ;  /* 0xff8000002bb97808 */ /* 0x000fe40000000000 */
[----:B------:R-:W-:Y:S01]  /*4ad0*/  FMNMX.FTZ R0, R207, R0, !PT ;  /* 0x00000000cf007209 */ /* 0x000fe20007810000 */
[----:B------:R-:W-:Y:S01]  /*4ae0*/  LDSM.16.MT88.4 R40, [R219+0x900] ;  /* 0x00090000db28783b */ /* 0x000fe20000004200 */
        /* <DEDUP_REMOVED lines=10> */
[--C-:B------:R-:W-:Y:S02]  /*4b90*/  FFMA.FTZ R5, R8, c[0x0][0x2d0], -R12.reuse ;  /* 0x0000b40008057a23 */ /* 0x100fe4000001080c */
[--C-:B------:R-:W-:Y:S02]  /*4ba0*/  FFMA.FTZ R2, R32, c[0x0][0x2d0], -R12.reuse ;  /* 0x0000b40020027a23 */ /* 0x100fe4000001080c */
[----:B------:R2:W-:Y:S08]  /*4bb0*/  MUFU.EX2 R221, R5 ;  /* 0x0000000500dd7308 */ /* 0x0005f00000000800 */
[----:B------:R3:W-:Y:S01]  /*4bc0*/  MUFU.EX2 R208, R2 ;  /* 0x0000000200d07308 */ /* 0x0007e20000000800 */
[----:B-1----:R-:W-:Y:S01]  /*4bd0*/  FMNMX.FTZ R172, R0, R172, !PT ;  /* 0x000000ac00ac7209 */ /* 0x002fe20007810000 */
[----:B------:R-:W-:-:S02]  /*4be0*/  FFMA.FTZ R0, R9, c[0x0][0x2d0], -R12 ;  /* 0x0000b40009007a23 */ /* 0x000fc4000001080c */
[----:B--2---:R-:W-:Y:S01]  /*4bf0*/  FFMA.FTZ R5, R10, c[0x0][0x2d0], -R12 ;  /* 0x0000b4000a057a23 */ /* 0x004fe2000001080c */
[----:B------:R-:W-:-:S03]  /*4c00*/  FSETP.NEU.FTZ.AND P0, PT, R172, -INF , PT ;  /* 0xff800000ac00780b */ /* 0x000fc60003f1d000 */
[----:B------:R1:W2:Y:S01]  /*4c10*/  MUFU.EX2 R210, R0 ;  /* 0x0000000000d27308 */ /* 0x0002a20000000800 */
[----:B---3--:R-:W-:-:S07]  /*4c20*/  FFMA.FTZ R2, R33, c[0x0][0x2d0], -R12 ;  /* 0x0000b40021027a23 */ /* 0x008fce000001080c */
[----:B------:R3:W-:Y:S01]  /*4c30*/  MUFU.EX2 R184, R5 ;  /* 0x0000000500b87308 */ /* 0x0007e20000000800 */
[----:B-1----:R-:W-:-:S07]  /*4c40*/  FMUL.FTZ R0, R172, c[0x0][0x2d0] ;  /* 0x0000b400ac007a20 */ /* 0x002fce0000410000 */
[----:B------:R1:W-:Y:S01]  /*4c50*/  MUFU.EX2 R191, R2 ;  /* 0x0000000200bf7308 */ /* 0x0003e20000000800 */
[----:B--2---:R-:W-:Y:S02]  /*4c60*/  F2FP.PACK_AB R8, R210, R221 ;  /* 0x000000ddd208723e */ /* 0x004fe400000000ff */
[----:B------:R-:W-:Y:S01]  /*4c70*/  FSEL R0, R0, RZ, P0 ;  /* 0x000000ff00007208 */ /* 0x000fe20000000000 */
[----:B---3--:R-:W-:-:S04]  /*4c80*/  FFMA.FTZ R5, R11, c[0x0][0x2d0], -R12 ;  /* 0x0000b4000b057a23 */ /* 0x008fc8000001080c */
[--C-:B------:R-:W-:Y:S01]  /*4c90*/  FFMA.FTZ R3, R15, c[0x0][0x2d0], -R0.reuse ;  /* 0x0000b4000f037a23 */ /* 0x100fe20000010800 */
[----:B------:R2:W3:Y:S01]  /*4ca0*/  MUFU.EX2 R25, R5 ;  /* 0x0000000500197308 */ /* 0x0004e20000000800 */
[----:B------:R-:W-:Y:S02]  /*4cb0*/  FFMA.FTZ R4, R14, c[0x0][0x2d0], -R0 ;  /* 0x0000b4000e047a23 */ /* 0x000fe40000010800 */
[----:B-1----:R-:W-:-:S05]  /*4cc0*/  FFMA.FTZ R2, R34, c[0x0][0x2d0], -R12 ;  /* 0x0000b40022027a23 */ /* 0x002fca000001080c */
[----:B------:R1:W-:Y:S01]  /*4cd0*/  MUFU.EX2 R189, R3 ;  /* 0x0000000300bd7308 */ /* 0x0003e20000000800 */
[----:B--2---:R-:W-:-:S07]  /*4ce0*/  FFMA.FTZ R5, R13, c[0x0][0x2d0], -R0 ;  /* 0x0000b4000d057a23 */ /* 0x004fce0000010800 */
[----:B------:R-:W-:Y:S01]  /*4cf0*/  MUFU.EX2 R209, R4 ;  /* 0x0000000400d17308 */ /* 0x000fe20000000800 */
[----:B---3--:R-:W-:-:S05]  /*4d00*/  IMAD.MOV.U32 R14, RZ, RZ, R25 ;  /* 0x000000ffff0e7224 */ /* 0x008fca00078e0019 */
[----:B------:R-:W-:Y:S01]  /*4d10*/  F2FP.PACK_AB R10, R14, R184 ;  /* 0x000000b80e0a723e */ /* 0x000fe200000000ff */
[----:B-1----:R-:W-:Y:S01]  /*4d20*/  FFMA.FTZ R3, R24, c[0x0][0x2d0], -R0 ;  /* 0x0000b40018037a23 */ /* 0x002fe20000010800 */
[----:B------:R1:W2:Y:S01]  /*4d30*/  MUFU.EX2 R188, R5 ;  /* 0x0000000500bc7308 */ /* 0x0002a20000000800 */
[----:B------:R-:W3:Y:S07]  /*4d40*/  LDSM.16.MT88.4 R24, [R220+0x100] ;  /* 0x00010000dc18783b */ /* 0x000eee0000004200 */
[----:B------:R4:W-:Y:S01]  /*4d50*/  MUFU.EX2 R187, R2 ;  /* 0x0000000200bb7308 */ /* 0x0009e20000000800 */
[----:B-1----:R-:W1:Y:S07]  /*4d60*/  LDSM.16.MT88.4 R4, [R217+0x3100] ;  /* 0x00310000d904783b */ /* 0x002e6e0000004200 */
[----:B------:R-:W3:Y:S01]  /*4d70*/  MUFU.EX2 R214, R3 ;  /* 0x0000000300d67308 */ /* 0x000ee20000000800 */
[----:B--2---:R-:W-:Y:S01]  /*4d80*/  F2FP.PACK_AB R9, R209, R188 ;  /* 0x000000bcd109723e */ /* 0x004fe200000000ff */
[----:B----4-:R-:W-:-:S06]  /*4d90*/  FFMA.FTZ R2, R35, c[0x0][0x2d0], -R12 ;  /* 0x0000b40023027a23 */ /* 0x010fcc000001080c */
[----:B------:R2:W-:Y:S01]  /*4da0*/  MUFU.EX2 R216, R2 ;  /* 0x0000000200d87308 */ /* 0x0005e20000000800 */
[----:B---3--:R-:W-:-:S07]  /*4db0*/  F2FP.PACK_AB R11, R214, R189 ;  /* 0x000000bdd60b723e */ /* 0x008fce00000000ff */
[----:B------:R-:W-:Y:S01]  /*4dc0*/  HMMA.16816.F32 R76, R8, R20, RZ ;  /* 0x00000014084c723c */ /* 0x000fe200000018ff */
[----:B--2---:R-:W-:-:S04]  /*4dd0*/  FFMA.FTZ R2, R36, c[0x0][0x2d0], -R0 ;  /* 0x0000b40024027a23 */ /* 0x004fc80000010800 */
[----:B------:R2:W-:Y:S03]  /*4de0*/  MUFU.EX2 R222, R2 ;  /* 0x0000000200de7308 */ /* 0x0005e60000000800 */
[C---:B------:R-:W-:Y:S08]  /*4df0*/  HMMA.16816.F32 R72, R8.reuse, R22, RZ ;  /* 0x000000160848723c */ /* 0x040ff000000018ff */
[----:B------:R-:W-:Y:S01]  /*4e00*/  HMMA.16816.F32 R60, R8, R24, RZ ;  /* 0x00000018083c723c */ /* 0x000fe200000018ff */
[----:B--2---:R-:W-:-:S07]  /*4e10*/  FFMA.FTZ R2, R37, c[0x0][0x2d0], -R0 ;  /* 0x0000b40025027a23 */ /* 0x004fce0000010800 */
[C---:B------:R-:W-:Y:S01]  /*4e20*/  HMMA.16816.F32 R52, R8.reuse, R26, RZ ;  /* 0x0000001a0834723c */ /* 0x040fe200000018ff */
[----:B------:R2:W3:Y:S07]  /*4e30*/  MUFU.EX2 R252, R2 ;  /* 0x0000000200fc7308 */ /* 0x0004ee0000000800 */
[C---:B------:R-:W-:Y:S08]  /*4e40*/  HMMA.16816.F32 R32, R8.reuse, R28, RZ ;  /* 0x0000001c0820723c */ /* 0x040ff000000018ff */
[----:B-1----:R-:W-:Y:S01]  /*4e50*/  HMMA.16816.F32 R24, R8, R4, RZ ;  /* 0x000000040818723c */ /* 0x002fe200000018ff */
[----:B--2---:R-:W-:-:S02]  /*4e60*/  FFMA.FTZ R2, R38, c[0x0][0x2d0], -R0 ;  /* 0x0000b40026027a23 */ /* 0x004fc40000010800 */
[----:B------:R-:W1:Y:S02]  /*4e70*/  LDSM.16.MT88.4 R36, [R217+0x3900] ;  /* 0x00390000d924783b */ /* 0x000e640000004200 */
[----:B------:R2:W-:Y:S03]  /*4e80*/  MUFU.EX2 R186, R2 ;  /* 0x0000000200ba7308 */ /* 0x0005e60000000800 */
[----:B------:R-:W-:Y:S01]  /*4e90*/  HMMA.16816.F32 R20, R8, R6, RZ ;  /* 0x000000060814723c */ /* 0x000fe200000018ff */
[----:B------:R-:W-:Y:S02]  /*4ea0*/  F2FP.PACK_AB R4, R191, R208 ;  /* 0x000000d0bf04723e */ /* 0x000fe400000000ff */
[----:B---3--:R-:W-:-:S04]  /*4eb0*/  F2FP.PACK_AB R5, R252, R222 ;  /* 0x000000defc05723e */ /* 0x008fc800000000ff */
[----:B------:R-:W-:Y:S01]  /*4ec0*/  F2FP.PACK_AB R6, R216, R187 ;  /* 0x000000bbd806723e */ /* 0x000fe200000000ff */
[----:B------:R-:W-:Y:S01]  /*4ed0*/  HMMA.16816.F32 R28, R8, R30, RZ ;  /* 0x0000001e081c723c */ /* 0x000fe200000018ff */
[----:B--2---:R-:W-:-:S07]  /*4ee0*/  FFMA.FTZ R2, R64, c[0x0][0x2d0], -R0 ;  /* 0x0000b40040027a23 */ /* 0x004fce0000010800 */
[C---:B------:R-:W-:Y:S01]  /*4ef0*/  HMMA.16816.F32 R88, R8.reuse, R16, RZ ;  /* 0x000000100858723c */ /* 0x040fe200000018ff */
[----:B------:R-:W2:Y:S01]  /*4f00*/  LDSM.16.MT88.4 R64, [R220+0x3100] ;  /* 0x00310000dc40783b */ /* 0x000ea20000004200 */
[----:B------:R-:W3:Y:S06]  /*4f10*/  MUFU.EX2 R13, R2 ;  /* 0x00000002000d7308 */ /* 0x000eec0000000800 */
[C---:B------:R-:W-:Y:S08]  /*4f20*/  HMMA.16816.F32 R84, R8.reuse, R18, RZ ;  /* 0x000000120854723c */ /* 0x040ff000000018ff */
[----:B------:R-:W-:Y:S01]  /*4f30*/  HMMA.16816.F32 R16, R8, R68, RZ ;  /* 0x000000440810723c */ /* 0x000fe200000018ff */
[----:B---3--:R-:W-:Y:S01]  /*4f40*/  F2FP.PACK_AB R7, R13, R186 ;  /* 0x000000ba0d07723e */ /* 0x008fe200000000ff */
[----:B------:R-:W-:-:S06]  /*4f50*/  FFMA.FTZ R2, R119, c[0x0][0x2d0], -R12 ;  /* 0x0000b40077027a23 */ /* 0x000fcc000001080c */
[C---:B-1----:R-:W-:Y:S08]  /*4f60*/  HMMA.16816.F32 R156, R4.reuse, R36, R24 ;  /* 0x00000024049c723c */ /* 0x042ff00000001818 */
[C---:B------:R-:W-:Y:S01]  /*4f70*/  HMMA.16816.F32 R128, R4.reuse, R38, R20 ;  /* 0x000000260480723c */ /* 0x040fe20000001814 */
[----:B------:R-:W1:Y:S07]  /*4f80*/  LDSM.16.MT88.4 R36, [R219+0x3100] ;  /* 0x00310000db24783b */ /* 0x000e6e0000004200 */
[C---:B------:R-:W-:Y:S01]  /*4f90*/  HMMA.16816.F32 R168, R4.reuse, R44, R60 ;  /* 0x0000002c04a8723c */ /* 0x040fe2000000183c */
[----:B------:R-:W-:Y:S07]  /*4fa0*/  LDSM.16.MT88.4 R60, [R217+0x9100] ;  /* 0x00910000d93c783b */ /* 0x000fee0000004200 */
[C---:B------:R-:W-:Y:S01]  /*4fb0*/  HMMA.16816.F32 R144, R4.reuse, R46, R52 ;  /* 0x0000002e0490723c */ /* 0x040fe20000001834 */
[----:B------:R-:W-:Y:S04]  /*4fc0*/  LDSM.16.MT88.4 R44, [R220+0x6100] ;  /* 0x00610000dc2c783b */ /* 0x000fe80000004200 */
[----:B------:R-:W-:Y:S03]  /*4fd0*/  LDSM.16.MT88.4 R52, [R218+0x9100] ;  /* 0x00910000da34783b */ /* 0x000fe60000004200 */
[----:B------:R-:W-:Y:S01]  /*4fe0*/  HMMA.16816.F32 R124, R4, R42, R28 ;  /* 0x0000002a047c723c */ /* 0x000fe2000000181c */
[----:B------:R-:W3:Y:S07]  /*4ff0*/  LDSM.16.MT88.4 R28, [R220+0x3900] ;  /* 0x00390000dc1c783b */ /* 0x000eee0000004200 */
[C---:B------:R-:W-:Y:S08]  /*5000*/  HMMA.16816.F32 R24, R8.reuse, R70, RZ ;  /* 0x000000460818723c */ /* 0x040ff000000018ff */
[----:B--2---:R-:W-:Y:S08]  /*5010*/  HMMA.16816.F32 R20, R8, R64, RZ ;  /* 0x000000400814723c */ /* 0x004ff000000018ff */
[C---:B------:R-:W-:Y:S01]  /*5020*/  HMMA.16816.F32 R160, R4.reuse, R40, R32 ;  /* 0x0000002804a0723c */ /* 0x040fe20000001820 */
[----:B------:R-:W2:Y:S04]  /*5030*/  LDSM.16.MT88.4 R32, [R217+0x6100] ;  /* 0x00610000d920783b */ /* 0x000ea80000004200 */
[----:B------:R-:W4:Y:S03]  /*5040*/  LDSM.16.MT88.4 R40, [R218+0x6100] ;  /* 0x00610000da28783b */ /* 0x000f260000004200 */
[C---:B------:R-:W-:Y:S08]  /*5050*/  HMMA.16816.F32 R180, R4.reuse, R48, R76 ;  /* 0x0000003004b4723c */ /* 0x040ff0000000184c */
[C---:B------:R-:W-:Y:S01]  /*5060*/  HMMA.16816.F32 R140, R4.reuse, R50, R72 ;  /* 0x00000032048c723c */ /* 0x040fe20000001848 */
[----:B------:R-:W2:Y:S07]  /*5070*/  LDSM.16.MT88.4 R48, [R219+0x6100] ;  /* 0x00610000db30783b */ /* 0x000eae0000004200 */
[----:B------:R-:W-:Y:S08]  /*5080*/  HMMA.16816.F32 R164, R4, R80, R16 ;  /* 0x0000005004a4723c */ /* 0x000ff00000001810 */
[----:B------:R-:W-:Y:S01]  /*5090*/  HMMA.16816.F32 R16, R8, R66, RZ ;  /* 0x000000420810723c */ /* 0x000fe200000018ff */
[----:B------:R-:W2:Y:S07]  /*50a0*/  LDSM.16.MT88.4 R64, [R220+0x9100] ;  /* 0x00910000dc40783b */ /* 0x000eae0000004200 */
[----:B------:R-:W-:Y:S08]  /*50b0*/  HMMA.16816.F32 R136, R4, R82, R24 ;  /* 0x000000520488723c */ /* 0x000ff00000001818 */
[----:B-1----:R-:W-:Y:S08]  /*50c0*/  HMMA.16816.F32 R76, R8, R38, RZ ;  /* 0x00000026084c723c */ /* 0x002ff000000018ff */
[----:B---3--:R-:W-:Y:S08]  /*50d0*/  HMMA.16816.F32 R148, R4, R28, R20 ;  /* 0x0000001c0494723c */ /* 0x008ff00000001814 */
[C---:B------:R-:W-:Y:S08]  /*50e0*/  HMMA.16816.F32 R24, R8.reuse, R44, RZ ;  /* 0x0000002c0818723c */ /* 0x040ff000000018ff */
[----:B------:R-:W-:Y:S08]  /*50f0*/  HMMA.16816.F32 R20, R8, R46, RZ ;  /* 0x0000002e0814723c */ /* 0x000ff000000018ff */
[----:B------:R-:W-:Y:S01]  /*5100*/  HMMA.16816.F32 R176, R4, R56, R88 ;  /* 0x0000003804b0723c */ /* 0x000fe20000001858 */
[----:B------:R-:W1:Y:S07]  /*5110*/  LDSM.16.MT88.4 R88, [R219+0x6900] ;  /* 0x00690000db58783b */ /* 0x000e6e0000004200 */
[----:B------:R-:W-:Y:S08]  /*5120*/  HMMA.16816.F32 R80, R8, R36, RZ ;  /* 0x000000240850723c */ /* 0x000ff000000018ff */
[----:B------:R-:W-:Y:S08]  /*5130*/  HMMA.16816.F32 R152, R4, R30, R16 ;  /* 0x0000001e0498723c */ /* 0x000ff00000001810 */
[C---:B--2---:R-:W-:Y:S08]  /*5140*/  HMMA.16816.F32 R72, R8.reuse, R32, RZ ;  /* 0x000000200848723c */ /* 0x044ff000000018ff */
[C---:B------:R-:W-:Y:S08]  /*5150*/  HMMA.16816.F32 R36, R8.reuse, R34, RZ ;  /* 0x000000220824723c */ /* 0x040ff000000018ff */
[C---:B----4-:R-:W-:Y:S08]  /*5160*/  HMMA.16816.F32 R32, R8.reuse, R40, RZ ;  /* 0x000000280820723c */ /* 0x050ff000000018ff */
[C---:B------:R-:W-:Y:S08]  /*5170*/  HMMA.16816.F32 R28, R8.reuse, R42, RZ ;  /* 0x0000002a081c723c */ /* 0x040ff000000018ff */
[C---:B------:R-:W-:Y:S08]  /*5180*/  HMMA.16816.F32 R16, R8.reuse, R48, RZ ;  /* 0x000000300810723c */ /* 0x040ff000000018ff */
[----:B------:R-:W-:Y:S08]  /*5190*/  HMMA.16816.F32 R40, R8, R50, RZ ;  /* 0x000000320828723c */ /* 0x000ff000000018ff */
[----:B------:R-:W-:Y:S08]  /*51a0*/  HMMA.16816.F32 R132, R4, R58, R84 ;  /* 0x0000003a0484723c */ /* 0x000ff00000001854 */
[C---:B------:R-:W-:Y:S08]  /*51b0*/  HMMA.16816.F32 R48, R8.reuse, R64, RZ ;  /* 0x000000400830723c */ /* 0x040ff000000018ff */
[C---:B------:R-:W-:Y:S08]  /*51c0*/  HMMA.16816.F32 R44, R8.reuse, R66, RZ ;  /* 0x00000042082c723c */ /* 0x040ff000000018ff */
[C---:B------:R-:W-:Y:S08]  /*51d0*/  HMMA.16816.F32 R84, R8.reuse, R108, RZ ;  /* 0x0000006c0854723c */ /* 0x040ff000000018ff */
[----:B------:R-:W-:Y:S08]  /*51e0*/  HMMA.16816.F32 R64, R8, R110, RZ ;  /* 0x0000006e0840723c */ /* 0x000ff000000018ff */
[C---:B------:R-:W-:Y:S08]  /*51f0*/  HMMA.16816.F32 R108, R4.reuse, R106, R76 ;  /* 0x0000006a046c723c */ /* 0x040ff0000000184c */
[C---:B------:R-:W-:Y:S01]  /*5200*/  HMMA.16816.F32 R76, R4.reuse, R92, R24 ;  /* 0x0000005c044c723c */ /* 0x040fe20000001818 */
[----:B------:R-:W-:Y:S07]  /*5210*/  LDSM.16.MT88.4 R24, [R219+0x9900] ;  /* 0x00990000db18783b */ /* 0x000fee0000004200 */
[----:B------:R-:W-:Y:S01]  /*5220*/  HMMA.16816.F32 R92, R4, R94, R20 ;  /* 0x0000005e045c723c */ /* 0x000fe20000001814 */
[----:B------:R-:W2:Y:S07]  /*5230*/  LDSM.16.MT88.4 R20, [R217+0x9900] ;  /* 0x00990000d914783b */ /* 0x000eae0000004200 */
[C---:B------:R-:W-:Y:S08]  /*5240*/  HMMA.16816.F32 R68, R8.reuse, R60, RZ ;  /* 0x0000003c0844723c */ /* 0x040ff000000018ff */
[C---:B------:R-:W-:Y:S08]  /*5250*/  HMMA.16816.F32 R56, R8.reuse, R52, RZ ;  /* 0x000000340838723c */ /* 0x040ff000000018ff */
[C---:B------:R-:W-:Y:S08]  /*5260*/  HMMA.16816.F32 R60, R8.reuse, R62, RZ ;  /* 0x0000003e083c723c */ /* 0x040ff000000018ff */
[----:B------:R-:W-:Y:S01]  /*5270*/  HMMA.16816.F32 R52, R8, R54, RZ ;  /* 0x000000360834723c */ /* 0x000fe200000018ff */
[----:B------:R-:W3:Y:S07]  /*5280*/  LDSM.16.MT88.4 R8, [R220+0x9900] ;  /* 0x00990000dc08783b */ /* 0x000eee0000004200 */
[C---:B------:R-:W-:Y:S08]  /*5290*/  HMMA.16816.F32 R112, R4.reuse, R104, R80 ;  /* 0x000000680470723c */ /* 0x040ff00000001850 */
[C---:B------:R-:W-:Y:S08]  /*52a0*/  HMMA.16816.F32 R104, R4.reuse, R100, R72 ;  /* 0x000000640468723c */ /* 0x040ff00000001848 */
[C---:B-1----:R-:W-:Y:S01]  /*52b0*/  HMMA.16816.F32 R72, R4.reuse, R88, R16 ;  /* 0x000000580448723c */ /* 0x042fe20000001810 */
[----:B------:R-:W1:Y:S07]  /*52c0*/  LDSM.16.MT88.4 R16, [R218+0x9900] ;  /* 0x00990000da10783b */ /* 0x000e6e0000004200 */
[C---:B--2---:R-:W-:Y:S07]  /*52d0*/  HMMA.16816.F32 R60, R4.reuse, R22, R60 ;  /* 0x00000016043c723c */ /* 0x044fee000000183c */
[----:B------:R-:W-:Y:S01]  /*52e0*/  IMAD.MOV.U32 R22, RZ, RZ, R216 ;  /* 0x000000ffff167224 */ /* 0x000fe200078e00d8 */
[----:B------:R-:W-:Y:S01]  /*52f0*/  HMMA.16816.F32 R88, R4, R90, R40 ;  /* 0x0000005a0458723c */ /* 0x000fe20000001828 */
[----:B------:R2:W-:Y:S01]  /*5300*/  MUFU.EX2 R216, R2 ;  /* 0x0000000200d87308 */ /* 0x0005e20000000800 */
[----:B------:R-:W-:-:S06]  /*5310*/  IMAD.MOV.U32 R23, RZ, RZ, R222 ;  /* 0x000000ffff177224 */ /* 0x000fcc00078e00de */
[C---:B---3--:R-:W-:Y:S07]  /*5320*/  HMMA.16816.F32 R40, R4.reuse, R10, R44 ;  /* 0x0000000a0428723c */ /* 0x048fee000000182c */
[----:B------:R-:W-:Y:S01]  /*5330*/  IMAD.MOV.U32 R46, RZ, RZ, R189 ;  /* 0x000000ffff2e7224 */ /* 0x000fe200078e00bd */
[C---:B------:R-:W-:Y:S01]  /*5340*/  HMMA.16816.F32 R68, R4.reuse, R20, R68 ;  /* 0x000000140444723c */ /* 0x040fe20000001844 */
[--C-:B--2---:R-:W-:Y:S01]  /*5350*/  FFMA.FTZ R2, R118, c[0x0][0x2d0], -R12.reuse ;  /* 0x0000b40076027a23 */ /* 0x104fe2000001080c */
[----:B------:R-:W-:Y:S01]  /*5360*/  MOV R47, R209 ;  /* 0x000000d1002f7202 */ /* 0x000fe20000000f00 */
[----:B------:R-:W-:Y:S01]  /*5370*/  IMAD.MOV.U32 R45, RZ, RZ, R187 ;  /* 0x000000ffff2d7224 */ /* 0x000fe200078e00bb */
[----:B------:R-:W-:Y:S01]  /*5380*/  MOV R44, R186 ;  /* 0x000000ba002c7202 */ /* 0x000fe20000000f00 */
[----:B------:R2:W3:Y:S02]  /*5390*/  MUFU.EX2 R189, R2 ;  /* 0x0000000200bd7308 */ /* 0x0004e40000000800 */
[----:B------:R-:W-:Y:S01]  /*53a0*/  MOV R20, R252 ;  /* 0x000000fc00147202 */ /* 0x000fe20000000f00 */
[C---:B------:R-:W-:Y:S01]  /*53b0*/  HMMA.16816.F32 R48, R4.reuse, R8, R48 ;  /* 0x000000080430723c */ /* 0x040fe20000001830 */
[----:B------:R-:W4:Y:S07]  /*53c0*/  LDSM.16.MT88.4 R8, [R217+0x1100] ;  /* 0x00110000d908783b */ /* 0x000f2e0000004200 */
[----:B-1----:R-:W-:Y:S01]  /*53d0*/  HMMA.16816.F32 R56, R4, R16, R56 ;  /* 0x000000100438723c */ /* 0x002fe20000001838 */
[----:B--2---:R-:W-:-:S07]  /*53e0*/  FFMA.FTZ R2, R116, c[0x0][0x2d0], -R12 ;  /* 0x0000b40074027a23 */ /* 0x004fce000001080c */
[C---:B------:R-:W-:Y:S01]  /*53f0*/  HMMA.16816.F32 R52, R4.reuse, R18, R52 ;  /* 0x000000120434723c */ /* 0x040fe20000001834 */
[----:B------:R1:W-:Y:S01]  /*5400*/  MUFU.EX2 R21, R2 ;  /* 0x0000000200157308 */ /* 0x0003e20000000800 */
[----:B------:R-:W2:Y:S06]  /*5410*/  LDSM.16.MT88.4 R16, [R218+0x1100] ;  /* 0x00110000da10783b */ /* 0x000eac0000004200 */
[C---:B------:R-:W-:Y:S08]  /*5420*/  HMMA.16816.F32 R100, R4.reuse, R102, R36 ;  /* 0x000000660464723c */ /* 0x040ff00000001824 */
[----:B------:R-:W-:Y:S01]  /*5430*/  HMMA.16816.F32 R80, R4, R96, R32 ;  /* 0x000000600450723c */ /* 0x000fe20000001820 */
[----:B-1----:R-:W-:-:S04]  /*5440*/  FFMA.FTZ R2, R117, c[0x0][0x2d0], -R12 ;  /* 0x0000b40075027a23 */ /* 0x002fc8000001080c */
[----:B------:R1:W1:Y:S03]  /*5450*/  MUFU.EX2 R209, R2 ;  /* 0x0000000200d17308 */ /* 0x0002660000000800 */
[C---:B------:R-:W-:Y:S08]  /*5460*/  HMMA.16816.F32 R96, R4.reuse, R98, R28 ;  /* 0x000000620460723c */ /* 0x040ff0000000181c */
[----:B------:R-:W-:Y:S01]  /*5470*/  HMMA.16816.F32 R36, R4, R24, R84 ;  /* 0x000000180424723c */ /* 0x000fe20000001854 */
[----:B-1----:R-:W-:-:S06]  /*5480*/  FFMA.FTZ R2, R120, c[0x0][0x2d0], -R0 ;  /* 0x0000b40078027a23 */ /* 0x002fcc0000010800 */
[----:B------:R-:W-:Y:S01]  /*5490*/  IMAD.MOV.U32 R87, RZ, RZ, R185 ;  /* 0x000000ffff577224 */ /* 0x000fe200078e00b9 */
[----:B------:R-:W-:Y:S01]  /*54a0*/  HMMA.16816.F32 R32, R4, R26, R64 ;  /* 0x0000001a0420723c */ /* 0x000fe20000001840 */
[----:B------:R1:W-:Y:S01]  /*54b0*/  MUFU.EX2 R222, R2 ;  /* 0x0000000200de7308 */ /* 0x0003e20000000800 */
[----:B------:R-:W-:-:S05]  /*54c0*/  IMAD.MOV.U32 R86, RZ, RZ, R184 ;  /* 0x000000ffff567224 */ /* 0x000fca00078e00b8 */
[----:B---3--:R-:W-:Y:S02]  /*54d0*/  F2FP.PACK_AB R4, R189, R216 ;  /* 0x000000d8bd04723e */ /* 0x008fe400000000ff */
[----:B------:R-:W-:Y:S01]  /*54e0*/  F2FP.PACK_AB R6, R209, R21 ;  /* 0x00000015d106723e */ /* 0x000fe200000000ff */
[----:B-1----:R-:W-:-:S04]  /*54f0*/  FFMA.FTZ R2, R123, c[0x0][0x2d0], -R0 ;  /* 0x0000b4007b027a23 */ /* 0x002fc80000010800 */
[----:B------:R1:W3:Y:S02]  /*5500*/  MUFU.EX2 R252, R2 ;  /* 0x0000000200fc7308 */ /* 0x0002e40000000800 */
[----:B-1----:R-:W-:Y:S01]  /*5510*/  FFMA.FTZ R2, R122, c[0x0][0x2d0], -R0 ;  /* 0x0000b4007a027a23 */ /* 0x002fe20000010800 */
[----:B---3--:R-:W-:-:S05]  /*5520*/  F2FP.PACK_AB R5, R252, R222 ;  /* 0x000000defc05723e */ /* 0x008fca00000000ff */
[----:B------:R1:W-:Y:S02]  /*5530*/  MUFU.EX2 R3, R2 ;  /* 0x0000000200037308 */ /* 0x0003e40000000800 */
[----:B-1----:R-:W-:-:S06]  /*5540*/  FFMA.FTZ R2, R121, c[0x0][0x2d0], -R0 ;  /* 0x0000b40079027a23 */ /* 0x002fcc0000010800 */
[----:B------:R-:W1:Y:S02]  /*5550*/  MUFU.EX2 R15, R2 ;  /* 0x00000002000f7308 */ /* 0x000e640000000800 */
[----:B-1----:R-:W-:Y:S01]  /*5560*/  F2FP.PACK_AB R7, R15, R3 ;  /* 0x000000030f07723e */ /* 0x002fe200000000ff */
[----:B------:R-:W-:Y:S01]  /*5570*/  FFMA.FTZ R2, R193, c[0x0][0x2d0], -R12 ;  /* 0x0000b400c1027a23 */ /* 0x000fe2000001080c */
[----:B------:R-:W-:-:S04]  /*5580*/  MOV R193, R222 ;  /* 0x000000de00c17202 */ /* 0x000fc80000000f00 */
[----:B------:R1:W-:Y:S01]  /*5590*/  MUFU.EX2 R222, R2 ;  /* 0x0000000200de7308 */ /* 0x0003e20000000800 */
[C---:B----4-:R-:W-:Y:S08]  /*55a0*/  HMMA.16816.F32 R176, R4.reuse, R8, R176 ;  /* 0x0000000804b0723c */ /* 0x050ff000000018b0 */
[----:B------:R-:W-:Y:S01]  /*55b0*/  HMMA.16816.F32 R24, R4, R10, R132 ;  /* 0x0000000a0418723c */ /* 0x000fe20000001884 */
[----:B------:R-:W3:Y:S01]  /*55c0*/  LDSM.16.MT88.4 R8, [R220+0x1100] ;  /* 0x00110000dc08783b */ /* 0x000ee20000004200 */
[----:B-1----:R-:W-:-:S06]  /*55d0*/  FFMA.FTZ R2, R192, c[0x0][0x2d0], -R12 ;  /* 0x0000b400c0027a23 */ /* 0x002fcc000001080c */
[C---:B--2---:R-:W-:Y:S01]  /*55e0*/  HMMA.16816.F32 R132, R4.reuse, R16, R180 ;  /* 0x000000100484723c */ /* 0x044fe200000018b4 */
[----:B------:R1:W-:Y:S07]  /*55f0*/  MUFU.EX2 R192, R2 ;  /* 0x0000000200c07308 */ /* 0x0003ee0000000800 */
[----:B------:R-:W-:Y:S01]  /*5600*/  HMMA.16816.F32 R28, R4, R18, R140 ;  /* 0x00000012041c723c */ /* 0x000fe2000000188c */
[----:B------:R-:W2:Y:S01]  /*5610*/  LDSM.16.MT88.4 R16, [R219+0x1100] ;  /* 0x00110000db10783b */ /* 0x000ea20000004200 */
[----:B-1----:R-:W-:-:S02]  /*5620*/  FFMA.FTZ R2, R175, c[0x0][0x2d0], -R12 ;  /* 0x0000b400af027a23 */ /* 0x002fc4000001080c */
[----:B------:R-:W-:Y:S02]  /*5630*/  IMAD.MOV.U32 R175, RZ, RZ, R13 ;  /* 0x000000ffffaf7224 */ /* 0x000fe400078e000d */
[----:B------:R1:W-:Y:S02]  /*5640*/  MUFU.EX2 R13, R2 ;  /* 0x00000002000d7308 */ /* 0x0003e40000000800 */
[----:B---3--:R-:W-:Y:S01]  /*5650*/  HMMA.16816.F32 R140, R4, R8, R168 ;  /* 0x00000008048c723c */ /* 0x008fe200000018a8 */
[----:B-1----:R-:W-:-:S07]  /*5660*/  FFMA.FTZ R2, R174, c[0x0][0x2d0], -R12 ;  /* 0x0000b400ae027a23 */ /* 0x002fce000001080c */
        /* <DEDUP_REMOVED lines=16> */
[----:B------:R-:W2:Y:S06]  /*5770*/  LDSM.16.MT88.4 R16, [R218+0x7100] ;  /* 0x00710000da10783b */ /* 0x000eac0000004200 */
[----:B------:R-:W-:Y:S01]  /*5780*/  MOV R111, R86 ;  /* 0x00000056006f7202 */ /* 0x000fe20000000f00 */
[----:B------:R-:W-:Y:S01]  /*5790*/  IMAD.MOV.U32 R110, RZ, RZ, R87 ;  /* 0x000000ffff6e7224 */ /* 0x000fe200078e0057 */
[----:B------:R-:W-:Y:S01]  /*57a0*/  MOV R108, R45 ;  /* 0x0000002d006c7202 */ /* 0x000fe20000000f00 */
        /* <DEDUP_REMOVED lines=9> */
[C---:B--2---:R-:W-:Y:S01]  /*5840*/  HMMA.16816.F32 R160, R4.reuse, R16, R80 ;  /* 0x0000001004a0723c */ /* 0x044fe20000001850 */
[----:B------:R-:W2:Y:S01]  /*5850*/  LDSM.16.MT88.4 R20, [R219+0x7100] ;  /* 0x00710000db14783b */ /* 0x000ea20000004200 */
[----:B------:R-:W-:Y:S01]  /*5860*/  IMAD.MOV.U32 R102, RZ, RZ, R3 ;  /* 0x000000ffff667224 */ /* 0x000fe200078e0003 */
[----:B------:R-:W-:Y:S01]  /*5870*/  MOV R3, R190 ;  /* 0x000000be00037202 */ /* 0x000fe20000000f00 */
[----:B------:R-:W-:Y:S02]  /*5880*/  IMAD.MOV.U32 R101, RZ, RZ, R191 ;  /* 0x000000ffff657224 */ /* 0x000fe400078e00bf */
[----:B------:R-:W-:Y:S02]  /*5890*/  IMAD.MOV.U32 R100, RZ, RZ, R189 ;  /* 0x000000ffff647224 */ /* 0x000fe400078e00bd */
[----:B------:R-:W-:Y:S01]  /*58a0*/  HMMA.16816.F32 R156, R4, R18, R96 ;  /* 0x00000012049c723c */ /* 0x000fe20000001860 */
[----:B------:R-:W3:Y:S01]  /*58b0*/  LDSM.16.MT88.4 R16, [R217+0xa100] ;  /* 0x00a10000d910783b */ /* 0x000ee20000004200 */
[----:B------:R-:W-:-:S02]  /*58c0*/  IMAD.MOV.U32 R107, RZ, RZ, R46 ;  /* 0x000000ffff6b7224 */ /* 0x000fc400078e002e */
[----:B------:R-:W-:-:S04]  /*58d0*/  IMAD.MOV.U32 R174, RZ, RZ, R47 ;  /* 0x000000ffffae7224 */ /* 0x000fc800078e002f */
[C---:B-1----:R-:W-:Y:S08]  /*58e0*/  HMMA.16816.F32 R144, R4.reuse, R8, R76 ;  /* 0x000000080490723c */ /* 0x042ff0000000184c */
[C---:B------:R-:W-:Y:S01]  /*58f0*/  HMMA.16816.F32 R96, R4.reuse, R10, R92 ;  /* 0x0000000a0460723c */ /* 0x040fe2000000185c */
[----:B------:R-:W1:Y:S07]  /*5900*/  LDSM.16.MT88.4 R8, [R218+0xa100] ;  /* 0x00a10000da08783b */ /* 0x000e6e0000004200 */
[C---:B--2---:R-:W-:Y:S01]  /*5910*/  HMMA.16816.F32 R92, R4.reuse, R20, R72 ;  /* 0x00000014045c723c */ /* 0x044fe20000001848 */
[----:B------:R2:W4:Y:S06]  /*5920*/  MUFU.EX2 R20, R2 ;  /* 0x0000000200147308 */ /* 0x00052c0000000800 */
[----:B------:R-:W-:Y:S01]  /*5930*/  IMAD.MOV.U32 R75, RZ, RZ, R188 ;  /* 0x000000ffff4b7224 */ /* 0x000fe200078e00bc */
[----:B---3--:R-:W-:Y:S01]  /*5940*/  HMMA.16816.F32 R84, R4, R18, R60 ;  /* 0x000000120454723c */ /* 0x008fe2000000183c */
[----:B------:R-:W-:-:S02]  /*5950*/  IMAD.MOV.U32 R73, RZ, RZ, R252 ;  /* 0x000000ffff497224 */ /* 0x000fc400078e00fc */
[----:B------:R-:W-:-:S05]  /*5960*/  IMAD.MOV.U32 R74, RZ, RZ, R215 ;  /* 0x000000ffff4a7224 */ /* 0x000fca00078e00d7 */
[----:B------:R-:W-:Y:S01]  /*5970*/  HMMA.16816.F32 R188, R4, R16, R68 ;  /* 0x0000001004bc723c */ /* 0x000fe20000001844 */
[----:B------:R-:W3:Y:S01]  /*5980*/  LDSM.16.MT88.4 R16, [R220+0xa100] ;  /* 0x00a10000dc10783b */ /* 0x000ee20000004200 */
[----:B--2---:R-:W-:Y:S01]  /*5990*/  FFMA.FTZ R2, R195, c[0x0][0x2d0], -R0 ;  /* 0x0000b400c3027a23 */ /* 0x004fe20000010800 */
[----:B------:R-:W-:Y:S02]  /*59a0*/  MOV R195, R75 ;  /* 0x0000004b00c37202 */ /* 0x000fe40000000f00 */
[----:B------:R-:W-:-:S03]  /*59b0*/  MOV R75, R214 ;  /* 0x000000d6004b7202 */ /* 0x000fc60000000f00 */
[C---:B------:R-:W-:Y:S08]  /*59c0*/  HMMA.16816.F32 R88, R4.reuse, R22, R88 ;  /* 0x000000160458723c */ /* 0x040ff00000001858 */
[C---:B-1----:R-:W-:Y:S01]  /*59d0*/  HMMA.16816.F32 R80, R4.reuse, R8, R56 ;  /* 0x000000080450723c */ /* 0x042fe20000001838 */
[----:B------:R1:W-:Y:S07]  /*59e0*/  MUFU.EX2 R56, R2 ;  /* 0x0000000200387308 */ /* 0x0003ee0000000800 */
[----:B------:R-:W-:Y:S01]  /*59f0*/  HMMA.16816.F32 R76, R4, R10, R52 ;  /* 0x0000000a044c723c */ /* 0x000fe20000001834 */
[----:B------:R-:W2:Y:S01]  /*5a00*/  LDSM.16.MT88.4 R8, [R219+0xa100] ;  /* 0x00a10000db08783b */ /* 0x000ea20000004200 */
[----:B-1----:R-:W-:-:S02]  /*5a10*/  FFMA.FTZ R2, R197, c[0x0][0x2d0], -R0 ;  /* 0x0000b400c5027a23 */ /* 0x002fc40000010800 */
[----:B----4-:R-:W-:Y:S02]  /*5a20*/  IMAD.MOV.U32 R197, RZ, RZ, R20 ;  /* 0x000000ffffc57224 */ /* 0x010fe400078e0014 */
[----:B------:R-:W-:Y:S01]  /*5a30*/  LDSM.16.MT88.4 R20, [R217+0x1900] ;  /* 0x00190000d914783b */ /* 0x000fe20000004200 */
[----:B------:R1:W4:Y:S01]  /*5a40*/  MUFU.EX2 R214, R2 ;  /* 0x0000000200d67308 */ /* 0x0003220000000800 */
[C---:B---3--:R-:W-:Y:S08]  /*5a50*/  HMMA.16816.F32 R44, R4.reuse, R16, R48 ;  /* 0x00000010042c723c */ /* 0x048ff00000001830 */
[----:B------:R-:W-:Y:S01]  /*5a60*/  HMMA.16816.F32 R40, R4, R18, R40 ;  /* 0x000000120428723c */ /* 0x000fe20000001828 */
[----:B------:R-:W3:Y:S01]  /*5a70*/  LDSM.16.MT88.4 R16, [R218+0x1900] ;  /* 0x00190000da10783b */ /* 0x000ee20000004200 */
[----:B-1----:R-:W-:-:S02]  /*5a80*/  FFMA.FTZ R2, R194, c[0x0][0x2d0], -R0 ;  /* 0x0000b400c2027a23 */ /* 0x002fc40000010800 */
[----:B------:R-:W-:Y:S02]  /*5a90*/  IMAD.MOV.U32 R194, RZ, RZ, R101 ;  /* 0x000000ffffc27224 */ /* 0x000fe400078e0065 */
[----:B------:R1:W-:Y:S02]  /*5aa0*/  MUFU.EX2 R252, R2 ;  /* 0x0000000200fc7308 */ /* 0x0003e40000000800 */
[C---:B--2---:R-:W-:Y:S08]  /*5ab0*/  HMMA.16816.F32 R36, R4.reuse, R8, R36 ;  /* 0x000000080424723c */ /* 0x044ff00000001824 */
[----:B------:R-:W-:Y:S01]  /*5ac0*/  HMMA.16816.F32 R32, R4, R10, R32 ;  /* 0x0000000a0420723c */ /* 0x000fe20000001820 */
[----:B-1----:R-:W-:Y:S01]  /*5ad0*/  FFMA.FTZ R2, R196, c[0x0][0x2d0], -R0 ;  /* 0x0000b400c4027a23 */ /* 0x002fe20000010800 */
[----:B------:R-:W-:Y:S01]  /*5ae0*/  LDSM.16.MT88.4 R8, [R220+0x4900] ;  /* 0x00490000dc08783b */ /* 0x000fe20000004200 */
[----:B------:R-:W-:Y:S01]  /*5af0*/  MOV R196, R175 ;  /* 0x000000af00c47202 */ /* 0x000fe20000000f00 */
[----:B------:R-:W-:Y:S01]  /*5b00*/  IMAD.MOV.U32 R175, RZ, RZ, R193 ;  /* 0x000000ffffaf7224 */ /* 0x000fe200078e00c1 */
[----:B------:R-:W1:Y:S01]  /*5b10*/  MUFU.EX2 R215, R2 ;  /* 0x0000000200d77308 */ /* 0x000e620000000800 */
[----:B------:R-:W-:Y:S01]  /*5b20*/  IMAD.MOV.U32 R193, RZ, RZ, R104 ;  /* 0x000000ffffc17224 */ /* 0x000fe200078e0068 */
[----:B------:R-:W-:-:S02]  /*5b30*/  F2FP.PACK_AB R4, R192, R222 ;  /* 0x000000dec004723e */ /* 0x000fc400000000ff */
[----:B----4-:R-:W-:Y:S02]  /*5b40*/  F2FP.PACK_AB R5, R214, R56 ;  /* 0x00000038d605723e */ /* 0x010fe400000000ff */
[----:B------:R-:W-:Y:S02]  /*5b50*/  F2FP.PACK_AB R6, R197, R13 ;  /* 0x0000000dc506723e */ /* 0x000fe400000000ff */
[----:B-1----:R-:W-:Y:S01]  /*5b60*/  F2FP.PACK_AB R7, R215, R252 ;  /* 0x000000fcd707723e */ /* 0x002fe200000000ff */
[----:B------:R-:W-:-:S06]  /*5b70*/  IMAD.MOV.U32 R2, RZ, RZ, R107 ;  /* 0x000000ffff027224 */ /* 0x000fcc00078e006b */
[C---:B---3--:R-:W-:Y:S01]  /*5b80*/  HMMA.16816.F32 R52, R4.reuse, R18, R28 ;  /* 0x000000120434723c */ /* 0x048fe2000000181c */
[----:B------:R-:W1:Y:S07]  /*5b90*/  LDSM.16.MT88.4 R28, [R220+0x1900] ;  /* 0x00190000dc1c783b */ /* 0x000e6e0000004200 */
[C---:B------:R-:W-:Y:S08]  /*5ba0*/  HMMA.16816.F32 R176, R4.reuse, R20, R176 ;  /* 0x0000001404b0723c */ /* 0x040ff000000018b0 */
[C---:B------:R-:W-:Y:S01]  /*5bb0*/  HMMA.16816.F32 R48, R4.reuse, R22, R24 ;  /* 0x000000160430723c */ /* 0x040fe20000001818 */
[----:B------:R-:W2:Y:S04]  /*5bc0*/  LDSM.16.MT88.4 R20, [R217+0x4900] ;  /* 0x00490000d914783b */ /* 0x000ea80000004200 */
[----:B------:R-:W-:Y:S03]  /*5bd0*/  LDSM.16.MT88.4 R24, [R219+0x1900] ;  /* 0x00190000db18783b */ /* 0x000fe60000004200 */
[C---:B------:R-:W-:Y:S01]  /*5be0*/  HMMA.16816.F32 R132, R4.reuse, R16, R132 ;  /* 0x000000100484723c */ /* 0x040fe20000001884 */
[----:B------:R-:W3:Y:S07]  /*5bf0*/  LDSM.16.MT88.4 R16, [R218+0x4900] ;  /* 0x00490000da10783b */ /* 0x000eee0000004200 */
[C---:B-1----:R-:W-:Y:S07]  /*5c00*/  HMMA.16816.F32 R64, R4.reuse, R30, R64 ;  /* 0x0000001e0440723c */ /* 0x042fee0000001840 */
[----:B------:R-:W-:Y:S01]  /*5c10*/  IMAD.MOV.U32 R30, RZ, RZ, R56 ;  /* 0x000000ffff1e7224 */ /* 0x000fe200078e0038 */
[----:B------:R-:W-:Y:S01]  /*5c20*/  HMMA.16816.F32 R140, R4, R28, R140 ;  /* 0x0000001c048c723c */ /* 0x000fe2000000188c */
[----:B------:R-:W-:-:S06]  /*5c30*/  IMAD.MOV.U32 R31, RZ, RZ, R75 ;  /* 0x000000ffff1f7224 */ /* 0x000fcc00078e004b */
[----:B------:R-:W-:Y:S01]  /*5c40*/  IMAD.MOV.U32 R29, RZ, RZ, R73 ;  /* 0x000000ffff1d7224 */ /* 0x000fe200078e0049 */
[----:B--2---:R-:W-:Y:S01]  /*5c50*/  HMMA.16816.F32 R68, R4, R20, R124 ;  /* 0x000000140444723c */ /* 0x004fe2000000187c */
[----:B------:R-:W-:-:S06]  /*5c60*/  MOV R28, R74 ;  /* 0x0000004a001c7202 */ /* 0x000fcc0000000f00 */
[----:B------:R-:W-:Y:S01]  /*5c70*/  IMAD.MOV.U32 R126, RZ, RZ, R192 ;  /* 0x000000ffff7e7224 */ /* 0x000fe200078e00c0 */
[----:B------:R-:W-:Y:S01]  /*5c80*/  HMMA.16816.F32 R56, R4, R22, R128 ;  /* 0x000000160438723c */ /* 0x000fe20000001880 */
[----:B------:R-:W1:Y:S01]  /*5c90*/  LDSM.16.MT88.4 R20, [R217+0x7900] ;  /* 0x00790000d914783b */ /* 0x000e620000004200 */
[----:B------:R-:W-:Y:S02]  /*5ca0*/  MOV R192, R103 ;  /* 0x0000006700c07202 */ /* 0x000fe40000000f00 */
[----:B------:R-:W-:-:S03]  /*5cb0*/  MOV R127, R106 ;  /* 0x0000006a007f7202 */ /* 0x000fc60000000f00 */
[----:B------:R-:W-:Y:S01]  /*5cc0*/  IMAD.MOV.U32 R129, RZ, RZ, R195 ;  /* 0x000000ffff817224 */ /* 0x000fe200078e00c3 */
[----:B------:R-:W-:Y:S01]  /*5cd0*/  MOV R130, R197 ;  /* 0x000000c500827202 */ /* 0x000fe20000000f00 */
[----:B------:R-:W-:Y:S01]  /*5ce0*/  IMAD.MOV.U32 R128, RZ, RZ, R174 ;  /* 0x000000ffff807224 */ /* 0x000fe200078e00ae */
[----:B------:R-:W-:Y:S01]  /*5cf0*/  MOV R174, R100 ;  /* 0x0000006400ae7202 */ /* 0x000fe20000000f00 */
[----:B------:R-:W-:Y:S01]  /*5d00*/  IMAD.MOV.U32 R195, RZ, RZ, R102 ;  /* 0x000000ffffc37224 */ /* 0x000fe200078e0066 */
[----:B---3--:R-:W-:Y:S01]  /*5d10*/  HMMA.16816.F32 R164, R4, R16, R164 ;  /* 0x0000001004a4723c */ /* 0x008fe200000018a4 */
[----:B------:R-:W-:Y:S02]  /*5d20*/  IMAD.MOV.U32 R197, RZ, RZ, R105 ;  /* 0x000000ffffc57224 */ /* 0x000fe400078e0069 */
[----:B------:R-:W-:-:S05]  /*5d30*/  IMAD.MOV.U32 R131, RZ, RZ, R127 ;  /* 0x000000ffff837224 */ /* 0x000fca00078e007f */
[C---:B------:R-:W-:Y:S01]  /*5d40*/  HMMA.16816.F32 R100, R4.reuse, R18, R136 ;  /* 0x000000120464723c */ /* 0x040fe20000001888 */
[----:B------:R-:W2:Y:S06]  /*5d50*/  LDSM.16.MT88.4 R16, [R218+0x7900] ;  /* 0x00790000da10783b */ /* 0x000eac0000004200 */
[----:B------:R-:W-:Y:S01]  /*5d60*/  IMAD.MOV.U32 R139, RZ, RZ, R108 ;  /* 0x000000ffff8b7224 */ /* 0x000fe200078e006c */
[----:B------:R-:W-:Y:S01]  /*5d70*/  MOV R138, R109 ;  /* 0x0000006d008a7202 */ /* 0x000fe20000000f00 */
[----:B------:R-:W-:Y:S01]  /*5d80*/  IMAD.MOV.U32 R137, RZ, RZ, R110 ;  /* 0x000000ffff897224 */ /* 0x000fe200078e006e */
[----:B------:R-:W-:Y:S01]  /*5d90*/  HMMA.16816.F32 R104, R4, R8, R148 ;  /* 0x000000080468723c */ /* 0x000fe20000001894 */
[----:B------:R-:W-:-:S07]  /*5da0*/  IMAD.MOV.U32 R136, RZ, RZ, R111 ;  /* 0x000000ffff887224 */ /* 0x000fce00078e006f */
[C---:B------:R-:W-:Y:S01]  /*5db0*/  HMMA.16816.F32 R108, R4.reuse, R10, R152 ;  /* 0x0000000a046c723c */ /* 0x040fe20000001898 */
[----:B------:R-:W3:Y:S06]  /*5dc0*/  LDSM.16.MT88.4 R8, [R220+0x7900] ;  /* 0x00790000dc08783b */ /* 0x000eec0000004200 */
[----:B------:R-:W-:Y:S01]  /*5dd0*/  MOV R152, R30 ;  /* 0x0000001e00987202 */ /* 0x000fe20000000f00 */
[----:B------:R-:W-:Y:S01]  /*5de0*/  HMMA.16816.F32 R60, R4, R26, R120 ;  /* 0x0000001a043c723c */ /* 0x000fe20000001878 */
[----:B------:R-:W-:Y:S01]  /*5df0*/  IMAD.MOV.U32 R153, RZ, RZ, R31 ;  /* 0x000000ffff997224 */ /* 0x000fe200078e001f */
[----:B------:R-:W-:Y:S01]  /*5e00*/  MOV R155, R29 ;  /* 0x0000001d009b7202 */ /* 0x000fe20000000f00 */
[----:B------:R-:W-:-:S02]  /*5e10*/  IMAD.MOV.U32 R154, RZ, RZ, R28 ;  /* 0x000000ffff9a7224 */ /* 0x000fc400078e001c */
[----:B------:R-:W-:Y:S03]  /*5e20*/  LDSM.16.MT88.4 R28, [R219+0x7900] ;  /* 0x00790000db1c783b */ /* 0x000fe60000004200 */
[C---:B-1----:R-:W-:Y:S07]  /*5e30*/  HMMA.16816.F32 R120, R4.reuse, R20, R180 ;  /* 0x000000140478723c */ /* 0x042fee00000018b4 */
[----:B------:R-:W-:Y:S01]  /*5e40*/  IMAD.MOV.U32 R180, RZ, RZ, R126 ;  /* 0x000000ffffb47224 */ /* 0x000fe200078e007e */
[----:B------:R-:W-:Y:S01]  /*5e50*/  HMMA.16816.F32 R72, R4, R24, R116 ;  /* 0x000000180448723c */ /* 0x000fe20000001874 */
[----:B------:R-:W1:Y:S01]  /*5e60*/  LDSM.16.MT88.4 R24, [R219+0x4900] ;  /* 0x00490000db18783b */ /* 0x000e620000004200 */
[----:B------:R-:W-:Y:S01]  /*5e70*/  IMAD.MOV.U32 R182, RZ, RZ, R2 ;  /* 0x000000ffffb67224 */ /* 0x000fe200078e0002 */
[----:B------:R-:W-:Y:S01]  /*5e80*/  MOV R181, R129 ;  /* 0x0000008100b57202 */ /* 0x000fe20000000f00 */
[----:B------:R-:W-:-:S02]  /*5e90*/  FFMA.FTZ R2, R204, c[0x0][0x2d0], -R12 ;  /* 0x0000b400cc027a23 */ /* 0x000fc4000001080c */
[----:B------:R-:W-:Y:S02]  /*5ea0*/  IMAD.MOV.U32 R183, RZ, RZ, R196 ;  /* 0x000000ffffb77224 */ /* 0x000fe400078e00c4 */
[----:B------:R-:W-:Y:S01]  /*5eb0*/  HMMA.16816.F32 R124, R4, R22, R168 ;  /* 0x00000016047c723c */ /* 0x000fe200000018a8 */
[----:B------:R-:W4:Y:S01]  /*5ec0*/  LDSM.16.MT88.4 R20, [R217+0xa900] ;  /* 0x00a90000d914783b */ /* 0x000f220000004200 */
[----:B------:R-:W-:-:S05]  /*5ed0*/  IMAD.MOV.U32 R196, RZ, RZ, R212 ;  /* 0x000000ffffc47224 */ /* 0x000fca00078e00d4 */
[----:B------:R-:W-:Y:S01]  /*5ee0*/  MOV R171, R195 ;  /* 0x000000c300ab7202 */ /* 0x000fe20000000f00 */
[----:B--2---:R-:W-:Y:S01]  /*5ef0*/  HMMA.16816.F32 R160, R4, R16, R160 ;  /* 0x0000001004a0723c */ /* 0x004fe200000018a0 */
[----:B------:R-:W-:Y:S01]  /*5f00*/  IMAD.MOV.U32 R170, RZ, RZ, R192 ;  /* 0x000000ffffaa7224 */ /* 0x000fe200078e00c0 */
[----:B------:R-:W-:Y:S01]  /*5f10*/  MOV R169, R155 ;  /* 0x0000009b00a97202 */ /* 0x000fe20000000f00 */
[----:B------:R-:W-:-:S05]  /*5f20*/  IMAD.MOV.U32 R168, RZ, RZ, R136 ;  /* 0x000000ffffa87224 */ /* 0x000fca00078e0088 */
[C---:B------:R-:W-:Y:S01]  /*5f30*/  HMMA.16816.F32 R148, R4.reuse, R18, R156 ;  /* 0x000000120494723c */ /* 0x040fe2000000189c */
[----:B------:R-:W-:Y:S07]  /*5f40*/  LDSM.16.MT88.4 R16, [R218+0xa900] ;  /* 0x00a90000da10783b */ /* 0x000fee0000004200 */
[C---:B---3--:R-:W-:Y:S08]  /*5f50*/  HMMA.16816.F32 R156, R4.reuse, R8, R144 ;  /* 0x00000008049c723c */ /* 0x048ff00000001890 */
[C---:B------:R-:W-:Y:S01]  /*5f60*/  HMMA.16816.F32 R144, R4.reuse, R10, R96 ;  /* 0x0000000a0490723c */ /* 0x040fe20000001860 */
[----:B------:R-:W2:Y:S06]  /*5f70*/  LDSM.16.MT88.4 R8, [R220+0xa900] ;  /* 0x00a90000dc08783b */ /* 0x000eac0000004200 */
[----:B------:R-:W-:Y:S01]  /*5f80*/  MOV R99, R152 ;  /* 0x0000009800637202 */ /* 0x000fe20000000f00 */
[----:B-1----:R-:W-:Y:S01]  /*5f90*/  HMMA.16816.F32 R116, R4, R26, R184 ;  /* 0x0000001a0474723c */ /* 0x002fe200000018b8 */
[----:B------:R-:W-:-:S02]  /*5fa0*/  IMAD.MOV.U32 R98, RZ, RZ, R153 ;  /* 0x000000ffff627224 */ /* 0x000fc400078e0099 */
[----:B------:R-:W-:Y:S02]  /*5fb0*/  IMAD.MOV.U32 R97, RZ, RZ, R154 ;  /* 0x000000ffff617224 */ /* 0x000fe400078e009a */
[----:B------:R-:W-:Y:S02]  /*5fc0*/  IMAD.MOV.U32 R96, RZ, RZ, R137 ;  /* 0x000000ffff607224 */ /* 0x000fe400078e0089 */
[----:B------:R-:W-:Y:S01]  /*5fd0*/  MOV R187, R213 ;  /* 0x000000d500bb7202 */ /* 0x000fe20000000f00 */
[----:B----4-:R-:W-:Y:S01]  /*5fe0*/  HMMA.16816.F32 R188, R4, R20, R188 ;  /* 0x0000001404bc723c */ /* 0x010fe200000018bc */
[----:B------:R-:W-:Y:S01]  /*5ff0*/  MOV R184, R197 ;  /* 0x000000c500b87202 */ /* 0x000fe20000000f00 */
[----:B------:R-:W-:Y:S02]  /*6000*/  IMAD.MOV.U32 R197, RZ, RZ, R211 ;  /* 0x000000ffffc57224 */ /* 0x000fe400078e00d3 */
[----:B------:R-:W-:Y:S02]  /*6010*/  IMAD.MOV.U32 R185, RZ, RZ, R174 ;  /* 0x000000ffffb97224 */ /* 0x000fe400078e00ae */
[----:B------:R-:W-:-:S02]  /*6020*/  IMAD.MOV.U32 R186, RZ, RZ, R175 ;  /* 0x000000ffffba7224 */ /* 0x000fc400078e00af */
[----:B------:R-:W-:Y:S01]  /*6030*/  IMAD.MOV.U32 R21, RZ, RZ, R194 ;  /* 0x000000ffff157224 */ /* 0x000fe200078e00c2 */
[----:B------:R-:W-:Y:S01]  /*6040*/  HMMA.16816.F32 R112, R4, R24, R112 ;  /* 0x000000180470723c */ /* 0x000fe20000001870 */
[----:B------:R-:W-:Y:S01]  /*6050*/  IMAD.MOV.U32 R20, RZ, RZ, R193 ;  /* 0x000000ffff147224 */ /* 0x000fe200078e00c1 */
[----:B------:R-:W1:Y:S01]  /*6060*/  LDSM.16.MT88.4 R24, [R219+0xa900] ;  /* 0x00a90000db18783b */ /* 0x000e620000004200 */
[----:B------:R-:W-:-:S05]  /*6070*/  IMAD.MOV.U32 R204, RZ, RZ, R99 ;  /* 0x000000ffffcc7224 */ /* 0x000fca00078e0063 */
[C---:B------:R-:W-:Y:S07]  /*6080*/  HMMA.16816.F32 R192, R4.reuse, R22, R84 ;  /* 0x0000001604c0723c */ /* 0x040fee0000001854 */
[----:B------:R-:W-:Y:S01]  /*6090*/  MOV R86, R210 ;  /* 0x000000d200567202 */ /* 0x000fe20000000f00 */
[----:B------:R-:W-:Y:S01]  /*60a0*/  HMMA.16816.F32 R152, R4, R28, R92 ;  /* 0x0000001c0498723c */ /* 0x000fe2000000185c */
[----:B------:R3:W-:Y:S01]  /*60b0*/  MUFU.EX2 R210, R2 ;  /* 0x0000000200d27308 */ /* 0x0007e20000000800 */
[----:B------:R-:W-:Y:S01]  /*60c0*/  MOV R87, R131 ;  /* 0x0000008300577202 */ /* 0x000fe20000000f00 */
[----:B------:R-:W-:-:S02]  /*60d0*/  IMAD.MOV.U32 R84, RZ, RZ, R208 ;  /* 0x000000ffff547224 */ /* 0x000fc400078e00d0 */
[----:B------:R-:W-:Y:S02]  /*60e0*/  IMAD.MOV.U32 R85, RZ, RZ, R209 ;  /* 0x000000ffff557224 */ /* 0x000fe400078e00d1 */
[----:B------:R-:W-:Y:S01]  /*60f0*/  IMAD.MOV.U32 R93, RZ, RZ, R128 ;  /* 0x000000ffff5d7224 */ /* 0x000fe200078e0080 */
[----:B--2---:R-:W-:Y:S01]  /*6100*/  HMMA.16816.F32 R40, R4, R10, R40 ;  /* 0x0000000a0428723c */ /* 0x004fe20000001828 */
[----:B------:R-:W-:Y:S01]  /*6110*/  IMAD.MOV.U32 R92, RZ, RZ, R130 ;  /* 0x000000ffff5c7224 */ /* 0x000fe200078e0082 */
[----:B------:R-:W-:Y:S01]  /*6120*/  MOV R95, R138 ;  /* 0x0000008a005f7202 */ /* 0x000fe20000000f00 */
[----:B------:R-:W-:-:S05]  /*6130*/  IMAD.MOV.U32 R94, RZ, RZ, R139 ;  /* 0x000000ffff5e7224 */ /* 0x000fca00078e008b */
[----:B------:R-:W-:Y:S01]  /*6140*/  HMMA.16816.F32 R128, R4, R16, R80 ;  /* 0x000000100480723c */ /* 0x000fe20000001850 */
[----:B---3--:R-:W-:Y:S01]  /*6150*/  FFMA.FTZ R2, R203, c[0x0][0x2d0], -R12 ;  /* 0x0000b400cb027a23 */ /* 0x008fe2000001080c */
[----:B------:R-:W-:-:S03]  /*6160*/  MOV R203, R98 ;  /* 0x0000006200cb7202 */ /* 0x000fc60000000f00 */
[----:B------:R2:W3:Y:S03]  /*6170*/  MUFU.EX2 R212, R2 ;  /* 0x0000000200d47308 */ /* 0x0004e60000000800 */
[C---:B------:R-:W-:Y:S01]  /*6180*/  HMMA.16816.F32 R80, R4.reuse, R18, R76 ;  /* 0x000000120450723c */ /* 0x040fe2000000184c */
[----:B------:R-:W-:Y:S07]  /*6190*/  LDSM.16.MT88.4 R16, [R218+0x2100] ;  /* 0x00210000da10783b */ /* 0x000fee0000004200 */
[----:B------:R-:W-:Y:S01]  /*61a0*/  HMMA.16816.F32 R76, R4, R8, R44 ;  /* 0x00000008044c723c */ /* 0x000fe2000000182c */
[----:B------:R-:W4:Y:S01]  /*61b0*/  LDSM.16.MT88.4 R8, [R217+0x2100] ;  /* 0x00210000d908783b */ /* 0x000f220000004200 */
[----:B--2---:R-:W-:-:S02]  /*61c0*/  FFMA.FTZ R2, R202, c[0x0][0x2d0], -R12 ;  /* 0x0000b400ca027a23 */ /* 0x004fc4000001080c */
[----:B------:R-:W-:-:S04]  /*61d0*/  IMAD.MOV.U32 R202, RZ, RZ, R97 ;  /* 0x000000ffffca7224 */ /* 0x000fc800078e0061 */
[C---:B------:R-:W-:Y:S01]  /*61e0*/  HMMA.16816.F32 R136, R4.reuse, R30, R88 ;  /* 0x0000001e0488723c */ /* 0x040fe20000001858 */
[----:B------:R2:W-:Y:S07]  /*61f0*/  MUFU.EX2 R213, R2 ;  /* 0x0000000200d57308 */ /* 0x0005ee0000000800 */
[C---:B-1----:R-:W-:Y:S08]  /*6200*/  HMMA.16816.F32 R36, R4.reuse, R24, R36 ;  /* 0x000000180424723c */ /* 0x042ff00000001824 */
[----:B------:R-:W-:Y:S01]  /*6210*/  HMMA.16816.F32 R32, R4, R26, R32 ;  /* 0x0000001a0420723c */ /* 0x000fe20000001820 */
[----:B--2---:R-:W-:-:S02]  /*6220*/  FFMA.FTZ R2, R205, c[0x0][0x2d0], -R12 ;  /* 0x0000b400cd027a23 */ /* 0x004fc4000001080c */
[----:B------:R-:W-:Y:S02]  /*6230*/  IMAD.MOV.U32 R205, RZ, RZ, R96 ;  /* 0x000000ffffcd7224 */ /* 0x000fe400078e0060 */
[----:B------:R1:W2:Y:S02]  /*6240*/  MUFU.EX2 R211, R2 ;  /* 0x0000000200d37308 */ /* 0x0002a40000000800 */
[----:B---3--:R-:W-:Y:S01]  /*6250*/  F2FP.PACK_AB R4, R212, R210 ;  /* 0x000000d2d404723e */ /* 0x008fe200000000ff */
[--C-:B-1----:R-:W-:Y:S01]  /*6260*/  FFMA.FTZ R2, R199, c[0x0][0x2d0], -R0.reuse ;  /* 0x0000b400c7027a23 */ /* 0x102fe20000010800 */
[----:B--2---:R-:W-:Y:S02]  /*6270*/  F2FP.PACK_AB R6, R211, R213 ;  /* 0x000000d5d306723e */ /* 0x004fe400000000ff */
[----:B------:R-:W-:Y:S02]  /*6280*/  MOV R199, R95 ;  /* 0x0000005f00c77202 */ /* 0x000fe40000000f00 */
[----:B------:R1:W-:Y:S02]  /*6290*/  MUFU.EX2 R174, R2 ;  /* 0x0000000200ae7308 */ /* 0x0003e40000000800 */
[----:B-1----:R-:W-:-:S02]  /*62a0*/  FFMA.FTZ R2, R201, c[0x0][0x2d0], -R0 ;  /* 0x0000b400c9027a23 */ /* 0x002fc40000010800 */
[----:B------:R-:W-:-:S04]  /*62b0*/  IMAD.MOV.U32 R201, RZ, RZ, R94 ;  /* 0x000000ffffc97224 */ /* 0x000fc800078e005e */
[----:B------:R1:W2:Y:S02]  /*62c0*/  MUFU.EX2 R175, R2 ;  /* 0x0000000200af7308 */ /* 0x0002a40000000800 */
[----:B-1----:R-:W-:Y:S01]  /*62d0*/  FFMA.FTZ R2, R200, c[0x0][0x2d0], -R0 ;  /* 0x0000b400c8027a23 */ /* 0x002fe20000010800 */
[----:B--2---:R-:W-:Y:S01]  /*62e0*/  F2FP.PACK_AB R5, R175, R174 ;  /* 0x000000aeaf05723e */ /* 0x004fe200000000ff */
[----:B------:R-:W-:-:S04]  /*62f0*/  IMAD.MOV.U32 R200, RZ, RZ, R93 ;  /* 0x000000ffffc87224 */ /* 0x000fc800078e005d */
[----:B------:R1:W-:Y:S02]  /*6300*/  MUFU.EX2 R208, R2 ;  /* 0x0000000200d07308 */ /* 0x0003e40000000800 */
[----:B-1----:R-:W-:Y:S01]  /*6310*/  FFMA.FTZ R2, R198, c[0x0][0x2d0], -R0 ;  /* 0x0000b400c6027a23 */ /* 0x002fe20000010800 */
[----:B------:R-:W-:-:S05]  /*6320*/  MOV R198, R92 ;  /* 0x0000005c00c67202 */ /* 0x000fca0000000f00 */
[----:B------:R-:W1:Y:S02]  /*6330*/  MUFU.EX2 R209, R2 ;  /* 0x0000000200d17308 */ /* 0x000e640000000800 */
[----:B-1----:R-:W-:Y:S01]  /*6340*/  F2FP.PACK_AB R7, R209, R208 ;  /* 0x000000d0d107723e */ /* 0x002fe200000000ff */
[----:B------:R-:W-:-:S06]  /*6350*/  IMAD.MOV.U32 R2, RZ, RZ, R21 ;  /* 0x000000ffff027224 */ /* 0x000fcc00078e0015 */
[C---:B----4-:R-:W-:Y:S08]  /*6360*/  HMMA.16816.F32 R176, R4.reuse, R8, R176 ;  /* 0x0000000804b0723c */ /* 0x050ff000000018b0 */
[C---:B------:R-:W-:Y:S01]  /*6370*/  HMMA.16816.F32 R24, R4.reuse, R10, R48 ;  /* 0x0000000a0418723c */ /* 0x040fe20000001830 */
[----:B------:R-:W1:Y:S07]  /*6380*/  LDSM.16.MT88.4 R8, [R220+0x2100] ;  /* 0x00210000dc08783b */ /* 0x000e6e0000004200 */
[C---:B------:R-:W-:Y:S08]  /*6390*/  HMMA.16816.F32 R132, R4.reuse, R16, R132 ;  /* 0x000000100484723c */ /* 0x040ff00000001884 */
[C---:B------:R-:W-:Y:S01]  /*63a0*/  HMMA.16816.F32 R28, R4.reuse, R18, R52 ;  /* 0x00000012041c723c */ /* 0x040fe20000001834 */
[----:B------:R-:W2:Y:S07]  /*63b0*/  LDSM.16.MT88.4 R16, [R219+0x2100] ;  /* 0x00210000db10783b */ /* 0x000eae0000004200 */
[C---:B-1----:R-:W-:Y:S08]  /*63c0*/  HMMA.16816.F32 R140, R4.reuse, R8, R140 ;  /* 0x00000008048c723c */ /* 0x042ff0000000188c */
[C---:B------:R-:W-:Y:S01]  /*63d0*/  HMMA.16816.F32 R88, R4.reuse, R10, R64 ;  /* 0x0000000a0458723c */ /* 0x040fe20000001840 */
[----:B------:R-:W1:Y:S06]  /*63e0*/  LDSM.16.MT88.4 R8, [R217+0x5100] ;  /* 0x00510000d908783b */ /* 0x000e6c0000004200 */
[----:B------:R-:W-:Y:S01]  /*63f0*/  MOV R66, R87 ;  /* 0x0000005700427202 */ /* 0x000fe20000000f00 */
[----:B--2---:R-:W-:Y:S01]  /*6400*/  HMMA.16816.F32 R72, R4, R16, R72 ;  /* 0x000000100448723c */ /* 0x004fe20000001848 */
[----:B------:R-:W-:Y:S01]  /*6410*/  IMAD.MOV.U32 R67, RZ, RZ, R20 ;  /* 0x000000ffff437224 */ /* 0x000fe200078e0014 */
[----:B------:R-:W-:Y:S01]  /*6420*/  MOV R64, R204 ;  /* 0x000000cc00407202 */ /* 0x000fe20000000f00 */
[----:B------:R-:W-:Y:S01]  /*6430*/  LDSM.16.MT88.4 R20, [R218+0x8100] ;  /* 0x00810000da14783b */ /* 0x000fe20000004200 */
[----:B------:R-:W-:-:S02]  /*6440*/  IMAD.MOV.U32 R65, RZ, RZ, R180 ;  /* 0x000000ffff417224 */ /* 0x000fc400078e00b4 */
[----:B------:R-:W-:Y:S01]  /*6450*/  IMAD.MOV.U32 R180, RZ, RZ, R182 ;  /* 0x000000ffffb47224 */ /* 0x000fe200078e00b6 */
[----:B------:R-:W-:Y:S01]  /*6460*/  MOV R182, R184 ;  /* 0x000000b800b67202 */ /* 0x000fe20000000f00 */
[C---:B------:R-:W-:Y:S01]  /*6470*/  HMMA.16816.F32 R60, R4.reuse, R18, R60 ;  /* 0x00000012043c723c */ /* 0x040fe2000000183c */
[----:B------:R-:W2:Y:S07]  /*6480*/  LDSM.16.MT88.4 R16, [R218+0x5100] ;  /* 0x00510000da10783b */ /* 0x000eae0000004200 */
        /* <DEDUP_REMOVED lines=16> */
[C---:B------:R-:W-:Y:S07]  /*6590*/  HMMA.16816.F32 R112, R4.reuse, R22, R148 ;  /* 0x000000160470723c */ /* 0x040fee0000001894 */
[----:B------:R-:W-:Y:S01]  /*65a0*/  MOV R148, R205 ;  /* 0x000000cd00947202 */ /* 0x000fe20000000f00 */
[----:B------:R-:W-:Y:S01]  /*65b0*/  HMMA.16816.F32 R108, R4, R20, R160 ;  /* 0x00000014046c723c */ /* 0x000fe200000018a0 */
[----:B------:R-:W3:Y:S01]  /*65c0*/  LDSM.16.MT88.4 R20, [R217+0xb100] ;  /* 0x00b10000d914783b */ /* 0x000ee20000004200 */
[----:B------:R-:W-:Y:S01]  /*65d0*/  IMAD.MOV.U32 R150, RZ, RZ, R201 ;  /* 0x000000ffff967224 */ /* 0x000fe200078e00c9 */
[----:B------:R-:W-:Y:S01]  /*65e0*/  MOV R151, R200 ;  /* 0x000000c800977202 */ /* 0x000fe20000000f00 */
[----:B------:R-:W-:-:S03]  /*65f0*/  IMAD.MOV.U32 R149, RZ, RZ, R199 ;  /* 0x000000ffff957224 */ /* 0x000fc600078e00c7 */
[----:B------:R-:W-:Y:S01]  /*6600*/  IMAD.MOV.U32 R161, RZ, RZ, R2 ;  /* 0x000000ffffa17224 */ /* 0x000fe200078e0002 */
[----:B------:R-:W-:Y:S01]  /*6610*/  MOV R162, R67 ;  /* 0x0000004300a27202 */ /* 0x000fe20000000f00 */
[C---:B-1----:R-:W-:Y:S01]  /*6620*/  HMMA.16816.F32 R100, R4.reuse, R8, R120 ;  /* 0x000000080464723c */ /* 0x042fe20000001878 */
[----:B------:R-:W-:Y:S02]  /*6630*/  IMAD.MOV.U32 R160, RZ, RZ, R198 ;  /* 0x000000ffffa07224 */ /* 0x000fe400078e00c6 */
[----:B------:R-:W-:Y:S02]  /*6640*/  IMAD.MOV.U32 R163, RZ, RZ, R66 ;  /* 0x000000ffffa37224 */ /* 0x000fe400078e0042 */
[----:B------:R-:W-:Y:S02]  /*6650*/  IMAD.MOV.U32 R2, RZ, RZ, R202 ;  /* 0x000000ffff027224 */ /* 0x000fe400078e00ca */
[----:B------:R-:W-:Y:S01]  /*6660*/  IMAD.MOV.U32 R67, RZ, RZ, R185 ;  /* 0x000000ffff437224 */ /* 0x000fe200078e00b9 */
[----:B------:R-:W-:Y:S01]  /*6670*/  HMMA.16816.F32 R104, R4, R10, R124 ;  /* 0x0000000a0468723c */ /* 0x000fe2000000187c */
[----:B------:R-:W1:Y:S01]  /*6680*/  LDSM.16.MT88.4 R8, [R219+0x8100] ;  /* 0x00810000db08783b */ /* 0x000e620000004200 */
[----:B------:R-:W-:-:S02]  /*6690*/  FFMA.FTZ R2, R2, c[0x0][0x2d0], -R12 ;  /* 0x0000b40002027a23 */ /* 0x000fc4000001080c */
[----:B------:R-:W-:-:S04]  /*66a0*/  IMAD.MOV.U32 R66, RZ, RZ, R186 ;  /* 0x000000ffff427224 */ /* 0x000fc800078e00ba */
[C---:B--2---:R-:W-:Y:S07]  /*66b0*/  HMMA.16816.F32 R120, R4.reuse, R18, R144 ;  /* 0x000000120478723c */ /* 0x044fee0000001890 */
[----:B------:R-:W-:Y:S01]  /*66c0*/  IMAD.MOV.U32 R147, RZ, RZ, R206 ;  /* 0x000000ffff937224 */ /* 0x000fe200078e00ce */
[----:B------:R-:W-:Y:S01]  /*66d0*/  HMMA.16816.F32 R116, R4, R16, R156 ;  /* 0x000000100474723c */ /* 0x000fe2000000189c */
[----:B------:R-:W2:Y:S02]  /*66e0*/  LDSM.16.MT88.4 R16, [R218+0xb100] ;  /* 0x00b10000da10783b */ /* 0x000ea40000004200 */
[----:B------:R-:W-:-:S04]  /*66f0*/  IMAD.MOV.U32 R146, RZ, RZ, R147 ;  /* 0x000000ffff927224 */ /* 0x000fc800078e0093 */
        /* <DEDUP_REMOVED lines=9> */
[----:B------:R-:W-:Y:S02]  /*6790*/  IMAD.MOV.U32 R159, RZ, RZ, R148 ;  /* 0x000000ffff9f7224 */ /* 0x000fe400078e0094 */
[----:B------:R-:W-:Y:S01]  /*67a0*/  IMAD.MOV.U32 R148, RZ, RZ, R149 ;  /* 0x000000ffff947224 */ /* 0x000fe200078e0095 */
[----:B------:R-:W-:Y:S01]  /*67b0*/  MOV R149, R150 ;  /* 0x0000009600957202 */ /* 0x000fe20000000f00 */
[----:B------:R-:W-:Y:S01]  /*67c0*/  IMAD.MOV.U32 R150, RZ, RZ, R151 ;  /* 0x000000ffff967224 */ /* 0x000fe200078e0097 */
[----:B------:R-:W-:Y:S01]  /*67d0*/  HMMA.16816.F32 R192, R4, R22, R192 ;  /* 0x0000001604c0723c */ /* 0x000fe200000018c0 */
[----:B------:R-:W-:Y:S01]  /*67e0*/  IMAD.MOV.U32 R151, RZ, RZ, R160 ;  /* 0x000000ffff977224 */ /* 0x000fe200078e00a0 */
[----:B------:R-:W-:Y:S01]  /*67f0*/  MOV R160, R161 ;  /* 0x000000a100a07202 */ /* 0x000fe20000000f00 */
[----:B------:R-:W-:-:S02]  /*6800*/  IMAD.MOV.U32 R161, RZ, RZ, R162 ;  /* 0x000000ffffa17224 */ /* 0x000fc400078e00a2 */
[----:B------:R-:W-:Y:S01]  /*6810*/  IMAD.MOV.U32 R162, RZ, RZ, R163 ;  /* 0x000000ffffa27224 */ /* 0x000fe200078e00a3 */
[----:B------:R-:W-:Y:S01]  /*6820*/  MOV R163, R56 ;  /* 0x0000003800a37202 */ /* 0x000fe20000000f00 */
[----:B------:R-:W-:Y:S01]  /*6830*/  IMAD.MOV.U32 R56, RZ, RZ, R57 ;  /* 0x000000ffff387224 */ /* 0x000fe200078e0039 */
[C---:B-1----:R-:W-:Y:S01]  /*6840*/  HMMA.16816.F32 R124, R4.reuse, R8, R152 ;  /* 0x00000008047c723c */ /* 0x042fe20000001898 */
[----:B------:R-:W-:Y:S01]  /*6850*/  IMAD.MOV.U32 R57, RZ, RZ, R58 ;  /* 0x000000ffff397224 */ /* 0x000fe200078e003a */
[----:B------:R-:W-:Y:S02]  /*6860*/  MOV R58, R13 ;  /* 0x0000000d003a7202 */ /* 0x000fe40000000f00 */
[----:B------:R1:W-:Y:S04]  /*6870*/  MUFU.EX2 R13, R2 ;  /* 0x00000002000d7308 */ /* 0x0003e80000000800 */
[C---:B------:R-:W-:Y:S01]  /*6880*/  HMMA.16816.F32 R184, R4.reuse, R10, R136 ;  /* 0x0000000a04b8723c */ /* 0x040fe20000001888 */
[----:B------:R-:W3:Y:S04]  /*6890*/  LDSM.16.MT88.4 R8, [R220+0xb100] ;  /* 0x00b10000dc08783b */ /* 0x000ee80000004200 */
[----:B------:R-:W-:Y:S03]  /*68a0*/  LDSM.16.MT88.4 R136, [R218+0x2900] ;  /* 0x00290000da88783b */ /* 0x000fe60000004200 */
[----:B--2---:R-:W-:Y:S01]  /*68b0*/  HMMA.16816.F32 R196, R4, R16, R128 ;  /* 0x0000001004c4723c */ /* 0x004fe20000001880 */
[----:B-1----:R-:W-:-:S02]  /*68c0*/  FFMA.FTZ R2, R146, c[0x0][0x2d0], -R12 ;  /* 0x0000b40092027a23 */ /* 0x002fc4000001080c */
[----:B------:R-:W-:Y:S02]  /*68d0*/  IMAD.MOV.U32 R146, RZ, RZ, R147 ;  /* 0x000000ffff927224 */ /* 0x000fe400078e0093 */
[----:B------:R-:W-:Y:S01]  /*68e0*/  IMAD.MOV.U32 R147, RZ, RZ, R156 ;  /* 0x000000ffff937224 */ /* 0x000fe200078e009c */
[----:B------:R-:W-:Y:S01]  /*68f0*/  MOV R156, R157 ;  /* 0x0000009d009c7202 */ /* 0x000fe20000000f00 */
[----:B------:R-:W-:Y:S01]  /*6900*/  IMAD.MOV.U32 R157, RZ, RZ, R158 ;  /* 0x000000ffff9d7224 */ /* 0x000fe200078e009e */
[----:B------:R-:W-:Y:S01]  /*6910*/  HMMA.16816.F32 R200, R4, R18, R80 ;  /* 0x0000001204c8723c */ /* 0x000fe20000001850 */
[----:B------:R-:W-:Y:S01]  /*6920*/  IMAD.MOV.U32 R158, RZ, RZ, R159 ;  /* 0x000000ffff9e7224 */ /* 0x000fe200078e009f */
[----:B------:R-:W-:Y:S01]  /*6930*/  MOV R159, R148 ;  /* 0x00000094009f7202 */ /* 0x000fe20000000f00 */
[----:B------:R-:W-:Y:S01]  /*6940*/  IMAD.MOV.U32 R148, RZ, RZ, R149 ;  /* 0x000000ffff947224 */ /* 0x000fe200078e0095 */
[----:B------:R-:W1:Y:S01]  /*6950*/  LDSM.16.MT88.4 R16, [R219+0xb100] ;  /* 0x00b10000db10783b */ /* 0x000e620000004200 */
        /* <DEDUP_REMOVED lines=10> */
[----:B------:R-:W-:Y:S02]  /*6a00*/  MOV R59, R14 ;  /* 0x0000000e003b7202 */ /* 0x000fe40000000f00 */
[----:B------:R2:W4:Y:S01]  /*6a10*/  MUFU.EX2 R14, R2 ;  /* 0x00000002000e7308 */ /* 0x0005220000000800 */
[----:B---3--:R-:W-:Y:S01]  /*6a20*/  HMMA.16816.F32 R204, R4, R8, R76 ;  /* 0x0000000804cc723c */ /* 0x008fe2000000184c */
[----:B------:R-:W-:-:S07]  /*6a30*/  FFMA.FTZ R3, R3, c[0x0][0x2d0], -R0 ;  /* 0x0000b40003037a23 */ /* 0x000fce0000010800 */
[----:B------:R-:W-:Y:S01]  /*6a40*/  HMMA.16816.F32 R40, R4, R10, R40 ;  /* 0x0000000a0428723c */ /* 0x000fe20000001828 */
[----:B--2---:R-:W-:Y:S02]  /*6a50*/  FFMA.FTZ R2, R146, c[0x0][0x2d0], -R12 ;  /* 0x0000b40092027a23 */ /* 0x004fe4000001080c */
[----:B------:R-:W-:Y:S02]  /*6a60*/  IMAD.MOV.U32 R146, RZ, RZ, R147 ;  /* 0x000000ffff927224 */ /* 0x000fe400078e0093 */
[----:B------:R-:W-:Y:S01]  /*6a70*/  IMAD.MOV.U32 R147, RZ, RZ, R156 ;  /* 0x000000ffff937224 */ /* 0x000fe200078e009c */
[----:B------:R-:W-:Y:S01]  /*6a80*/  MOV R156, R157 ;  /* 0x0000009d009c7202 */ /* 0x000fe20000000f00 */
[----:B------:R-:W-:Y:S01]  /*6a90*/  IMAD.MOV.U32 R157, RZ, RZ, R158 ;  /* 0x000000ffff9d7224 */ /* 0x000fe200078e009e */
[----:B------:R2:W-:Y:S01]  /*6aa0*/  MUFU.EX2 R20, R2 ;  /* 0x0000000200147308 */ /* 0x0005e20000000800 */
        /* <DEDUP_REMOVED lines=12> */
[----:B--2---:R-:W-:Y:S02]  /*6b70*/  FFMA.FTZ R2, R146, c[0x0][0x2d0], -R12 ;  /* 0x0000b40092027a23 */ /* 0x004fe4000001080c */
        /* <DEDUP_REMOVED lines=26> */
[----:B------:R2:W3:Y:S01]  /*6d20*/  MUFU.EX2 R15, R2 ;  /* 0x00000002000f7308 */ /* 0x0004e20000000800 */
[----:B------:R-:W-:Y:S01]  /*6d30*/  IMAD.MOV.U32 R80, RZ, RZ, R171 ;  /* 0x000000ffff507224 */ /* 0x000fe200078e00ab */
[C---:B-1----:R-:W-:Y:S01]  /*6d40*/  HMMA.16816.F32 R36, R4.reuse, R16, R36 ;  /* 0x000000100424723c */ /* 0x042fe20000001824 */
[----:B------:R-:W1:Y:S07]  /*6d50*/  LDSM.16.MT88.4 R168, [R218+0x5900] ;  /* 0x00590000daa8783b */ /* 0x000e6e0000004200 */
[----:B------:R-:W-:Y:S01]  /*6d60*/  HMMA.16816.F32 R32, R4, R18, R32 ;  /* 0x000000120420723c */ /* 0x000fe20000001820 */
[----:B----4-:R-:W-:Y:S01]  /*6d70*/  F2FP.PACK_AB R128, R14, R13 ;  /* 0x0000000d0e80723e */ /* 0x010fe200000000ff */
[----:B------:R-:W-:Y:S01]  /*6d80*/  IMAD.MOV.U32 R76, RZ, RZ, R67 ;  /* 0x000000ffff4c7224 */ /* 0x000fe200078e0043 */
[----:B------:R-:W-:Y:S01]  /*6d90*/  UIMAD.WIDE.U32 UR6, UR15, UR4, URZ ;  /* 0x000000040f0672a5 */ /* 0x000fe2000f8e003f */
[----:B------:R4:W5:Y:S01]  /*6da0*/  LDL.LU R222, [R1+0x64] ;  /* 0x0000640001de7983 */ /* 0x0009620000300800 */
[----:B--2---:R-:W-:-:S02]  /*6db0*/  FFMA.FTZ R2, R146, c[0x0][0x2d0], -R0 ;  /* 0x0000b40092027a23 */ /* 0x004fc40000010800 */
[----:B------:R-:W-:Y:S02]  /*6dc0*/  IMAD.MOV.U32 R146, RZ, RZ, R147 ;  /* 0x000000ffff927224 */ /* 0x000fe400078e0093 */
        /* <DEDUP_REMOVED lines=42> */
[----:B------:R2:W-:Y:S01]  /*7070*/  MUFU.EX2 R12, R2 ;  /* 0x00000002000c7308 */ /* 0x0005e20000000800 */
[----:B------:R-:W-:Y:S01]  /*7080*/  IMAD.MOV.U32 R64, RZ, RZ, R183 ;  /* 0x000000ffff407224 */ /* 0x000fe200078e00b7 */
[----:B------:R-:W-:Y:S01]  /*7090*/  MOV R145, R158 ;  /* 0x0000009e00917202 */ /* 0x000fe20000000f00 */
[----:B------:R-:W-:Y:S01]  /*70a0*/  IMAD.MOV.U32 R17, RZ, RZ, R160 ;  /* 0x000000ffff117224 */ /* 0x000fe200078e00a0 */
[----:B------:R-:W1:Y:S01]  /*70b0*/  LDSM.16.MT88.4 R180, [R217+0x2900] ;  /* 0x00290000d9b4783b */ /* 0x000e620000004200 */
[----:B------:R-:W-:-:S02]  /*70c0*/  IMAD.MOV.U32 R16, RZ, RZ, R161 ;  /* 0x000000ffff107224 */ /* 0x000fc400078e00a1 */
[----:B------:R-:W-:Y:S01]  /*70d0*/  IMAD.MOV.U32 R19, RZ, RZ, R163 ;  /* 0x000000ffff137224 */ /* 0x000fe200078e00a3 */
[----:B------:R-:W4:Y:S01]  /*70e0*/  MUFU.EX2 R4, R3 ;  /* 0x0000000300047308 */ /* 0x000f220000000800 */
[----:B------:R-:W1:Y:S01]  /*70f0*/  LDSM.16.MT88.4 R160, [R217+0x5900] ;  /* 0x00590000d9a0783b */ /* 0x000e620000004200 */
[----:B------:R-:W-:Y:S02]  /*7100*/  IMAD.MOV.U32 R21, RZ, RZ, R155 ;  /* 0x000000ffff157224 */ /* 0x000fe400078e009b */
[----:B------:R-:W-:Y:S01]  /*7110*/  IMAD.MOV.U32 R152, RZ, RZ, R144 ;  /* 0x000000ffff987224 */ /* 0x000fe200078e0090 */
[----:B---3--:R-:W-:Y:S01]  /*7120*/  F2FP.PACK_AB R130, R15, R20 ;  /* 0x000000140f82723e */ /* 0x008fe200000000ff */
[----:B------:R-:W-:Y:S01]  /*7130*/  IMAD.MOV.U32 R81, RZ, RZ, R159 ;  /* 0x000000ffff517224 */ /* 0x000fe200078e009f */
[----:B------:R-:W-:Y:S01]  /*7140*/  MOV R83, R157 ;  /* 0x0000009d00537202 */ /* 0x000fe20000000f00 */
[--C-:B--2---:R-:W-:Y:S01]  /*7150*/  FFMA.FTZ R2, R153, c[0x0][0x2d0], -R0.reuse ;  /* 0x0000b40099027a23 */ /* 0x104fe20000010800 */
[----:B------:R-:W-:Y:S01]  /*7160*/  MOV R18, R66 ;  /* 0x0000004200127202 */ /* 0x000fe20000000f00 */
[----:B------:R-:W-:Y:S01]  /*7170*/  FFMA.FTZ R0, R23, c[0x0][0x2d0], -R0 ;  /* 0x0000b40017007a23 */ /* 0x000fe20000010800 */
[----:B------:R-:W-:Y:S01]  /*7180*/  @UP1 USHF.R.U32.HI UR15, URZ, UR5, UR7 ;  /* 0x000000053f0f1299 */ /* 0x000fe20008011607 */
[----:B------:R2:W-:Y:S01]  /*7190*/  MUFU.EX2 R6, R2 ;  /* 0x0000000200067308 */ /* 0x0005e20000000800 */
[----:B------:R3:W5:Y:S01]  /*71a0*/  LDL.LU R221, [R1+0x60] ;  /* 0x0000600001dd7983 */ /* 0x0007620000300800 */
[----:B------:R-:W-:-:S02]  /*71b0*/  IMAD.MOV.U32 R154, RZ, RZ, R146 ;  /* 0x000000ffff9a7224 */ /* 0x000fc400078e0092 */
[----:B------:R-:W-:Y:S01]  /*71c0*/  IMAD.MOV.U32 R158, RZ, RZ, R151 ;  /* 0x000000ffff9e7224 */ /* 0x000fe200078e0097 */
[----:B------:R-:W-:Y:S01]  /*71d0*/  MOV R153, R145 ;  /* 0x0000009100997202 */ /* 0x000fe20000000f00 */
[----:B------:R-:W-:Y:S02]  /*71e0*/  IMAD.MOV.U32 R155, RZ, RZ, R147 ;  /* 0x000000ffff9b7224 */ /* 0x000fe400078e0093 */
[----:B------:R-:W3:Y:S01]  /*71f0*/  MUFU.EX2 R5, R0 ;  /* 0x0000000000057308 */ /* 0x000ee20000000800 */
[----:B------:R-:W-:Y:S01]  /*7200*/  MOV R9, R21 ;  /* 0x0000001500097202 */ /* 0x000fe20000000f00 */
[----:B------:R-:W1:Y:S01]  /*7210*/  LDSM.16.MT88.4 R144, [R220+0x2900] ;  /* 0x00290000dc90783b */ /* 0x000e620000004200 */
[----:B------:R-:W-:Y:S01]  /*7220*/  IMAD.MOV.U32 R8, RZ, RZ, R152 ;  /* 0x000000ffff087224 */ /* 0x000fe200078e0098 */
[----:B------:R-:W-:Y:S01]  /*7230*/  MOV R21, R154 ;  /* 0x0000009a00157202 */ /* 0x000fe20000000f00 */
[----:B------:R-:W-:Y:S01]  /*7240*/  IMAD.MOV.U32 R11, RZ, RZ, R153 ;  /* 0x000000ffff0b7224 */ /* 0x000fe200078e0099 */
[----:B----4-:R-:W-:Y:S01]  /*7250*/  F2FP.PACK_AB R129, R4, R12 ;  /* 0x0000000c0481723e */ /* 0x010fe200000000ff */
[----:B------:R-:W-:-:S02]  /*7260*/  IMAD.MOV.U32 R10, RZ, RZ, R155 ;  /* 0x000000ffff0a7224 */ /* 0x000fc400078e009b */
[----:B------:R-:W4:Y:S01]  /*7270*/  LDSM.16.MT88.4 R152, [R219+0x2900] ;  /* 0x00290000db98783b */ /* 0x000f220000004200 */
[----:B------:R-:W-:Y:S02]  /*7280*/  IMAD.MOV.U32 R82, RZ, RZ, R158 ;  /* 0x000000ffff527224 */ /* 0x000fe400078e009e */
[----:B------:R-:W-:Y:S01]  /*7290*/  IMAD.MOV.U32 R151, RZ, RZ, R56 ;  /* 0x000000ffff977224 */ /* 0x000fe200078e0038 */
[----:B------:R-:W-:Y:S01]  /*72a0*/  MOV R56, R65 ;  /* 0x0000004100387202 */ /* 0x000fe20000000f00 */
[----:B--2---:R-:W-:Y:S01]  /*72b0*/  IMAD.MOV.U32 R2, RZ, RZ, R58 ;  /* 0x000000ffff027224 */ /* 0x004fe200078e003a */
[----:B---3--:R-:W-:Y:S01]  /*72c0*/  F2FP.PACK_AB R131, R5, R6 ;  /* 0x000000060583723e */ /* 0x008fe200000000ff */
[----:B------:R-:W-:Y:S01]  /*72d0*/  IMAD.MOV.U32 R65, RZ, RZ, R216 ;  /* 0x000000ffff417224 */ /* 0x000fe200078e00d8 */
[----:B------:R-:W-:Y:S01]  /*72e0*/  MOV R0, R57 ;  /* 0x0000003900007202 */ /* 0x000fe20000000f00 */
[----:B------:R-:W-:Y:S02]  /*72f0*/  IMAD.MOV.U32 R3, RZ, RZ, R56 ;  /* 0x000000ffff037224 */ /* 0x000fe400078e0038 */
[----:B------:R-:W-:Y:S01]  /*7300*/  IMAD.MOV.U32 R23, RZ, RZ, R149 ;  /* 0x000000ffff177224 */ /* 0x000fe200078e0095 */
[----:B------:R-:W-:Y:S01]  /*7310*/  UIADD3 UR15, UR15, UR12, -UR13 ;  /* 0x0000000c0f0f7290 */ /* 0x000fe2000fffe80d */
[----:B------:R-:W-:Y:S01]  /*7320*/  HMMA.16816.F32 R132, R128, R136, R132 ;  /* 0x000000888084723c */ /* 0x000fe20000001884 */
[----:B------:R2:W5:Y:S01]  /*7330*/  LDL.LU R216, [R1+0x5c] ;  /* 0x00005c0001d87983 */ /* 0x0005620000300800 */
[----:B------:R-:W-:Y:S01]  /*7340*/  IMAD.MOV.U32 R7, RZ, RZ, R65 ;  /* 0x000000ffff077224 */ /* 0x000fe200078e0041 */
[----:B------:R-:W-:-:S04]  /*7350*/  UIMAD.WIDE UR4, UR15, 0x2aaaaaab, URZ ;  /* 0x2aaaaaab0f0478a5 */ /* 0x000fc8000f8e023f */
[----:B------:R-:W-:Y:S01]  /*7360*/  USHF.R.U32.HI UR15, URZ, 0x1f, UR5 ;  /* 0x0000001f3f0f7899 */ /* 0x000fe20008011605 */
[----:B-1----:R-:W-:Y:S03]  /*7370*/  HMMA.16816.F32 R164, R128, R168, R164 ;  /* 0x000000a880a4723c */ /* 0x002fe600000018a4 */
[----:B------:R-:W-:-:S04]  /*7380*/  ULEA.HI.SX32 UR15, UR5, UR15, 0x1c ;  /* 0x0000000f050f7291 */ /* 0x000fc8000f8fe23f */
[----:B------:R-:W-:Y:S01]  /*7390*/  UISETP.LT.AND UP0, UPT, URZ, UR15, UPT ;  /* 0x0000000f3f00728c */ /* 0x000fe2000bf01270 */
[----:B------:R-:W-:Y:S03]  /*73a0*/  HMMA.16816.F32 R136, R128, R138, R28 ;  /* 0x0000008a8088723c */ /* 0x000fe6000000181c */
[----:B------:R-:W-:-:S04]  /*73b0*/  USEL UR15, URZ, UR15, !UP0 ;  /* 0x0000000f3f0f7287 */ /* 0x000fc8000c000000 */
[----:B------:R-:W-:Y:S01]  /*73c0*/  IMAD.MOV.U32 R28, RZ, RZ, R156 ;  /* 0x000000ffff1c7224 */ /* 0x000fe200078e009c */
[----:B------:R-:W-:Y:S01]  /*73d0*/  HMMA.16816.F32 R168, R128, R170, R48 ;  /* 0x000000aa80a8723c */ /* 0x000fe20000001830 */
[----:B------:R-:W-:Y:S01]  /*73e0*/  MOV R31, R148 ;  /* 0x00000094001f7202 */ /* 0x000fe20000000f00 */
[----:B------:R-:W-:-:S05]  /*73f0*/  UISETP.GE.AND UP0, UPT, UR24, UR15, UPT ;  /* 0x0000000f1800728c */ /* 0x000fca000bf06270 */
[----:B------:R-:W-:Y:S01]  /*7400*/  IMAD.MOV.U32 R50, RZ, RZ, R82 ;  /* 0x000000ffff327224 */ /* 0x000fe200078e0052 */
[----:B------:R-:W-:Y:S01]  /*7410*/  MOV R51, R83 ;  /* 0x0000005300337202 */ /* 0x000fe20000000f00 */
[----:B------:R-:W-:Y:S01]  /*7420*/  HMMA.16816.F32 R176, R128, R180, R176 ;  /* 0x000000b480b0723c */ /* 0x000fe200000018b0 */
[----:B------:R-:W-:Y:S01]  /*7430*/  PLOP3.LUT P0, PT, PT, PT, UP0, 0x80, 0x0 ;  /* 0x000000000000781c */ /* 0x000fe20003f0f008 */
[----:B------:R-:W-:Y:S02]  /*7440*/  FADD.FTZ R2, R2, R50 ;  /* 0x0000003202027221 */ /* 0x000fe40000010000 */
[----:B------:R-:W-:-:S04]  /*7450*/  FADD.FTZ R0, R0, R51 ;  /* 0x0000003300007221 */ /* 0x000fc80000010000 */
[----:B------:R-:W-:Y:S01]  /*7460*/  HMMA.16816.F32 R156, R128, R160, R68 ;  /* 0x000000a0809c723c */ /* 0x000fe20000001844 */
[----:B------:R-:W-:-:S07]  /*7470*/  FADD.FTZ R3, R3, R0 ;  /* 0x0000000003037221 */ /* 0x000fce0000010000 */
[C---:B------:R-:W-:Y:S07]  /*7480*/  HMMA.16816.F32 R180, R128.reuse, R182, R24 ;  /* 0x000000b680b4723c */ /* 0x040fee0000001818 */
[----:B------:R-:W-:Y:S01]  /*7490*/  MOV R25, R151 ;  /* 0x0000009700197202 */ /* 0x000fe20000000f00 */
[C---:B------:R-:W-:Y:S01]  /*74a0*/  HMMA.16816.F32 R160, R128.reuse, R162, R44 ;  /* 0x000000a280a0723c */ /* 0x040fe2000000182c */
[----:B------:R-:W-:Y:S01]  /*74b0*/  IMAD.MOV.U32 R24, RZ, RZ, R150 ;  /* 0x000000ffff187224 */ /* 0x000fe200078e0096 */
[----:B------:R-:W-:Y:S01]  /*74c0*/  MOV R27, R64 ;  /* 0x00000040001b7202 */ /* 0x000fe20000000f00 */
[----:B------:R-:W-:Y:S01]  /*74d0*/  IMAD.MOV.U32 R26, RZ, RZ, R59 ;  /* 0x000000ffff1a7224 */ /* 0x000fe200078e003b */
[----:B------:R-:W1:Y:S02]  /*74e0*/  LDSM.16.MT88.4 R64, [R219+0x5900] ;  /* 0x00590000db40783b */ /* 0x000e640000004200 */
[----:B------:R-:W-:Y:S01]  /*74f0*/  MOV R30, R27 ;  /* 0x0000001b001e7202 */ /* 0x000fe20000000f00 */
[----:B------:R-:W-:Y:S01]  /*7500*/  IMAD.MOV.U32 R46, RZ, RZ, R24 ;  /* 0x000000ffff2e7224 */ /* 0x000fe200078e0018 */
[----:B------:R-:W-:Y:S01]  /*7510*/  MOV R44, R77 ;  /* 0x0000004d002c7202 */ /* 0x000fe20000000f00 */
[----:B------:R-:W-:Y:S01]  /*7520*/  IMAD.MOV.U32 R29, RZ, RZ, R26 ;  /* 0x000000ffff1d7224 */ /* 0x000fe200078e001a */
[----:B------:R-:W-:Y:S01]  /*7530*/  MOV R45, R25 ;  /* 0x00000019002d7202 */ /* 0x000fe20000000f00 */
[C---:B------:R-:W-:Y:S01]  /*7540*/  HMMA.16816.F32 R140, R128.reuse, R144, R140 ;  /* 0x00000090808c723c */ /* 0x040fe2000000188c */
[----:B------:R-:W-:Y:S01]  /*7550*/  MOV R47, R31 ;  /* 0x0000001f002f7202 */ /* 0x000fe20000000f00 */
[----:B------:R-:W-:Y:S01]  /*7560*/  FADD.FTZ R2, R44, R2 ;  /* 0x000000022c027221 */ /* 0x000fe20000010000 */
[----:B------:R-:W-:Y:S01]  /*7570*/  MOV R24, R18 ;  /* 0x0000001200187202 */ /* 0x000fe20000000f00 */
[----:B------:R-:W-:Y:S01]  /*7580*/  IMAD.MOV.U32 R31, RZ, RZ, R7 ;  /* 0x000000ffff1f7224 */ /* 0x000fe200078e0007 */
[----:B------:R-:W3:Y:S01]  /*7590*/  LDSM.16.MT88.4 R56, [R220+0x5900] ;  /* 0x00590000dc38783b */ /* 0x000ee20000004200 */
[----:B------:R-:W-:Y:S01]  /*75a0*/  FADD.FTZ R0, R45, R2 ;  /* 0x000000022d007221 */ /* 0x000fe20000010000 */
[----:B------:R-:W-:Y:S01]  /*75b0*/  MOV R18, R81 ;  /* 0x0000005100127202 */ /* 0x000fe20000000f00 */
[----:B------:R-:W-:Y:S01]  /*75c0*/  FADD.FTZ R2, R46, R3 ;  /* 0x000000032e027221 */ /* 0x000fe20000010000 */
[----:B------:R-:W-:Y:S01]  /*75d0*/  HMMA.16816.F32 R144, R128, R146, R88 ;  /* 0x000000928090723c */ /* 0x000fe20000001858 */
[----:B------:R-:W-:Y:S01]  /*75e0*/  FADD.FTZ R0, R47, R0 ;  /* 0x000000002f007221 */ /* 0x000fe20000010000 */
[----:B------:R-:W-:Y:S01]  /*75f0*/  LDSM.16.MT88.4 R88, [R220+0x8900] ;  /* 0x00890000dc58783b */ /* 0x000fe20000004200 */
[----:B------:R-:W-:Y:S01]  /*7600*/  FADD.FTZ R2, R28, R2 ;  /* 0x000000021c027221 */ /* 0x000fe20000010000 */
[----:B------:R-:W-:Y:S01]  /*7610*/  MOV R27, R79 ;  /* 0x0000004f001b7202 */ /* 0x000fe20000000f00 */
[----:B------:R-:W-:-:S02]  /*7620*/  FADD.FTZ R0, R10, R0 ;  /* 0x000000000a007221 */ /* 0x000fc40000010000 */
[----:B------:R-:W-:Y:S01]  /*7630*/  FADD.FTZ R2, R11, R2 ;  /* 0x000000020b027221 */ /* 0x000fe20000010000 */
[C---:B----4-:R-:W-:Y:S01]  /*7640*/  HMMA.16816.F32 R148, R128.reuse, R152, R72 ;  /* 0x000000988094723c */ /* 0x050fe20000001848 */
[----:B------:R-:W-:Y:S01]  /*7650*/  FADD.FTZ R0, R8, R0 ;  /* 0x0000000008007221 */ /* 0x000fe20000010000 */
[----:B------:R-:W4:Y:S01]  /*7660*/  LDSM.16.MT88.4 R72, [R217+0x8900] ;  /* 0x00890000d948783b */ /* 0x000f220000004200 */
[----:B------:R-:W-:Y:S02]  /*7670*/  FADD.FTZ R2, R9, R2 ;  /* 0x0000000209027221 */ /* 0x000fe40000010000 */
[----:B------:R-:W-:Y:S01]  /*7680*/  FADD.FTZ R0, R29, R0 ;  /* 0x000000001d007221 */ /* 0x000fe20000010000 */
[----:B------:R-:W-:Y:S01]  /*7690*/  LDSM.16.MT88.4 R8, [R219+0xb900] ;  /* 0x00b90000db08783b */ /* 0x000fe20000004200 */
[----:B------:R-:W-:Y:S01]  /*76a0*/  FADD.FTZ R2, R30, R2 ;  /* 0x000000021e027221 */ /* 0x000fe20000010000 */
[----:B------:R-:W-:Y:S01]  /*76b0*/  HMMA.16816.F32 R152, R128, R154, R60 ;  /* 0x0000009a8098723c */ /* 0x000fe2000000183c */
[----:B------:R-:W-:-:S02]  /*76c0*/  IMAD.MOV.U32 R7, RZ, RZ, R80 ;  /* 0x000000ffff077224 */ /* 0x000fc400078e0050 */
[----:B------:R-:W-:Y:S01]  /*76d0*/  IMAD.MOV.U32 R25, RZ, RZ, R76 ;  /* 0x000000ffff197224 */ /* 0x000fe200078e004c */
[----:B------:R-:W2:Y:S01]  /*76e0*/  LDSM.16.MT88.4 R80, [R218+0x8900] ;  /* 0x00890000da50783b */ /* 0x000ea20000004200 */
[----:B------:R-:W-:Y:S02]  /*76f0*/  FADD.FTZ R0, R31, R0 ;  /* 0x000000001f007221 */ /* 0x000fe40000010000 */
[----:B------:R-:W-:Y:S01]  /*7700*/  IMAD.MOV.U32 R26, RZ, RZ, R78 ;  /* 0x000000ffff1a7224 */ /* 0x000fe200078e004e */
[----:B-1----:R-:W-:Y:S01]  /*7710*/  HMMA.16816.F32 R60, R128, R64, R92 ;  /* 0x00000040803c723c */ /* 0x002fe2000000185c */
[----:B------:R-:W-:Y:S02]  /*7720*/  FADD.FTZ R2, R24, R2 ;  /* 0x0000000218027221 */ /* 0x000fe40000010000 */
[----:B------:R-:W-:Y:S02]  /*7730*/  FADD.FTZ R0, R25, R0 ;  /* 0x0000000019007221 */ /* 0x000fe40000010000 */
[----:B------:R-:W-:-:S02]  /*7740*/  FADD.FTZ R2, R26, R2 ;  /* 0x000000021a027221 */ /* 0x000fc40000010000 */
[----:B------:R-:W-:Y:S01]  /*7750*/  FADD.FTZ R0, R27, R0 ;  /* 0x000000001b007221 */ /* 0x000fe20000010000 */
[C---:B------:R-:W-:Y:S01]  /*7760*/  HMMA.16816.F32 R64, R128.reuse, R66, R96 ;  /* 0x000000428040723c */ /* 0x040fe20000001860 */
[----:B------:R-:W-:Y:S01]  /*7770*/  FADD.FTZ R2, R7, R2 ;  /* 0x0000000207027221 */ /* 0x000fe20000010000 */
[----:B------:R-:W1:Y:S01]  /*7780*/  LDSM.16.MT88.4 R96, [R219+0x8900] ;  /* 0x00890000db60783b */ /* 0x000e620000004200 */
[----:B------:R-:W-:Y:S02]  /*7790*/  FADD.FTZ R0, R18, R0 ;  /* 0x0000000012007221 */ /* 0x000fe40000010000 */
[----:B------:R-:W-:Y:S02]  /*77a0*/  FADD.FTZ R2, R19, R2 ;  /* 0x0000000213027221 */ /* 0x000fe40000010000 */
[----:B------:R-:W-:Y:S01]  /*77b0*/  FADD.FTZ R0, R16, R0 ;  /* 0x0000000010007221 */ /* 0x000fe20000010000 */
[----:B---3--:R-:W-:Y:S01]  /*77c0*/  HMMA.16816.F32 R52, R128, R56, R52 ;  /* 0x000000388034723c */ /* 0x008fe20000001834 */
[----:B------:R-:W-:-:S02]  /*77d0*/  FADD.FTZ R2, R17, R2 ;  /* 0x0000000211027221 */ /* 0x000fc40000010000 */
[----:B------:R-:W-:Y:S02]  /*77e0*/  FADD.FTZ R0, R22, R0 ;  /* 0x0000000016007221 */ /* 0x000fe40000010000 */
[----:B------:R-:W-:Y:S02]  /*77f0*/  FADD.FTZ R2, R214, R2 ;  /* 0x00000002d6027221 */ /* 0x000fe40000010000 */
[----:B------:R-:W-:Y:S01]  /*7800*/  FADD.FTZ R0, R23, R0 ;  /* 0x0000000017007221 */ /* 0x000fe20000010000 */
[----:B------:R-:W-:Y:S01]  /*7810*/  HMMA.16816.F32 R56, R128, R58, R84 ;  /* 0x0000003a8038723c */ /* 0x000fe20000001854 */
[----:B------:R-:W-:Y:S02]  /*7820*/  FADD.FTZ R2, R252, R2 ;  /* 0x00000002fc027221 */ /* 0x000fe40000010000 */
[----:B------:R-:W-:Y:S02]  /*7830*/  FADD.FTZ R0, R21, R0 ;  /* 0x0000000015007221 */ /* 0x000fe40000010000 */
[----:B------:R-:W-:-:S02]  /*7840*/  FADD.FTZ R2, R215, R2 ;  /* 0x00000002d7027221 */ /* 0x000fc40000010000 */
[----:B------:R-:W-:Y:S01]  /*7850*/  FADD.FTZ R0, R210, R0 ;  /* 0x00000000d2007221 */ /* 0x000fe20000010000 */
[C---:B----4-:R-:W-:Y:S01]  /*7860*/  HMMA.16816.F32 R68, R128.reuse, R72, R100 ;  /* 0x000000488044723c */ /* 0x050fe20000001864 */
[----:B------:R-:W-:Y:S02]  /*7870*/  FADD.FTZ R3, R174, R2 ;  /* 0x00000002ae037221 */ /* 0x000fe40000010000 */
[----:B------:R-:W-:Y:S02]  /*7880*/  FADD.FTZ R2, R212, R0 ;  /* 0x00000000d4027221 */ /* 0x000fe40000010000 */
[----:B------:R-:W-:Y:S02]  /*7890*/  FADD.FTZ R0, R175, R3 ;  /* 0x00000003af007221 */ /* 0x000fe40000010000 */
[----:B------:R-:W-:Y:S01]  /*78a0*/  FADD.FTZ R3, R213, R2 ;  /* 0x00000002d5037221 */ /* 0x000fe20000010000 */
[----:B--2---:R-:W-:Y:S01]  /*78b0*/  HMMA.16816.F32 R76, R128, R80, R108 ;  /* 0x00000050804c723c */ /* 0x004fe2000000186c */
        /* <DEDUP_REMOVED lines=9> */
[C---:B------:R-:W-:Y:S01]  /*7950*/  HMMA.16816.F32 R72, R128.reuse, R74, R104 ;  /* 0x0000004a8048723c */ /* 0x040fe20000001868 */
[----:B------:R-:W2:Y:S01]  /*7960*/  LDSM.16.MT88.4 R104, [R217+0xb900] ;  /* 0x00b90000d968783b */ /* 0x000ea20000004200 */
[----:B------:R-:W-:Y:S02]  /*7970*/  FADD.FTZ R2, R6, R2 ;  /* 0x0000000206027221 */ /* 0x000fe40000010000 */
[----:B------:R-:W-:Y:S02]  /*7980*/  FADD.FTZ R3, R15, R0 ;  /* 0x000000000f037221 */ /* 0x000fe40000010000 */
[----:B------:R-:W-:Y:S02]  /*7990*/  FADD.FTZ R0, R5, R2 ;  /* 0x0000000205007221 */ /* 0x000fe40000010000 */
[C---:B------:R-:W-:Y:S01]  /*79a0*/  HMMA.16816.F32 R80, R128.reuse, R82, R112 ;  /* 0x000000528050723c */ /* 0x040fe20000001870 */
[----:B------:R-:W3:Y:S04]  /*79b0*/  LDSM.16.MT88.4 R112, [R218+0xb900] ;  /* 0x00b90000da70783b */ /* 0x000ee80000004200 */
[----:B------:R-:W-:Y:S03]  /*79c0*/  STL [R1+0x24], R0 ;  /* 0x0000240001007387 */ /* 0x000fe60000100800 */
[C---:B------:R-:W-:Y:S01]  /*79d0*/  HMMA.16816.F32 R88, R128.reuse, R90, R120 ;  /* 0x0000005a8058723c */ /* 0x040fe20000001878 */
[----:B------:R-:W4:Y:S04]  /*79e0*/  LDSM.16.MT88.4 R120, [R220+0xb900] ;  /* 0x00b90000dc78783b */ /* 0x000f280000004200 */
[----:B------:R2:W-:Y:S03]  /*79f0*/  STL [R1+0x20], R3 ;  /* 0x0000200301007387 */ /* 0x0005e60000100800 */
[C---:B-1----:R-:W-:Y:S08]  /*7a00*/  HMMA.16816.F32 R92, R128.reuse, R96, R124 ;  /* 0x00000060805c723c */ /* 0x042ff0000000187c */
[C---:B------:R-:W-:Y:S08]  /*7a10*/  HMMA.16816.F32 R96, R128.reuse, R98, R184 ;  /* 0x000000628060723c */ /* 0x040ff000000018b8 */
[C---:B------:R-:W-:Y:S08]  /*7a20*/  HMMA.16816.F32 R124, R128.reuse, R8, R36 ;  /* 0x00000008807c723c */ /* 0x040ff00000001824 */
[C---:B--2---:R-:W-:Y:S08]  /*7a30*/  HMMA.16816.F32 R100, R128.reuse, R104, R188 ;  /* 0x000000688064723c */ /* 0x044ff000000018bc */
[C---:B---3--:R-:W-:Y:S08]  /*7a40*/  HMMA.16816.F32 R108, R128.reuse, R112, R196 ;  /* 0x00000070806c723c */ /* 0x048ff000000018c4 */
[C---:B----4-:R-:W-:Y:S08]  /*7a50*/  HMMA.16816.F32 R116, R128.reuse, R120, R204 ;  /* 0x000000788074723c */ /* 0x050ff000000018cc */
[C---:B------:R-:W-:Y:S08]  /*7a60*/  HMMA.16816.F32 R104, R128.reuse, R106, R192 ;  /* 0x0000006a8068723c */ /* 0x040ff000000018c0 */
[C---:B------:R-:W-:Y:S08]  /*7a70*/  HMMA.16816.F32 R112, R128.reuse, R114, R200 ;  /* 0x000000728070723c */ /* 0x040ff000000018c8 */
[C---:B------:R-:W-:Y:S08]  /*7a80*/  HMMA.16816.F32 R120, R128.reuse, R122, R40 ;  /* 0x0000007a8078723c */ /* 0x040ff00000001828 */
[----:B------:R-:W-:Y:S01]  /*7a90*/  HMMA.16816.F32 R128, R128, R10, R32 ;  /* 0x0000000a8080723c */ /* 0x000fe20000001820 */
[----:B------:R-:W-:Y:S07]  /*7aa0*/  @!P0 BRA `(.L_x_1289) ;  /* 0x0000564000008947 */ /* 0x000fee0003800000 */
[----:B------:R-:W2:Y:S01]  /*7ab0*/  LDL R21, [R1+0x2c] ;  /* 0x00002c0001157983 */ /* 0x000ea20000100800 */
[----:B------:R-:W-:Y:S01]  /*7ac0*/  PLOP3.LUT P1, PT, PT, PT, UP1, 0x80, 0x0 ;  /* 0x000000000000781c */ /* 0x000fe20003f2f018 */
[----:B------:R-:W-:Y:S01]  /*7ad0*/  IMAD.MOV.U32 R174, RZ, RZ, R172 ;  /* 0x000000ffffae7224 */ /* 0x000fe200078e00ac */
[----:B------:R-:W-:Y:S01]  /*7ae0*/  PLOP3.LUT P0, PT, PT, PT, UP1, 0x80, 0x0 ;  /* 0x000000000000781c */ /* 0x000fe20003f0f018 */
[----:B------:R-:W-:Y:S01]  /*7af0*/  IMAD.MOV.U32 R3, RZ, RZ, R173 ;  /* 0x000000ffff037224 */ /* 0x000fe200078e00ad */
[----:B------:R-:W-:-:S02]  /*7b00*/  UMOV UR16, UR24 ;  /* 0x0000001800107c82 */ /* 0x000fc40008000000 */
[----:B------:R-:W-:Y:S02]  /*7b10*/  ULDC.64 UR6, c[0x0][0x208] ;  /* 0x0000820000067ab9 */ /* 0x000fe40000000a00 */
[----:B------:R-:W-:-:S05]  /*7b20*/  ULDC.64 UR4, c[0x0][0x1e0] ;  /* 0x0000780000047ab9 */ /* 0x000fca0000000a00 */
[----:B--2---:R-:W-:-:S05]  /*7b30*/  @P1 IMAD.HI.U32 R0, R21, c[0x0][0x2c8], RZ ;  /* 0x0000b20015001a27 */ /* 0x004fca00078e00ff */
[----:B------:R-:W-:-:S05]  /*7b40*/  @P0 SHF.R.U32.HI R0, RZ, c[0x0][0x2cc], R0 ;  /* 0x0000b300ff000a19 */ /* 0x000fca0000011600 */
[----:B------:R1:W-:Y:S02]  /*7b50*/  @P0 STL [R1+0x28], R0 ;  /* 0x0000280001000387 */ /* 0x0003e40000100800 */
.L_x_1290:
[----:B------:R-:W2:Y:S01]  /*7b60*/  LDL.64 R6, [R1+0x48] ;  /* 0x0000480001067983 */ /* 0x000ea20000100a00 */
[----:B------:R-:W-:Y:S01]  /*7b70*/  UISETP.GE.AND UP0, UPT, UR16, URZ, UPT ;  /* 0x0000003f1000728c */ /* 0x000fe2000bf06270 */
[----:B------:R-:W-:Y:S04]  /*7b80*/  DEPBAR.LE SB0, 0x0 ;  /* 0x000080000000791a */ /* 0x000fe80000000000 */
[----:B------:R-:W2:Y:S06]  /*7b90*/  LDL.64 R4, [R1+0x50] ;  /* 0x0000500001047983 */ /* 0x000eac0000100a00 */
[----:B------:R-:W-:Y:S01]  /*7ba0*/  BAR.SYNC.DEFER_BLOCKING 0x0 ;  /* 0x0000000000007b1d */ /* 0x000fe20000010000 */
[----:B------:R-:W-:Y:S01]  /*7bb0*/  PLOP3.LUT P1, PT, PT, PT, UP0, 0x80, 0x0 ;  /* 0x000000000000781c */ /* 0x000fe20003f2f008 */
[----:B------:R-:W-:Y:S01]  /*7bc0*/  @UP0 USHF.R.S32.HI UR17, URZ, 0x1f, UR16 ;  /* 0x0000001f3f110899 */ /* 0x000fe20008011410 */
[----:B------:R-:W-:Y:S01]  /*7bd0*/  PLOP3.LUT P6, PT, PT, PT, UP0, 0x80, 0x0 ;  /* 0x000000000000781c */ /* 0x000fe20003fcf008 */
[----:B------:R-:W-:Y:S01]  /*7be0*/  @UP0 UIMAD.WIDE.U32 UR18, UR16, UR6, URZ ;  /* 0x00000006101202a5 */ /* 0x000fe2000f8e003f */
[----:B------:R-:W-:Y:S01]  /*7bf0*/  PLOP3.LUT P0, PT, PT, PT, UP0, 0x80, 0x0 ;  /* 0x000000000000781c */ /* 0x000fe20003f0f008 */
[----:B------:R-:W-:Y:S01]  /*7c00*/  @UP0 UIMAD UR17, UR17, UR6, URZ ;  /* 0x00000006111102a4 */ /* 0x000fe2000f8e023f */
[----:B------:R-:W-:Y:S01]  /*7c10*/  IMAD.U32 R175, RZ, RZ, UR13 ;  /* 0x0000000dffaf7e24 */ /* 0x000fe2000f8e00ff */
[----:B------:R-:W-:Y:S02]  /*7c20*/  UIADD3 UR24, UR16, -0x1, URZ ;  /* 0xffffffff10187890 */ /* 0x000fe4000fffe03f */
[----:B------:R-:W-:Y:S01]  /*7c30*/  @UP0 UIMAD UR17, UR16, UR7, UR17 ;  /* 0x00000007101102a4 */ /* 0x000fe2000f8e0211 */
[----:B-1----:R-:W-:Y:S03]  /*7c40*/  IMAD.U32 R0, RZ, RZ, UR18 ;  /* 0x00000012ff007e24 */ /* 0x002fe6000f8e00ff */
[----:B------:R-:W-:Y:S04]  /*7c50*/  @UP0 UIADD3 UR17, UR19, UR17, URZ ;  /* 0x0000001113110290 */ /* 0x000fe8000fffe03f */
[----:B------:R-:W-:Y:S01]  /*7c60*/  @UP0 UIMAD UR17, UR17, 0x60, URZ ;  /* 0x00000060111108a4 */ /* 0x000fe2000f8e023f */
[----:B------:R-:W-:Y:S08]  /*7c70*/  LDSM.16.M88.4 R48, [R223+0x18100] ;  /* 0x01810000df30783b */ /* 0x000ff00000000200 */
[----:B-----5:R-:W1:Y:S08]  /*7c80*/  LDSM.16.M88.4 R8, [R216+0xc100] ;  /* 0x00c10000d808783b */ /* 0x020e700000000200 */
[----:B------:R-:W3:Y:S08]  /*7c90*/  LDSM.16.M88.4 R16, [R216+0xc900] ;  /* 0x00c90000d810783b */ /* 0x000ef00000000200 */
[----:B------:R-:W4:Y:S08]  /*7ca0*/  LDSM.16.M88.4 R24, [R216+0xd100] ;  /* 0x00d10000d818783b */ /* 0x000f300000000200 */
[----:B------:R-:W1:Y:S08]  /*7cb0*/  LDSM.16.M88.4 R32, [R216+0xd900] ;  /* 0x00d90000d820783b */ /* 0x000e700000000200 */
[----:B------:R-:W1:Y:S08]  /*7cc0*/  LDSM.16.M88.4 R40, [R216+0xe100] ;  /* 0x00e10000d828783b */ /* 0x000e700000000200 */
[----:B------:R-:W1:Y:S08]  /*7cd0*/  LDSM.16.M88.4 R184, [R216+0xe900] ;  /* 0x00e90000d8b8783b */ /* 0x000e700000000200 */
[----:B------:R-:W-:Y:S08]  /*7ce0*/  LDSM.16.M88.4 R188, [R224+0x18100] ;  /* 0x01810000e0bc783b */ /* 0x000ff00000000200 */
[----:B------:R-:W1:Y:S08]  /*7cf0*/  LDSM.16.M88.4 R192, [R227] ;  /* 0x00000000e3c0783b */ /* 0x000e700000000200 */
[----:B------:R-:W1:Y:S08]  /*7d00*/  LDSM.16.M88.4 R196, [R250] ;  /* 0x00000000fac4783b */ /* 0x000e700000000200 */
[----:B------:R-:W1:Y:S08]  /*7d10*/  LDSM.16.M88.4 R200, [R249] ;  /* 0x00000000f9c8783b */ /* 0x000e700000000200 */
[----:B------:R-:W1:Y:S08]  /*7d20*/  LDSM.16.M88.4 R204, [R248] ;  /* 0x00000000f8cc783b */ /* 0x000e700000000200 */
[----:B------:R-:W1:Y:S08]  /*7d30*/  LDSM.16.M88.4 R208, [R247] ;  /* 0x00000000f7d0783b */ /* 0x000e700000000200 */
[----:B------:R-:W1:Y:S01]  /*7d40*/  LDSM.16.M88.4 R212, [R246] ;  /* 0x00000000f6d4783b */ /* 0x000e620000000200 */
[----:B--2---:R-:W-:Y:S01]  /*7d50*/  @P1 IMAD.MOV.U32 R5, RZ, RZ, R7 ;  /* 0x000000ffff051224 */ /* 0x004fe200078e0007 */
[----:B------:R-:W-:Y:S03]  /*7d60*/  PLOP3.LUT P1, PT, PT, PT, UP0, 0x80, 0x0 ;  /* 0x000000000000781c */ /* 0x000fe60003f2f008 */
[----:B------:R-:W-:Y:S01]  /*7d70*/  @P6 IMAD.WIDE.U32 R4, R0, 0x60, R4 ;  /* 0x0000006000046825 */ /* 0x000fe200078e0004 */
[----:B------:R-:W-:Y:S03]  /*7d80*/  PLOP3.LUT P6, PT, PT, PT, UP0, 0x80, 0x0 ;  /* 0x000000000000781c */ /* 0x000fe60003fcf008 */
[----:B------:R-:W-:Y:S01]  /*7d90*/  @P0 IMAD.SHL.U32 R2, R4, 0x2, RZ ;  /* 0x0000000204020824 */ /* 0x000fe200078e00ff */
[----:B------:R-:W-:Y:S05]  /*7da0*/  PLOP3.LUT P0, PT, PT, PT, UP0, 0x80, 0x0 ;  /* 0x000000000000781c */ /* 0x000fea0003f0f008 */
[----:B------:R-:W-:Y:S02]  /*7db0*/  @P1 IADD3 R0, R5, UR17, RZ ;  /* 0x0000001105001c10 */ /* 0x000fe4000fffe0ff */
[----:B------:R-:W-:Y:S02]  /*7dc0*/  PLOP3.LUT P1, PT, PT, PT, UP0, 0x80, 0x0 ;  /* 0x000000000000781c */ /* 0x000fe40003f2f008 */
[----:B------:R-:W-:Y:S04]  /*7dd0*/  @P6 IADD3 R5, P6, R2, 0x80, RZ ;  /* 0x0000008002056810 */ /* 0x000fe80007fde0ff */
[----:B------:R-:W-:Y:S02]  /*7de0*/  @P0 SHF.L.U64.HI R0, R4, 0x1, R0 ;  /* 0x0000000104000819 */ /* 0x000fe40000010200 */
[----:B------:R-:W-:Y:S05]  /*7df0*/  PLOP3.LUT P0, PT, PT, PT, UP0, 0x80, 0x0 ;  /* 0x000000000000781c */ /* 0x000fea0003f0f008 */
[----:B------:R-:W-:Y:S11]  /*7e00*/  @P1 IADD3 R12, P1, R5, c[0x0][0x1f8], RZ ;  /* 0x00007e00050c1a10 */ /* 0x000ff60007f3e0ff */
[----:B------:R-:W-:Y:S02]  /*7e10*/  @!UPT UIADD3 URZ, URZ, URZ, URZ ;  /* 0x0000003f3f3ff290 */ /* 0x000fe4000fffe03f */
[--C-:B------:R-:W-:Y:S02]  /*7e20*/  @P0 IADD3.X R13, RZ, c[0x0][0x1fc], R0.reuse, P1, P6 ;  /* 0x00007f00ff0d0a10 */ /* 0x100fe40000fec400 */
[----:B------:R-:W-:Y:S02]  /*7e30*/  PLOP3.LUT P6, PT, PT, PT, UP0, 0x80, 0x0 ;  /* 0x000000000000781c */ /* 0x000fe40003fcf008 */
[----:B------:R-:W-:Y:S02]  /*7e40*/  PLOP3.LUT P1, PT, PT, PT, UP0, 0x80, 0x0 ;  /* 0x000000000000781c */ /* 0x000fe40003f2f008 */
[----:B------:R-:W-:Y:S09]  /*7e50*/  PLOP3.LUT P0, PT, PT, PT, UP0, 0x80, 0x0 ;  /* 0x000000000000781c */ /* 0x000ff20003f0f008 */
[----:B------:R-:W-:Y:S04]  /*7e60*/  @P6 IADD3 R4, P6, R2, 0x100, RZ ;  /* 0x0000010002046810 */ /* 0x000fe80007fde0ff */
        /* <DEDUP_REMOVED lines=9> */
[----:B------:R-:W-:Y:S02]  /*7f00*/  @P0 IADD3.X R5, RZ, c[0x0][0x1fc], R0, P1, P6 ;  /* 0x00007f00ff050a10 */ /* 0x000fe40000fec400 */
[----:B------:R-:W-:Y:S02]  /*7f10*/  PLOP3.LUT P1, PT, PT, PT, UP0, 0x80, 0x0 ;  /* 0x000000000000781c */ /* 0x000fe40003f2f008 */
[----:B------:R-:W-:Y:S02]  /*7f20*/  PLOP3.LUT P0, PT, PT, PT, UP0, 0x80, 0x0 ;  /* 0x000000000000781c */ /* 0x000fe40003f0f008 */
[----:B------:R-:W-:Y:S09]  /*7f30*/  PLOP3.LUT P6, PT, PT, PT, UP0, 0x80, 0x0 ;  /* 0x000000000000781c */ /* 0x000ff20003fcf008 */
[----:B------:R-:W-:Y:S04]  /*7f40*/  @P1 IADD3 R2, P1, R2, c[0x0][0x1f8], RZ ;  /* 0x00007e0002021a10 */ /* 0x000fe80007f3e0ff */
[----:B------:R-:W-:Y:S09]  /*7f50*/  @P6 IADD3 R20, P6, R2, UR9, RZ ;  /* 0x0000000902146c10 */ /* 0x000ff2000ffde0ff */
[----:B------:R-:W-:Y:S02]  /*7f60*/  @P0 IADD3.X R0, R0, c[0x0][0x1fc], RZ, P1, !PT ;  /* 0x00007f0000000a10 */ /* 0x000fe40000ffe4ff */
[----:B------:R-:W-:Y:S02]  /*7f70*/  PLOP3.LUT P0, PT, PT, PT, UP0, 0x80, 0x0 ;  /* 0x000000000000781c */ /* 0x000fe40003f0f008 */
[----:B------:R-:W-:Y:S11]  /*7f80*/  PLOP3.LUT P1, PT, PT, PT, UP0, 0x80, 0x0 ;  /* 0x000000000000781c */ /* 0x000ff60003f2f008 */
[----:B------:R-:W-:Y:S02]  /*7f90*/  @P0 IADD3.X R21, R0, UR8, RZ, P6, !PT ;  /* 0x0000000800150c10 */ /* 0x000fe4000b7fe4ff */
[----:B------:R-:W-:Y:S02]  /*7fa0*/  @P1 IADD3 R36, P1, R20, UR9, RZ ;  /* 0x0000000914241c10 */ /* 0x000fe4000ff3e0ff */
[----:B------:R-:W-:Y:S02]  /*7fb0*/  PLOP3.LUT P0, PT, PT, PT, UP0, 0x80, 0x0 ;  /* 0x000000000000781c */ /* 0x000fe40003f0f008 */
[----:B------:R-:W-:Y:S11]  /*7fc0*/  PLOP3.LUT P6, PT, PT, PT, UP0, 0x80, 0x0 ;  /* 0x000000000000781c */ /* 0x000ff60003fcf008 */
[----:B------:R-:W-:Y:S02]  /*7fd0*/  @P0 IADD3.X R37, R21, UR8, RZ, P1, !PT ;  /* 0x0000000815250c10 */ /* 0x000fe40008ffe4ff */
[----:B------:R-:W-:Y:S01]  /*7fe0*/  PLOP3.LUT P1, PT, PT, PT, UP0, 0x80, 0x0 ;  /* 0x000000000000781c */ /* 0x000fe20003f2f008 */
[----:B------:R-:W-:Y:S01]  /*7ff0*/  @P6 IMAD.MOV.U32 R15, RZ, RZ, R0 ;  /* 0x000000ffff0f6224 */ /* 0x000fe200078e0000 */
[----:B------:R-:W-:Y:S01]  /*8000*/  @P6 MOV R14, R2 ;  /* 0x00000002000e6202 */ /* 0x000fe20000000f00 */
[----:B------:R4:W4:Y:S01]  /*8010*/  LDL R0, [R1+0x2c] ;  /* 0x00002c0001007983 */ /* 0x0009220000100800 */
[----:B------:R-:W-:Y:S02]  /*8020*/  PLOP3.LUT P6, PT, PT, PT, UP0, 0x80, 0x0 ;  /* 0x000000000000781c */ /* 0x000fe40003fcf008 */
[----:B------:R-:W-:Y:S02]  /*8030*/  PLOP3.LUT P0, PT, PT, PT, UP0, 0x80, 0x0 ;  /* 0x000000000000781c */ /* 0x000fe40003f0f008 */
[----:B------:R-:W-:Y:S05]  /*8040*/  PLOP3.LUT P0, PT, PT, PT, UP0, 0x80, 0x0 ;  /* 0x000000000000781c */ /* 0x000fea0003f0f008 */
[----:B------:R-:W-:Y:S01]  /*8050*/  @!PT LDS RZ, [RZ] ;  /* 0x00000000fffff984 */ /* 0x000fe20000000800 */
[----:B------:R-:W-:Y:S01]  /*8060*/  @!PT LDS RZ, [RZ] ;  /* 0x00000000fffff984 */ /* 0x000fe20000000800 */
[----:B------:R-:W-:Y:S01]  /*8070*/  @!PT LDS RZ, [RZ] ;  /* 0x00000000fffff984 */ /* 0x000fe20000000800 */
[----:B------:R3:W-:Y:S01]  /*8080*/  @P1 LDGSTS.E.BYPASS.LTC128B.128 [R251+0x100], [R14.64], !P5 ;  /* 0x001000000efb1fae */ /* 0x0007e2000e901d5e */
[----:B------:R-:W-:Y:S02]  /*8090*/  PLOP3.LUT P1, PT, PT, PT, UP0, 0x80, 0x0 ;  /* 0x000000000000781c */ /* 0x000fe40003f2f008 */
[----:B------:R-:W-:Y:S05]  /*80a0*/  PLOP3.LUT P1, PT, PT, PT, UP0, 0x80, 0x0 ;  /* 0x000000000000781c */ /* 0x000fea0003f2f008 */
[----:B------:R3:W-:Y:S01]  /*80b0*/  @P6 LDGSTS.E.BYPASS.LTC128B.128 [R251+0x3100], [R12.64], !P4 ;  /* 0x031000000cfb6fae */ /* 0x0007e2000e101d5e */
[----:B------:R-:W-:Y:S02]  /*80c0*/  PLOP3.LUT P6, PT, PT, PT, UP0, 0x80, 0x0 ;  /* 0x000000000000781c */ /* 0x000fe40003fcf008 */
[----:B------:R-:W-:Y:S05]  /*80d0*/  PLOP3.LUT P6, PT, PT, PT, UP0, 0x80, 0x0 ;  /* 0x000000000000781c */ /* 0x000fea0003fcf008 */
[----:B------:R1:W-:Y:S01]  /*80e0*/  @P0 LDGSTS.E.BYPASS.LTC128B.128 [R251+0x6100], [R6.64], !P3 ;  /* 0x0610000006fb0fae */ /* 0x0003e2000d901d5e */
[----:B------:R-:W-:Y:S02]  /*80f0*/  PLOP3.LUT P0, PT, PT, PT, UP0, 0x80, 0x0 ;  /* 0x000000000000781c */ /* 0x000fe40003f0f008 */
[----:B------:R-:W-:Y:S05]  /*8100*/  PLOP3.LUT P0, PT, PT, PT, UP0, 0x80, 0x0 ;  /* 0x000000000000781c */ /* 0x000fea0003f0f008 */
[----:B------:R1:W-:Y:S01]  /*8110*/  @P1 LDGSTS.E.BYPASS.LTC128B.128 [R251+0x9100], [R4.64], !P2 ;  /* 0x0910000004fb1fae */ /* 0x0003e2000d101d5e */
[----:B------:R-:W-:Y:S07]  /*8120*/  PLOP3.LUT P1, PT, PT, PT, UP0, 0x80, 0x0 ;  /* 0x000000000000781c */ /* 0x000fee0003f2f008 */
[----:B------:R4:W-:Y:S01]  /*8130*/  @P6 LDGSTS.E.BYPASS.LTC128B.128 [R251+0x1100], [R20.64], !P5 ;  /* 0x0110000014fb6fae */ /* 0x0009e2000e901d5e */
[----:B------:R-:W-:Y:S07]  /*8140*/  PLOP3.LUT P6, PT, PT, PT, UP0, 0x80, 0x0 ;  /* 0x000000000000781c */ /* 0x000fee0003fcf008 */
[----:B------:R4:W-:Y:S01]  /*8150*/  @P1 LDGSTS.E.BYPASS.LTC128B.128 [R251+0x4100], [R20.64+0x80], !P4 ;  /* 0x0410008014fb1fae */ /* 0x0009e2000e101d5e */
[----:B------:R-:W-:Y:S02]  /*8160*/  PLOP3.LUT P1, PT, PT, PT, UP0, 0x80, 0x0 ;  /* 0x000000000000781c */ /* 0x000fe40003f2f008 */
[----:B------:R-:W-:Y:S05]  /*8170*/  PLOP3.LUT P1, PT, PT, PT, UP0, 0x80, 0x0 ;  /* 0x000000000000781c */ /* 0x000fea0003f2f008 */
[----:B------:R4:W-:Y:S01]  /*8180*/  @P0 LDGSTS.E.BYPASS.LTC128B.128 [R251+0x7100], [R20.64+0x100], !P3 ;  /* 0x0710010014fb0fae */ /* 0x0009e2000d901d5e */
[----:B------:R-:W-:Y:S01]  /*8190*/  PLOP3.LUT P0, PT, PT, PT, UP0, 0x80, 0x0 ;  /* 0x000000000000781c */ /* 0x000fe20003f0f008 */
[C---:B-1----:R-:W-:Y:S06]  /*81a0*/  HMMA.16816.F32 R4, R48.reuse, R8, RZ ;  /* 0x000000083004723c */ /* 0x042fec00000018ff */
[----:B------:R4:W-:Y:S01]  /*81b0*/  @P6 LDGSTS.E.BYPASS.LTC128B.128 [R251+0xa100], [R20.64+0x180], !P2 ;  /* 0x0a10018014fb6fae */ /* 0x0009e2000d101d5e */
[----:B------:R-:W-:Y:S01]  /*81c0*/  PLOP3.LUT P6, PT, PT, PT, UP0, 0x80, 0x0 ;  /* 0x000000000000781c */ /* 0x000fe20003fcf008 */
[C---:B------:R-:W-:Y:S06]  /*81d0*/  HMMA.16816.F32 R8, R48.reuse, R10, RZ ;  /* 0x0000000a3008723c */ /* 0x040fec00000018ff */
[----:B------:R1:W-:Y:S01]  /*81e0*/  @P0 LDGSTS.E.BYPASS.LTC128B.128 [R251+0x2100], [R36.64], !P5 ;  /* 0x0210000024fb0fae */ /* 0x0003e2000e901d5e */
[----:B------:R-:W-:Y:S01]  /*81f0*/  PLOP3.LUT P0, PT, PT, PT, UP0, 0x80, 0x0 ;  /* 0x000000000000781c */ /* 0x000fe20003f0f008 */
[----:B------:R-:W-:Y:S01]  /*8200*/  UISETP.GE.AND UP0, UPT, UR16, 0x1, UPT ;  /* 0x000000011000788c */ /* 0x000fe2000bf06270 */
[C---:B---3--:R-:W-:Y:S05]  /*8210*/  HMMA.16816.F32 R12, R48.reuse, R16, RZ ;  /* 0x00000010300c723c */ /* 0x048fea00000018ff */
[----:B------:R1:W-:Y:S01]  /*8220*/  @P6 LDGSTS.E.BYPASS.LTC128B.128 [R251+0x5100], [R36.64+0x80], !P4 ;  /* 0x0510008024fb6fae */ /* 0x0003e2000e101d5e */
[----:B------:R-:W-:Y:S02]  /*8230*/  PLOP3.LUT P6, PT, PT, PT, UP0, 0x80, 0x0 ;  /* 0x000000000000781c */ /* 0x000fe40003fcf008 */
[C---:B------:R-:W-:Y:S02]  /*8240*/  HMMA.16816.F32 R16, R48.reuse, R18, RZ ;  /* 0x000000123010723c */ /* 0x040fe400000018ff */
[----:B------:R-:W-:Y:S02]  /*8250*/  @UP0 UIMAD.WIDE.U32 UR18, UR24, UR4, URZ ;  /* 0x00000004181202a5 */ /* 0x000fe4000f8e003f */
[----:B------:R-:W-:Y:S01]  /*8260*/  @UP0 USHF.R.S32.HI UR17, URZ, 0x1f, UR24 ;  /* 0x0000001f3f110899 */ /* 0x000fe20008011418 */
[----:B------:R1:W-:Y:S01]  /*8270*/  @P1 LDGSTS.E.BYPASS.LTC128B.128 [R251+0x8100], [R36.64+0x100], !P3 ;  /* 0x0810010024fb1fae */ /* 0x0003e2000d901d5e */
[----:B------:R-:W-:Y:S02]  /*8280*/  PLOP3.LUT P1, PT, PT, PT, UP0, 0x80, 0x0 ;  /* 0x000000000000781c */ /* 0x000fe40003f2f008 */
[C---:B----4-:R-:W-:Y:S01]  /*8290*/  HMMA.16816.F32 R20, R48.reuse, R24, RZ ;  /* 0x000000183014723c */ /* 0x050fe200000018ff */
[----:B------:R-:W-:Y:S01]  /*82a0*/  IMAD.U32 R172, RZ, RZ, UR18 ;  /* 0x00000012ffac7e24 */ /* 0x000fe2000f8e00ff */
[----:B------:R-:W-:Y:S02]  /*82b0*/  @UP0 USHF.L.U64.HI UR18, UR4, 0x6, UR5 ;  /* 0x0000000604120899 */ /* 0x000fe40008010205 */
[----:B------:R-:W-:Y:S01]  /*82c0*/  IMAD.U32 R173, RZ, RZ, UR19 ;  /* 0x00000013ffad7e24 */ /* 0x000fe2000f8e00ff */
[----:B------:R1:W-:Y:S01]  /*82d0*/  @P0 LDGSTS.E.BYPASS.LTC128B.128 [R251+0xb100], [R36.64+0x180], !P2 ;  /* 0x0b10018024fb0fae */ /* 0x0003e2000d101d5e */
[----:B------:R-:W-:Y:S01]  /*82e0*/  PLOP3.LUT P0, PT, PT, PT, UP0, 0x80, 0x0 ;  /* 0x000000000000781c */ /* 0x000fe20003f0f008 */
[----:B------:R-:W-:Y:S01]  /*82f0*/  @UP0 UIMAD UR17, UR17, UR4, URZ ;  /* 0x00000004111102a4 */ /* 0x000fe2000f8e023f */
[C---:B------:R-:W-:Y:S03]  /*8300*/  HMMA.16816.F32 R24, R48.reuse, R26, RZ ;  /* 0x0000001a3018723c */ /* 0x040fe600000018ff */
[----:B------:R-:W-:Y:S02]  /*8310*/  @UP0 UIMAD UR17, UR24, UR5, UR17 ;  /* 0x00000005181102a4 */ /* 0x000fe4000f8e0211 */
[----:B------:R-:W0:Y:S02]  /*8320*/  LDGDEPBAR ;  /* 0x00000000000079af */ /* 0x000e240000000000 */
[----:B------:R-:W-:Y:S01]  /*8330*/  @UP0 UIADD3 UR17, UR19, UR17, URZ ;  /* 0x0000001113110290 */ /* 0x000fe2000fffe03f */
[C---:B------:R-:W-:Y:S03]  /*8340*/  HMMA.16816.F32 R28, R48.reuse, R32, RZ ;  /* 0x00000020301c723c */ /* 0x040fe600000018ff */
[----:B------:R-:W-:Y:S05]  /*8350*/  @UP0 UIMAD UR17, UR17, 0x60, URZ ;  /* 0x00000060111108a4 */ /* 0x000fea000f8e023f */
[C---:B------:R-:W-:Y:S08]  /*8360*/  HMMA.16816.F32 R32, R48.reuse, R34, RZ ;  /* 0x000000223020723c */ /* 0x040ff000000018ff */
[C---:B-1----:R-:W-:Y:S08]  /*8370*/  HMMA.16816.F32 R36, R48.reuse, R40, RZ ;  /* 0x000000283024723c */ /* 0x042ff000000018ff */
[C---:B------:R-:W-:Y:S08]  /*8380*/  HMMA.16816.F32 R40, R48.reuse, R42, RZ ;  /* 0x0000002a3028723c */ /* 0x040ff000000018ff */
[C---:B------:R-:W-:Y:S08]  /*8390*/  HMMA.16816.F32 R44, R48.reuse, R184, RZ ;  /* 0x000000b8302c723c */ /* 0x040ff000000018ff */
[----:B------:R-:W-:Y:S01]  /*83a0*/  HMMA.16816.F32 R48, R48, R186, RZ ;  /* 0x000000ba3030723c */ /* 0x000fe200000018ff */
[----:B------:R-:W-:Y:S07]  /*83b0*/  LDSM.16.M88.4 R184, [R226+0x18100] ;  /* 0x01810000e2b8783b */ /* 0x000fee0000000200 */
[C---:B------:R-:W-:Y:S08]  /*83c0*/  HMMA.16816.F32 R4, R188.reuse, R192, R4 ;  /* 0x000000c0bc04723c */ /* 0x040ff00000001804 */
[C---:B------:R-:W-:Y:S01]  /*83d0*/  HMMA.16816.F32 R8, R188.reuse, R194, R8 ;  /* 0x000000c2bc08723c */ /* 0x040fe20000001808 */
[----:B------:R-:W1:Y:S07]  /*83e0*/  LDSM.16.M88.4 R192, [R222+0xc100] ;  /* 0x00c10000dec0783b */ /* 0x000e6e0000000200 */
[C---:B------:R-:W-:Y:S08]  /*83f0*/  HMMA.16816.F32 R12, R188.reuse, R196, R12 ;  /* 0x000000c4bc0c723c */ /* 0x040ff0000000180c */
[C---:B------:R-:W-:Y:S01]  /*8400*/  HMMA.16816.F32 R16, R188.reuse, R198, R16 ;  /* 0x000000c6bc10723c */ /* 0x040fe20000001810 */
[----:B------:R-:W3:Y:S07]  /*8410*/  LDSM.16.M88.4 R196, [R222+0xc900] ;  /* 0x00c90000dec4783b */ /* 0x000eee0000000200 */
[C---:B------:R-:W-:Y:S08]  /*8420*/  HMMA.16816.F32 R20, R188.reuse, R200, R20 ;  /* 0x000000c8bc14723c */ /* 0x040ff00000001814 */
[C---:B------:R-:W-:Y:S01]  /*8430*/  HMMA.16816.F32 R24, R188.reuse, R202, R24 ;  /* 0x000000cabc18723c */ /* 0x040fe20000001818 */
[----:B------:R-:W4:Y:S07]  /*8440*/  LDSM.16.M88.4 R200, [R222+0xd100] ;  /* 0x00d10000dec8783b */ /* 0x000f2e0000000200 */
[C---:B------:R-:W-:Y:S08]  /*8450*/  HMMA.16816.F32 R28, R188.reuse, R204, R28 ;  /* 0x000000ccbc1c723c */ /* 0x040ff0000000181c */
[C---:B------:R-:W-:Y:S01]  /*8460*/  HMMA.16816.F32 R32, R188.reuse, R206, R32 ;  /* 0x000000cebc20723c */ /* 0x040fe20000001820 */
[----:B------:R-:W4:Y:S07]  /*8470*/  LDSM.16.M88.4 R204, [R222+0xd900] ;  /* 0x00d90000decc783b */ /* 0x000f2e0000000200 */
[C---:B------:R-:W-:Y:S08]  /*8480*/  HMMA.16816.F32 R36, R188.reuse, R208, R36 ;  /* 0x000000d0bc24723c */ /* 0x040ff00000001824 */
[C---:B------:R-:W-:Y:S01]  /*8490*/  HMMA.16816.F32 R40, R188.reuse, R210, R40 ;  /* 0x000000d2bc28723c */ /* 0x040fe20000001828 */
[----:B------:R-:W-:Y:S07]  /*84a0*/  LDSM.16.M88.4 R208, [R222+0xe900] ;  /* 0x00e90000ded0783b */ /* 0x000fee0000000200 */
[C---:B------:R-:W-:Y:S01]  /*84b0*/  HMMA.16816.F32 R44, R188.reuse, R212, R44 ;  /* 0x000000d4bc2c723c */ /* 0x040fe2000000182c */
[----:B------:R-:W2:Y:S07]  /*84c0*/  LDL.64 R212, [R1+0x40] ;  /* 0x0000400001d47983 */ /* 0x000eae0000100a00 */
[----:B------:R-:W-:Y:S01]  /*84d0*/  HMMA.16816.F32 R48, R188, R214, R48 ;  /* 0x000000d6bc30723c */ /* 0x000fe20000001830 */
[----:B------:R-:W4:Y:S07]  /*84e0*/  LDSM.16.M88.4 R188, [R222+0xe100] ;  /* 0x00e10000debc783b */ /* 0x000f2e0000000200 */
[C---:B-1----:R-:W-:Y:S01]  /*84f0*/  HMMA.16816.F32 R4, R184.reuse, R192, R4 ;  /* 0x000000c0b804723c */ /* 0x042fe20000001804 */
[----:B------:R-:W2:Y:S07]  /*8500*/  LDL.64 R214, [R1+0x38] ;  /* 0x0000380001d67983 */ /* 0x000eae0000100a00 */
[C---:B------:R-:W-:Y:S01]  /*8510*/  HMMA.16816.F32 R8, R184.reuse, R194, R8 ;  /* 0x000000c2b808723c */ /* 0x040fe20000001808 */
[----:B------:R-:W-:Y:S07]  /*8520*/  LDSM.16.M88.4 R192, [R221] ;  /* 0x00000000ddc0783b */ /* 0x000fee0000000200 */
[C---:B---3--:R-:W-:Y:S08]  /*8530*/  HMMA.16816.F32 R12, R184.reuse, R196, R12 ;  /* 0x000000c4b80c723c */ /* 0x048ff0000000180c */
        /* <DEDUP_REMOVED lines=13> */
[----:B------:R-:W3:Y:S08]  /*8610*/  LDSM.16.M88.4 R184, [R221+0x2000] ;  /* 0x00200000ddb8783b */ /* 0x000ef00000000200 */
        /* <DEDUP_REMOVED lines=18> */
[----:B------:R-:W3:Y:S08]  /*8740*/  LDSM.16.M88.4 R188, [R216+0x11100] ;  /* 0x01110000d8bc783b */ /* 0x000ef00000000200 */
        /* <DEDUP_REMOVED lines=18> */
[----:B------:R-:W3:Y:S08]  /*8870*/  LDSM.16.M88.4 R184, [R241] ;  /* 0x00000000f1b8783b */ /* 0x000ef00000000200 */
        /* <DEDUP_REMOVED lines=177> */
[----:B------:R-:W1:Y:S07]  /*9390*/  LDSM.16.M88.4 R196, [R221+0x9000] ;  /* 0x00900000ddc4783b */ /* 0x000e6e0000000200 */
[C---:B------:R-:W-:Y:S07]  /*93a0*/  HMMA.16816.F32 R20, R184.reuse, R200, R20 ;  /* 0x000000c8b814723c */ /* 0x040fee0000001814 */
[----:B--2---:R-:W-:Y:S01]  /*93b0*/  @P1 MOV R200, R212 ;  /* 0x000000d400c81202 */ /* 0x004fe20000000f00 */
[C---:B------:R-:W-:Y:S04]  /*93c0*/  HMMA.16816.F32 R24, R184.reuse, R202, R24 ;  /* 0x000000cab818723c */ /* 0x040fe80000001818 */
[----:B------:R-:W-:Y:S01]  /*93d0*/  @P1 IMAD.MOV.U32 R201, RZ, RZ, R215 ;  /* 0x000000ffffc91224 */ /* 0x000fe200078e00d7 */
[----:B------:R-:W-:Y:S03]  /*93e0*/  PLOP3.LUT P1, PT, PT, PT, UP0, 0x80, 0x0 ;  /* 0x000000000000781c */ /* 0x000fe60003f2f008 */
[C---:B------:R-:W-:Y:S04]  /*93f0*/  HMMA.16816.F32 R28, R184.reuse, R204, R28 ;  /* 0x000000ccb81c723c */ /* 0x040fe8000000181c */
[----:B------:R-:W-:Y:S01]  /*9400*/  @P0 IMAD.WIDE.U32 R200, R172, 0x60, R200 ;  /* 0x00000060acc80825 */ /* 0x000fe200078e00c8 */
[----:B------:R-:W-:Y:S03]  /*9410*/  PLOP3.LUT P0, PT, PT, PT, UP0, 0x80, 0x0 ;  /* 0x000000000000781c */ /* 0x000fe60003f0f008 */
[C---:B------:R-:W-:Y:S04]  /*9420*/  HMMA.16816.F32 R32, R184.reuse, R206, R32 ;  /* 0x000000ceb820723c */ /* 0x040fe80000001820 */
[----:B------:R-:W-:Y:S01]  /*9430*/  @P6 IMAD.SHL.U32 R172, R200, 0x2, RZ ;  /* 0x00000002c8ac6824 */ /* 0x000fe200078e00ff */
[----:B------:R-:W-:Y:S03]  /*9440*/  PLOP3.LUT P6, PT, PT, PT, UP0, 0x80, 0x0 ;  /* 0x000000000000781c */ /* 0x000fe60003fcf008 */
[C---:B---3--:R-:W-:Y:S04]  /*9450*/  HMMA.16816.F32 R36, R184.reuse, R188, R36 ;  /* 0x000000bcb824723c */ /* 0x048fe80000001824 */
[----:B------:R-:W-:Y:S01]  /*9460*/  @P0 IADD3 R173, R201, UR17, RZ ;  /* 0x00000011c9ad0c10 */ /* 0x000fe2000fffe0ff */
[----:B------:R-:W-:Y:S01]  /*9470*/  UIMAD UR17, UR16, -0x60, URZ ;  /* 0xffffffa0101178a4 */ /* 0x000fe2000f8e023f */
[----:B------:R-:W-:Y:S02]  /*9480*/  @P1 IADD3 R205, P1, R172, c[0x0][0x1c8], RZ ;  /* 0x00007200accd1a10 */ /* 0x000fe40007f3e0ff */
[C---:B------:R-:W-:Y:S01]  /*9490*/  HMMA.16816.F32 R40, R184.reuse, R190, R40 ;  /* 0x000000beb828723c */ /* 0x040fe20000001828 */
[----:B------:R-:W2:Y:S01]  /*94a0*/  LDSM.16.M88.4 R188, [R221+0x9800] ;  /* 0x00980000ddbc783b */ /* 0x000ea20000000200 */
[----:B------:R-:W-:Y:S02]  /*94b0*/  PLOP3.LUT P0, PT, PT, PT, UP0, 0x80, 0x0 ;  /* 0x000000000000781c */ /* 0x000fe40003f0f008 */
[----:B------:R-:W-:Y:S01]  /*94c0*/  @P6 SHF.L.U64.HI R173, R200, 0x1, R173 ;  /* 0x00000001c8ad6819 */ /* 0x000fe200000102ad */
[----:B------:R-:W-:Y:S01]  /*94d0*/  IMAD.U32 R2, RZ, RZ, UR17 ;  /* 0x00000011ff027e24 */ /* 0x000fe2000f8e00ff */
[----:B------:R-:W-:Y:S01]  /*94e0*/  PLOP3.LUT P6, PT, PT, PT, UP0, 0x80, 0x0 ;  /* 0x000000000000781c */ /* 0x000fe20003fcf008 */
[----:B------:R-:W-:Y:S01]  /*94f0*/  @UP0 USHF.L.U32 UR17, UR4, 0x6, URZ ;  /* 0x0000000604110899 */ /* 0x000fe2000800063f */
[C---:B----4-:R-:W-:Y:S01]  /*9500*/  HMMA.16816.F32 R44, R184.reuse, R208, R44 ;  /* 0x000000d0b82c723c */ /* 0x050fe2000000182c */
[----:B------:R-:W3:Y:S04]  /*9510*/  LDL R208, [R1+0x30] ;  /* 0x0000300001d07983 */ /* 0x000ee80000100800 */
[----:B------:R-:W4:Y:S02]  /*9520*/  LDL R209, [R1+0x28] ;  /* 0x0000280001d17983 */ /* 0x000f240000100800 */
[----:B------:R-:W-:Y:S01]  /*9530*/  @P0 IADD3.X R204, R173, c[0x0][0x1cc], RZ, P1, !PT ;  /* 0x00007300adcc0a10 */ /* 0x000fe20000ffe4ff */
[----:B------:R-:W-:Y:S01]  /*9540*/  HMMA.16816.F32 R48, R184, R210, R48 ;  /* 0x000000d2b830723c */ /* 0x000fe20000001830 */
[----:B------:R-:W2:Y:S01]  /*9550*/  LDSM.16.M88.4 R184, [R221+0xa000] ;  /* 0x00a00000ddb8783b */ /* 0x000ea20000000200 */
[----:B------:R-:W-:Y:S02]  /*9560*/  PLOP3.LUT P1, PT, PT, PT, UP0, 0x80, 0x0 ;  /* 0x000000000000781c */ /* 0x000fe40003f2f008 */
[----:B------:R-:W-:Y:S01]  /*9570*/  @P6 IMAD.MOV.U32 R206, RZ, RZ, R205 ;  /* 0x000000ffffce6224 */ /* 0x000fe200078e00cd */
[----:B------:R-:W-:Y:S02]  /*9580*/  @P6 MOV R207, R204 ;  /* 0x000000cc00cf6202 */ /* 0x000fe40000000f00 */
[----:B------:R-:W-:Y:S01]  /*9590*/  PLOP3.LUT P0, PT, PT, PT, UP1, 0x80, 0x0 ;  /* 0x000000000000781c */ /* 0x000fe20003f0f018 */
[C---:B-1----:R-:W-:Y:S01]  /*95a0*/  HMMA.16816.F32 R4, R192.reuse, R196, R4 ;  /* 0x000000c4c004723c */ /* 0x042fe20000001804 */
[----:B------:R-:W-:Y:S07]  /*95b0*/  LDSM.16.M88.4 R200, [R221+0xb800] ;  /* 0x00b80000ddc8783b */ /* 0x000fee0000000200 */
[C---:B------:R-:W-:Y:S01]  /*95c0*/  HMMA.16816.F32 R8, R192.reuse, R198, R8 ;  /* 0x000000c6c008723c */ /* 0x040fe20000001808 */
[----:B------:R-:W-:Y:S07]  /*95d0*/  LDSM.16.M88.4 R196, [R221+0xb000] ;  /* 0x00b00000ddc4783b */ /* 0x000fee0000000200 */
[C---:B--2---:R-:W-:Y:S08]  /*95e0*/  HMMA.16816.F32 R12, R192.reuse, R188, R12 ;  /* 0x000000bcc00c723c */ /* 0x044ff0000000180c */
[C---:B------:R-:W-:Y:S01]  /*95f0*/  HMMA.16816.F32 R16, R192.reuse, R190, R16 ;  /* 0x000000bec010723c */ /* 0x040fe20000001810 */
[----:B------:R-:W1:Y:S01]  /*9600*/  LDSM.16.M88.4 R188, [R221+0xa800] ;  /* 0x00a80000ddbc783b */ /* 0x000e620000000200 */
[----:B------:R-:W-:Y:S06]  /*9610*/  DEPBAR.LE SB0, 0x0 ;  /* 0x000080000000791a */ /* 0x000fec0000000000 */
[C---:B------:R-:W-:Y:S01]  /*9620*/  HMMA.16816.F32 R20, R192.reuse, R184, R20 ;  /* 0x000000b8c014723c */ /* 0x040fe20000001814 */
[----:B------:R-:W-:Y:S07]  /*9630*/  BAR.SYNC.DEFER_BLOCKING 0x0 ;  /* 0x0000000000007b1d */ /* 0x000fee0000010000 */
[C---:B------:R-:W-:Y:S01]  /*9640*/  HMMA.16816.F32 R24, R192.reuse, R186, R24 ;  /* 0x000000bac018723c */ /* 0x040fe20000001818 */
[----:B------:R-:W-:Y:S01]  /*9650*/  @!PT LDS RZ, [RZ] ;  /* 0x00000000fffff984 */ /* 0x000fe20000000800 */
[----:B------:R-:W-:Y:S01]  /*9660*/  @!PT LDS RZ, [RZ] ;  /* 0x00000000fffff984 */ /* 0x000fe20000000800 */
[----:B------:R-:W-:Y:S01]  /*9670*/  @!PT LDS RZ, [RZ] ;  /* 0x00000000fffff984 */ /* 0x000fe20000000800 */
[----:B------:R2:W-:Y:S07]  /*9680*/  @P1 LDGSTS.E.BYPASS.LTC128B.128 [R251+0xc100], [R206.64], !P5 ;  /* 0x0c100000cefb1fae */ /* 0x0005ee000e901d5e */
[C---:B-1----:R-:W-:Y:S08]  /*9690*/  HMMA.16816.F32 R28, R192.reuse, R188, R28 ;  /* 0x000000bcc01c723c */ /* 0x042ff0000000181c */
[C---:B------:R-:W-:Y:S08]  /*96a0*/  HMMA.16816.F32 R32, R192.reuse, R190, R32 ;  /* 0x000000bec020723c */ /* 0x040ff00000001820 */
[C---:B------:R-:W-:Y:S08]  /*96b0*/  HMMA.16816.F32 R36, R192.reuse, R196, R36 ;  /* 0x000000c4c024723c */ /* 0x040ff00000001824 */
[C---:B------:R-:W-:Y:S08]  /*96c0*/  HMMA.16816.F32 R40, R192.reuse, R198, R40 ;  /* 0x000000c6c028723c */ /* 0x040ff00000001828 */
[C---:B------:R-:W-:Y:S08]  /*96d0*/  HMMA.16816.F32 R44, R192.reuse, R200, R44 ;  /* 0x000000c8c02c723c */ /* 0x040ff0000000182c */
[----:B------:R-:W-:Y:S04]  /*96e0*/  HMMA.16816.F32 R48, R192, R202, R48 ;  /* 0x000000cac030723c */ /* 0x000fe80000001830 */
[----:B---3--:R-:W-:Y:S01]  /*96f0*/  IADD3 R2, -R208, 0x1, R2 ;  /* 0x00000001d0027810 */ /* 0x008fe20007ffe102 */
[----:B----4-:R-:W-:Y:S03]  /*9700*/  @P0 IMAD.MOV.U32 R0, RZ, RZ, R209 ;  /* 0x000000ffff000224 */ /* 0x010fe600078e00d1 */
[----:B------:R-:W-:Y:S02]  /*9710*/  IADD3 R175, -R175, UR12, R2 ;  /* 0x0000000cafaf7c10 */ /* 0x000fe4000fffe102 */
[----:B------:R-:W1:Y:S08]  /*9720*/  SHFL.IDX PT, R2, R0, RZ, 0x1c1f ;  /* 0x001c1fff00027589 */ /* 0x000e7000000e0000 */
[----:B------:R-:W3:Y:S01]  /*9730*/  SHFL.IDX PT, R0, R0, 0x1, 0x1c1f ;  /* 0x003c1f0000007f89 */ /* 0x000ee200000e0000 */
[C---:B-1----:R-:W-:Y:S04]  /*9740*/  IADD3 R2, R175.reuse, R2, RZ ;  /* 0x00000002af027210 */ /* 0x042fe80007ffe0ff */
[C---:B------:R-:W-:Y:S02]  /*9750*/  ISETP.GT.AND P0, PT, R2.reuse, RZ, PT ;  /* 0x000000ff0200720c */ /* 0x040fe40003f04270 */
[----:B------:R-:W-:Y:S01]  /*9760*/  ISETP.GT.AND P6, PT, R2, 0x1, PT ;  /* 0x000000010200780c */ /* 0x000fe20003fc4270 */
[----:B---3--:R-:W-:Y:S01]  /*9770*/  IMAD.IADD R0, R175, 0x1, R0 ;  /* 0x00000001af007824 */ /* 0x008fe200078e0200 */
[----:B--2---:R-:W-:Y:S02]  /*9780*/  FSEL R206, R4, -INF , P0 ;  /* 0xff80000004ce7808 */ /* 0x004fe40000000000 */
[----:B------:R-:W-:Y:S02]  /*9790*/  FSEL R207, R5, -INF , P6 ;  /* 0xff80000005cf7808 */ /* 0x000fe40003000000 */
[C---:B------:R-:W-:Y:S02]  /*97a0*/  ISETP.GT.AND P0, PT, R0.reuse, 0x1, PT ;  /* 0x000000010000780c */ /* 0x040fe40003f04270 */
[----:B------:R-:W-:Y:S02]  /*97b0*/  ISETP.GT.AND P1, PT, R0, RZ, PT ;  /* 0x000000ff0000720c */ /* 0x000fe40003f24270 */
        /* <DEDUP_REMOVED lines=9> */
[----:B------:R-:W-:Y:S02]  /*9850*/  ISETP.GT.AND P6, PT, R2, 0x9, PT ;  /* 0x000000090200780c */ /* 0x000fe40003fc4270 */
[----:B------:R-:W-:Y:S02]  /*9860*/  ISETP.GT.AND P1, PT, R0, 0x10, PT ;  /* 0x000000100000780c */ /* 0x000fe40003f24270 */
[----:B------:R-:W-:Y:S02]  /*9870*/  FSEL R210, R12, -INF , P0 ;  /* 0xff8000000cd27808 */ /* 0x000fe40000000000 */
[----:B------:R-:W-:Y:S02]  /*9880*/  ISETP.GT.AND P0, PT, R0, 0x11, PT ;  /* 0x000000110000780c */ /* 0x000fe40003f04270 */
[----:B------:R-:W-:Y:S02]  /*9890*/  FSEL R212, R14, -INF , P1 ;  /* 0xff8000000ed47808 */ /* 0x000fe40000800000 */
[C---:B------:R-:W-:Y:S02]  /*98a0*/  ISETP.GT.AND P1, PT, R2.reuse, 0x19, PT ;  /* 0x000000190200780c */ /* 0x040fe40003f24270 */
[----:B------:R-:W-:Y:S02]  /*98b0*/  FSEL R9, R9, -INF , P6 ;  /* 0xff80000009097808 */ /* 0x000fe40003000000 */
[C---:B------:R-:W-:Y:S02]  /*98c0*/  ISETP.GT.AND P6, PT, R2.reuse, 0x11, PT ;  /* 0x000000110200780c */ /* 0x040fe40003fc4270 */
[----:B------:R-:W-:Y:S02]  /*98d0*/  FSEL R213, R15, -INF , P0 ;  /* 0xff8000000fd57808 */ /* 0x000fe40000000000 */
[C---:B------:R-:W-:Y:S02]  /*98e0*/  ISETP.GT.AND P0, PT, R2.reuse, 0x18, PT ;  /* 0x000000180200780c */ /* 0x040fe40003f04270 */
[----:B------:R-:W-:Y:S02]  /*98f0*/  FSEL R211, R13, -INF , P6 ;  /* 0xff8000000dd37808 */ /* 0x000fe40003000000 */
[----:B------:R-:W-:Y:S02]  /*9900*/  FSEL R215, R17, -INF , P1 ;  /* 0xff80000011d77808 */ /* 0x000fe40000800000 */
[----:B------:R-:W-:Y:S02]  /*9910*/  ISETP.GT.AND P1, PT, R2, 0x20, PT ;  /* 0x000000200200780c */ /* 0x000fe40003f24270 */
        /* <DEDUP_REMOVED lines=12> */
[----:B------:R-:W-:Y:S02]  /*99e0*/  ISETP.GT.AND P1, PT, R0, 0x28, PT ;  /* 0x000000280000780c */ /* 0x000fe40003f24270 */
[----:B------:R-:W-:Y:S02]  /*99f0*/  FSEL R16, R21, -INF , P0 ;  /* 0xff80000015107808 */ /* 0x000fe40000000000 */
[----:B------:R-:W-:Y:S02]  /*9a00*/  ISETP.GT.AND P0, PT, R2, 0x28, PT ;  /* 0x000000280200780c */ /* 0x000fe40003f04270 */
[----:B------:R-:W-:Y:S02]  /*9a10*/  FSEL R17, R26, -INF , P1 ;  /* 0xff8000001a117808 */ /* 0x000fe40000800000 */
[----:B------:R-:W-:Y:S02]  /*9a20*/  ISETP.GT.AND P1, PT, R2, 0x30, PT ;  /* 0x000000300200780c */ /* 0x000fe40003f24270 */
[----:B------:R-:W-:Y:S01]  /*9a30*/  FSEL R175, R25, -INF , P6 ;  /* 0xff80000019af7808 */ /* 0x000fe20003000000 */
[----:B------:R-:W-:Y:S01]  /*9a40*/  IMAD.MOV.U32 R25, RZ, RZ, R4 ;  /* 0x000000ffff197224 */ /* 0x000fe200078e0004 */
[----:B------:R-:W-:Y:S02]  /*9a50*/  PLOP3.LUT P6, PT, PT, PT, UP0, 0x80, 0x0 ;  /* 0x000000000000781c */ /* 0x000fe40003fcf008 */
[----:B------:R-:W-:Y:S01]  /*9a60*/  FSEL R5, R24, -INF , P0 ;  /* 0xff80000018057808 */ /* 0x000fe20000000000 */
[----:B------:R-:W-:Y:S01]  /*9a70*/  IMAD.MOV.U32 R26, RZ, RZ, R175 ;  /* 0x000000ffff1a7224 */ /* 0x000fe200078e00af */
[----:B------:R-:W-:Y:S02]  /*9a80*/  ISETP.GT.AND P0, PT, R0, 0x29, PT ;  /* 0x000000290000780c */ /* 0x000fe40003f04270 */
[----:B------:R-:W-:Y:S02]  /*9a90*/  FSEL R14, R28, -INF , P1 ;  /* 0xff8000001c0e7808 */ /* 0x000fe40000800000 */
[----:B------:R-:W-:Y:S02]  /*9aa0*/  PLOP3.LUT P1, PT, PT, PT, UP0, 0x80, 0x0 ;  /* 0x000000000000781c */ /* 0x000fe40003f2f008 */
[----:B------:R-:W-:Y:S01]  /*9ab0*/  FSEL R19, R27, -INF , P0 ;  /* 0xff8000001b137808 */ /* 0x000fe20000000000 */
[----:B------:R-:W-:Y:S01]  /*9ac0*/  IMAD.MOV.U32 R27, RZ, RZ, R5 ;  /* 0x000000ffff1b7224 */ /* 0x000fe200078e0005 */
[----:B------:R-:W-:Y:S02]  /*9ad0*/  ISETP.GT.AND P0, PT, R2, 0x31, PT ;  /* 0x000000310200780c */ /* 0x000fe40003f04270 */
[----:B------:R-:W-:Y:S02]  /*9ae0*/  @P6 IADD3 R6, P6, R172, 0x80, RZ ;  /* 0x00000080ac066810 */ /* 0x000fe40007fde0ff */
[----:B------:R-:W-:Y:S02]  /*9af0*/  FSEL R22, R29, -INF , P0 ;  /* 0xff8000001d167808 */ /* 0x000fe40000000000 */
[----:B------:R-:W-:Y:S02]  /*9b00*/  ISETP.GT.AND P0, PT, R0, 0x30, PT ;  /* 0x000000300000780c */ /* 0x000fe40003f04270 */
[----:B------:R-:W-:Y:S02]  /*9b10*/  FMNMX.FTZ R5, R208, R174, !PT ;  /* 0x000000aed0057209 */ /* 0x000fe40007810000 */
[----:B------:R-:W-:Y:S02]  /*9b20*/  FSEL R190, R30, -INF , P0 ;  /* 0xff8000001ebe7808 */ /* 0x000fe40000000000 */
[----:B------:R-:W-:Y:S02]  /*9b30*/  ISETP.GT.AND P0, PT, R0, 0x31, PT ;  /* 0x000000310000780c */ /* 0x000fe40003f04270 */
[----:B------:R-:W-:Y:S02]  /*9b40*/  @P1 IADD3 R6, P1, R6, c[0x0][0x1c8], RZ ;  /* 0x0000720006061a10 */ /* 0x000fe40007f3e0ff */
[----:B------:R-:W-:Y:S02]  /*9b50*/  FSEL R191, R31, -INF , P0 ;  /* 0xff8000001fbf7808 */ /* 0x000fe40000000000 */
[----:B------:R-:W-:Y:S02]  /*9b60*/  PLOP3.LUT P0, PT, PT, PT, UP0, 0x80, 0x0 ;  /* 0x000000000000781c */ /* 0x000fe40003f0f008 */
[----:B------:R-:W-:Y:S04]  /*9b70*/  FMNMX.FTZ R5, R209, R5, !PT ;  /* 0x00000005d1057209 */ /* 0x000fe80007810000 */
[----:B------:R-:W-:Y:S07]  /*9b80*/  FMNMX.FTZ R5, R185, R5, !PT ;  /* 0x00000005b9057209 */ /* 0x000fee0007810000 */
[--C-:B------:R-:W-:Y:S02]  /*9b90*/  @P0 IADD3.X R7, RZ, c[0x0][0x1cc], R173.reuse, P1, P6 ;  /* 0x00007300ff070a10 */ /* 0x100fe40000fec4ad */
[----:B------:R-:W-:Y:S02]  /*9ba0*/  ISETP.GT.AND P1, PT, R2, 0x38, PT ;  /* 0x000000380200780c */ /* 0x000fe40003f24270 */
[----:B------:R-:W-:Y:S02]  /*9bb0*/  PLOP3.LUT P6, PT, PT, PT, UP0, 0x80, 0x0 ;  /* 0x000000000000781c */ /* 0x000fe40003fcf008 */
[----:B------:R-:W-:Y:S02]  /*9bc0*/  FSEL R21, R32, -INF , P1 ;  /* 0xff80000020157808 */ /* 0x000fe40000800000 */
[----:B------:R-:W-:Y:S02]  /*9bd0*/  PLOP3.LUT P1, PT, PT, PT, UP0, 0x80, 0x0 ;  /* 0x000000000000781c */ /* 0x000fe40003f2f008 */
[----:B------:R-:W-:Y:S04]  /*9be0*/  ISETP.GT.AND P0, PT, R2, 0x39, PT ;  /* 0x000000390200780c */ /* 0x000fe80003f04270 */
[----:B------:R-:W-:Y:S02]  /*9bf0*/  FSEL R20, R33, -INF , P0 ;  /* 0xff80000021147808 */ /* 0x000fe40000000000 */
[----:B------:R-:W-:Y:S02]  /*9c00*/  ISETP.GT.AND P0, PT, R0, 0x38, PT ;  /* 0x000000380000780c */ /* 0x000fe40003f04270 */
[----:B------:R-:W-:Y:S02]  /*9c10*/  @P6 IADD3 R4, P6, R172, 0x100, RZ ;  /* 0x00000100ac046810 */ /* 0x000fe40007fde0ff */
[----:B------:R-:W-:Y:S02]  /*9c20*/  FSEL R33, R34, -INF , P0 ;  /* 0xff80000022217808 */ /* 0x000fe40000000000 */
[----:B------:R-:W-:Y:S02]  /*9c30*/  @P1 IADD3 R13, P1, R4, c[0x0][0x1c8], RZ ;  /* 0x00007200040d1a10 */ /* 0x000fe40007f3e0ff */
[----:B------:R-:W-:Y:S02]  /*9c40*/  FMNMX.FTZ R4, R206, R3, !PT ;  /* 0x00000003ce047209 */ /* 0x000fe40007810000 */
[----:B------:R-:W-:Y:S02]  /*9c50*/  ISETP.GT.AND P0, PT, R0, 0x39, PT ;  /* 0x000000390000780c */ /* 0x000fe40003f04270 */
[----:B------:R-:W-:Y:S02]  /*9c60*/  FMNMX.FTZ R4, R207, R4, !PT ;  /* 0x00000004cf047209 */ /* 0x000fe40007810000 */
[----:B------:R-:W-:Y:S01]  /*9c70*/  FSEL R196, R35, -INF , P0 ;  /* 0xff80000023c47808 */ /* 0x000fe20000000000 */
[----:B------:R-:W-:Y:S01]  /*9c80*/  IMAD.MOV.U32 R35, RZ, RZ, R8 ;  /* 0x000000ffff237224 */ /* 0x000fe200078e0008 */
[----:B------:R-:W-:Y:S02]  /*9c90*/  FMNMX.FTZ R4, R184, R4, !PT ;  /* 0x00000004b8047209 */ /* 0x000fe40007810000 */
[----:B------:R-:W-:Y:S02]  /*9ca0*/  PLOP3.LUT P0, PT, PT, PT, UP0, 0x80, 0x0 ;  /* 0x000000000000781c */ /* 0x000fe40003f0f008 */
[----:B------:R-:W-:Y:S02]  /*9cb0*/  FMNMX.FTZ R4, R9, R4, !PT ;  /* 0x0000000409047209 */ /* 0x000fe40007810000 */
[----:B------:R-:W-:Y:S02]  /*9cc0*/  MOV R34, R23 ;  /* 0x0000001700227202 */ /* 0x000fe40000000f00 */
[----:B------:R-:W-:Y:S04]  /*9cd0*/  FMNMX.FTZ R4, R210, R4, !PT ;  /* 0x00000004d2047209 */ /* 0x000fe80007810000 */
[----:B------:R-:W-:Y:S03]  /*9ce0*/  FMNMX.FTZ R4, R211, R4, !PT ;  /* 0x00000004d3047209 */ /* 0x000fe60007810000 */
[--C-:B------:R-:W-:Y:S02]  /*9cf0*/  @P0 IADD3.X R12, RZ, c[0x0][0x1cc], R173.reuse, P1, P6 ;  /* 0x00007300ff0c0a10 */ /* 0x100fe40000fec4ad */
[----:B------:R-:W-:Y:S02]  /*9d00*/  FMNMX.FTZ R4, R214, R4, !PT ;  /* 0x00000004d6047209 */ /* 0x000fe40007810000 */
[C---:B------:R-:W-:Y:S02]  /*9d10*/  ISETP.GT.AND P1, PT, R2.reuse, 0x41, PT ;  /* 0x000000410200780c */ /* 0x040fe40003f24270 */
[----:B------:R-:W-:Y:S02]  /*9d20*/  FMNMX.FTZ R4, R215, R4, !PT ;  /* 0x00000004d7047209 */ /* 0x000fe40007810000 */
[----:B------:R-:W-:Y:S02]  /*9d30*/  PLOP3.LUT P6, PT, PT, PT, UP0, 0x80, 0x0 ;  /* 0x000000000000781c */ /* 0x000fe40003fcf008 */
[----:B------:R-:W-:Y:S02]  /*9d40*/  FMNMX.FTZ R4, R25, R4, !PT ;  /* 0x0000000419047209 */ /* 0x000fe40007810000 */
[----:B------:R-:W-:Y:S02]  /*9d50*/  FSEL R8, R37, -INF , P1 ;  /* 0xff80000025087808 */ /* 0x000fe40000800000 */
[----:B------:R-:W-:Y:S02]  /*9d60*/  PLOP3.LUT P1, PT, PT, PT, UP0, 0x80, 0x0 ;  /* 0x000000000000781c */ /* 0x000fe40003f2f008 */
[----:B------:R-:W-:Y:S01]  /*9d70*/  ISETP.GT.AND P0, PT, R2, 0x40, PT ;  /* 0x000000400200780c */ /* 0x000fe20003f04270 */
[----:B------:R-:W-:Y:S01]  /*9d80*/  IMAD.MOV.U32 R201, RZ, RZ, R8 ;  /* 0x000000ffffc97224 */ /* 0x000fe200078e0008 */
[----:B------:R-:W-:Y:S02]  /*9d90*/  FMNMX.FTZ R4, R16, R4, !PT ;  /* 0x0000000410047209 */ /* 0x000fe40007810000 */
[----:B------:R-:W-:Y:S02]  /*9da0*/  FSEL R197, R36, -INF , P0 ;  /* 0xff80000024c57808 */ /* 0x000fe40000000000 */
[----:B------:R-:W-:Y:S02]  /*9db0*/  ISETP.GT.AND P0, PT, R0, 0x40, PT ;  /* 0x000000400000780c */ /* 0x000fe40003f04270 */
[----:B------:R-:W-:Y:S02]  /*9dc0*/  FMNMX.FTZ R4, R27, R4, !PT ;  /* 0x000000041b047209 */ /* 0x000fe40007810000 */
[----:B------:R-:W-:Y:S02]  /*9dd0*/  FMNMX.FTZ R8, R11, R5, !PT ;  /* 0x000000050b087209 */ /* 0x000fe40007810000 */
[----:B------:R-:W-:Y:S02]  /*9de0*/  FSEL R10, R38, -INF , P0 ;  /* 0xff800000260a7808 */ /* 0x000fe40000000000 */
[----:B------:R-:W-:Y:S02]  /*9df0*/  ISETP.GT.AND P0, PT, R0, 0x41, PT ;  /* 0x000000410000780c */ /* 0x000fe40003f04270 */
[----:B------:R-:W-:Y:S02]  /*9e00*/  @P6 IADD3 R172, P6, R172, 0x180, RZ ;  /* 0x00000180acac6810 */ /* 0x000fe40007fde0ff */
[----:B------:R-:W-:Y:S02]  /*9e10*/  FMNMX.FTZ R5, R26, R4, !PT ;  /* 0x000000041a057209 */ /* 0x000fe40007810000 */
[----:B------:R-:W-:Y:S02]  /*9e20*/  FMNMX.FTZ R4, R212, R8, !PT ;  /* 0x00000008d4047209 */ /* 0x000fe40007810000 */
[----:B------:R-:W-:Y:S02]  /*9e30*/  FSEL R198, R39, -INF , P0 ;  /* 0xff80000027c67808 */ /* 0x000fe40000000000 */
[----:B------:R-:W-:Y:S02]  /*9e40*/  @P1 IADD3 R172, P1, R172, c[0x0][0x1c8], RZ ;  /* 0x00007200acac1a10 */ /* 0x000fe40007f3e0ff */
[----:B------:R-:W-:Y:S02]  /*9e50*/  PLOP3.LUT P0, PT, PT, PT, UP0, 0x80, 0x0 ;  /* 0x000000000000781c */ /* 0x000fe40003f0f008 */
[----:B------:R-:W-:Y:S02]  /*9e60*/  FMNMX.FTZ R4, R213, R4, !PT ;  /* 0x00000004d5047209 */ /* 0x000fe40007810000 */
[----:B------:R-:W-:Y:S02]  /*9e70*/  MOV R203, R10 ;  /* 0x0000000a00cb7202 */ /* 0x000fe40000000f00 */
[----:B------:R-:W-:Y:S04]  /*9e80*/  FMNMX.FTZ R4, R252, R4, !PT ;  /* 0x00000004fc047209 */ /* 0x000fe80007810000 */
[----:B------:R-:W-:Y:S03]  /*9e90*/  FMNMX.FTZ R4, R35, R4, !PT ;  /* 0x0000000423047209 */ /* 0x000fe60007810000 */
[----:B------:R-:W-:Y:S02]  /*9ea0*/  @P0 IADD3.X R10, RZ, c[0x0][0x1cc], R173, P1, P6 ;  /* 0x00007300ff0a0a10 */ /* 0x000fe40000fec4ad */
[----:B------:R-:W-:Y:S02]  /*9eb0*/  PLOP3.LUT P1, PT, PT, PT, UP0, 0x80, 0x0 ;  /* 0x000000000000781c */ /* 0x000fe40003f2f008 */
[----:B------:R-:W-:Y:S02]  /*9ec0*/  FMNMX.FTZ R4, R18, R4, !PT ;  /* 0x0000000412047209 */ /* 0x000fe40007810000 */
[C---:B------:R-:W-:Y:S02]  /*9ed0*/  ISETP.GT.AND P6, PT, R2.reuse, 0x48, PT ;  /* 0x000000480200780c */ /* 0x040fe40003fc4270 */
[----:B------:R-:W-:Y:S02]  /*9ee0*/  ISETP.GT.AND P0, PT, R2, 0x49, PT ;  /* 0x000000490200780c */ /* 0x000fe40003f04270 */
[----:B------:R-:W-:Y:S02]  /*9ef0*/  FSEL R192, R40, -INF , P6 ;  /* 0xff80000028c07808 */ /* 0x000fe40003000000 */
[----:B------:R-:W-:Y:S02]  /*9f00*/  FMNMX.FTZ R4, R34, R4, !PT ;  /* 0x0000000422047209 */ /* 0x000fe40007810000 */
[----:B------:R-:W-:Y:S02]  /*9f10*/  ISETP.GT.AND P6, PT, R0, 0x48, PT ;  /* 0x000000480000780c */ /* 0x000fe40003fc4270 */
[----:B------:R-:W-:Y:S02]  /*9f20*/  FSEL R194, R41, -INF , P0 ;  /* 0xff80000029c27808 */ /* 0x000fe40000000000 */
[----:B------:R-:W-:Y:S02]  /*9f30*/  ISETP.GT.AND P0, PT, R2, 0x50, PT ;  /* 0x000000500200780c */ /* 0x000fe40003f04270 */
[----:B------:R-:W-:Y:S02]  /*9f40*/  FMNMX.FTZ R4, R17, R4, !PT ;  /* 0x0000000411047209 */ /* 0x000fe40007810000 */
[----:B------:R-:W-:Y:S02]  /*9f50*/  FSEL R199, R44, -INF , P0 ;  /* 0xff8000002cc77808 */ /* 0x000fe40000000000 */
[----:B------:R-:W-:Y:S02]  /*9f60*/  FSEL R195, R42, -INF , P6 ;  /* 0xff8000002ac37808 */ /* 0x000fe40003000000 */
[C---:B------:R-:W-:Y:S02]  /*9f70*/  ISETP.GT.AND P6, PT, R2.reuse, 0x51, PT ;  /* 0x000000510200780c */ /* 0x040fe40003fc4270 */
[----:B------:R-:W-:Y:S02]  /*9f80*/  ISETP.GT.AND P0, PT, R2, 0x58, PT ;  /* 0x000000580200780c */ /* 0x000fe40003f04270 */
[----:B------:R-:W-:Y:S02]  /*9f90*/  FSEL R32, R45, -INF , P6 ;  /* 0xff8000002d207808 */ /* 0x000fe40003000000 */
[----:B------:R-:W-:Y:S02]  /*9fa0*/  FSEL R23, R48, -INF , P0 ;  /* 0xff80000030177808 */ /* 0x000fe40000000000 */
[----:B------:R-:W-:Y:S02]  /*9fb0*/  PLOP3.LUT P0, PT, PT, PT, UP0, 0x80, 0x0 ;  /* 0x000000000000781c */ /* 0x000fe40003f0f008 */
[----:B------:R-:W-:Y:S02]  /*9fc0*/  ISETP.GT.AND P6, PT, R2, 0x59, PT ;  /* 0x000000590200780c */ /* 0x000fe40003fc4270 */
[----:B------:R-:W-:Y:S02]  /*9fd0*/  FMNMX.FTZ R2, R19, R4, !PT ;  /* 0x0000000413027209 */ /* 0x000fe40007810000 */
[----:B------:R-:W-:Y:S01]  /*9fe0*/  @P1 IADD3 R4, P1, R205, UR17, RZ ;  /* 0x00000011cd041c10 */ /* 0x000fe2000ff3e0ff */
[----:B------:R-:W-:Y:S01]  /*9ff0*/  IMAD.MOV.U32 R205, RZ, RZ, R20 ;  /* 0x000000ffffcd7224 */ /* 0x000fe200078e0014 */
[----:B------:R-:W-:Y:S02]  /*a000*/  FMNMX.FTZ R173, R14, R5, !PT ;  /* 0x000000050ead7209 */ /* 0x000fe40007810000 */
[----:B------:R-:W-:Y:S02]  /*a010*/  FSEL R15, R49, -INF , P6 ;  /* 0xff800000310f7808 */ /* 0x000fe40003000000 */
[----:B------:R-:W-:Y:S02]  /*a020*/  FMNMX.FTZ R173, R22, R173, !PT ;  /* 0x000000ad16ad7209 */ /* 0x000fe40007810000 */
[----:B------:R-:W-:Y:S02]  /*a030*/  ISETP.GT.AND P6, PT, R0, 0x49, PT ;  /* 0x000000490000780c */ /* 0x000fe40003fc4270 */
[----:B------:R-:W-:Y:S02]  /*a040*/  FMNMX.FTZ R173, R21, R173, !PT ;  /* 0x000000ad15ad7209 */ /* 0x000fe40007810000 */
[----:B------:R-:W-:Y:S02]  /*a050*/  FMNMX.FTZ R2, R190, R2, !PT ;  /* 0x00000002be027209 */ /* 0x000fe40007810000 */
[----:B------:R-:W-:Y:S02]  /*a060*/  @P0 IADD3.X R5, R204, UR18, RZ, P1, !PT ;  /* 0x00000012cc050c10 */ /* 0x000fe40008ffe4ff */
[C---:B------:R-:W-:Y:S02]  /*a070*/  ISETP.GT.AND P0, PT, R0.reuse, 0x50, PT ;  /* 0x000000500000780c */ /* 0x040fe40003f04270 */
[----:B------:R-:W-:Y:S02]  /*a080*/  ISETP.GT.AND P1, PT, R0, 0x51, PT ;  /* 0x000000510000780c */ /* 0x000fe40003f24270 */
[----:B------:R-:W-:Y:S02]  /*a090*/  FSEL R40, R46, -INF , P0 ;  /* 0xff8000002e287808 */ /* 0x000fe40000000000 */
[----:B------:R-:W-:Y:S02]  /*a0a0*/  ISETP.GT.AND P0, PT, R0, 0x58, PT ;  /* 0x000000580000780c */ /* 0x000fe40003f04270 */
[----:B------:R-:W-:Y:S02]  /*a0b0*/  FSEL R42, R47, -INF , P1 ;  /* 0xff8000002f2a7808 */ /* 0x000fe40000800000 */
[----:B------:R-:W-:Y:S01]  /*a0c0*/  FSEL R202, R50, -INF , P0 ;  /* 0xff80000032ca7808 */ /* 0x000fe20000000000 */
[----:B------:R-:W-:Y:S01]  /*a0d0*/  IMAD.MOV.U32 R50, RZ, RZ, R23 ;  /* 0x000000ffff327224 */ /* 0x000fe200078e0017 */
[----:B------:R-:W-:Y:S02]  /*a0e0*/  PLOP3.LUT P0, PT, PT, PT, UP0, 0x80, 0x0 ;  /* 0x000000000000781c */ /* 0x000fe40003f0f008 */
[----:B------:R-:W-:Y:S02]  /*a0f0*/  ISETP.GT.AND P1, PT, R0, 0x59, PT ;  /* 0x000000590000780c */ /* 0x000fe40003f24270 */
[----:B------:R-:W-:Y:S02]  /*a100*/  FMNMX.FTZ R173, R20, R173, !PT ;  /* 0x000000ad14ad7209 */ /* 0x000fe40007810000 */
[----:B------:R-:W-:Y:S02]  /*a110*/  FSEL R175, R51, -INF , P1 ;  /* 0xff80000033af7808 */ /* 0x000fe40000800000 */
[----:B------:R-:W-:Y:S02]  /*a120*/  PLOP3.LUT P1, PT, PT, PT, UP0, 0x80, 0x0 ;  /* 0x000000000000781c */ /* 0x000fe40003f2f008 */
[----:B------:R-:W-:Y:S02]  /*a130*/  FMNMX.FTZ R173, R197, R173, !PT ;  /* 0x000000adc5ad7209 */ /* 0x000fe40007810000 */
[----:B------:R-:W-:Y:S01]  /*a140*/  FSEL R193, R43, -INF , P6 ;  /* 0xff8000002bc17808 */ /* 0x000fe20003000000 */
[----:B------:R1:W-:Y:S01]  /*a150*/  @P0 LDGSTS.E.BYPASS.LTC128B.128 [R251+0xf100], [R6.64], !P4 ;  /* 0x0f10000006fb0fae */ /* 0x0003e2000e101d5e */
        /* <DEDUP_REMOVED lines=12> */
[----:B------:R-:W-:Y:S01]  /*a220*/  FMNMX.FTZ R2, R195, R2, !PT ;  /* 0x00000002c3027209 */ /* 0x000fe20007810000 */
[----:B-1----:R-:W-:Y:S01]  /*a230*/  @P1 IMAD.MOV.U32 R6, RZ, RZ, R13 ;  /* 0x000000ffff061224 */ /* 0x002fe200078e000d */
[----:B------:R-:W-:Y:S01]  /*a240*/  FMNMX.FTZ R173, R23, R173, !PT ;  /* 0x000000ad17ad7209 */ /* 0x000fe20007810000 */
[----:B------:R-:W-:Y:S01]  /*a250*/  @P1 IMAD.MOV.U32 R7, RZ, RZ, R12 ;  /* 0x000000ffff071224 */ /* 0x000fe200078e000c */
[----:B------:R-:W-:Y:S02]  /*a260*/  FMNMX.FTZ R0, R193, R2, !PT ;  /* 0x00000002c1007209 */ /* 0x000fe40007810000 */
[----:B------:R-:W-:Y:S02]  /*a270*/  FMNMX.FTZ R173, R15, R173, !PT ;  /* 0x000000ad0fad7209 */ /* 0x000fe40007810000 */
[----:B------:R1:W-:Y:S01]  /*a280*/  @P6 LDGSTS.E.BYPASS.LTC128B.128 [R251+0x12100], [R6.64], !P3 ;  /* 0x1210000006fb6fae */ /* 0x0003e2000d901d5e */
[----:B------:R-:W-:Y:S02]  /*a290*/  PLOP3.LUT P0, PT, PT, PT, UP0, 0x80, 0x0 ;  /* 0x000000000000781c */ /* 0x000fe40003f0f008 */
[----:B------:R-:W-:Y:S02]  /*a2a0*/  FMNMX.FTZ R0, R40, R0, !PT ;  /* 0x0000000028007209 */ /* 0x000fe40007810000 */
[----:B------:R-:W-:Y:S02]  /*a2b0*/  PLOP3.LUT P1, PT, PT, PT, UP0, 0x80, 0x0 ;  /* 0x000000000000781c */ /* 0x000fe40003f2f008 */
[----:B------:R-:W-:Y:S01]  /*a2c0*/  FMNMX.FTZ R0, R42, R0, !PT ;  /* 0x000000002a007209 */ /* 0x000fe20007810000 */
[----:B------:R-:W2:Y:S01]  /*a2d0*/  SHFL.BFLY PT, R8, R173, 0x2, 0x1f ;  /* 0x0c401f00ad087f89 */ /* 0x000ea200000e0000 */
[----:B------:R-:W-:Y:S02]  /*a2e0*/  PLOP3.LUT P6, PT, PT, PT, UP0, 0x80, 0x0 ;  /* 0x000000000000781c */ /* 0x000fe40003fcf008 */
[----:B------:R-:W-:Y:S02]  /*a2f0*/  FMNMX.FTZ R0, R202, R0, !PT ;  /* 0x00000000ca007209 */ /* 0x000fe40007810000 */
[----:B------:R-:W-:Y:S02]  /*a300*/  PLOP3.LUT P6, PT, PT, PT, UP0, 0x80, 0x0 ;  /* 0x000000000000781c */ /* 0x000fe40003fcf008 */
[----:B------:R-:W-:Y:S02]  /*a310*/  FMNMX.FTZ R0, R175, R0, !PT ;  /* 0x00000000af007209 */ /* 0x000fe40007810000 */
[----:B------:R-:W-:Y:S02]  /*a320*/  MOV R204, R15 ;  /* 0x0000000f00cc7202 */ /* 0x000fe40000000f00 */
[----:B------:R-:W-:Y:S01]  /*a330*/  MOV R51, R22 ;  /* 0x0000001600337202 */ /* 0x000fe20000000f00 */
[----:B------:R-:W3:Y:S01]  /*a340*/  SHFL.BFLY PT, R2, R0, 0x2, 0x1f ;  /* 0x0c401f0000027f89 */ /* 0x000ee200000e0000 */
[----:B-1----:R-:W-:Y:S01]  /*a350*/  @P0 MOV R7, R10 ;  /* 0x0000000a00070202 */ /* 0x002fe20000000f00 */
[----:B------:R-:W-:Y:S01]  /*a360*/  @P0 IMAD.MOV.U32 R6, RZ, RZ, R172 ;  /* 0x000000ffff060224 */ /* 0x000fe200078e00ac */
[----:B------:R-:W-:Y:S02]  /*a370*/  PLOP3.LUT P0, PT, PT, PT, UP0, 0x80, 0x0 ;  /* 0x000000000000781c */ /* 0x000fe40003f0f008 */
[----:B--2---:R-:W-:Y:S03]  /*a380*/  FMNMX.FTZ R173, R173, R8, !PT ;  /* 0x00000008adad7209 */ /* 0x004fe60007810000 */
[----:B------:R1:W-:Y:S01]  /*a390*/  @P1 LDGSTS.E.BYPASS.LTC128B.128 [R251+0x15100], [R6.64], !P2 ;  /* 0x1510000006fb1fae */ /* 0x0003e2000d101d5e */
[----:B------:R-:W-:Y:S07]  /*a3a0*/  PLOP3.LUT P1, PT, PT, PT, UP0, 0x80, 0x0 ;  /* 0x000000000000781c */ /* 0x000fee0003f2f008 */
[----:B------:R-:W2:Y:S01]  /*a3b0*/  SHFL.BFLY PT, R8, R173, 0x1, 0x1f ;  /* 0x0c201f00ad087f89 */ /* 0x000ea200000e0000 */
[----:B---3--:R-:W-:Y:S07]  /*a3c0*/  FMNMX.FTZ R0, R0, R2, !PT ;  /* 0x0000000200007209 */ /* 0x008fee0007810000 */
[----:B------:R3:W-:Y:S01]  /*a3d0*/  @P0 LDGSTS.E.BYPASS.LTC128B.128 [R251+0xd100], [R4.64], !P5 ;  /* 0x0d10000004fb0fae */ /* 0x0007e2000e901d5e */
[----:B------:R-:W-:Y:S07]  /*a3e0*/  PLOP3.LUT P0, PT, PT, PT, UP0, 0x80, 0x0 ;  /* 0x000000000000781c */ /* 0x000fee0003f0f008 */
[----:B------:R3:W-:Y:S08]  /*a3f0*/  @P1 LDGSTS.E.BYPASS.LTC128B.128 [R251+0x10100], [R4.64+0x80], !P4 ;  /* 0x1010008004fb1fae */ /* 0x0007f0000e101d5e */
[----:B------:R3:W-:Y:S01]  /*a400*/  @P6 LDGSTS.E.BYPASS.LTC128B.128 [R251+0x13100], [R4.64+0x100], !P3 ;  /* 0x1310010004fb6fae */ /* 0x0007e2000d901d5e */
[----:B--2---:R-:W-:Y:S02]  /*a410*/  FMNMX.FTZ R173, R173, R8, !PT ;  /* 0x00000008adad7209 */ /* 0x004fe40007810000 */
[----:B------:R-:W-:Y:S02]  /*a420*/  PLOP3.LUT P6, PT, PT, PT, UP0, 0x80, 0x0 ;  /* 0x000000000000781c */ /* 0x000fe40003fcf008 */
[C---:B------:R-:W-:Y:S01]  /*a430*/  FSETP.NEU.FTZ.AND P1, PT, R173.reuse, -INF , PT ;  /* 0xff800000ad00780b */ /* 0x040fe20003f3d000 */
[----:B------:R-:W-:Y:S02]  /*a440*/  FMUL.FTZ R188, R173, c[0x0][0x2d0] ;  /* 0x0000b400adbc7a20 */ /* 0x000fe40000410000 */
[----:B------:R-:W2:Y:S03]  /*a450*/  SHFL.BFLY PT, R2, R0, 0x1, 0x1f ;  /* 0x0c201f0000027f89 */ /* 0x000ea600000e0000 */
[----:B------:R-:W-:Y:S05]  /*a460*/  FSEL R188, R188, RZ, P1 ;  /* 0x000000ffbcbc7208 */ /* 0x000fea0000800000 */
[----:B------:R3:W-:Y:S01]  /*a470*/  @P0 LDGSTS.E.BYPASS.LTC128B.128 [R251+0x16100], [R4.64+0x180], !P2 ;  /* 0x1610018004fb0fae */ /* 0x0007e2000d101d5e */
[----:B------:R-:W-:Y:S01]  /*a480*/  PLOP3.LUT P0, PT, PT, PT, UP0, 0x80, 0x0 ;  /* 0x000000000000781c */ /* 0x000fe20003f0f008 */
[--C-:B-1----:R-:W-:Y:S02]  /*a490*/  FFMA.FTZ R6, R206, c[0x0][0x2d0], -R188.reuse ;  /* 0x0000b400ce067a23 */ /* 0x102fe400000108bc */
[----:B------:R-:W-:Y:S02]  /*a4a0*/  IMAD.MOV.U32 R206, RZ, RZ, R21 ;  /* 0x000000ffffce7224 */ /* 0x000fe400078e0015 */
[----:B------:R1:W-:Y:S01]  /*a4b0*/  MUFU.EX2 R41, R6 ;  /* 0x0000000600297308 */ /* 0x0003e20000000800 */
[----:B--2---:R-:W-:Y:S01]  /*a4c0*/  FMNMX.FTZ R172, R0, R2, !PT ;  /* 0x0000000200ac7209 */ /* 0x004fe20007810000 */
[--C-:B------:R-:W-:Y:S08]  /*a4d0*/  FFMA.FTZ R0, R9, c[0x0][0x2d0], -R188.reuse ;  /* 0x0000b40009007a23 */ /* 0x100ff000000108bc */
[----:B------:R2:W-:Y:S01]  /*a4e0*/  MUFU.EX2 R48, R0 ;  /* 0x0000000000307308 */ /* 0x0005e20000000800 */
[----:B------:R-:W-:Y:S01]  /*a4f0*/  FMUL.FTZ R189, R172, c[0x0][0x2d0] ;  /* 0x0000b400acbd7a20 */ /* 0x000fe20000410000 */
[----:B---3--:R-:W-:Y:S01]  /*a500*/  @P6 IADD3 R4, P6, R4, UR17, RZ ;  /* 0x0000001104046c10 */ /* 0x008fe2000ffde0ff */
[--C-:B-1----:R-:W-:Y:S02]  /*a510*/  FFMA.FTZ R6, R207, c[0x0][0x2d0], -R188.reuse ;  /* 0x0000b400cf067a23 */ /* 0x102fe400000108bc */
[----:B------:R-:W-:Y:S05]  /*a520*/  IMAD.MOV.U32 R207, RZ, RZ, R19 ;  /* 0x000000ffffcf7224 */ /* 0x000fea00078e0013 */
[----:B------:R1:W3:Y:S05]  /*a530*/  MUFU.EX2 R28, R6 ;  /* 0x00000006001c7308 */ /* 0x0002ea0000000800 */
[----:B------:R-:W-:Y:S02]  /*a540*/  @P0 IADD3.X R5, R5, UR18, RZ, P6, !PT ;  /* 0x0000001205050c10 */ /* 0x000fe4000b7fe4ff */
[C---:B------:R-:W-:Y:S02]  /*a550*/  FSETP.NEU.FTZ.AND P0, PT, R172.reuse, -INF , PT ;  /* 0xff800000ac00780b */ /* 0x040fe40003f1d000 */
[----:B------:R-:W-:Y:S02]  /*a560*/  PLOP3.LUT P6, PT, PT, PT, UP0, 0x80, 0x0 ;  /* 0x000000000000781c */ /* 0x000fe40003fcf008 */
[----:B------:R-:W-:Y:S02]  /*a570*/  FSEL R189, R189, RZ, P0 ;  /* 0x000000ffbdbd7208 */ /* 0x000fe40000000000 */
[----:B------:R-:W-:Y:S02]  /*a580*/  PLOP3.LUT P6, PT, PT, PT, UP0, 0x80, 0x0 ;  /* 0x000000000000781c */ /* 0x000fe40003fcf008 */
[----:B------:R-:W-:Y:S01]  /*a590*/  FSEL R2, R172, RZ, P0 ;  /* 0x000000ffac027208 */ /* 0x000fe20000000000 */
[--C-:B--2---:R-:W-:Y:S01]  /*a5a0*/  FFMA.FTZ R0, R208, c[0x0][0x2d0], -R189.reuse ;  /* 0x0000b400d0007a23 */ /* 0x104fe200000108bd */
[----:B------:R-:W-:Y:S03]  /*a5b0*/  PLOP3.LUT P0, PT, PT, PT, UP0, 0x80, 0x0 ;  /* 0x000000000000781c */ /* 0x000fe60003f0f008 */
[----:B------:R2:W-:Y:S01]  /*a5c0*/  MUFU.EX2 R49, R0 ;  /* 0x0000000000317308 */ /* 0x0005e20000000800 */
[----:B-1----:R-:W-:Y:S02]  /*a5d0*/  FFMA.FTZ R6, R184, c[0x0][0x2d0], -R188 ;  /* 0x0000b400b8067a23 */ /* 0x002fe400000108bc */
[----:B---3--:R-:W-:Y:S03]  /*a5e0*/  IMAD.MOV.U32 R208, RZ, RZ, R28 ;  /* 0x000000ffffd07224 */ /* 0x008fe600078e001c */
[----:B------:R1:W-:Y:S01]  /*a5f0*/  @P6 LDGSTS.E.BYPASS.LTC128B.128 [R251+0xe100], [R4.64], !P5 ;  /* 0x0e10000004fb6fae */ /* 0x0003e2000e901d5e */
[----:B------:R-:W-:Y:S03]  /*a600*/  PLOP3.LUT P6, PT, PT, PT, UP0, 0x80, 0x0 ;  /* 0x000000000000781c */ /* 0x000fe60003fcf008 */
[----:B------:R3:W-:Y:S01]  /*a610*/  MUFU.EX2 R24, R6 ;  /* 0x0000000600187308 */ /* 0x0007e20000000800 */
[----:B------:R-:W-:Y:S09]  /*a620*/  F2FP.PACK_AB R184, R208, R41 ;  /* 0x00000029d0b8723e */ /* 0x000ff200000000ff */
[----:B------:R1:W-:Y:S01]  /*a630*/  @P6 LDGSTS.E.BYPASS.LTC128B.128 [R251+0x11100], [R4.64+0x80], !P4 ;  /* 0x1110008004fb6fae */ /* 0x0003e2000e101d5e */
[--C-:B--2---:R-:W-:Y:S04]  /*a640*/  FFMA.FTZ R0, R209, c[0x0][0x2d0], -R189.reuse ;  /* 0x0000b400d1007a23 */ /* 0x104fe800000108bd */
[----:B------:R2:W4:Y:S01]  /*a650*/  MUFU.EX2 R209, R0 ;  /* 0x0000000000d17308 */ /* 0x0005220000000800 */
[--C-:B---3--:R-:W-:Y:S09]  /*a660*/  FFMA.FTZ R6, R11, c[0x0][0x2d0], -R189.reuse ;  /* 0x0000b4000b067a23 */ /* 0x108ff200000108bd */
[----:B------:R-:W-:Y:S01]  /*a670*/  MUFU.EX2 R43, R6 ;  /* 0x00000006002b7308 */ /* 0x000fe20000000800 */
[----:B--2---:R-:W-:Y:S01]  /*a680*/  FFMA.FTZ R0, R185, c[0x0][0x2d0], -R189 ;  /* 0x0000b400b9007a23 */ /* 0x004fe200000108bd */
[----:B----4-:R-:W-:Y:S08]  /*a690*/  F2FP.PACK_AB R185, R209, R49 ;  /* 0x00000031d1b9723e */ /* 0x010ff000000000ff */
[----:B------:R2:W3:Y:S02]  /*a6a0*/  MUFU.EX2 R200, R0 ;  /* 0x0000000000c87308 */ /* 0x0004e40000000800 */
[----:B--2---:R-:W-:Y:S02]  /*a6b0*/  FSEL R0, R173, RZ, P1 ;  /* 0x000000ffad007208 */ /* 0x004fe40000800000 */
[----:B------:R-:W-:Y:S01]  /*a6c0*/  PLOP3.LUT P1, PT, PT, PT, UP0, 0x80, 0x0 ;  /* 0x000000000000781c */ /* 0x000fe20003f2f008 */
[----:B------:R-:W-:Y:S01]  /*a6d0*/  UISETP.GT.AND UP0, UPT, UR16, UR15, UPT ;  /* 0x0000000f1000728c */ /* 0x000fe2000bf04270 */
[----:B---3--:R-:W-:Y:S01]  /*a6e0*/  F2FP.PACK_AB R187, R43, R200 ;  /* 0x000000c82bbb723e */ /* 0x008fe200000000ff */
[----:B------:R-:W-:Y:S01]  /*a6f0*/  FADD.FTZ R0, -R0, R3 ;  /* 0x0000000300007221 */ /* 0x000fe20000010100 */
[----:B------:R-:W-:Y:S03]  /*a700*/  UMOV UR16, UR24 ;  /* 0x0000001800107c82 */ /* 0x000fe60008000000 */
[----:B------:R-:W-:Y:S04]  /*a710*/  FMUL.FTZ R0, R0, c[0x0][0x2d0] ;  /* 0x0000b40000007a20 */ /* 0x000fe80000410000 */
[----:B------:R2:W3:Y:S02]  /*a720*/  MUFU.EX2 R3, R0 ;  /* 0x0000000000037308 */ /* 0x0004e40000000800 */
[----:B------:R1:W-:Y:S08]  /*a730*/  @P1 LDGSTS.E.BYPASS.LTC128B.128 [R251+0x14100], [R4.64+0x100], !P3 ;  /* 0x1410010004fb1fae */ /* 0x0003f0000d901d5e */
[----:B------:R1:W-:Y:S01]  /*a740*/  @P0 LDGSTS.E.BYPASS.LTC128B.128 [R251+0x17100], [R4.64+0x180], !P2 ;  /* 0x1710018004fb0fae */ /* 0x0003e2000d101d5e */
[----:B------:R-:W-:Y:S07]  /*a750*/  PLOP3.LUT P0, PT, PT, PT, UP0, 0x80, 0x0 ;  /* 0x000000000000781c */ /* 0x000fee0003f0f008 */
[----:B------:R-:W-:Y:S01]  /*a760*/  LDSM.16.MT88.4 R20, [R218+0x100] ;  /* 0x00010000da14783b */ /* 0x000fe20000004200 */
[----:B--2---:R-:W-:Y:S02]  /*a770*/  FADD.FTZ R0, -R2, R174 ;  /* 0x000000ae02007221 */ /* 0x004fe40000010100 */
[----:B------:R-:W-:Y:S05]  /*a780*/  IMAD.MOV.U32 R2, RZ, RZ, R14 ;  /* 0x000000ffff027224 */ /* 0x000fea00078e000e */
[----:B------:R-:W-:Y:S01]  /*a790*/  LDSM.16.MT88.4 R28, [R220+0x100] ;  /* 0x00010000dc1c783b */ /* 0x000fe20000004200 */
[----:B------:R-:W-:Y:S02]  /*a7a0*/  FMUL.FTZ R0, R0, c[0x0][0x2d0] ;  /* 0x0000b40000007a20 */ /* 0x000fe40000410000 */
[----:B------:R-:W-:Y:S02]  /*a7b0*/  IMAD.MOV.U32 R174, RZ, RZ, R24 ;  /* 0x000000ffffae7224 */ /* 0x000fe400078e0018 */
[C---:B---3--:R-:W-:Y:S02]  /*a7c0*/  FMUL.FTZ R8, R3.reuse, R180 ;  /* 0x000000b403087220 */ /* 0x048fe40000410000 */
[----:B------:R-:W2:Y:S01]  /*a7d0*/  MUFU.EX2 R0, R0 ;  /* 0x0000000000007308 */ /* 0x000ea20000000800 */
[----:B------:R-:W3:Y:S01]  /*a7e0*/  LDSM.16.MT88.4 R12, [R217+0x100] ;  /* 0x00010000d90c783b */ /* 0x000ee20000004200 */
[----:B------:R-:W-:Y:S01]  /*a7f0*/  F2FP.PACK_AB R186, R48, R174 ;  /* 0x000000ae30ba723e */ /* 0x000fe200000000ff */
[C---:B-1----:R-:W-:Y:S02]  /*a800*/  FMUL.FTZ R4, R3.reuse, R176 ;  /* 0x000000b003047220 */ /* 0x042fe40000410000 */
[C---:B------:R-:W-:Y:S02]  /*a810*/  FMUL.FTZ R5, R3.reuse, R177 ;  /* 0x000000b103057220 */ /* 0x040fe40000410000 */
[C---:B------:R-:W-:Y:S02]  /*a820*/  FMUL.FTZ R9, R3.reuse, R181 ;  /* 0x000000b503097220 */ /* 0x040fe40000410000 */
[----:B------:R-:W-:Y:S01]  /*a830*/  IMAD.MOV.U32 R176, RZ, RZ, R18 ;  /* 0x000000ffffb07224 */ /* 0x000fe200078e0012 */
[----:B------:R-:W1:Y:S01]  /*a840*/  LDSM.16.MT88.4 R36, [R219+0x100] ;  /* 0x00010000db24783b */ /* 0x000e620000004200 */
[----:B------:R-:W-:Y:S02]  /*a850*/  IMAD.MOV.U32 R177, RZ, RZ, R17 ;  /* 0x000000ffffb17224 */ /* 0x000fe400078e0011 */
[C---:B------:R-:W-:Y:S02]  /*a860*/  FMUL.FTZ R17, R3.reuse, R137 ;  /* 0x0000008903117220 */ /* 0x040fe40000410000 */
[C---:B------:R-:W-:Y:S02]  /*a870*/  FMUL.FTZ R24, R3.reuse, R144 ;  /* 0x0000009003187220 */ /* 0x040fe40000410000 */
[----:B------:R-:W-:Y:S01]  /*a880*/  IMAD.MOV.U32 R144, RZ, RZ, R25 ;  /* 0x000000ffff907224 */ /* 0x000fe200078e0019 */
[----:B------:R-:W4:Y:S01]  /*a890*/  LDSM.16.MT88.4 R44, [R217+0x3100] ;  /* 0x00310000d92c783b */ /* 0x000f220000004200 */
[C---:B------:R-:W-:Y:S02]  /*a8a0*/  FMUL.FTZ R25, R3.reuse, R145 ;  /* 0x0000009103197220 */ /* 0x040fe40000410000 */
[----:B------:R-:W-:Y:S02]  /*a8b0*/  IMAD.MOV.U32 R145, RZ, RZ, R26 ;  /* 0x000000ffff917224 */ /* 0x000fe400078e001a */
[----:B------:R-:W-:Y:S02]  /*a8c0*/  IMAD.MOV.U32 R180, RZ, RZ, R32 ;  /* 0x000000ffffb47224 */ /* 0x000fe400078e0020 */
[C---:B--2---:R-:W-:Y:S01]  /*a8d0*/  FMUL.FTZ R6, R0.reuse, R178 ;  /* 0x000000b200067220 */ /* 0x044fe20000410000 */
[----:B------:R-:W-:Y:S01]  /*a8e0*/  MOV R178, R16 ;  /* 0x0000001000b27202 */ /* 0x000fe20000000f00 */
[C---:B------:R-:W-:Y:S01]  /*a8f0*/  FMUL.FTZ R7, R0.reuse, R179 ;  /* 0x000000b300077220 */ /* 0x040fe20000410000 */
[----:B------:R-:W0:Y:S01]  /*a900*/  LDGDEPBAR ;  /* 0x00000000000079af */ /* 0x000e220000000000 */
[C---:B------:R-:W-:Y:S01]  /*a910*/  FMUL.FTZ R16, R3.reuse, R136 ;  /* 0x0000008803107220 */ /* 0x040fe20000410000 */
[----:B------:R-:W-:Y:S01]  /*a920*/  MOV R179, R48 ;  /* 0x0000003000b37202 */ /* 0x000fe20000000f00 */
[C---:B------:R-:W-:Y:S02]  /*a930*/  FMUL.FTZ R18, R0.reuse, R138 ;  /* 0x0000008a00127220 */ /* 0x040fe40000410000 */
[C---:B------:R-:W-:Y:S02]  /*a940*/  FMUL.FTZ R19, R0.reuse, R139 ;  /* 0x0000008b00137220 */ /* 0x040fe40000410000 */
[C---:B------:R-:W-:Y:S01]  /*a950*/  FMUL.FTZ R26, R0.reuse, R146 ;  /* 0x00000092001a7220 */ /* 0x040fe20000410000 */
[----:B------:R-:W-:Y:S01]  /*a960*/  LDSM.16.MT88.4 R136, [R220+0x3100] ;  /* 0x00310000dc88783b */ /* 0x000fe20000004200 */
[----:B------:R-:W-:Y:S02]  /*a970*/  IMAD.MOV.U32 R146, RZ, RZ, R27 ;  /* 0x000000ffff927224 */ /* 0x000fe400078e001b */
[C---:B------:R-:W-:Y:S01]  /*a980*/  FMUL.FTZ R27, R0.reuse, R147 ;  /* 0x00000093001b7220 */ /* 0x040fe20000410000 */
[----:B------:R-:W-:Y:S01]  /*a990*/  MOV R147, R178 ;  /* 0x000000b200937202 */ /* 0x000fe20000000f00 */
[C---:B---3--:R-:W-:Y:S05]  /*a9a0*/  HMMA.16816.F32 R4, R184.reuse, R12, R4 ;  /* 0x0000000cb804723c */ /* 0x048fea0000001804 */
[C---:B------:R-:W-:Y:S02]  /*a9b0*/  FMUL.FTZ R10, R0.reuse, R182 ;  /* 0x000000b6000a7220 */ /* 0x040fe40000410000 */
[C---:B------:R-:W-:Y:S01]  /*a9c0*/  FMUL.FTZ R11, R0.reuse, R183 ;  /* 0x000000b7000b7220 */ /* 0x040fe20000410000 */
[----:B------:R-:W-:Y:S01]  /*a9d0*/  MOV R183, R40 ;  /* 0x0000002800b77202 */ /* 0x000fe20000000f00 */
[C---:B------:R-:W-:Y:S03]  /*a9e0*/  FMUL.FTZ R12, R3.reuse, R132 ;  /* 0x00000084030c7220 */ /* 0x040fe60000410000 */
[C---:B------:R-:W-:Y:S02]  /*a9f0*/  FMUL.FTZ R13, R3.reuse, R133 ;  /* 0x00000085030d7220 */ /* 0x040fe40000410000 */
[C---:B------:R-:W-:Y:S03]  /*aa00*/  HMMA.16816.F32 R8, R184.reuse, R14, R8 ;  /* 0x0000000eb808723c */ /* 0x040fe60000001808 */
[C---:B------:R-:W-:Y:S02]  /*aa10*/  FMUL.FTZ R32, R3.reuse, R152 ;  /* 0x0000009803207220 */ /* 0x040fe40000410000 */
[----:B------:R-:W-:Y:S02]  /*aa20*/  IMAD.MOV.U32 R152, RZ, RZ, R33 ;  /* 0x000000ffff987224 */ /* 0x000fe400078e0021 */
[C---:B------:R-:W-:Y:S02]  /*aa30*/  FMUL.FTZ R14, R0.reuse, R134 ;  /* 0x00000086000e7220 */ /* 0x040fe40000410000 */
[C---:B------:R-:W-:Y:S02]  /*aa40*/  FMUL.FTZ R15, R0.reuse, R135 ;  /* 0x00000087000f7220 */ /* 0x040fe40000410000 */
[----:B------:R-:W2:Y:S01]  /*aa50*/  LDSM.16.MT88.4 R132, [R218+0x3100] ;  /* 0x00310000da84783b */ /* 0x000ea20000004200 */
[C---:B------:R-:W-:Y:S02]  /*aa60*/  FMUL.FTZ R33, R3.reuse, R153 ;  /* 0x0000009903217220 */ /* 0x040fe40000410000 */
[----:B------:R-:W-:Y:S02]  /*aa70*/  IMAD.MOV.U32 R153, RZ, RZ, R34 ;  /* 0x000000ffff997224 */ /* 0x000fe400078e0022 */
[C---:B------:R-:W-:Y:S03]  /*aa80*/  HMMA.16816.F32 R12, R184.reuse, R20, R12 ;  /* 0x00000014b80c723c */ /* 0x040fe6000000180c */
[C---:B------:R-:W-:Y:S01]  /*aa90*/  FMUL.FTZ R34, R0.reuse, R154 ;  /* 0x0000009a00227220 */ /* 0x040fe20000410000 */
[----:B------:R-:W-:Y:S01]  /*aaa0*/  MOV R154, R35 ;  /* 0x00000023009a7202 */ /* 0x000fe20000000f00 */
[C---:B------:R-:W-:Y:S02]  /*aab0*/  FMUL.FTZ R35, R0.reuse, R155 ;  /* 0x0000009b00237220 */ /* 0x040fe40000410000 */
[C---:B------:R-:W-:Y:S01]  /*aac0*/  FMUL.FTZ R20, R3.reuse, R140 ;  /* 0x0000008c03147220 */ /* 0x040fe20000410000 */
[C---:B------:R-:W-:Y:S04]  /*aad0*/  HMMA.16816.F32 R16, R184.reuse, R22, R16 ;  /* 0x00000016b810723c */ /* 0x040fe80000001810 */
[C---:B------:R-:W-:Y:S02]  /*aae0*/  FMUL.FTZ R21, R3.reuse, R141 ;  /* 0x0000008d03157220 */ /* 0x040fe40000410000 */
[C---:B------:R-:W-:Y:S02]  /*aaf0*/  FMUL.FTZ R40, R3.reuse, R160 ;  /* 0x000000a003287220 */ /* 0x040fe40000410000 */
[C---:B------:R-:W-:Y:S04]  /*ab00*/  FMUL.FTZ R22, R0.reuse, R142 ;  /* 0x0000008e00167220 */ /* 0x040fe80000410000 */
[C---:B------:R-:W-:Y:S02]  /*ab10*/  FMUL.FTZ R23, R0.reuse, R143 ;  /* 0x0000008f00177220 */ /* 0x040fe40000410000 */
[----:B------:R-:W3:Y:S01]  /*ab20*/  LDSM.16.MT88.4 R140, [R219+0x3100] ;  /* 0x00310000db8c783b */ /* 0x000ee20000004200 */
        /* <DEDUP_REMOVED lines=8> */
[----:B------:R-:W-:Y:S02]  /*abb0*/  IMAD.MOV.U32 R178, RZ, RZ, R43 ;  /* 0x000000ffffb27224 */ /* 0x000fe400078e002b */
[C---:B------:R-:W-:Y:S04]  /*abc0*/  FMUL.FTZ R30, R0.reuse, R150 ;  /* 0x00000096001e7220 */ /* 0x040fe80000410000 */
[----:B------:R-:W-:Y:S01]  /*abd0*/  FMUL.FTZ R31, R0, R151 ;  /* 0x00000097001f7220 */ /* 0x000fe20000410000 */
[----:B------:R-:W-:Y:S01]  /*abe0*/  MOV R151, R207 ;  /* 0x000000cf00977202 */ /* 0x000fe20000000f00 */
[----:B------:R-:W-:Y:S02]  /*abf0*/  IMAD.MOV.U32 R150, RZ, RZ, R2 ;  /* 0x000000ffff967224 */ /* 0x000fe400078e0002 */
[----:B------:R-:W-:Y:S02]  /*ac00*/  IMAD.MOV.U32 R148, RZ, RZ, R177 ;  /* 0x000000ffff947224 */ /* 0x000fe400078e00b1 */
[----:B------:R-:W-:Y:S01]  /*ac10*/  IMAD.MOV.U32 R149, RZ, RZ, R176 ;  /* 0x000000ffff957224 */ /* 0x000fe200078e00b0 */
[C---:B-1----:R-:W-:Y:S03]  /*ac20*/  HMMA.16816.F32 R28, R184.reuse, R36, R28 ;  /* 0x00000024b81c723c */ /* 0x042fe6000000181c */
[----:B------:R-:W-:Y:S02]  /*ac30*/  FFMA.FTZ R2, R210, c[0x0][0x2d0], -R188 ;  /* 0x0000b400d2027a23 */ /* 0x000fe400000108bc */
[----:B------:R-:W-:Y:S02]  /*ac40*/  IMAD.MOV.U32 R210, RZ, RZ, R153 ;  /* 0x000000ffffd27224 */ /* 0x000fe400078e0099 */
[C---:B------:R-:W-:Y:S01]  /*ac50*/  FMUL.FTZ R43, R0.reuse, R163 ;  /* 0x000000a3002b7220 */ /* 0x040fe20000410000 */
[C---:B------:R-:W-:Y:S04]  /*ac60*/  HMMA.16816.F32 R32, R184.reuse, R38, R32 ;  /* 0x00000026b820723c */ /* 0x040fe80000001820 */
[C---:B------:R-:W-:Y:S01]  /*ac70*/  FMUL.FTZ R36, R3.reuse, R156 ;  /* 0x0000009c03247220 */ /* 0x040fe20000410000 */
[----:B------:R-:W-:Y:S01]  /*ac80*/  MOV R163, R150 ;  /* 0x0000009600a37202 */ /* 0x000fe20000000f00 */
[C---:B------:R-:W-:Y:S02]  /*ac90*/  FMUL.FTZ R37, R3.reuse, R157 ;  /* 0x0000009d03257220 */ /* 0x040fe40000410000 */
[C---:B------:R-:W-:Y:S02]  /*aca0*/  FMUL.FTZ R38, R0.reuse, R158 ;  /* 0x0000009e00267220 */ /* 0x040fe40000410000 */
[----:B------:R1:W-:Y:S02]  /*acb0*/  MUFU.EX2 R158, R2 ;  /* 0x00000002009e7308 */ /* 0x0003e40000000800 */
[C---:B------:R-:W-:Y:S02]  /*acc0*/  FMUL.FTZ R39, R0.reuse, R159 ;  /* 0x0000009f00277220 */ /* 0x040fe40000410000 */
[C---:B------:R-:W-:Y:S02]  /*acd0*/  FMUL.FTZ R55, R0.reuse, R55 ;  /* 0x0000003700377220 */ /* 0x040fe40000410000 */
[C---:B------:R-:W-:Y:S02]  /*ace0*/  FMUL.FTZ R56, R3.reuse, R56 ;  /* 0x0000003803387220 */ /* 0x040fe40000410000 */
[C---:B------:R-:W-:Y:S01]  /*acf0*/  FMUL.FTZ R57, R3.reuse, R57 ;  /* 0x0000003903397220 */ /* 0x040fe20000410000 */
[C---:B----4-:R-:W-:Y:S03]  /*ad00*/  HMMA.16816.F32 R36, R184.reuse, R44, R36 ;  /* 0x0000002cb824723c */ /* 0x050fe60000001824 */
[----:B------:R-:W-:Y:S02]  /*ad10*/  IMAD.MOV.U32 R181, RZ, RZ, R42 ;  /* 0x000000ffffb57224 */ /* 0x000fe400078e002a */
[C---:B------:R-:W-:Y:S02]  /*ad20*/  FMUL.FTZ R42, R0.reuse, R162 ;  /* 0x000000a2002a7220 */ /* 0x040fe40000410000 */
[----:B------:R-:W-:Y:S02]  /*ad30*/  IMAD.MOV.U32 R182, RZ, RZ, R41 ;  /* 0x000000ffffb67224 */ /* 0x000fe400078e0029 */
[C---:B------:R-:W-:Y:S03]  /*ad40*/  FMUL.FTZ R41, R3.reuse, R161 ;  /* 0x000000a103297220 */ /* 0x040fe60000410000 */
[----:B------:R-:W-:Y:S02]  /*ad50*/  IMAD.MOV.U32 R162, RZ, RZ, R152 ;  /* 0x000000ffffa27224 */ /* 0x000fe400078e0098 */
[----:B------:R-:W-:Y:S01]  /*ad60*/  FMUL.FTZ R44, R3, R164 ;  /* 0x000000a4032c7220 */ /* 0x000fe20000410000 */
[----:B------:R-:W-:Y:S01]  /*ad70*/  MOV R164, R146 ;  /* 0x0000009200a47202 */ /* 0x000fe20000000f00 */
[C---:B------:R-:W-:Y:S03]  /*ad80*/  HMMA.16816.F32 R40, R184.reuse, R46, R40 ;  /* 0x0000002eb828723c */ /* 0x040fe60000001828 */
[----:B-1----:R-:W-:Y:S02]  /*ad90*/  FFMA.FTZ R2, R211, c[0x0][0x2d0], -R188 ;  /* 0x0000b400d3027a23 */ /* 0x002fe400000108bc */
[C---:B------:R-:W-:Y:S02]  /*ada0*/  FMUL.FTZ R45, R3.reuse, R165 ;  /* 0x000000a5032d7220 */ /* 0x040fe40000410000 */
[----:B------:R1:W4:Y:S01]  /*adb0*/  MUFU.EX2 R156, R2 ;  /* 0x00000002009c7308 */ /* 0x0003220000000800 */
[C---:B------:R-:W-:Y:S04]  /*adc0*/  FMUL.FTZ R46, R0.reuse, R166 ;  /* 0x000000a6002e7220 */ /* 0x040fe80000410000 */
[C---:B------:R-:W-:Y:S02]  /*add0*/  FMUL.FTZ R47, R0.reuse, R167 ;  /* 0x000000a7002f7220 */ /* 0x040fe40000410000 */
[----:B------:R-:W-:Y:S02]  /*ade0*/  IMAD.MOV.U32 R167, RZ, RZ, R147 ;  /* 0x000000ffffa77224 */ /* 0x000fe400078e0093 */
[----:B------:R-:W-:Y:S02]  /*adf0*/  IMAD.MOV.U32 R166, RZ, RZ, R151 ;  /* 0x000000ffffa67224 */ /* 0x000fe400078e0097 */
[----:B------:R-:W-:Y:S01]  /*ae00*/  IMAD.MOV.U32 R211, RZ, RZ, R149 ;  /* 0x000000ffffd37224 */ /* 0x000fe200078e0095 */
[C---:B--2---:R-:W-:Y:S03]  /*ae10*/  HMMA.16816.F32 R44, R184.reuse, R132, R44 ;  /* 0x00000084b82c723c */ /* 0x044fe6000000182c */
[----:B------:R-:W-:Y:S02]  /*ae20*/  IMAD.MOV.U32 R207, RZ, RZ, R51 ;  /* 0x000000ffffcf7224 */ /* 0x000fe400078e0033 */
[C---:B------:R-:W-:Y:S02]  /*ae30*/  FMUL.FTZ R51, R0.reuse, R171 ;  /* 0x000000ab00337220 */ /* 0x040fe40000410000 */
[----:B------:R-:W-:Y:S02]  /*ae40*/  IMAD.MOV.U32 R176, RZ, RZ, R50 ;  /* 0x000000ffffb07224 */ /* 0x000fe400078e0032 */
[----:B------:R-:W-:Y:S03]  /*ae50*/  FMUL.FTZ R50, R0, R170 ;  /* 0x000000aa00327220 */ /* 0x000fe60000410000 */
[----:B------:R-:W-:Y:S02]  /*ae60*/  IMAD.MOV.U32 R177, RZ, RZ, R49 ;  /* 0x000000ffffb17224 */ /* 0x000fe400078e0031 */
[C---:B------:R-:W-:Y:S02]  /*ae70*/  FMUL.FTZ R49, R3.reuse, R169 ;  /* 0x000000a903317220 */ /* 0x040fe40000410000 */
[----:B-1----:R-:W-:Y:S02]  /*ae80*/  FFMA.FTZ R2, R212, c[0x0][0x2d0], -R189 ;  /* 0x0000b400d4027a23 */ /* 0x002fe400000108bd */
[----:B------:R-:W-:Y:S02]  /*ae90*/  IMAD.MOV.U32 R170, RZ, RZ, R145 ;  /* 0x000000ffffaa7224 */ /* 0x000fe400078e0091 */
[----:B------:R1:W-:Y:S01]  /*aea0*/  MUFU.EX2 R157, R2 ;  /* 0x00000002009d7308 */ /* 0x0003e20000000800 */
[C---:B------:R-:W-:Y:S01]  /*aeb0*/  HMMA.16816.F32 R48, R184.reuse, R134, R48 ;  /* 0x00000086b830723c */ /* 0x040fe20000001830 */
[----:B------:R-:W2:Y:S02]  /*aec0*/  LDSM.16.MT88.4 R132, [R217+0x6100] ;  /* 0x00610000d984783b */ /* 0x000ea40000004200 */
[----:B------:R-:W-:Y:S02]  /*aed0*/  IMAD.MOV.U32 R171, RZ, RZ, R144 ;  /* 0x000000ffffab7224 */ /* 0x000fe400078e0090 */
[----:B------:R-:W-:Y:S02]  /*aee0*/  IMAD.MOV.U32 R165, RZ, RZ, R148 ;  /* 0x000000ffffa57224 */ /* 0x000fe400078e0094 */
[C---:B------:R-:W-:Y:S01]  /*aef0*/  FMUL.FTZ R58, R0.reuse, R58 ;  /* 0x0000003a003a7220 */ /* 0x040fe20000410000 */
[C---:B------:R-:W-:Y:S01]  /*af00*/  HMMA.16816.F32 R52, R184.reuse, R136, R52 ;  /* 0x00000088b834723c */ /* 0x040fe20000001834 */
[----:B------:R-:W-:Y:S03]  /*af10*/  LDSM.16.MT88.4 R144, [R218+0x900] ;  /* 0x00090000da90783b */ /* 0x000fe60000004200 */
[C---:B------:R-:W-:Y:S02]  /*af20*/  FMUL.FTZ R59, R0.reuse, R59 ;  /* 0x0000003b003b7220 */ /* 0x040fe40000410000 */
[C---:B------:R-:W-:Y:S02]  /*af30*/  FMUL.FTZ R60, R3.reuse, R60 ;  /* 0x0000003c033c7220 */ /* 0x040fe40000410000 */
[----:B------:R-:W-:Y:S01]  /*af40*/  FMUL.FTZ R61, R3, R61 ;  /* 0x0000003d033d7220 */ /* 0x000fe20000410000 */
[----:B------:R-:W-:Y:S02]  /*af50*/  LDSM.16.MT88.4 R148, [R220+0x900] ;  /* 0x00090000dc94783b */ /* 0x000fe40000004200 */
[C---:B------:R-:W-:Y:S03]  /*af60*/  HMMA.16816.F32 R56, R184.reuse, R138, R56 ;  /* 0x0000008ab838723c */ /* 0x040fe60000001838 */
[C---:B------:R-:W-:Y:S02]  /*af70*/  FMUL.FTZ R62, R0.reuse, R62 ;  /* 0x0000003e003e7220 */ /* 0x040fe40000410000 */
[C---:B------:R-:W-:Y:S01]  /*af80*/  FMUL.FTZ R63, R0.reuse, R63 ;  /* 0x0000003f003f7220 */ /* 0x040fe20000410000 */
[----:B------:R-:W4:Y:S01]  /*af90*/  LDSM.16.MT88.4 R136, [R218+0x6100] ;  /* 0x00610000da88783b */ /* 0x000f220000004200 */
[--C-:B-1----:R-:W-:Y:S02]  /*afa0*/  FFMA.FTZ R2, R213, c[0x0][0x2d0], -R189.reuse ;  /* 0x0000b400d5027a23 */ /* 0x102fe400000108bd */
[C---:B------:R-:W-:Y:S02]  /*afb0*/  FMUL.FTZ R64, R3.reuse, R64 ;  /* 0x0000004003407220 */ /* 0x040fe40000410000 */
[----:B------:R1:W1:Y:S01]  /*afc0*/  MUFU.EX2 R159, R2 ;  /* 0x00000002009f7308 */ /* 0x0002620000000800 */
[C---:B---3--:R-:W-:Y:S03]  /*afd0*/  HMMA.16816.F32 R60, R184.reuse, R140, R60 ;  /* 0x0000008cb83c723c */ /* 0x048fe6000000183c */
[C---:B------:R-:W-:Y:S02]  /*afe0*/  FMUL.FTZ R65, R3.reuse, R65 ;  /* 0x0000004103417220 */ /* 0x040fe40000410000 */
[C---:B------:R-:W-:Y:S02]  /*aff0*/  FMUL.FTZ R66, R0.reuse, R66 ;  /* 0x0000004200427220 */ /* 0x040fe40000410000 */
[C---:B------:R-:W-:Y:S02]  /*b000*/  FMUL.FTZ R67, R0.reuse, R67 ;  /* 0x0000004300437220 */ /* 0x040fe40000410000 */
[C---:B------:R-:W-:Y:S03]  /*b010*/  FMUL.FTZ R68, R3.reuse, R68 ;  /* 0x0000004403447220 */ /* 0x040fe60000410000 */
[C---:B------:R-:W-:Y:S02]  /*b020*/  FMUL.FTZ R69, R3.reuse, R69 ;  /* 0x0000004503457220 */ /* 0x040fe40000410000 */
[C---:B------:R-:W-:Y:S01]  /*b030*/  HMMA.16816.F32 R64, R184.reuse, R142, R64 ;  /* 0x0000008eb840723c */ /* 0x040fe20000001840 */
[----:B------:R-:W3:Y:S02]  /*b040*/  LDSM.16.MT88.4 R140, [R220+0x6100] ;  /* 0x00610000dc8c783b */ /* 0x000ee40000004200 */
        /* <DEDUP_REMOVED lines=12> */
[----:B------:R-:W-:Y:S02]  /*b110*/  FMUL.FTZ R79, R0, R79 ;  /* 0x0000004f004f7220 */ /* 0x000fe40000410000 */
[--C-:B-1----:R-:W-:Y:S02]  /*b120*/  FFMA.FTZ R2, R214, c[0x0][0x2d0], -R188.reuse ;  /* 0x0000b400d6027a23 */ /* 0x102fe400000108bc */
[C---:B------:R-:W-:Y:S02]  /*b130*/  FMUL.FTZ R80, R3.reuse, R80 ;  /* 0x0000005003507220 */ /* 0x040fe40000410000 */
[----:B------:R1:W-:Y:S01]  /*b140*/  MUFU.EX2 R168, R2 ;  /* 0x0000000200a87308 */ /* 0x0003e20000000800 */
[C---:B----4-:R-:W-:Y:S03]  /*b150*/  HMMA.16816.F32 R76, R184.reuse, R136, R76 ;  /* 0x00000088b84c723c */ /* 0x050fe6000000184c */
[C---:B------:R-:W-:Y:S02]  /*b160*/  FMUL.FTZ R81, R3.reuse, R81 ;  /* 0x0000005103517220 */ /* 0x040fe40000410000 */
[C---:B------:R-:W-:Y:S02]  /*b170*/  FMUL.FTZ R82, R0.reuse, R82 ;  /* 0x0000005200527220 */ /* 0x040fe40000410000 */
[C---:B------:R-:W-:Y:S02]  /*b180*/  FMUL.FTZ R83, R0.reuse, R83 ;  /* 0x0000005300537220 */ /* 0x040fe40000410000 */
[C---:B------:R-:W-:Y:S03]  /*b190*/  FMUL.FTZ R84, R3.reuse, R84 ;  /* 0x0000005403547220 */ /* 0x040fe60000410000 */
[C---:B------:R-:W-:Y:S02]  /*b1a0*/  FMUL.FTZ R85, R3.reuse, R85 ;  /* 0x0000005503557220 */ /* 0x040fe40000410000 */
[C---:B------:R-:W-:Y:S01]  /*b1b0*/  HMMA.16816.F32 R80, R184.reuse, R138, R80 ;  /* 0x0000008ab850723c */ /* 0x040fe20000001850 */
[----:B------:R-:W4:Y:S02]  /*b1c0*/  LDSM.16.MT88.4 R136, [R217+0x9100] ;  /* 0x00910000d988783b */ /* 0x000f240000004200 */
[C---:B------:R-:W-:Y:S02]  /*b1d0*/  FMUL.FTZ R86, R0.reuse, R86 ;  /* 0x0000005600567220 */ /* 0x040fe40000410000 */
[C---:B------:R-:W-:Y:S02]  /*b1e0*/  FMUL.FTZ R87, R0.reuse, R87 ;  /* 0x0000005700577220 */ /* 0x040fe40000410000 */
[C---:B------:R-:W-:Y:S02]  /*b1f0*/  FMUL.FTZ R88, R3.reuse, R88 ;  /* 0x0000005803587220 */ /* 0x040fe40000410000 */
[----:B------:R-:W-:Y:S03]  /*b200*/  FMUL.FTZ R89, R3, R89 ;  /* 0x0000005903597220 */ /* 0x000fe60000410000 */
[C---:B---3--:R-:W-:Y:S03]  /*b210*/  HMMA.16816.F32 R84, R184.reuse, R140, R84 ;  /* 0x0000008cb854723c */ /* 0x048fe60000001854 */
[C---:B------:R-:W-:Y:S02]  /*b220*/  FMUL.FTZ R90, R0.reuse, R90 ;  /* 0x0000005a005a7220 */ /* 0x040fe40000410000 */
[C---:B------:R-:W-:Y:S02]  /*b230*/  FMUL.FTZ R91, R0.reuse, R91 ;  /* 0x0000005b005b7220 */ /* 0x040fe40000410000 */
[--C-:B-1----:R-:W-:Y:S02]  /*b240*/  FFMA.FTZ R2, R215, c[0x0][0x2d0], -R188.reuse ;  /* 0x0000b400d7027a23 */ /* 0x102fe400000108bc */
[C---:B------:R-:W-:Y:S02]  /*b250*/  FMUL.FTZ R92, R3.reuse, R92 ;  /* 0x0000005c035c7220 */ /* 0x040fe40000410000 */
[----:B------:R1:W3:Y:S01]  /*b260*/  MUFU.EX2 R160, R2 ;  /* 0x0000000200a07308 */ /* 0x0002e20000000800 */
[C---:B------:R-:W-:Y:S01]  /*b270*/  HMMA.16816.F32 R88, R184.reuse, R142, R88 ;  /* 0x0000008eb858723c */ /* 0x040fe20000001858 */
[----:B------:R-:W1:Y:S02]  /*b280*/  LDSM.16.MT88.4 R140, [R218+0x9100] ;  /* 0x00910000da8c783b */ /* 0x000e640000004200 */
[C---:B------:R-:W-:Y:S02]  /*b290*/  FMUL.FTZ R93, R3.reuse, R93 ;  /* 0x0000005d035d7220 */ /* 0x040fe40000410000 */
[C---:B------:R-:W-:Y:S02]  /*b2a0*/  FMUL.FTZ R94, R0.reuse, R94 ;  /* 0x0000005e005e7220 */ /* 0x040fe40000410000 */
[C---:B------:R-:W-:Y:S02]  /*b2b0*/  FMUL.FTZ R95, R0.reuse, R95 ;  /* 0x0000005f005f7220 */ /* 0x040fe40000410000 */
[C---:B------:R-:W-:Y:S03]  /*b2c0*/  FMUL.FTZ R96, R3.reuse, R96 ;  /* 0x0000006003607220 */ /* 0x040fe60000410000 */
[C---:B------:R-:W-:Y:S02]  /*b2d0*/  FMUL.FTZ R97, R3.reuse, R97 ;  /* 0x0000006103617220 */ /* 0x040fe40000410000 */
        /* <DEDUP_REMOVED lines=11> */
[C---:B----4-:R-:W-:Y:S03]  /*b390*/  HMMA.16816.F32 R100, R184.reuse, R136, R100 ;  /* 0x00000088b864723c */ /* 0x050fe60000001864 */
[C---:B------:R-:W-:Y:S02]  /*b3a0*/  FMUL.FTZ R106, R0.reuse, R106 ;  /* 0x0000006a006a7220 */ /* 0x040fe40000410000 */
[----:B------:R-:W-:Y:S02]  /*b3b0*/  FMUL.FTZ R107, R0, R107 ;  /* 0x0000006b006b7220 */ /* 0x000fe40000410000 */
[--C-:B-1----:R-:W-:Y:S02]  /*b3c0*/  FFMA.FTZ R2, R252, c[0x0][0x2d0], -R189.reuse ;  /* 0x0000b400fc027a23 */ /* 0x102fe400000108bd */
[C---:B------:R-:W-:Y:S02]  /*b3d0*/  FMUL.FTZ R108, R3.reuse, R108 ;  /* 0x0000006c036c7220 */ /* 0x040fe40000410000 */
[----:B------:R1:W-:Y:S01]  /*b3e0*/  MUFU.EX2 R169, R2 ;  /* 0x0000000200a97308 */ /* 0x0003e20000000800 */
[C---:B------:R-:W-:Y:S01]  /*b3f0*/  HMMA.16816.F32 R104, R184.reuse, R138, R104 ;  /* 0x0000008ab868723c */ /* 0x040fe20000001868 */
[----:B------:R-:W4:Y:S02]  /*b400*/  LDSM.16.MT88.4 R136, [R219+0x9100] ;  /* 0x00910000db88783b */ /* 0x000f240000004200 */
[C---:B------:R-:W-:Y:S02]  /*b410*/  FMUL.FTZ R109, R3.reuse, R109 ;  /* 0x0000006d036d7220 */ /* 0x040fe40000410000 */
[C---:B------:R-:W-:Y:S02]  /*b420*/  FMUL.FTZ R110, R0.reuse, R110 ;  /* 0x0000006e006e7220 */ /* 0x040fe40000410000 */
[C---:B------:R-:W-:Y:S02]  /*b430*/  FMUL.FTZ R111, R0.reuse, R111 ;  /* 0x0000006f006f7220 */ /* 0x040fe40000410000 */
[C---:B------:R-:W-:Y:S03]  /*b440*/  FMUL.FTZ R112, R3.reuse, R112 ;  /* 0x0000007003707220 */ /* 0x040fe60000410000 */
[C---:B------:R-:W-:Y:S02]  /*b450*/  FMUL.FTZ R113, R3.reuse, R113 ;  /* 0x0000007103717220 */ /* 0x040fe40000410000 */
[C---:B------:R-:W-:Y:S03]  /*b460*/  HMMA.16816.F32 R108, R184.reuse, R140, R108 ;  /* 0x0000008cb86c723c */ /* 0x040fe6000000186c */
[C---:B------:R-:W-:Y:S02]  /*b470*/  FMUL.FTZ R114, R0.reuse, R114 ;  /* 0x0000007200727220 */ /* 0x040fe40000410000 */
[----:B------:R-:W-:Y:S02]  /*b480*/  FMUL.FTZ R115, R0, R115 ;  /* 0x0000007300737220 */ /* 0x000fe40000410000 */
[C---:B------:R-:W-:Y:S02]  /*b490*/  FMUL.FTZ R124, R3.reuse, R124 ;  /* 0x0000007c037c7220 */ /* 0x040fe40000410000 */
[--C-:B-1----:R-:W-:Y:S02]  /*b4a0*/  FFMA.FTZ R2, R154, c[0x0][0x2d0], -R189.reuse ;  /* 0x0000b4009a027a23 */ /* 0x102fe400000108bd */
[----:B------:R-:W-:Y:S01]  /*b4b0*/  LDSM.16.MT88.4 R152, [R218+0x3900] ;  /* 0x00390000da98783b */ /* 0x000fe20000004200 */
[C---:B------:R-:W-:Y:S01]  /*b4c0*/  HMMA.16816.F32 R112, R184.reuse, R142, R112 ;  /* 0x0000008eb870723c */ /* 0x040fe20000001870 */
[----:B------:R-:W1:Y:S02]  /*b4d0*/  MUFU.EX2 R161, R2 ;  /* 0x0000000200a17308 */ /* 0x000e640000000800 */
[C---:B------:R-:W-:Y:S02]  /*b4e0*/  FMUL.FTZ R116, R3.reuse, R116 ;  /* 0x0000007403747220 */ /* 0x040fe40000410000 */
[C---:B------:R-:W-:Y:S02]  /*b4f0*/  FMUL.FTZ R117, R3.reuse, R117 ;  /* 0x0000007503757220 */ /* 0x040fe40000410000 */
[----:B------:R-:W1:Y:S01]  /*b500*/  LDSM.16.MT88.4 R140, [R217+0x900] ;  /* 0x00090000d98c783b */ /* 0x000e620000004200 */
[C---:B------:R-:W-:Y:S04]  /*b510*/  FMUL.FTZ R118, R0.reuse, R118 ;  /* 0x0000007600767220 */ /* 0x040fe80000410000 */
[C---:B------:R-:W-:Y:S02]  /*b520*/  FMUL.FTZ R119, R0.reuse, R119 ;  /* 0x0000007700777220 */ /* 0x040fe40000410000 */
[C---:B------:R-:W-:Y:S02]  /*b530*/  FMUL.FTZ R125, R3.reuse, R125 ;  /* 0x0000007d037d7220 */ /* 0x040fe40000410000 */
[C---:B------:R-:W-:Y:S02]  /*b540*/  FMUL.FTZ R126, R0.reuse, R126 ;  /* 0x0000007e007e7220 */ /* 0x040fe40000410000 */
[C---:B------:R-:W-:Y:S01]  /*b550*/  FMUL.FTZ R127, R0.reuse, R127 ;  /* 0x0000007f007f7220 */ /* 0x040fe20000410000 */
[C---:B--2---:R-:W-:Y:S03]  /*b560*/  HMMA.16816.F32 R116, R184.reuse, R132, R116 ;  /* 0x00000084b874723c */ /* 0x044fe60000001874 */
[C---:B------:R-:W-:Y:S02]  /*b570*/  FMUL.FTZ R120, R3.reuse, R120 ;  /* 0x0000007803787220 */ /* 0x040fe40000410000 */
[C---:B------:R-:W-:Y:S02]  /*b580*/  FMUL.FTZ R121, R3.reuse, R121 ;  /* 0x0000007903797220 */ /* 0x040fe40000410000 */
[----:B------:R-:W-:Y:S01]  /*b590*/  FMUL.FTZ R122, R0, R122 ;  /* 0x0000007a007a7220 */ /* 0x000fe20000410000 */
[----:B------:R-:W-:Y:S01]  /*b5a0*/  F2FP.PACK_AB R132, R156, R158 ;  /* 0x0000009e9c84723e */ /* 0x000fe200000000ff */
[C---:B------:R-:W-:Y:S03]  /*b5b0*/  FMUL.FTZ R123, R0.reuse, R123 ;  /* 0x0000007b007b7220 */ /* 0x040fe60000410000 */
[----:B------:R-:W-:Y:S01]  /*b5c0*/  FMUL.FTZ R128, R3, R128 ;  /* 0x0000008003807220 */ /* 0x000fe20000410000 */
[----:B------:R-:W-:Y:S01]  /*b5d0*/  F2FP.PACK_AB R133, R159, R157 ;  /* 0x0000009d9f85723e */ /* 0x000fe200000000ff */
[----:B------:R-:W-:Y:S02]  /*b5e0*/  FMUL.FTZ R129, R3, R129 ;  /* 0x0000008103817220 */ /* 0x000fe40000410000 */
[C---:B------:R-:W-:Y:S03]  /*b5f0*/  HMMA.16816.F32 R120, R184.reuse, R134, R120 ;  /* 0x00000086b878723c */ /* 0x040fe60000001878 */
[C---:B------:R-:W-:Y:S02]  /*b600*/  FMUL.FTZ R130, R0.reuse, R130 ;  /* 0x0000008200827220 */ /* 0x040fe40000410000 */
[----:B------:R-:W-:Y:S02]  /*b610*/  FMUL.FTZ R131, R0, R131 ;  /* 0x0000008300837220 */ /* 0x000fe40000410000 */
[----:B---3--:R-:W-:Y:S01]  /*b620*/  F2FP.PACK_AB R134, R160, R168 ;  /* 0x000000a8a086723e */ /* 0x008fe200000000ff */
[C---:B----4-:R-:W-:Y:S04]  /*b630*/  HMMA.16816.F32 R124, R184.reuse, R136, R124 ;  /* 0x00000088b87c723c */ /* 0x050fe8000000187c */
[----:B-1----:R-:W-:Y:S01]  /*b640*/  F2FP.PACK_AB R135, R161, R169 ;  /* 0x000000a9a187723e */ /* 0x002fe200000000ff */
[----:B------:R-:W-:Y:S02]  /*b650*/  FFMA.FTZ R2, R171, c[0x0][0x2d0], -R188 ;  /* 0x0000b400ab027a23 */ /* 0x000fe400000108bc */
[----:B------:R-:W-:Y:S01]  /*b660*/  IMAD.MOV.U32 R171, RZ, RZ, R164 ;  /* 0x000000ffffab7224 */ /* 0x000fe200078e00a4 */
[----:B------:R-:W-:Y:S01]  /*b670*/  HMMA.16816.F32 R128, R184, R138, R128 ;  /* 0x0000008ab880723c */ /* 0x000fe20000001880 */
[----:B------:R-:W1:Y:S01]  /*b680*/  LDSM.16.MT88.4 R136, [R219+0x900] ;  /* 0x00090000db88783b */ /* 0x000e620000004200 */
[----:B------:R2:W-:Y:S06]  /*b690*/  MUFU.EX2 R164, R2 ;  /* 0x0000000200a47308 */ /* 0x0005ec0000000800 */
[C---:B------:R-:W-:Y:S08]  /*b6a0*/  HMMA.16816.F32 R4, R132.reuse, R140, R4 ;  /* 0x0000008c8404723c */ /* 0x040ff00000001804 */
[C---:B------:R-:W-:Y:S01]  /*b6b0*/  HMMA.16816.F32 R8, R132.reuse, R142, R8 ;  /* 0x0000008e8408723c */ /* 0x040fe20000001808 */
[----:B------:R-:W3:Y:S07]  /*b6c0*/  LDSM.16.MT88.4 R140, [R217+0x3900] ;  /* 0x00390000d98c783b */ /* 0x000eee0000004200 */
[C---:B------:R-:W-:Y:S04]  /*b6d0*/  HMMA.16816.F32 R12, R132.reuse, R144, R12 ;  /* 0x00000090840c723c */ /* 0x040fe8000000180c */
[--C-:B--2---:R-:W-:Y:S01]  /*b6e0*/  FFMA.FTZ R2, R167, c[0x0][0x2d0], -R188.reuse ;  /* 0x0000b400a7027a23 */ /* 0x104fe200000108bc */
[----:B------:R-:W-:Y:S03]  /*b6f0*/  MOV R167, R165 ;  /* 0x000000a500a77202 */ /* 0x000fe60000000f00 */
[C---:B------:R-:W-:Y:S01]  /*b700*/  HMMA.16816.F32 R16, R132.reuse, R146, R16 ;  /* 0x000000928410723c */ /* 0x040fe20000001810 */
[----:B------:R2:W4:Y:S01]  /*b710*/  MUFU.EX2 R165, R2 ;  /* 0x0000000200a57308 */ /* 0x0005220000000800 */
[----:B------:R-:W4:Y:S06]  /*b720*/  LDSM.16.MT88.4 R144, [R220+0x3900] ;  /* 0x00390000dc90783b */ /* 0x000f2c0000004200 */
[C---:B------:R-:W-:Y:S08]  /*b730*/  HMMA.16816.F32 R20, R132.reuse, R148, R20 ;  /* 0x000000948414723c */ /* 0x040ff00000001814 */
[C---:B------:R-:W-:Y:S01]  /*b740*/  HMMA.16816.F32 R24, R132.reuse, R150, R24 ;  /* 0x000000968418723c */ /* 0x040fe20000001818 */
[----:B------:R-:W4:Y:S07]  /*b750*/  LDSM.16.MT88.4 R148, [R219+0x3900] ;  /* 0x00390000db94783b */ /* 0x000f2e0000004200 */
[C---:B-1----:R-:W-:Y:S04]  /*b760*/  HMMA.16816.F32 R28, R132.reuse, R136, R28 ;  /* 0x00000088841c723c */ /* 0x042fe8000000181c */
[--C-:B--2---:R-:W-:Y:S04]  /*b770*/  FFMA.FTZ R2, R211, c[0x0][0x2d0], -R189.reuse ;  /* 0x0000b400d3027a23 */ /* 0x104fe800000108bd */
[C---:B------:R-:W-:Y:S01]  /*b780*/  HMMA.16816.F32 R32, R132.reuse, R138, R32 ;  /* 0x0000008a8420723c */ /* 0x040fe20000001820 */
[----:B------:R1:W-:Y:S01]  /*b790*/  MUFU.EX2 R215, R2 ;  /* 0x0000000200d77308 */ /* 0x0003e20000000800 */
[----:B------:R-:W2:Y:S06]  /*b7a0*/  LDSM.16.MT88.4 R136, [R217+0x6900] ;  /* 0x00690000d988783b */ /* 0x000eac0000004200 */
[C---:B---3--:R-:W-:Y:S08]  /*b7b0*/  HMMA.16816.F32 R36, R132.reuse, R140, R36 ;  /* 0x0000008c8424723c */ /* 0x048ff00000001824 */
[C---:B------:R-:W-:Y:S01]  /*b7c0*/  HMMA.16816.F32 R40, R132.reuse, R142, R40 ;  /* 0x0000008e8428723c */ /* 0x040fe20000001828 */
[----:B------:R-:W3:Y:S07]  /*b7d0*/  LDSM.16.MT88.4 R140, [R218+0x6900] ;  /* 0x00690000da8c783b */ /* 0x000eee0000004200 */
[C---:B------:R-:W-:Y:S04]  /*b7e0*/  HMMA.16816.F32 R44, R132.reuse, R152, R44 ;  /* 0x00000098842c723c */ /* 0x040fe8000000182c */
[----:B-1----:R-:W-:Y:S04]  /*b7f0*/  FFMA.FTZ R2, R210, c[0x0][0x2d0], -R189 ;  /* 0x0000b400d2027a23 */ /* 0x002fe800000108bd */
[C---:B------:R-:W-:Y:S01]  /*b800*/  HMMA.16816.F32 R48, R132.reuse, R154, R48 ;  /* 0x0000009a8430723c */ /* 0x040fe20000001830 */
[----:B------:R1:W1:Y:S01]  /*b810*/  MUFU.EX2 R252, R2 ;  /* 0x0000000200fc7308 */ /* 0x0002620000000800 */
[----:B------:R-:W3:Y:S06]  /*b820*/  LDSM.16.MT88.4 R152, [R220+0x6900] ;  /* 0x00690000dc98783b */ /* 0x000eec0000004200 */
[C---:B----4-:R-:W-:Y:S08]  /*b830*/  HMMA.16816.F32 R52, R132.reuse, R144, R52 ;  /* 0x000000908434723c */ /* 0x050ff00000001834 */
[C---:B------:R-:W-:Y:S01]  /*b840*/  HMMA.16816.F32 R56, R132.reuse, R146, R56 ;  /* 0x000000928438723c */ /* 0x040fe20000001838 */
[----:B------:R-:W4:Y:S07]  /*b850*/  LDSM.16.MT88.4 R144, [R219+0x6900] ;  /* 0x00690000db90783b */ /* 0x000f2e0000004200 */
[C---:B------:R-:W-:Y:S04]  /*b860*/  HMMA.16816.F32 R60, R132.reuse, R148, R60 ;  /* 0x00000094843c723c */ /* 0x040fe8000000183c */
[--C-:B-1----:R-:W-:Y:S02]  /*b870*/  FFMA.FTZ R2, R171, c[0x0][0x2d0], -R188.reuse ;  /* 0x0000b400ab027a23 */ /* 0x102fe400000108bc */
[----:B------:R-:W-:Y:S02]  /*b880*/  IMAD.MOV.U32 R171, RZ, RZ, R199 ;  /* 0x000000ffffab7224 */ /* 0x000fe400078e00c7 */
[C---:B------:R-:W-:Y:S01]  /*b890*/  HMMA.16816.F32 R64, R132.reuse, R150, R64 ;  /* 0x000000968440723c */ /* 0x040fe20000001840 */
[----:B------:R1:W-:Y:S01]  /*b8a0*/  MUFU.EX2 R214, R2 ;  /* 0x0000000200d67308 */ /* 0x0003e20000000800 */
[----:B------:R-:W-:Y:S06]  /*b8b0*/  LDSM.16.MT88.4 R148, [R220+0x9900] ;  /* 0x00990000dc94783b */ /* 0x000fec0000004200 */
[C---:B--2---:R-:W-:Y:S08]  /*b8c0*/  HMMA.16816.F32 R68, R132.reuse, R136, R68 ;  /* 0x000000888444723c */ /* 0x044ff00000001844 */
[C---:B------:R-:W-:Y:S01]  /*b8d0*/  HMMA.16816.F32 R72, R132.reuse, R138, R72 ;  /* 0x0000008a8448723c */ /* 0x040fe20000001848 */
[----:B------:R-:W2:Y:S07]  /*b8e0*/  LDSM.16.MT88.4 R136, [R217+0x9900] ;  /* 0x00990000d988783b */ /* 0x000eae0000004200 */
[C---:B---3--:R-:W-:Y:S04]  /*b8f0*/  HMMA.16816.F32 R76, R132.reuse, R140, R76 ;  /* 0x0000008c844c723c */ /* 0x048fe8000000184c */
[----:B-1----:R-:W-:Y:S01]  /*b900*/  FFMA.FTZ R2, R170, c[0x0][0x2d0], -R188 ;  /* 0x0000b400aa027a23 */ /* 0x002fe200000108bc */
[----:B------:R-:W-:Y:S03]  /*b910*/  MOV R170, R203 ;  /* 0x000000cb00aa7202 */ /* 0x000fe60000000f00 */
[C---:B------:R-:W-:Y:S01]  /*b920*/  HMMA.16816.F32 R80, R132.reuse, R142, R80 ;  /* 0x0000008e8450723c */ /* 0x040fe20000001850 */
[----:B------:R1:W3:Y:S01]  /*b930*/  MUFU.EX2 R213, R2 ;  /* 0x0000000200d57308 */ /* 0x0002e20000000800 */
[----:B------:R-:W3:Y:S06]  /*b940*/  LDSM.16.MT88.4 R140, [R218+0x9900] ;  /* 0x00990000da8c783b */ /* 0x000eec0000004200 */
[C---:B------:R-:W-:Y:S08]  /*b950*/  HMMA.16816.F32 R84, R132.reuse, R152, R84 ;  /* 0x000000988454723c */ /* 0x040ff00000001854 */
[C---:B------:R-:W-:Y:S01]  /*b960*/  HMMA.16816.F32 R88, R132.reuse, R154, R88 ;  /* 0x0000009a8458723c */ /* 0x040fe20000001858 */
[----:B------:R-:W3:Y:S07]  /*b970*/  LDSM.16.MT88.4 R152, [R219+0x9900] ;  /* 0x00990000db98783b */ /* 0x000eee0000004200 */
[C---:B----4-:R-:W-:Y:S04]  /*b980*/  HMMA.16816.F32 R92, R132.reuse, R144, R92 ;  /* 0x00000090845c723c */ /* 0x050fe8000000185c */
[--C-:B-1----:R-:W-:Y:S04]  /*b990*/  FFMA.FTZ R2, R167, c[0x0][0x2d0], -R189.reuse ;  /* 0x0000b400a7027a23 */ /* 0x102fe800000108bd */
[C---:B------:R-:W-:Y:S01]  /*b9a0*/  HMMA.16816.F32 R96, R132.reuse, R146, R96 ;  /* 0x000000928460723c */ /* 0x040fe20000001860 */
[----:B------:R1:W-:Y:S01]  /*b9b0*/  MUFU.EX2 R212, R2 ;  /* 0x0000000200d47308 */ /* 0x0003e20000000800 */
[----:B------:R-:W-:Y:S06]  /*b9c0*/  LDSM.16.MT88.4 R144, [R218+0x1100] ;  /* 0x00110000da90783b */ /* 0x000fec0000004200 */
[C---:B--2---:R-:W-:Y:S08]  /*b9d0*/  HMMA.16816.F32 R100, R132.reuse, R136, R100 ;  /* 0x000000888464723c */ /* 0x044ff00000001864 */
[C---:B------:R-:W-:Y:S01]  /*b9e0*/  HMMA.16816.F32 R104, R132.reuse, R138, R104 ;  /* 0x0000008a8468723c */ /* 0x040fe20000001868 */
[----:B------:R-:W2:Y:S07]  /*b9f0*/  LDSM.16.MT88.4 R136, [R217+0x1100] ;  /* 0x00110000d988783b */ /* 0x000eae0000004200 */
[C---:B---3--:R-:W-:Y:S04]  /*ba00*/  HMMA.16816.F32 R108, R132.reuse, R140, R108 ;  /* 0x0000008c846c723c */ /* 0x048fe8000000186c */
[----:B-1----:R-:W-:Y:S02]  /*ba10*/  FFMA.FTZ R2, R166, c[0x0][0x2d0], -R189 ;  /* 0x0000b400a6027a23 */ /* 0x002fe400000108bd */
[----:B------:R-:W-:Y:S02]  /*ba20*/  IMAD.MOV.U32 R166, RZ, RZ, R162 ;  /* 0x000000ffffa67224 */ /* 0x000fe400078e00a2 */
[C---:B------:R-:W-:Y:S01]  /*ba30*/  HMMA.16816.F32 R112, R132.reuse, R142, R112 ;  /* 0x0000008e8470723c */ /* 0x040fe20000001870 */
[----:B------:R1:W3:Y:S01]  /*ba40*/  MUFU.EX2 R211, R2 ;  /* 0x0000000200d37308 */ /* 0x0002e20000000800 */
[----:B------:R-:W4:Y:S02]  /*ba50*/  LDSM.16.MT88.4 R140, [R220+0x1100] ;  /* 0x00110000dc8c783b */ /* 0x000f240000004200 */
[----:B------:R-:W-:Y:S02]  /*ba60*/  IMAD.MOV.U32 R162, RZ, RZ, R182 ;  /* 0x000000ffffa27224 */ /* 0x000fe400078e00b6 */
[----:B------:R-:W-:Y:S02]  /*ba70*/  IMAD.MOV.U32 R182, RZ, RZ, R177 ;  /* 0x000000ffffb67224 */ /* 0x000fe400078e00b1 */
[C---:B------:R-:W-:Y:S04]  /*ba80*/  HMMA.16816.F32 R116, R132.reuse, R148, R116 ;  /* 0x000000948474723c */ /* 0x040fe80000001874 */
[----:B------:R-:W-:Y:S04]  /*ba90*/  IMAD.MOV.U32 R177, RZ, RZ, R209 ;  /* 0x000000ffffb17224 */ /* 0x000fe800078e00d1 */
[C---:B------:R-:W-:Y:S01]  /*baa0*/  HMMA.16816.F32 R120, R132.reuse, R150, R120 ;  /* 0x000000968478723c */ /* 0x040fe20000001878 */
[----:B------:R-:W4:Y:S07]  /*bab0*/  LDSM.16.MT88.4 R148, [R219+0x1100] ;  /* 0x00110000db94783b */ /* 0x000f2e0000004200 */
[C---:B------:R-:W-:Y:S04]  /*bac0*/  HMMA.16816.F32 R124, R132.reuse, R152, R124 ;  /* 0x00000098847c723c */ /* 0x040fe8000000187c */
[----:B-1----:R-:W-:Y:S02]  /*bad0*/  FFMA.FTZ R2, R163, c[0x0][0x2d0], -R188 ;  /* 0x0000b400a3027a23 */ /* 0x002fe400000108bc */
[----:B------:R-:W-:Y:S01]  /*bae0*/  IMAD.MOV.U32 R163, RZ, RZ, R183 ;  /* 0x000000ffffa37224 */ /* 0x000fe200078e00b7 */
[----:B------:R-:W-:Y:S01]  /*baf0*/  MOV R183, R181 ;  /* 0x000000b500b77202 */ /* 0x000fe20000000f00 */
[----:B------:R-:W-:Y:S01]  /*bb00*/  HMMA.16816.F32 R128, R132, R154, R128 ;  /* 0x0000009a8480723c */ /* 0x000fe20000001880 */
[----:B------:R1:W-:Y:S01]  /*bb10*/  MUFU.EX2 R210, R2 ;  /* 0x0000000200d27308 */ /* 0x0003e20000000800 */
[----:B------:R-:W-:Y:S02]  /*bb20*/  LDSM.16.MT88.4 R152, [R218+0x4100] ;  /* 0x00410000da98783b */ /* 0x000fe40000004200 */
[----:B------:R-:W-:Y:S01]  /*bb30*/  IMAD.MOV.U32 R181, RZ, RZ, R176 ;  /* 0x000000ffffb57224 */ /* 0x000fe200078e00b0 */
[----:B------:R-:W-:Y:S01]  /*bb40*/  MOV R176, R208 ;  /* 0x000000d000b07202 */ /* 0x000fe20000000f00 */
[----:B------:R-:W-:Y:S01]  /*bb50*/  IMAD.MOV.U32 R167, RZ, RZ, R163 ;  /* 0x000000ffffa77224 */ /* 0x000fe200078e00a3 */
[----:B------:R-:W-:Y:S01]  /*bb60*/  F2FP.PACK_AB R132, R165, R164 ;  /* 0x000000a4a584723e */ /* 0x000fe200000000ff */
[----:B------:R-:W-:Y:S01]  /*bb70*/  IMAD.MOV.U32 R163, RZ, RZ, R162 ;  /* 0x000000ffffa37224 */ /* 0x000fe200078e00a2 */
[----:B------:R-:W-:Y:S03]  /*bb80*/  F2FP.PACK_AB R133, R252, R215 ;  /* 0x000000d7fc85723e */ /* 0x000fe600000000ff */
[----:B------:R-:W-:Y:S02]  /*bb90*/  F2FP.PACK_AB R134, R213, R214 ;  /* 0x000000d6d586723e */ /* 0x000fe400000000ff */
[----:B---3--:R-:W-:Y:S02]  /*bba0*/  F2FP.PACK_AB R135, R211, R212 ;  /* 0x000000d4d387723e */ /* 0x008fe400000000ff */
[----:B------:R-:W-:Y:S01]  /*bbb0*/  MOV R162, R182 ;  /* 0x000000b600a27202 */ /* 0x000fe20000000f00 */
[----:B------:R-:W-:Y:S04]  /*bbc0*/  IMAD.MOV.U32 R182, RZ, RZ, R204 ;  /* 0x000000ffffb67224 */ /* 0x000fe800078e00cc */
[C---:B--2---:R-:W-:Y:S03]  /*bbd0*/  HMMA.16816.F32 R4, R132.reuse, R136, R4 ;  /* 0x000000888404723c */ /* 0x044fe60000001804 */
[--C-:B-1----:R-:W-:Y:S05]  /*bbe0*/  FFMA.FTZ R2, R207, c[0x0][0x2d0], -R188.reuse ;  /* 0x0000b400cf027a23 */ /* 0x102fea00000108bc */
[C---:B------:R-:W-:Y:S01]  /*bbf0*/  HMMA.16816.F32 R8, R132.reuse, R138, R8 ;  /* 0x0000008a8408723c */ /* 0x040fe20000001808 */
[----:B------:R1:W2:Y:S01]  /*bc00*/  MUFU.EX2 R209, R2 ;  /* 0x0000000200d17308 */ /* 0x0002a20000000800 */
[----:B------:R-:W3:Y:S06]  /*bc10*/  LDSM.16.MT88.4 R136, [R217+0x4100] ;  /* 0x00410000d988783b */ /* 0x000eec0000004200 */
[C---:B------:R-:W-:Y:S08]  /*bc20*/  HMMA.16816.F32 R12, R132.reuse, R144, R12 ;  /* 0x00000090840c723c */ /* 0x040ff0000000180c */
[C---:B------:R-:W-:Y:S01]  /*bc30*/  HMMA.16816.F32 R16, R132.reuse, R146, R16 ;  /* 0x000000928410723c */ /* 0x040fe20000001810 */
[----:B------:R-:W2:Y:S07]  /*bc40*/  LDSM.16.MT88.4 R144, [R220+0x4100] ;  /* 0x00410000dc90783b */ /* 0x000eae0000004200 */
[C---:B----4-:R-:W-:Y:S04]  /*bc50*/  HMMA.16816.F32 R20, R132.reuse, R140, R20 ;  /* 0x0000008c8414723c */ /* 0x050fe80000001814 */
[--C-:B-1----:R-:W-:Y:S04]  /*bc60*/  FFMA.FTZ R2, R190, c[0x0][0x2d0], -R189.reuse ;  /* 0x0000b400be027a23 */ /* 0x102fe800000108bd */
[C---:B------:R-:W-:Y:S01]  /*bc70*/  HMMA.16816.F32 R24, R132.reuse, R142, R24 ;  /* 0x0000008e8418723c */ /* 0x040fe20000001818 */
[----:B------:R1:W-:Y:S01]  /*bc80*/  MUFU.EX2 R208, R2 ;  /* 0x0000000200d07308 */ /* 0x0003e20000000800 */
[----:B------:R-:W4:Y:S06]  /*bc90*/  LDSM.16.MT88.4 R140, [R219+0x4100] ;  /* 0x00410000db8c783b */ /* 0x000f2c0000004200 */
[C---:B------:R-:W-:Y:S08]  /*bca0*/  HMMA.16816.F32 R28, R132.reuse, R148, R28 ;  /* 0x00000094841c723c */ /* 0x040ff0000000181c */
[C---:B------:R-:W-:Y:S01]  /*bcb0*/  HMMA.16816.F32 R32, R132.reuse, R150, R32 ;  /* 0x000000968420723c */ /* 0x040fe20000001820 */
[----:B------:R-:W-:Y:S07]  /*bcc0*/  LDSM.16.MT88.4 R148, [R218+0x7100] ;  /* 0x00710000da94783b */ /* 0x000fee0000004200 */
[C---:B---3--:R-:W-:Y:S04]  /*bcd0*/  HMMA.16816.F32 R36, R132.reuse, R136, R36 ;  /* 0x000000888424723c */ /* 0x048fe80000001824 */
[--C-:B-1----:R-:W-:Y:S04]  /*bce0*/  FFMA.FTZ R2, R191, c[0x0][0x2d0], -R189.reuse ;  /* 0x0000b400bf027a23 */ /* 0x102fe800000108bd */
[C---:B------:R-:W-:Y:S01]  /*bcf0*/  HMMA.16816.F32 R40, R132.reuse, R138, R40 ;  /* 0x0000008a8428723c */ /* 0x040fe20000001828 */
[----:B------:R1:W3:Y:S01]  /*bd00*/  MUFU.EX2 R207, R2 ;  /* 0x0000000200cf7308 */ /* 0x0002e20000000800 */
[----:B------:R-:W3:Y:S06]  /*bd10*/  LDSM.16.MT88.4 R136, [R217+0x7100] ;  /* 0x00710000d988783b */ /* 0x000eec0000004200 */
[C---:B------:R-:W-:Y:S08]  /*bd20*/  HMMA.16816.F32 R44, R132.reuse, R152, R44 ;  /* 0x00000098842c723c */ /* 0x040ff0000000182c */
[C---:B------:R-:W-:Y:S01]  /*bd30*/  HMMA.16816.F32 R48, R132.reuse, R154, R48 ;  /* 0x0000009a8430723c */ /* 0x040fe20000001830 */
[----:B------:R-:W3:Y:S07]  /*bd40*/  LDSM.16.MT88.4 R152, [R220+0x7100] ;  /* 0x00710000dc98783b */ /* 0x000eee0000004200 */
[C---:B--2---:R-:W-:Y:S04]  /*bd50*/  HMMA.16816.F32 R52, R132.reuse, R144, R52 ;  /* 0x000000908434723c */ /* 0x044fe80000001834 */
[--C-:B-1----:R-:W-:Y:S04]  /*bd60*/  FFMA.FTZ R2, R206, c[0x0][0x2d0], -R188.reuse ;  /* 0x0000b400ce027a23 */ /* 0x102fe800000108bc */
[C---:B------:R-:W-:Y:S01]  /*bd70*/  HMMA.16816.F32 R56, R132.reuse, R146, R56 ;  /* 0x000000928438723c */ /* 0x040fe20000001838 */
[----:B------:R1:W-:Y:S01]  /*bd80*/  MUFU.EX2 R206, R2 ;  /* 0x0000000200ce7308 */ /* 0x0003e20000000800 */
[----:B------:R-:W2:Y:S06]  /*bd90*/  LDSM.16.MT88.4 R144, [R219+0x7100] ;  /* 0x00710000db90783b */ /* 0x000eac0000004200 */
[C---:B----4-:R-:W-:Y:S08]  /*bda0*/  HMMA.16816.F32 R60, R132.reuse, R140, R60 ;  /* 0x0000008c843c723c */ /* 0x050ff0000000183c */
[C---:B------:R-:W-:Y:S01]  /*bdb0*/  HMMA.16816.F32 R64, R132.reuse, R142, R64 ;  /* 0x0000008e8440723c */ /* 0x040fe20000001840 */
[----:B------:R-:W-:Y:S07]  /*bdc0*/  LDSM.16.MT88.4 R140, [R218+0xa100] ;  /* 0x00a10000da8c783b */ /* 0x000fee0000004200 */
[C---:B---3--:R-:W-:Y:S04]  /*bdd0*/  HMMA.16816.F32 R68, R132.reuse, R136, R68 ;  /* 0x000000888444723c */ /* 0x048fe80000001844 */
[----:B-1----:R-:W-:Y:S04]  /*bde0*/  FFMA.FTZ R2, R205, c[0x0][0x2d0], -R188 ;  /* 0x0000b400cd027a23 */ /* 0x002fe800000108bc */
[C---:B------:R-:W-:Y:S01]  /*bdf0*/  HMMA.16816.F32 R72, R132.reuse, R138, R72 ;  /* 0x0000008a8448723c */ /* 0x040fe20000001848 */
[----:B------:R1:W3:Y:S01]  /*be00*/  MUFU.EX2 R205, R2 ;  /* 0x0000000200cd7308 */ /* 0x0002e20000000800 */
[----:B------:R-:W4:Y:S06]  /*be10*/  LDSM.16.MT88.4 R136, [R217+0xa100] ;  /* 0x00a10000d988783b */ /* 0x000f2c0000004200 */
[C---:B------:R-:W-:Y:S08]  /*be20*/  HMMA.16816.F32 R76, R132.reuse, R148, R76 ;  /* 0x00000094844c723c */ /* 0x040ff0000000184c */
[C---:B------:R-:W-:Y:S01]  /*be30*/  HMMA.16816.F32 R80, R132.reuse, R150, R80 ;  /* 0x000000968450723c */ /* 0x040fe20000001850 */
[----:B------:R-:W3:Y:S07]  /*be40*/  LDSM.16.MT88.4 R148, [R220+0xa100] ;  /* 0x00a10000dc94783b */ /* 0x000eee0000004200 */
[C---:B------:R-:W-:Y:S04]  /*be50*/  HMMA.16816.F32 R84, R132.reuse, R152, R84 ;  /* 0x000000988454723c */ /* 0x040fe80000001854 */
[----:B-1----:R-:W-:Y:S02]  /*be60*/  FFMA.FTZ R2, R166, c[0x0][0x2d0], -R189 ;  /* 0x0000b400a6027a23 */ /* 0x002fe400000108bd */
[----:B------:R-:W-:Y:S02]  /*be70*/  IMAD.MOV.U32 R166, RZ, RZ, R183 ;  /* 0x000000ffffa67224 */ /* 0x000fe400078e00b7 */
[C---:B------:R-:W-:Y:S01]  /*be80*/  HMMA.16816.F32 R88, R132.reuse, R154, R88 ;  /* 0x0000009a8458723c */ /* 0x040fe20000001858 */
[----:B------:R1:W-:Y:S01]  /*be90*/  MUFU.EX2 R204, R2 ;  /* 0x0000000200cc7308 */ /* 0x0003e20000000800 */
[----:B------:R-:W-:Y:S02]  /*bea0*/  LDSM.16.MT88.4 R152, [R218+0x1900] ;  /* 0x00190000da98783b */ /* 0x000fe40000004200 */
[----:B------:R-:W-:Y:S02]  /*beb0*/  IMAD.MOV.U32 R183, RZ, RZ, R181 ;  /* 0x000000ffffb77224 */ /* 0x000fe400078e00b5 */
[----:B------:R-:W-:Y:S02]  /*bec0*/  IMAD.MOV.U32 R181, RZ, RZ, R202 ;  /* 0x000000ffffb57224 */ /* 0x000fe400078e00ca */
[C---:B--2---:R-:W-:Y:S08]  /*bed0*/  HMMA.16816.F32 R92, R132.reuse, R144, R92 ;  /* 0x00000090845c723c */ /* 0x044ff0000000185c */
[C---:B------:R-:W-:Y:S01]  /*bee0*/  HMMA.16816.F32 R96, R132.reuse, R146, R96 ;  /* 0x000000928460723c */ /* 0x040fe20000001860 */
[----:B------:R-:W2:Y:S07]  /*bef0*/  LDSM.16.MT88.4 R144, [R219+0xa100] ;  /* 0x00a10000db90783b */ /* 0x000eae0000004200 */
[C---:B----4-:R-:W-:Y:S04]  /*bf00*/  HMMA.16816.F32 R100, R132.reuse, R136, R100 ;  /* 0x000000888464723c */ /* 0x050fe80000001864 */
[--C-:B-1----:R-:W-:Y:S04]  /*bf10*/  FFMA.FTZ R2, R196, c[0x0][0x2d0], -R189.reuse ;  /* 0x0000b400c4027a23 */ /* 0x102fe800000108bd */
[C---:B------:R-:W-:Y:S01]  /*bf20*/  HMMA.16816.F32 R104, R132.reuse, R138, R104 ;  /* 0x0000008a8468723c */ /* 0x040fe20000001868 */
[----:B------:R1:W4:Y:S01]  /*bf30*/  MUFU.EX2 R203, R2 ;  /* 0x0000000200cb7308 */ /* 0x0003220000000800 */
[----:B------:R-:W4:Y:S06]  /*bf40*/  LDSM.16.MT88.4 R136, [R217+0x1900] ;  /* 0x00190000d988783b */ /* 0x000f2c0000004200 */
[C---:B------:R-:W-:Y:S08]  /*bf50*/  HMMA.16816.F32 R108, R132.reuse, R140, R108 ;  /* 0x0000008c846c723c */ /* 0x040ff0000000186c */
[C---:B------:R-:W-:Y:S01]  /*bf60*/  HMMA.16816.F32 R112, R132.reuse, R142, R112 ;  /* 0x0000008e8470723c */ /* 0x040fe20000001870 */
[----:B------:R-:W4:Y:S07]  /*bf70*/  LDSM.16.MT88.4 R140, [R220+0x1900] ;  /* 0x00190000dc8c783b */ /* 0x000f2e0000004200 */
[C---:B---3--:R-:W-:Y:S04]  /*bf80*/  HMMA.16816.F32 R116, R132.reuse, R148, R116 ;  /* 0x000000948474723c */ /* 0x048fe80000001874 */
[--C-:B-1----:R-:W-:Y:S04]  /*bf90*/  FFMA.FTZ R2, R197, c[0x0][0x2d0], -R188.reuse ;  /* 0x0000b400c5027a23 */ /* 0x102fe800000108bc */
[C---:B------:R-:W-:Y:S01]  /*bfa0*/  HMMA.16816.F32 R120, R132.reuse, R150, R120 ;  /* 0x000000968478723c */ /* 0x040fe20000001878 */
[----:B------:R1:W-:Y:S01]  /*bfb0*/  MUFU.EX2 R202, R2 ;  /* 0x0000000200ca7308 */ /* 0x0003e20000000800 */
[----:B------:R-:W-:Y:S06]  /*bfc0*/  LDSM.16.MT88.4 R148, [R218+0x4900] ;  /* 0x00490000da94783b */ /* 0x000fec0000004200 */
[C---:B--2---:R-:W-:Y:S08]  /*bfd0*/  HMMA.16816.F32 R124, R132.reuse, R144, R124 ;  /* 0x00000090847c723c */ /* 0x044ff0000000187c */
[----:B------:R-:W-:Y:S01]  /*bfe0*/  HMMA.16816.F32 R128, R132, R146, R128 ;  /* 0x000000928480723c */ /* 0x000fe20000001880 */
[----:B------:R-:W2:Y:S06]  /*bff0*/  LDSM.16.MT88.4 R144, [R219+0x1900] ;  /* 0x00190000db90783b */ /* 0x000eac0000004200 */
[----:B------:R-:W-:Y:S01]  /*c000*/  F2FP.PACK_AB R132, R209, R210 ;  /* 0x000000d2d184723e */ /* 0x000fe200000000ff */
[----:B-1----:R-:W-:Y:S01]  /*c010*/  FFMA.FTZ R2, R201, c[0x0][0x2d0], -R188 ;  /* 0x0000b400c9027a23 */ /* 0x002fe200000108bc */
[----:B------:R-:W-:Y:S03]  /*c020*/  F2FP.PACK_AB R133, R207, R208 ;  /* 0x000000d0cf85723e */ /* 0x000fe600000000ff */
[----:B------:R1:W3:Y:S01]  /*c030*/  MUFU.EX2 R201, R2 ;  /* 0x0000000200c97308 */ /* 0x0002e20000000800 */
[----:B------:R-:W-:Y:S02]  /*c040*/  F2FP.PACK_AB R134, R205, R206 ;  /* 0x000000cecd86723e */ /* 0x000fe400000000ff */
[----:B----4-:R-:W-:Y:S07]  /*c050*/  F2FP.PACK_AB R135, R203, R204 ;  /* 0x000000cccb87723e */ /* 0x010fee00000000ff */
[C---:B------:R-:W-:Y:S08]  /*c060*/  HMMA.16816.F32 R4, R132.reuse, R136, R4 ;  /* 0x000000888404723c */ /* 0x040ff00000001804 */
[C---:B------:R-:W-:Y:S01]  /*c070*/  HMMA.16816.F32 R8, R132.reuse, R138, R8 ;  /* 0x0000008a8408723c */ /* 0x040fe20000001808 */
[----:B------:R-:W4:Y:S03]  /*c080*/  LDSM.16.MT88.4 R136, [R217+0x4900] ;  /* 0x00490000d988783b */ /* 0x000f260000004200 */
[--C-:B-1----:R-:W-:Y:S04]  /*c090*/  FFMA.FTZ R2, R170, c[0x0][0x2d0], -R189.reuse ;  /* 0x0000b400aa027a23 */ /* 0x102fe800000108bd */
[C---:B------:R-:W-:Y:S04]  /*c0a0*/  HMMA.16816.F32 R12, R132.reuse, R152, R12 ;  /* 0x00000098840c723c */ /* 0x040fe8000000180c */
[----:B------:R-:W-:Y:S02]  /*c0b0*/  IMAD.MOV.U32 R170, RZ, RZ, R180 ;  /* 0x000000ffffaa7224 */ /* 0x000fe400078e00b4 */
[----:B------:R-:W-:Y:S02]  /*c0c0*/  IMAD.MOV.U32 R180, RZ, RZ, R200 ;  /* 0x000000ffffb47224 */ /* 0x000fe400078e00c8 */
[C---:B------:R-:W-:Y:S01]  /*c0d0*/  HMMA.16816.F32 R16, R132.reuse, R154, R16 ;  /* 0x0000009a8410723c */ /* 0x040fe20000001810 */
[----:B------:R1:W-:Y:S01]  /*c0e0*/  MUFU.EX2 R200, R2 ;  /* 0x0000000200c87308 */ /* 0x0003e20000000800 */
[----:B------:R-:W3:Y:S06]  /*c0f0*/  LDSM.16.MT88.4 R152, [R220+0x4900] ;  /* 0x00490000dc98783b */ /* 0x000eec0000004200 */
[C---:B------:R-:W-:Y:S08]  /*c100*/  HMMA.16816.F32 R20, R132.reuse, R140, R20 ;  /* 0x0000008c8414723c */ /* 0x040ff00000001814 */
[C---:B------:R-:W-:Y:S01]  /*c110*/  HMMA.16816.F32 R24, R132.reuse, R142, R24 ;  /* 0x0000008e8418723c */ /* 0x040fe20000001818 */
[----:B------:R-:W3:Y:S07]  /*c120*/  LDSM.16.MT88.4 R140, [R219+0x4900] ;  /* 0x00490000db8c783b */ /* 0x000eee0000004200 */
[C---:B--2---:R-:W-:Y:S04]  /*c130*/  HMMA.16816.F32 R28, R132.reuse, R144, R28 ;  /* 0x00000090841c723c */ /* 0x044fe8000000181c */
[--C-:B-1----:R-:W-:Y:S04]  /*c140*/  FFMA.FTZ R2, R198, c[0x0][0x2d0], -R189.reuse ;  /* 0x0000b400c6027a23 */ /* 0x102fe800000108bd */
[C---:B------:R-:W-:Y:S01]  /*c150*/  HMMA.16816.F32 R32, R132.reuse, R146, R32 ;  /* 0x000000928420723c */ /* 0x040fe20000001820 */
[----:B------:R1:W2:Y:S01]  /*c160*/  MUFU.EX2 R199, R2 ;  /* 0x0000000200c77308 */ /* 0x0002a20000000800 */
[----:B------:R-:W-:Y:S06]  /*c170*/  LDSM.16.MT88.4 R144, [R218+0x7900] ;  /* 0x00790000da90783b */ /* 0x000fec0000004200 */
[C---:B----4-:R-:W-:Y:S08]  /*c180*/  HMMA.16816.F32 R36, R132.reuse, R136, R36 ;  /* 0x000000888424723c */ /* 0x050ff00000001824 */
[C---:B------:R-:W-:Y:S01]  /*c190*/  HMMA.16816.F32 R40, R132.reuse, R138, R40 ;  /* 0x0000008a8428723c */ /* 0x040fe20000001828 */
[----:B------:R-:W4:Y:S07]  /*c1a0*/  LDSM.16.MT88.4 R136, [R217+0x7900] ;  /* 0x00790000d988783b */ /* 0x000f2e0000004200 */
[C---:B------:R-:W-:Y:S04]  /*c1b0*/  HMMA.16816.F32 R44, R132.reuse, R148, R44 ;  /* 0x00000094842c723c */ /* 0x040fe8000000182c */
[--C-:B-1----:R-:W-:Y:S04]  /*c1c0*/  FFMA.FTZ R2, R192, c[0x0][0x2d0], -R188.reuse ;  /* 0x0000b400c0027a23 */ /* 0x102fe800000108bc */
[C---:B------:R-:W-:Y:S01]  /*c1d0*/  HMMA.16816.F32 R48, R132.reuse, R150, R48 ;  /* 0x000000968430723c */ /* 0x040fe20000001830 */
[----:B------:R1:W-:Y:S01]  /*c1e0*/  MUFU.EX2 R198, R2 ;  /* 0x0000000200c67308 */ /* 0x0003e20000000800 */
[----:B------:R-:W2:Y:S06]  /*c1f0*/  LDSM.16.MT88.4 R148, [R220+0x7900] ;  /* 0x00790000dc94783b */ /* 0x000eac0000004200 */
[C---:B---3--:R-:W-:Y:S08]  /*c200*/  HMMA.16816.F32 R52, R132.reuse, R152, R52 ;  /* 0x000000988434723c */ /* 0x048ff00000001834 */
[C---:B------:R-:W-:Y:S01]  /*c210*/  HMMA.16816.F32 R56, R132.reuse, R154, R56 ;  /* 0x0000009a8438723c */ /* 0x040fe20000001838 */
[----:B------:R-:W3:Y:S07]  /*c220*/  LDSM.16.MT88.4 R152, [R219+0x7900] ;  /* 0x00790000db98783b */ /* 0x000eee0000004200 */
[C---:B------:R-:W-:Y:S04]  /*c230*/  HMMA.16816.F32 R60, R132.reuse, R140, R60 ;  /* 0x0000008c843c723c */ /* 0x040fe8000000183c */
[--C-:B-1----:R-:W-:Y:S04]  /*c240*/  FFMA.FTZ R2, R194, c[0x0][0x2d0], -R188.reuse ;  /* 0x0000b400c2027a23 */ /* 0x102fe800000108bc */
[C---:B------:R-:W-:Y:S01]  /*c250*/  HMMA.16816.F32 R64, R132.reuse, R142, R64 ;  /* 0x0000008e8440723c */ /* 0x040fe20000001840 */
[----:B------:R1:W1:Y:S01]  /*c260*/  MUFU.EX2 R197, R2 ;  /* 0x0000000200c57308 */ /* 0x0002620000000800 */
        /* <DEDUP_REMOVED lines=8> */
[----:B------:R-:W4:Y:S06]  /*c2f0*/  LDSM.16.MT88.4 R144, [R220+0xa900] ;  /* 0x00a90000dc90783b */ /* 0x000f2c0000004200 */
[C---:B--2---:R-:W-:Y:S08]  /*c300*/  HMMA.16816.F32 R84, R132.reuse, R148, R84 ;  /* 0x000000948454723c */ /* 0x044ff00000001854 */
[C---:B------:R-:W-:Y:S01]  /*c310*/  HMMA.16816.F32 R88, R132.reuse, R150, R88 ;  /* 0x000000968458723c */ /* 0x040fe20000001858 */
[----:B------:R-:W2:Y:S07]  /*c320*/  LDSM.16.MT88.4 R148, [R219+0xa900] ;  /* 0x00a90000db94783b */ /* 0x000eae0000004200 */
[C---:B---3--:R-:W-:Y:S04]  /*c330*/  HMMA.16816.F32 R92, R132.reuse, R152, R92 ;  /* 0x00000098845c723c */ /* 0x048fe8000000185c */
[--C-:B-1----:R-:W-:Y:S04]  /*c340*/  FFMA.FTZ R2, R193, c[0x0][0x2d0], -R189.reuse ;  /* 0x0000b400c1027a23 */ /* 0x102fe800000108bd */
[C---:B------:R-:W-:Y:S01]  /*c350*/  HMMA.16816.F32 R96, R132.reuse, R154, R96 ;  /* 0x0000009a8460723c */ /* 0x040fe20000001860 */
[----:B------:R1:W3:Y:S01]  /*c360*/  MUFU.EX2 R195, R2 ;  /* 0x0000000200c37308 */ /* 0x0002e20000000800 */
        /* <DEDUP_REMOVED lines=8> */
[----:B------:R-:W3:Y:S06]  /*c3f0*/  LDSM.16.MT88.4 R140, [R218+0x2100] ;  /* 0x00210000da8c783b */ /* 0x000eec0000004200 */
[C---:B------:R-:W-:Y:S08]  /*c400*/  HMMA.16816.F32 R116, R132.reuse, R144, R116 ;  /* 0x000000908474723c */ /* 0x040ff00000001874 */
[C---:B------:R-:W-:Y:S01]  /*c410*/  HMMA.16816.F32 R120, R132.reuse, R146, R120 ;  /* 0x000000928478723c */ /* 0x040fe20000001878 */
[----:B------:R-:W4:Y:S07]  /*c420*/  LDSM.16.MT88.4 R144, [R219+0x2100] ;  /* 0x00210000db90783b */ /* 0x000f2e0000004200 */
[C---:B--2---:R-:W-:Y:S04]  /*c430*/  HMMA.16816.F32 R124, R132.reuse, R148, R124 ;  /* 0x00000094847c723c */ /* 0x044fe8000000187c */
[--C-:B-1----:R-:W-:Y:S04]  /*c440*/  FFMA.FTZ R2, R170, c[0x0][0x2d0], -R188.reuse ;  /* 0x0000b400aa027a23 */ /* 0x102fe800000108bc */
[----:B------:R-:W-:Y:S01]  /*c450*/  HMMA.16816.F32 R128, R132, R150, R128 ;  /* 0x000000968480723c */ /* 0x000fe20000001880 */
[----:B------:R1:W2:Y:S01]  /*c460*/  MUFU.EX2 R193, R2 ;  /* 0x0000000200c17308 */ /* 0x0002a20000000800 */
[----:B------:R-:W2:Y:S05]  /*c470*/  LDSM.16.MT88.4 R148, [R217+0x5100] ;  /* 0x00510000d994783b */ /* 0x000eaa0000004200 */
[----:B------:R-:W-:Y:S02]  /*c480*/  F2FP.PACK_AB R132, R201, R202 ;  /* 0x000000cac984723e */ /* 0x000fe400000000ff */
[----:B------:R-:W-:Y:S03]  /*c490*/  F2FP.PACK_AB R133, R199, R200 ;  /* 0x000000c8c785723e */ /* 0x000fe600000000ff */
[----:B------:R-:W-:Y:S02]  /*c4a0*/  F2FP.PACK_AB R134, R197, R198 ;  /* 0x000000c6c586723e */ /* 0x000fe400000000ff */
[----:B---3--:R-:W-:Y:S07]  /*c4b0*/  F2FP.PACK_AB R135, R195, R196 ;  /* 0x000000c4c387723e */ /* 0x008fee00000000ff */
[C---:B----4-:R-:W-:Y:S03]  /*c4c0*/  HMMA.16816.F32 R4, R132.reuse, R136, R4 ;  /* 0x000000888404723c */ /* 0x050fe60000001804 */
[--C-:B-1----:R-:W-:Y:S01]  /*c4d0*/  FFMA.FTZ R2, R167, c[0x0][0x2d0], -R189.reuse ;  /* 0x0000b400a7027a23 */ /* 0x102fe200000108bd */
[----:B------:R-:W-:Y:S02]  /*c4e0*/  MOV R167, R162 ;  /* 0x000000a200a77202 */ /* 0x000fe40000000f00 */
[----:B------:R-:W3:Y:S02]  /*c4f0*/  LDL.LU R162, [R1+0x20] ;  /* 0x0000200001a27983 */ /* 0x000ee40000300800 */
[C---:B------:R-:W-:Y:S01]  /*c500*/  HMMA.16816.F32 R8, R132.reuse, R138, R8 ;  /* 0x0000008a8408723c */ /* 0x040fe20000001808 */
[----:B------:R1:W-:Y:S01]  /*c510*/  MUFU.EX2 R192, R2 ;  /* 0x0000000200c07308 */ /* 0x0003e20000000800 */
[----:B------:R-:W4:Y:S02]  /*c520*/  LDSM.16.MT88.4 R136, [R218+0x5100] ;  /* 0x00510000da88783b */ /* 0x000f240000004200 */
[----:B--2---:R-:W-:Y:S04]  /*c530*/  F2FP.PACK_AB R184, R193, R194 ;  /* 0x000000c2c1b8723e */ /* 0x004fe800000000ff */
[C---:B------:R-:W-:Y:S08]  /*c540*/  HMMA.16816.F32 R12, R132.reuse, R140, R12 ;  /* 0x0000008c840c723c */ /* 0x040ff0000000180c */
[C---:B------:R-:W-:Y:S01]  /*c550*/  HMMA.16816.F32 R16, R132.reuse, R142, R16 ;  /* 0x0000008e8410723c */ /* 0x040fe20000001810 */
[----:B------:R-:W2:Y:S07]  /*c560*/  LDSM.16.MT88.4 R140, [R220+0x5100] ;  /* 0x00510000dc8c783b */ /* 0x000eae0000004200 */
[C---:B------:R-:W-:Y:S04]  /*c570*/  HMMA.16816.F32 R20, R132.reuse, R152, R20 ;  /* 0x000000988414723c */ /* 0x040fe80000001814 */
[--C-:B-1----:R-:W-:Y:S02]  /*c580*/  FFMA.FTZ R2, R166, c[0x0][0x2d0], -R189.reuse ;  /* 0x0000b400a6027a23 */ /* 0x102fe400000108bd */
[----:B------:R-:W3:Y:S02]  /*c590*/  LDL.LU R166, [R1+0x24] ;  /* 0x0000240001a67983 */ /* 0x000ee40000300800 */
[C---:B------:R-:W-:Y:S01]  /*c5a0*/  HMMA.16816.F32 R24, R132.reuse, R154, R24 ;  /* 0x0000009a8418723c */ /* 0x040fe20000001818 */
[----:B------:R1:W1:Y:S01]  /*c5b0*/  MUFU.EX2 R191, R2 ;  /* 0x0000000200bf7308 */ /* 0x0002620000000800 */
[----:B------:R-:W2:Y:S06]  /*c5c0*/  LDSM.16.MT88.4 R152, [R219+0x5100] ;  /* 0x00510000db98783b */ /* 0x000eac0000004200 */
[C---:B------:R-:W-:Y:S08]  /*c5d0*/  HMMA.16816.F32 R28, R132.reuse, R144, R28 ;  /* 0x00000090841c723c */ /* 0x040ff0000000181c */
[C---:B------:R-:W-:Y:S01]  /*c5e0*/  HMMA.16816.F32 R32, R132.reuse, R146, R32 ;  /* 0x000000928420723c */ /* 0x040fe20000001820 */
[----:B------:R-:W2:Y:S07]  /*c5f0*/  LDSM.16.MT88.4 R144, [R217+0x8100] ;  /* 0x00810000d990783b */ /* 0x000eae0000004200 */
[C---:B------:R-:W-:Y:S04]  /*c600*/  HMMA.16816.F32 R36, R132.reuse, R148, R36 ;  /* 0x000000948424723c */ /* 0x040fe80000001824 */
[--C-:B-1----:R-:W-:Y:S01]  /*c610*/  FFMA.FTZ R2, R183, c[0x0][0x2d0], -R188.reuse ;  /* 0x0000b400b7027a23 */ /* 0x102fe200000108bc */
[----:B------:R-:W-:Y:S01]  /*c620*/  F2FP.PACK_AB R185, R191, R192 ;  /* 0x000000c0bfb9723e */ /* 0x000fe200000000ff */
[----:B------:R-:W-:Y:S02]  /*c630*/  FFMA.FTZ R188, R182, c[0x0][0x2d0], -R188 ;  /* 0x0000b400b6bc7a23 */ /* 0x000fe400000108bc */
[C---:B------:R-:W-:Y:S01]  /*c640*/  HMMA.16816.F32 R40, R132.reuse, R150, R40 ;  /* 0x000000968428723c */ /* 0x040fe20000001828 */
[----:B------:R-:W-:Y:S01]  /*c650*/  LDSM.16.MT88.4 R148, [R220+0x8100] ;  /* 0x00810000dc94783b */ /* 0x000fe20000004200 */
[----:B------:R1:W-:Y:S06]  /*c660*/  MUFU.EX2 R190, R2 ;  /* 0x0000000200be7308 */ /* 0x0003ec0000000800 */
[C---:B----4-:R-:W-:Y:S04]  /*c670*/  HMMA.16816.F32 R44, R132.reuse, R136, R44 ;  /* 0x00000088842c723c */ /* 0x050fe8000000182c */
[----:B------:R-:W4:Y:S04]  /*c680*/  MUFU.EX2 R188, R188 ;  /* 0x000000bc00bc7308 */ /* 0x000f280000000800 */
[C---:B------:R-:W-:Y:S01]  /*c690*/  HMMA.16816.F32 R48, R132.reuse, R138, R48 ;  /* 0x0000008a8430723c */ /* 0x040fe20000001830 */
[----:B------:R-:W4:Y:S07]  /*c6a0*/  LDSM.16.MT88.4 R136, [R218+0x8100] ;  /* 0x00810000da88783b */ /* 0x000f2e0000004200 */
[C---:B--2---:R-:W-:Y:S04]  /*c6b0*/  HMMA.16816.F32 R52, R132.reuse, R140, R52 ;  /* 0x0000008c8434723c */ /* 0x044fe80000001834 */
[--C-:B-1----:R-:W-:Y:S02]  /*c6c0*/  FFMA.FTZ R2, R181, c[0x0][0x2d0], -R189.reuse ;  /* 0x0000b400b5027a23 */ /* 0x102fe400000108bd */
[----:B------:R-:W-:Y:S02]  /*c6d0*/  FFMA.FTZ R189, R175, c[0x0][0x2d0], -R189 ;  /* 0x0000b400afbd7a23 */ /* 0x000fe400000108bd */
[C---:B------:R-:W-:Y:S01]  /*c6e0*/  HMMA.16816.F32 R56, R132.reuse, R142, R56 ;  /* 0x0000008e8438723c */ /* 0x040fe20000001838 */
[----:B------:R-:W1:Y:S03]  /*c6f0*/  LDSM.16.MT88.4 R140, [R219+0x8100] ;  /* 0x00810000db8c783b */ /* 0x000e660000004200 */
[----:B------:R-:W-:Y:S01]  /*c700*/  MUFU.EX2 R189, R189 ;  /* 0x000000bd00bd7308 */ /* 0x000fe20000000800 */
[----:B----4-:R-:W-:Y:S01]  /*c710*/  F2FP.PACK_AB R186, R188, R190 ;  /* 0x000000bebcba723e */ /* 0x010fe200000000ff */
[----:B------:R-:W-:Y:S01]  /*c720*/  IMAD.MOV.U32 R175, RZ, RZ, R165 ;  /* 0x000000ffffaf7224 */ /* 0x000fe200078e00a5 */
[----:B------:R-:W-:Y:S01]  /*c730*/  MOV R165, R176 ;  /* 0x000000b000a57202 */ /* 0x000fe20000000f00 */
        /* <DEDUP_REMOVED lines=17> */
[----:B------:R-:W-:Y:S07]  /*c850*/  LDSM.16.MT88.4 R152, [R219+0x2900] ;  /* 0x00290000db98783b */ /* 0x000fee0000004200 */
[C---:B----4-:R-:W-:Y:S08]  /*c860*/  HMMA.16816.F32 R108, R132.reuse, R136, R108 ;  /* 0x00000088846c723c */ /* 0x050ff0000000186c */
[C---:B------:R-:W-:Y:S01]  /*c870*/  HMMA.16816.F32 R112, R132.reuse, R138, R112 ;  /* 0x0000008a8470723c */ /* 0x040fe20000001870 */
[----:B------:R-:W-:Y:S07]  /*c880*/  LDSM.16.MT88.4 R136, [R218+0x2900] ;  /* 0x00290000da88783b */ /* 0x000fee0000004200 */
[C---:B------:R-:W-:Y:S07]  /*c890*/  HMMA.16816.F32 R116, R132.reuse, R144, R116 ;  /* 0x000000908474723c */ /* 0x040fee0000001874 */
[----:B------:R-:W-:Y:S01]  /*c8a0*/  IMAD.MOV.U32 R145, RZ, RZ, R180 ;  /* 0x000000ffff917224 */ /* 0x000fe200078e00b4 */
[C---:B------:R-:W-:Y:S01]  /*c8b0*/  HMMA.16816.F32 R120, R132.reuse, R146, R120 ;  /* 0x000000928478723c */ /* 0x040fe20000001878 */
[----:B------:R-:W2:Y:S03]  /*c8c0*/  LDSM.16.MT88.4 R180, [R217+0x2900] ;  /* 0x00290000d9b4783b */ /* 0x000ea60000004200 */
[----:B------:R-:W-:Y:S02]  /*c8d0*/  IMAD.MOV.U32 R144, RZ, RZ, R174 ;  /* 0x000000ffff907224 */ /* 0x000fe400078e00ae */
[----:B------:R-:W4:Y:S01]  /*c8e0*/  MUFU.EX2 R174, R2 ;  /* 0x0000000200ae7308 */ /* 0x000f220000000800 */
[----:B------:R-:W-:Y:S01]  /*c8f0*/  MOV R146, R169 ;  /* 0x000000a900927202 */ /* 0x000fe20000000f00 */
[C---:B-1----:R-:W-:Y:S04]  /*c900*/  HMMA.16816.F32 R124, R132.reuse, R140, R124 ;  /* 0x0000008c847c723c */ /* 0x042fe8000000187c */
[----:B------:R-:W-:Y:S02]  /*c910*/  IMAD.MOV.U32 R147, RZ, RZ, R168 ;  /* 0x000000ffff937224 */ /* 0x000fe400078e00a8 */
[----:B------:R-:W-:Y:S01]  /*c920*/  LDSM.16.MT88.4 R168, [R218+0x5900] ;  /* 0x00590000daa8783b */ /* 0x000fe20000004200 */
[----:B------:R-:W-:Y:S01]  /*c930*/  IMAD.MOV.U32 R140, RZ, RZ, R161 ;  /* 0x000000ffff8c7224 */ /* 0x000fe200078e00a1 */
[----:B------:R-:W-:Y:S04]  /*c940*/  HMMA.16816.F32 R128, R132, R142, R128 ;  /* 0x0000008e8480723c */ /* 0x000fe80000001880 */
[----:B------:R-:W-:Y:S02]  /*c950*/  MOV R141, R160 ;  /* 0x000000a0008d7202 */ /* 0x000fe40000000f00 */
[----:B----4-:R-:W-:Y:S01]  /*c960*/  F2FP.PACK_AB R187, R189, R174 ;  /* 0x000000aebdbb723e */ /* 0x010fe200000000ff */
[----:B---3--:R-:W-:Y:S02]  /*c970*/  FFMA.FTZ R2, R3, R162, R163 ;  /* 0x000000a203027223 */ /* 0x008fe400000100a3 */
[----:B------:R-:W-:Y:S01]  /*c980*/  IMAD.MOV.U32 R3, RZ, RZ, R164 ;  /* 0x000000ffff037224 */ /* 0x000fe200078e00a4 */
[----:B------:R-:W1:Y:S02]  /*c990*/  LDSM.16.MT88.4 R160, [R217+0x5900] ;  /* 0x00590000d9a0783b */ /* 0x000e640000004200 */
[----:B------:R-:W-:Y:S02]  /*c9a0*/  IMAD.MOV.U32 R164, RZ, RZ, R177 ;  /* 0x000000ffffa47224 */ /* 0x000fe400078e00b1 */
[----:B------:R-:W-:Y:S01]  /*c9b0*/  FFMA.FTZ R0, R0, R166, R167 ;  /* 0x000000a600007223 */ /* 0x000fe200000100a7 */
[----:B------:R-:W-:Y:S01]  /*c9c0*/  MOV R166, R178 ;  /* 0x000000b200a67202 */ /* 0x000fe20000000f00 */
[----:B------:R-:W-:Y:S02]  /*c9d0*/  IMAD.MOV.U32 R167, RZ, RZ, R179 ;  /* 0x000000ffffa77224 */ /* 0x000fe400078e00b3 */
[C---:B--2---:R-:W-:Y:S07]  /*c9e0*/  HMMA.16816.F32 R176, R184.reuse, R180, R4 ;  /* 0x000000b4b8b0723c */ /* 0x044fee0000001804 */
[----:B------:R-:W-:Y:S01]  /*c9f0*/  IMAD.MOV.U32 R4, RZ, RZ, R140 ;  /* 0x000000ffff047224 */ /* 0x000fe200078e008c */
[C---:B------:R-:W-:Y:S04]  /*ca00*/  HMMA.16816.F32 R180, R184.reuse, R182, R8 ;  /* 0x000000b6b8b4723c */ /* 0x040fe80000001808 */
[----:B------:R-:W-:Y:S01]  /*ca10*/  IMAD.MOV.U32 R5, RZ, RZ, R141 ;  /* 0x000000ffff057224 */ /* 0x000fe200078e008d */
[----:B------:R-:W-:Y:S01]  /*ca20*/  MOV R6, R146 ;  /* 0x0000009200067202 */ /* 0x000fe20000000f00 */
[----:B------:R-:W-:Y:S01]  /*ca30*/  IMAD.MOV.U32 R7, RZ, RZ, R147 ;  /* 0x000000ffff077224 */ /* 0x000fe200078e0093 */
[----:B------:R-:W-:Y:S01]  /*ca40*/  MOV R11, R145 ;  /* 0x00000091000b7202 */ /* 0x000fe20000000f00 */
[C---:B------:R-:W-:Y:S01]  /*ca50*/  HMMA.16816.F32 R132, R184.reuse, R136, R12 ;  /* 0x00000088b884723c */ /* 0x040fe2000000180c */
[----:B------:R-:W-:Y:S03]  /*ca60*/  LDSM.16.MT88.4 R12, [R217+0x8900] ;  /* 0x00890000d90c783b */ /* 0x000fe60000004200 */
[----:B------:R-:W-:Y:S04]  /*ca70*/  IMAD.MOV.U32 R10, RZ, RZ, R144 ;  /* 0x000000ffff0a7224 */ /* 0x000fe800078e0090 */
[C---:B------:R-:W-:Y:S01]  /*ca80*/  HMMA.16816.F32 R136, R184.reuse, R138, R16 ;  /* 0x0000008ab888723c */ /* 0x040fe20000001810 */
[----:B------:R-:W-:Y:S07]  /*ca90*/  LDSM.16.MT88.4 R16, [R218+0x8900] ;  /* 0x00890000da10783b */ /* 0x000fee0000004200 */
[C---:B------:R-:W-:Y:S01]  /*caa0*/  HMMA.16816.F32 R140, R184.reuse, R148, R20 ;  /* 0x00000094b88c723c */ /* 0x040fe20000001814 */
[----:B------:R-:W-:Y:S07]  /*cab0*/  LDSM.16.MT88.4 R20, [R220+0x8900] ;  /* 0x00890000dc14783b */ /* 0x000fee0000004200 */
[C---:B------:R-:W-:Y:S01]  /*cac0*/  HMMA.16816.F32 R144, R184.reuse, R150, R24 ;  /* 0x00000096b890723c */ /* 0x040fe20000001818 */
[----:B------:R-:W-:Y:S07]  /*cad0*/  LDSM.16.MT88.4 R24, [R219+0x8900] ;  /* 0x00890000db18783b */ /* 0x000fee0000004200 */
[C---:B------:R-:W-:Y:S07]  /*cae0*/  HMMA.16816.F32 R148, R184.reuse, R152, R28 ;  /* 0x00000098b894723c */ /* 0x040fee000000181c */
[----:B------:R-:W-:Y:S01]  /*caf0*/  IMAD.MOV.U32 R31, RZ, RZ, R4 ;  /* 0x000000ffff1f7224 */ /* 0x000fe200078e0004 */
[C---:B------:R-:W-:Y:S04]  /*cb00*/  HMMA.16816.F32 R152, R184.reuse, R154, R32 ;  /* 0x0000009ab898723c */ /* 0x040fe80000001820 */
[----:B------:R-:W-:Y:S01]  /*cb10*/  IMAD.MOV.U32 R30, RZ, RZ, R5 ;  /* 0x000000ffff1e7224 */ /* 0x000fe200078e0005 */
[----:B------:R-:W-:Y:S01]  /*cb20*/  MOV R29, R6 ;  /* 0x00000006001d7202 */ /* 0x000fe20000000f00 */
[----:B------:R-:W-:Y:S01]  /*cb30*/  IMAD.MOV.U32 R28, RZ, RZ, R7 ;  /* 0x000000ffff1c7224 */ /* 0x000fe200078e0007 */
[----:B------:R-:W-:Y:S01]  /*cb40*/  MOV R32, R158 ;  /* 0x0000009e00207202 */ /* 0x000fe20000000f00 */
[----:B------:R-:W2:Y:S01]  /*cb50*/  LDSM.16.MT88.4 R4, [R220+0x5900] ;  /* 0x00590000dc04783b */ /* 0x000ea20000004200 */
[----:B------:R-:W-:Y:S03]  /*cb60*/  IMAD.MOV.U32 R35, RZ, RZ, R159 ;  /* 0x000000ffff237224 */ /* 0x000fe600078e009f */
[----:B------:R-:W-:Y:S02]  /*cb70*/  IMAD.MOV.U32 R33, RZ, RZ, R157 ;  /* 0x000000ffff217224 */ /* 0x000fe400078e009d */
[----:B------:R-:W-:Y:S02]  /*cb80*/  IMAD.MOV.U32 R34, RZ, RZ, R156 ;  /* 0x000000ffff227224 */ /* 0x000fe400078e009c */
[C---:B-1----:R-:W-:Y:S07]  /*cb90*/  HMMA.16816.F32 R156, R184.reuse, R160, R36 ;  /* 0x000000a0b89c723c */ /* 0x042fee0000001824 */
[----:B------:R-:W-:Y:S01]  /*cba0*/  MOV R36, R10 ;  /* 0x0000000a00247202 */ /* 0x000fe20000000f00 */
[C---:B------:R-:W-:Y:S04]  /*cbb0*/  HMMA.16816.F32 R160, R184.reuse, R162, R40 ;  /* 0x000000a2b8a0723c */ /* 0x040fe80000001828 */
[----:B------:R-:W-:Y:S01]  /*cbc0*/  IMAD.MOV.U32 R37, RZ, RZ, R11 ;  /* 0x000000ffff257224 */ /* 0x000fe200078e000b */
[----:B------:R-:W-:Y:S01]  /*cbd0*/  MOV R39, R166 ;  /* 0x000000a600277202 */ /* 0x000fe20000000f00 */
[----:B------:R-:W1:Y:S01]  /*cbe0*/  LDSM.16.MT88.4 R8, [R219+0x5900] ;  /* 0x00590000db08783b */ /* 0x000e620000004200 */
[----:B------:R-:W-:Y:S02]  /*cbf0*/  IMAD.MOV.U32 R38, RZ, RZ, R167 ;  /* 0x000000ffff267224 */ /* 0x000fe400078e00a7 */
[----:B------:R-:W-:Y:S03]  /*cc00*/  IMAD.MOV.U32 R42, RZ, RZ, R165 ;  /* 0x000000ffff2a7224 */ /* 0x000fe600078e00a5 */
[----:B------:R-:W-:Y:S02]  /*cc10*/  IMAD.MOV.U32 R43, RZ, RZ, R164 ;  /* 0x000000ffff2b7224 */ /* 0x000fe400078e00a4 */
[C---:B------:R-:W-:Y:S03]  /*cc20*/  HMMA.16816.F32 R164, R184.reuse, R168, R44 ;  /* 0x000000a8b8a4723c */ /* 0x040fe6000000182c */
[----:B------:R-:W-:Y:S02]  /*cc30*/  FADD.FTZ R2, R42, R2 ;  /* 0x000000022a027221 */ /* 0x000fe40000010000 */
[----:B------:R-:W-:Y:S02]  /*cc40*/  FADD.FTZ R0, R43, R0 ;  /* 0x000000002b007221 */ /* 0x000fe40000010000 */
[----:B------:R-:W-:Y:S01]  /*cc50*/  FADD.FTZ R2, R36, R2 ;  /* 0x0000000224027221 */ /* 0x000fe20000010000 */
[C---:B------:R-:W-:Y:S04]  /*cc60*/  HMMA.16816.F32 R168, R184.reuse, R170, R48 ;  /* 0x000000aab8a8723c */ /* 0x040fe80000001830 */
        /* <DEDUP_REMOVED lines=51> */
[C---:B------:R-:W-:Y:S04]  /*cfa0*/  HMMA.16816.F32 R112, R184.reuse, R10, R112 ;  /* 0x0000000ab870723c */ /* 0x040fe80000001870 */
[----:B------:R-:W-:Y:S02]  /*cfb0*/  FADD.FTZ R2, R197, R2 ;  /* 0x00000002c5027221 */ /* 0x000fe40000010000 */
[----:B------:R-:W-:Y:S02]  /*cfc0*/  FADD.FTZ R0, R196, R0 ;  /* 0x00000000c4007221 */ /* 0x000fe40000010000 */
[C---:B---3--:R-:W-:Y:S04]  /*cfd0*/  HMMA.16816.F32 R116, R184.reuse, R12, R116 ;  /* 0x0000000cb874723c */ /* 0x048fe80000001874 */
[----:B------:R-:W-:Y:S02]  /*cfe0*/  FADD.FTZ R2, R194, R2 ;  /* 0x00000002c2027221 */ /* 0x000fe40000010000 */
[----:B------:R-:W-:Y:S02]  /*cff0*/  FADD.FTZ R0, R195, R0 ;  /* 0x00000000c3007221 */ /* 0x000fe40000010000 */
[C---:B------:R-:W-:Y:S04]  /*d000*/  HMMA.16816.F32 R120, R184.reuse, R14, R120 ;  /* 0x0000000eb878723c */ /* 0x040fe80000001878 */
[----:B------:R-:W-:Y:S02]  /*d010*/  FADD.FTZ R3, R192, R0 ;  /* 0x00000000c0037221 */ /* 0x000fe40000010000 */
[----:B------:R-:W-:Y:S02]  /*d020*/  FADD.FTZ R0, R193, R2 ;  /* 0x00000002c1007221 */ /* 0x000fe40000010000 */
[----:B------:R-:W-:Y:S01]  /*d030*/  FADD.FTZ R3, R191, R3 ;  /* 0x00000003bf037221 */ /* 0x000fe20000010000 */
[C---:B--2---:R-:W-:Y:S03]  /*d040*/  HMMA.16816.F32 R124, R184.reuse, R4, R124 ;  /* 0x00000004b87c723c */ /* 0x044fe6000000187c */
[----:B------:R-:W-:Y:S02]  /*d050*/  FADD.FTZ R2, R190, R0 ;  /* 0x00000000be027221 */ /* 0x000fe40000010000 */
[----:B------:R-:W-:Y:S01]  /*d060*/  FADD.FTZ R0, R174, R3 ;  /* 0x00000003ae007221 */ /* 0x000fe20000010000 */
[----:B------:R-:W-:Y:S01]  /*d070*/  MOV R174, R172 ;  /* 0x000000ac00ae7202 */ /* 0x000fe20000000f00 */
[----:B------:R-:W-:Y:S01]  /*d080*/  FADD.FTZ R2, R188, R2 ;  /* 0x00000002bc027221 */ /* 0x000fe20000010000 */
[----:B------:R-:W-:Y:S04]  /*d090*/  HMMA.16816.F32 R128, R184, R6, R128 ;  /* 0x00000006b880723c */ /* 0x000fe80000001880 */
[----:B------:R1:W-:Y:S01]  /*d0a0*/  STL [R1+0x20], R2 ;  /* 0x0000200201007387 */ /* 0x0003e20000100800 */
[----:B------:R-:W-:Y:S02]  /*d0b0*/  FADD.FTZ R0, R189, R0 ;  /* 0x00000000bd007221 */ /* 0x000fe40000010000 */
[----:B------:R-:W-:Y:S03]  /*d0c0*/  IMAD.MOV.U32 R3, RZ, RZ, R173 ;  /* 0x000000ffff037224 */ /* 0x000fe600078e00ad */
[----:B------:R1:W-:Y:S01]  /*d0d0*/  STL [R1+0x24], R0 ;  /* 0x0000240001007387 */ /* 0x0003e20000100800 */
[----:B------:R-:W-:-:S05]  /*d0e0*/  @P0 BRA `(.L_x_1290) ;  /* 0xffffaa7000000947 */ /* 0x000fca000383ffff */
.L_x_1289:
[----:B------:R-:W-:-:S13]  /*d0f0*/  ISETP.LE.AND P0, PT, RZ, UR24, PT ;  /* 0x00000018ff007c0c */ /* 0x000fda000bf03270 */
[----:B------:R-:W-:Y:S05]  /*d100*/  @!P0 BRA `(.L_x_1291) ;  /* 0x0000452000008947 */ /* 0x000fea0003800000 */
[----:B------:R-:W2:Y:S01]  /*d110*/  LDL.64 R4, [R1+0x50] ;  /* 0x0000500001047983 */ /* 0x000ea20000100a00 */
[----:B------:R-:W-:-:S03]  /*d120*/  ULDC.64 UR4, c[0x0][0x208] ;  /* 0x0000820000047ab9 */ /* 0x000fc60000000a00 */
[----:B------:R-:W3:Y:S01]  /*d130*/  LDL.64 R6, [R1+0x48] ;  /* 0x0000480001067983 */ /* 0x000ee20000100a00 */
[----:B------:R-:W-:Y:S02]  /*d140*/  UIADD3 UR11, UP5, UR10, 0x80, URZ ;  /* 0x000000800a0b7890 */ /* 0x000fe4000ffbe03f */
[----:B------:R-:W-:Y:S01]  /*d150*/  UIADD3 UR13, UP4, UR10, 0x100, URZ ;  /* 0x000001000a0d7890 */ /* 0x000fe2000ff9e03f */
[----:B------:R-:W-:Y:S01]  /*d160*/  IMAD.MOV.U32 R175, RZ, RZ, R172 ;  /* 0x000000ffffaf7224 */ /* 0x000fe200078e00ac */
[----:B------:R-:W-:Y:S01]  /*d170*/  UIMAD.WIDE.U32 UR28, UR4, 0x60, URZ ;  /* 0x00000060041c78a5 */ /* 0x000fe2000f8e003f */
[----:B------:R-:W-:Y:S01]  /*d180*/  IMAD.MOV.U32 R174, RZ, RZ, R173 ;  /* 0x000000ffffae7224 */ /* 0x000fe200078e00ad */
[----:B------:R-:W-:Y:S02]  /*d190*/  UIMAD UR22, UR5, 0x60, URZ ;  /* 0x00000060051678a4 */ /* 0x000fe4000f8e023f */
[----:B------:R-:W-:Y:S02]  /*d1a0*/  UIADD3 UR15, UP3, UR10, 0x180, URZ ;  /* 0x000001800a0f7890 */ /* 0x000fe4000ff7e03f */
[----:B------:R-:W-:-:S02]  /*d1b0*/  UIADD3 UR17, UP2, UR9, 0x80, URZ ;  /* 0x0000008009117890 */ /* 0x000fc4000ff5e03f */
[----:B------:R-:W-:Y:S02]  /*d1c0*/  UIADD3 UR19, UP1, UR9, 0x100, URZ ;  /* 0x0000010009137890 */ /* 0x000fe4000ff3e03f */
[----:B------:R-:W-:Y:S02]  /*d1d0*/  UIADD3 UR21, UP0, UR9, 0x180, URZ ;  /* 0x0000018009157890 */ /* 0x000fe4000ff1e03f */
[----:B------:R-:W-:Y:S02]  /*d1e0*/  ULDC.64 UR6, c[0x0][0x1e0] ;  /* 0x0000780000067ab9 */ /* 0x000fe40000000a00 */
[----:B------:R-:W-:Y:S02]  /*d1f0*/  USHF.L.U64.HI UR7, UR6, 0x6, UR7 ;  /* 0x0000000606077899 */ /* 0x000fe40008010207 */
[----:B------:R-:W-:Y:S02]  /*d200*/  UIADD3.X UR10, URZ, UR14, URZ, UP5, !UPT ;  /* 0x0000000e3f0a7290 */ /* 0x000fe4000affe43f */
[----:B------:R-:W-:-:S02]  /*d210*/  UIADD3.X UR12, URZ, UR14, URZ, UP4, !UPT ;  /* 0x0000000e3f0c7290 */ /* 0x000fc4000a7fe43f */
[----:B------:R-:W-:Y:S02]  /*d220*/  USHF.L.U32 UR6, UR6, 0x6, URZ ;  /* 0x0000000606067899 */ /* 0x000fe4000800063f */
[----:B------:R-:W-:Y:S02]  /*d230*/  UIADD3.X UR14, URZ, UR14, URZ, UP3, !UPT ;  /* 0x0000000e3f0e7290 */ /* 0x000fe40009ffe43f */
[----:B------:R-:W-:Y:S02]  /*d240*/  UIADD3.X UR16, URZ, UR8, URZ, UP2, !UPT ;  /* 0x000000083f107290 */ /* 0x000fe400097fe43f */
[----:B------:R-:W-:Y:S02]  /*d250*/  UIADD3.X UR18, URZ, UR8, URZ, UP1, !UPT ;  /* 0x000000083f127290 */ /* 0x000fe40008ffe43f */
[----:B------:R-:W-:Y:S02]  /*d260*/  UIADD3.X UR20, URZ, UR8, URZ, UP0, !UPT ;  /* 0x000000083f147290 */ /* 0x000fe400087fe43f */
[----:B------:R-:W-:Y:S01]  /*d270*/  UIADD3 UR22, UR29, UR22, URZ ;  /* 0x000000161d167290 */ /* 0x000fe2000fffe03f */
[----:B-12---:R-:W-:-:S02]  /*d280*/  IADD3 R2, P0, R4, 0xc0, RZ ;  /* 0x000000c004027810 */ /* 0x006fc40007f1e0ff */
[C---:B------:R-:W-:Y:S02]  /*d290*/  IADD3 R10, P6, R4.reuse, 0x40, RZ ;  /* 0x00000040040a7810 */ /* 0x040fe40007fde0ff */
[----:B------:R-:W-:Y:S02]  /*d2a0*/  IADD3 R8, P1, R4, 0x80, RZ ;  /* 0x0000008004087810 */ /* 0x000fe40007f3e0ff */
[-C--:B---3--:R-:W-:Y:S02]  /*d2b0*/  IADD3.X R3, RZ, R7.reuse, RZ, P0, !PT ;  /* 0x00000007ff037210 */ /* 0x088fe400007fe4ff */
[-C--:B------:R-:W-:Y:S01]  /*d2c0*/  IADD3.X R11, RZ, R7.reuse, RZ, P6, !PT ;  /* 0x00000007ff0b7210 */ /* 0x080fe200037fe4ff */
[----:B------:R-:W-:Y:S02]  /*d2d0*/  IMAD.X R9, RZ, RZ, R7, P1 ;  /* 0x000000ffff097224 */ /* 0x000fe400008e0607 */
[----:B------:R1:W-:Y:S04]  /*d2e0*/  STL.64 [R1], R2 ;  /* 0x0000000201007387 */ /* 0x0003e80000100a00 */
[----:B------:R2:W-:Y:S04]  /*d2f0*/  STL.64 [R1+0x10], R10 ;  /* 0x0000100a01007387 */ /* 0x0005e80000100a00 */
[----:B------:R2:W-:Y:S01]  /*d300*/  STL.64 [R1+0x8], R8 ;  /* 0x0000080801007387 */ /* 0x0005e20000100a00 */
[----:B-1----:R-:W-:Y:S01]  /*d310*/  IMAD.MOV.U32 R2, RZ, RZ, R4 ;  /* 0x000000ffff027224 */ /* 0x002fe200078e0004 */
[----:B------:R-:W-:-:S05]  /*d320*/  MOV R3, R7 ;  /* 0x0000000700037202 */ /* 0x000fca0000000f00 */
[----:B------:R2:W-:Y:S02]  /*d330*/  STL.64 [R1+0x18], R2 ;  /* 0x0000180201007387 */ /* 0x0005e40000100a00 */
.L_x_1292:
[----:B--2---:R-:W2:Y:S01]  /*d340*/  LDL.64 R2, [R1+0x18] ;  /* 0x0000180001027983 */ /* 0x004ea20000100a00 */
[----:B------:R-:W-:Y:S04]  /*d350*/  DEPBAR.LE SB0, 0x0 ;  /* 0x000080000000791a */ /* 0x000fe80000000000 */
[----:B------:R-:W-:Y:S01]  /*d360*/  USHF.R.S32.HI UR5, URZ, 0x1f, UR24 ;  /* 0x0000001f3f057899 */ /* 0x000fe20008011418 */
[----:B------:R-:W3:Y:S01]  /*d370*/  LDL.64 R210, [R1+0x10] ;  /* 0x0000100001d27983 */ /* 0x000ee20000100a00 */
[----:B------:R-:W-:Y:S01]  /*d380*/  UIMAD UR4, UR22, UR24, URZ ;  /* 0x00000018160472a4 */ /* 0x000fe2000f8e023f */
[----:B------:R-:W-:Y:S01]  /*d390*/  MOV R204, UR28 ;  /* 0x0000001c00cc7c02 */ /* 0x000fe20008000f00 */
[----:B------:R-:W-:Y:S01]  /*d3a0*/  UISETP.GT.AND UP0, UPT, UR24, URZ, UPT ;  /* 0x0000003f1800728c */ /* 0x000fe2000bf04270 */
[----:B------:R-:W-:Y:S01]  /*d3b0*/  MOV R205, UR29 ;  /* 0x0000001d00cd7c02 */ /* 0x000fe20008000f00 */
[----:B------:R-:W-:Y:S01]  /*d3c0*/  UIMAD UR4, UR5, UR28, UR4 ;  /* 0x0000001c050472a4 */ /* 0x000fe2000f8e0204 */
[----:B------:R-:W4:Y:S06]  /*d3d0*/  LDL.64 R208, [R1+0x8] ;  /* 0x0000080001d07983 */ /* 0x000f2c0000100a00 */
[----:B------:R-:W4:Y:S06]  /*d3e0*/  LDL.64 R206, [R1] ;  /* 0x0000000001ce7983 */ /* 0x000f2c0000100a00 */
[----:B------:R-:W-:Y:S06]  /*d3f0*/  BAR.SYNC.DEFER_BLOCKING 0x0 ;  /* 0x0000000000007b1d */ /* 0x000fec0000010000 */
[----:B------:R-:W-:Y:S06]  /*d400*/  LDSM.16.M88.4 R48, [R223+0x18100] ;  /* 0x01810000df30783b */ /* 0x000fec0000000200 */
[----:B-----5:R-:W1:Y:S06]  /*d410*/  LDSM.16.M88.4 R8, [R216+0xc100] ;  /* 0x00c10000d808783b */ /* 0x020e6c0000000200 */
[----:B------:R-:W1:Y:S06]  /*d420*/  LDSM.16.M88.4 R16, [R216+0xc900] ;  /* 0x00c90000d810783b */ /* 0x000e6c0000000200 */
[----:B------:R-:W1:Y:S06]  /*d430*/  LDSM.16.M88.4 R24, [R216+0xd100] ;  /* 0x00d10000d818783b */ /* 0x000e6c0000000200 */
[----:B------:R-:W1:Y:S06]  /*d440*/  LDSM.16.M88.4 R32, [R216+0xd900] ;  /* 0x00d90000d820783b */ /* 0x000e6c0000000200 */
[----:B------:R-:W1:Y:S06]  /*d450*/  LDSM.16.M88.4 R40, [R216+0xe100] ;  /* 0x00e10000d828783b */ /* 0x000e6c0000000200 */
[----:B------:R-:W1:Y:S06]  /*d460*/  LDSM.16.M88.4 R184, [R216+0xe900] ;  /* 0x00e90000d8b8783b */ /* 0x000e6c0000000200 */
[----:B------:R-:W-:Y:S01]  /*d470*/  LDSM.16.M88.4 R188, [R224+0x18100] ;  /* 0x01810000e0bc783b */ /* 0x000fe20000000200 */
[C---:B-1----:R-:W-:Y:S05]  /*d480*/  HMMA.16816.F32 R4, R48.reuse, R8, RZ ;  /* 0x000000083004723c */ /* 0x042fea00000018ff */
[----:B------:R-:W1:Y:S03]  /*d490*/  LDSM.16.M88.4 R192, [R227] ;  /* 0x00000000e3c0783b */ /* 0x000e660000000200 */
[C---:B------:R-:W-:Y:S03]  /*d4a0*/  HMMA.16816.F32 R8, R48.reuse, R10, RZ ;  /* 0x0000000a3008723c */ /* 0x040fe600000018ff */
[----:B------:R-:W1:Y:S06]  /*d4b0*/  LDSM.16.M88.4 R196, [R250] ;  /* 0x00000000fac4783b */ /* 0x000e6c0000000200 */
[----:B------:R-:W1:Y:S01]  /*d4c0*/  LDSM.16.M88.4 R200, [R249] ;  /* 0x00000000f9c8783b */ /* 0x000e620000000200 */
        /* <DEDUP_REMOVED lines=9> */
[----:B------:R-:W-:Y:S01]  /*d560*/  HMMA.16816.F32 R48, R48, R186, RZ ;  /* 0x000000ba3030723c */ /* 0x000fe200000018ff */
[----:B------:R-:W1:Y:S07]  /*d570*/  LDSM.16.M88.4 R184, [R248] ;  /* 0x00000000f8b8783b */ /* 0x000e6e0000000200 */
[C---:B-1----:R-:W-:Y:S08]  /*d580*/  HMMA.16816.F32 R4, R188.reuse, R192, R4 ;  /* 0x000000c0bc04723c */ /* 0x042ff00000001804 */
[C---:B------:R-:W-:Y:S01]  /*d590*/  HMMA.16816.F32 R8, R188.reuse, R194, R8 ;  /* 0x000000c2bc08723c */ /* 0x040fe20000001808 */
[----:B------:R-:W1:Y:S07]  /*d5a0*/  LDSM.16.M88.4 R192, [R247] ;  /* 0x00000000f7c0783b */ /* 0x000e6e0000000200 */
[C---:B------:R-:W-:Y:S08]  /*d5b0*/  HMMA.16816.F32 R12, R188.reuse, R196, R12 ;  /* 0x000000c4bc0c723c */ /* 0x040ff0000000180c */
[C---:B------:R-:W-:Y:S01]  /*d5c0*/  HMMA.16816.F32 R16, R188.reuse, R198, R16 ;  /* 0x000000c6bc10723c */ /* 0x040fe20000001810 */
[----:B------:R-:W1:Y:S07]  /*d5d0*/  LDSM.16.M88.4 R196, [R246] ;  /* 0x00000000f6c4783b */ /* 0x000e6e0000000200 */
[C---:B------:R-:W-:Y:S08]  /*d5e0*/  HMMA.16816.F32 R20, R188.reuse, R200, R20 ;  /* 0x000000c8bc14723c */ /* 0x040ff00000001814 */
[C---:B------:R-:W-:Y:S08]  /*d5f0*/  HMMA.16816.F32 R24, R188.reuse, R202, R24 ;  /* 0x000000cabc18723c */ /* 0x040ff00000001818 */
[C---:B------:R-:W-:Y:S08]  /*d600*/  HMMA.16816.F32 R28, R188.reuse, R184, R28 ;  /* 0x000000b8bc1c723c */ /* 0x040ff0000000181c */
[C---:B------:R-:W-:Y:S08]  /*d610*/  HMMA.16816.F32 R32, R188.reuse, R186, R32 ;  /* 0x000000babc20723c */ /* 0x040ff00000001820 */
[C---:B-1----:R-:W-:Y:S08]  /*d620*/  HMMA.16816.F32 R36, R188.reuse, R192, R36 ;  /* 0x000000c0bc24723c */ /* 0x042ff00000001824 */
[C---:B------:R-:W-:Y:S08]  /*d630*/  HMMA.16816.F32 R40, R188.reuse, R194, R40 ;  /* 0x000000c2bc28723c */ /* 0x040ff00000001828 */
[C---:B------:R-:W-:Y:S08]  /*d640*/  HMMA.16816.F32 R44, R188.reuse, R196, R44 ;  /* 0x000000c4bc2c723c */ /* 0x040ff0000000182c */
[----:B------:R-:W-:Y:S04]  /*d650*/  HMMA.16816.F32 R48, R188, R198, R48 ;  /* 0x000000c6bc30723c */ /* 0x000fe80000001830 */
[----:B--2---:R-:W-:Y:S05]  /*d660*/  IMAD.WIDE.U32 R172, R204, UR24, R2 ;  /* 0x00000018ccac7c25 */ /* 0x004fea000f8e0002 */
[----:B------:R-:W-:Y:S03]  /*d670*/  IADD3 R0, R173, UR4, RZ ;  /* 0x00000004ad007c10 */ /* 0x000fe6000fffe0ff */
[C---:B------:R-:W-:Y:S04]  /*d680*/  LEA R2, P0, R172.reuse, c[0x0][0x1f8], 0x1 ;  /* 0x00007e00ac027a11 */ /* 0x040fe800078008ff */
[----:B------:R-:W-:Y:S01]  /*d690*/  LEA.HI.X R3, R172, c[0x0][0x1fc], R0, 0x1, P0 ;  /* 0x00007f00ac037a11 */ /* 0x000fe200000f0c00 */
[C---:B---3--:R-:W-:Y:S04]  /*d6a0*/  IMAD.WIDE.U32 R172, R204.reuse, UR24, R210 ;  /* 0x00000018ccac7c25 */ /* 0x048fe8000f8e00d2 */
[----:B------:R-:W-:Y:S01]  /*d6b0*/  @!PT LDS RZ, [RZ] ;  /* 0x00000000fffff984 */ /* 0x000fe20000000800 */
[----:B------:R-:W-:Y:S01]  /*d6c0*/  @!PT LDS RZ, [RZ] ;  /* 0x00000000fffff984 */ /* 0x000fe20000000800 */
[----:B------:R-:W-:Y:S01]  /*d6d0*/  @!PT LDS RZ, [RZ] ;  /* 0x00000000fffff984 */ /* 0x000fe20000000800 */
[----:B------:R1:W-:Y:S01]  /*d6e0*/  LDGSTS.E.BYPASS.LTC128B.128 [R251+0x100], [R2.64], !P5 ;  /* 0x0010000002fb7fae */ /* 0x0003e2000e901d5e */
[----:B------:R-:W-:Y:S01]  /*d6f0*/  IADD3 R0, R173, UR4, RZ ;  /* 0x00000004ad007c10 */ /* 0x000fe2000fffe0ff */
[----:B----4-:R-:W-:Y:S01]  /*d700*/  IMAD.WIDE.U32 R184, R204, UR24, R208 ;  /* 0x00000018ccb87c25 */ /* 0x010fe2000f8e00d0 */
[C---:B------:R-:W-:Y:S03]  /*d710*/  LEA R186, P0, R172.reuse, c[0x0][0x1f8], 0x1 ;  /* 0x00007e00acba7a11 */ /* 0x040fe600078008ff */
[----:B------:R-:W2:Y:S01]  /*d720*/  LDL.64 R208, [R1+0x38] ;  /* 0x0000380001d07983 */ /* 0x000ea20000100a00 */
[----:B------:R-:W-:Y:S01]  /*d730*/  LEA.HI.X R187, R172, c[0x0][0x1fc], R0, 0x1, P0 ;  /* 0x00007f00acbb7a11 */ /* 0x000fe200000f0c00 */
[----:B------:R-:W-:Y:S01]  /*d740*/  IMAD.WIDE.U32 R172, R204, UR24, R206 ;  /* 0x00000018ccac7c25 */ /* 0x000fe2000f8e00ce */
[----:B------:R-:W-:Y:S01]  /*d750*/  IADD3 R0, R185, UR4, RZ ;  /* 0x00000004b9007c10 */ /* 0x000fe2000fffe0ff */
[----:B------:R-:W-:Y:S02]  /*d760*/  UIADD3 UR24, UR24, -0x1, URZ ;  /* 0xffffffff18187890 */ /* 0x000fe4000fffe03f */
[----:B------:R3:W-:Y:S02]  /*d770*/  LDGSTS.E.BYPASS.LTC128B.128 [R251+0x3100], [R186.64], !P4 ;  /* 0x03100000bafb7fae */ /* 0x0007e4000e101d5e */
[----:B------:R-:W-:Y:S04]  /*d780*/  @UP0 USHF.R.S32.HI UR23, URZ, 0x1f, UR24 ;  /* 0x0000001f3f170899 */ /* 0x000fe80008011418 */
[----:B------:R-:W4:Y:S01]  /*d790*/  LDL.64 R206, [R1+0x40] ;  /* 0x0000400001ce7983 */ /* 0x000f220000100a00 */
[C---:B---3--:R-:W-:Y:S04]  /*d7a0*/  LEA R186, P0, R184.reuse, c[0x0][0x1f8], 0x1 ;  /* 0x00007e00b8ba7a11 */ /* 0x048fe800078008ff */
[----:B------:R-:W-:Y:S02]  /*d7b0*/  LEA.HI.X R187, R184, c[0x0][0x1fc], R0, 0x1, P0 ;  /* 0x00007f00b8bb7a11 */ /* 0x000fe400000f0c00 */
[----:B------:R-:W-:Y:S01]  /*d7c0*/  IADD3 R0, R173, UR4, RZ ;  /* 0x00000004ad007c10 */ /* 0x000fe2000fffe0ff */
[----:B------:R-:W-:Y:S01]  /*d7d0*/  ULDC.64 UR4, c[0x0][0x1e0] ;  /* 0x0000780000047ab9 */ /* 0x000fe20000000a00 */
[C---:B------:R-:W-:Y:S01]  /*d7e0*/  LEA R184, P0, R172.reuse, c[0x0][0x1f8], 0x1 ;  /* 0x00007e00acb87a11 */ /* 0x040fe200078008ff */
[----:B------:R3:W-:Y:S01]  /*d7f0*/  LDGSTS.E.BYPASS.LTC128B.128 [R251+0x6100], [R186.64], !P3 ;  /* 0x06100000bafb7fae */ /* 0x0007e2000d901d5e */
[----:B------:R-:W-:Y:S02]  /*d800*/  @UP0 UIMAD.WIDE.U32 UR26, UR24, UR4, URZ ;  /* 0x00000004181a02a5 */ /* 0x000fe4000f8e003f */
[----:B------:R-:W-:Y:S01]  /*d810*/  LEA.HI.X R185, R172, c[0x0][0x1fc], R0, 0x1, P0 ;  /* 0x00007f00acb97a11 */ /* 0x000fe200000f0c00 */
[----:B------:R-:W-:Y:S01]  /*d820*/  @UP0 UIMAD UR23, UR23, UR4, URZ ;  /* 0x00000004171702a4 */ /* 0x000fe2000f8e023f */
[----:B-1----:R-:W-:Y:S03]  /*d830*/  IADD3 R2, P0, R2, UR9, RZ ;  /* 0x0000000902027c10 */ /* 0x002fe6000ff1e0ff */
[----:B------:R1:W-:Y:S01]  /*d840*/  LDGSTS.E.BYPASS.LTC128B.128 [R251+0x9100], [R184.64], !P2 ;  /* 0x09100000b8fb7fae */ /* 0x0003e2000d101d5e */
[----:B------:R-:W-:Y:S01]  /*d850*/  IADD3.X R3, R3, UR8, RZ, P0, !PT ;  /* 0x0000000803037c10 */ /* 0x000fe200087fe4ff */
[----:B------:R-:W-:Y:S01]  /*d860*/  @UP0 UIMAD UR23, UR24, UR5, UR23 ;  /* 0x00000005181702a4 */ /* 0x000fe2000f8e0217 */
[C---:B------:R-:W-:Y:S03]  /*d870*/  IADD3 R172, P1, R2.reuse, UR19, RZ ;  /* 0x0000001302ac7c10 */ /* 0x040fe6000ff3e0ff */
[----:B------:R1:W-:Y:S01]  /*d880*/  LDGSTS.E.BYPASS.LTC128B.128 [R251+0x1100], [R2.64], !P5 ;  /* 0x0110000002fb7fae */ /* 0x0003e2000e901d5e */
[C---:B------:R-:W-:Y:S01]  /*d890*/  IADD3.X R173, R3.reuse, UR18, RZ, P1, !PT ;  /* 0x0000001203ad7c10 */ /* 0x040fe20008ffe4ff */
[----:B------:R-:W-:Y:S04]  /*d8a0*/  @UP0 UIADD3 UR4, UR27, UR23, URZ ;  /* 0x000000171b040290 */ /* 0x000fe8000fffe03f */
[----:B------:R1:W-:Y:S01]  /*d8b0*/  LDGSTS.E.BYPASS.LTC128B.128 [R251+0x4100], [R2.64+0x80], !P4 ;  /* 0x0410008002fb7fae */ /* 0x0003e2000e101d5e */
[----:B------:R-:W-:Y:S05]  /*d8c0*/  @UP0 UIMAD UR4, UR4, 0x60, URZ ;  /* 0x00000060040408a4 */ /* 0x000fea000f8e023f */
[----:B------:R1:W-:Y:S01]  /*d8d0*/  LDGSTS.E.BYPASS.LTC128B.128 [R251+0x7100], [R2.64+0x100], !P3 ;  /* 0x0710010002fb7fae */ /* 0x0003e2000d901d5e */
[C---:B---3--:R-:W-:Y:S04]  /*d8e0*/  IADD3 R186, P0, R2.reuse, UR9, RZ ;  /* 0x0000000902ba7c10 */ /* 0x048fe8000ff1e0ff */
[C---:B------:R-:W-:Y:S01]  /*d8f0*/  IADD3.X R187, R3.reuse, UR8, RZ, P0, !PT ;  /* 0x0000000803bb7c10 */ /* 0x040fe200087fe4ff */
[----:B------:R3:W-:Y:S01]  /*d900*/  LDGSTS.E.BYPASS.LTC128B.128 [R251+0xa100], [R2.64+0x180], !P2 ;  /* 0x0a10018002fb7fae */ /* 0x0007e2000d101d5e */
[C---:B-1----:R-:W-:Y:S05]  /*d910*/  IADD3 R184, P6, R2.reuse, UR17, RZ ;  /* 0x0000001102b87c10 */ /* 0x042fea000ffde0ff */
[----:B------:R1:W-:Y:S01]  /*d920*/  LDGSTS.E.BYPASS.LTC128B.128 [R251+0x2100], [R186.64], !P5 ;  /* 0x02100000bafb7fae */ /* 0x0003e2000e901d5e */
[C---:B------:R-:W-:Y:S05]  /*d930*/  IADD3.X R185, R3.reuse, UR16, RZ, P6, !PT ;  /* 0x0000001003b97c10 */ /* 0x040fea000b7fe4ff */
[----:B------:R1:W-:Y:S06]  /*d940*/  LDGSTS.E.BYPASS.LTC128B.128 [R251+0x5100], [R184.64], !P4 ;  /* 0x05100000b8fb7fae */ /* 0x0003ec000e101d5e */
[----:B------:R2:W-:Y:S01]  /*d950*/  LDGSTS.E.BYPASS.LTC128B.128 [R251+0x8100], [R172.64], !P3 ;  /* 0x08100000acfb7fae */ /* 0x0005e2000d901d5e */
[----:B---3--:R-:W-:Y:S04]  /*d960*/  IADD3 R2, P0, R2, UR21, RZ ;  /* 0x0000001502027c10 */ /* 0x008fe8000ff1e0ff */
[----:B------:R-:W-:Y:S02]  /*d970*/  IADD3.X R3, R3, UR20, RZ, P0, !PT ;  /* 0x0000001403037c10 */ /* 0x000fe400087fe4ff */
[----:B------:R-:W-:Y:S03]  /*d980*/  PLOP3.LUT P0, PT, PT, PT, UP0, 0x80, 0x0 ;  /* 0x000000000000781c */ /* 0x000fe60003f0f008 */
[----:B------:R3:W-:Y:S06]  /*d990*/  LDGSTS.E.BYPASS.LTC128B.128 [R251+0xb100], [R2.64], !P2 ;  /* 0x0b10000002fb7fae */ /* 0x0007ec000d101d5e */
[----:B-1----:R-:W-:Y:S06]  /*d9a0*/  LDSM.16.M88.4 R184, [R226+0x18100] ;  /* 0x01810000e2b8783b */ /* 0x002fec0000000200 */
[----:B------:R-:W1:Y:S06]  /*d9b0*/  LDSM.16.M88.4 R192, [R222+0xc100] ;  /* 0x00c10000dec0783b */ /* 0x000e6c0000000200 */
[----:B------:R-:W3:Y:S06]  /*d9c0*/  LDSM.16.M88.4 R200, [R222+0xc900] ;  /* 0x00c90000dec8783b */ /* 0x000eec0000000200 */
[----:B------:R-:W3:Y:S06]  /*d9d0*/  LDSM.16.M88.4 R188, [R222+0xd100] ;  /* 0x00d10000debc783b */ /* 0x000eec0000000200 */
[----:B------:R-:W0:Y:S06]  /*d9e0*/  LDGDEPBAR ;  /* 0x00000000000079af */ /* 0x000e2c0000000000 */
[----:B------:R-:W3:Y:S01]  /*d9f0*/  LDSM.16.M88.4 R196, [R222+0xd900] ;  /* 0x00d90000dec4783b */ /* 0x000ee20000000200 */
[C---:B-1----:R-:W-:Y:S08]  /*da00*/  HMMA.16816.F32 R4, R184.reuse, R192, R4 ;  /* 0x000000c0b804723c */ /* 0x042ff00000001804 */
[C---:B------:R-:W-:Y:S01]  /*da10*/  HMMA.16816.F32 R8, R184.reuse, R194, R8 ;  /* 0x000000c2b808723c */ /* 0x040fe20000001808 */
[----:B------:R-:W-:Y:S07]  /*da20*/  LDSM.16.M88.4 R192, [R222+0xe900] ;  /* 0x00e90000dec0783b */ /* 0x000fee0000000200 */
[C---:B---3--:R-:W-:Y:S08]  /*da30*/  HMMA.16816.F32 R12, R184.reuse, R200, R12 ;  /* 0x000000c8b80c723c */ /* 0x048ff0000000180c */
[C---:B------:R-:W-:Y:S01]  /*da40*/  HMMA.16816.F32 R16, R184.reuse, R202, R16 ;  /* 0x000000cab810723c */ /* 0x040fe20000001810 */
[----:B------:R-:W-:Y:S07]  /*da50*/  LDSM.16.M88.4 R200, [R221] ;  /* 0x00000000ddc8783b */ /* 0x000fee0000000200 */
[C---:B------:R-:W-:Y:S08]  /*da60*/  HMMA.16816.F32 R20, R184.reuse, R188, R20 ;  /* 0x000000bcb814723c */ /* 0x040ff00000001814 */
[C---:B------:R-:W-:Y:S01]  /*da70*/  HMMA.16816.F32 R24, R184.reuse, R190, R24 ;  /* 0x000000beb818723c */ /* 0x040fe20000001818 */
[----:B------:R-:W1:Y:S07]  /*da80*/  LDSM.16.M88.4 R188, [R222+0xe100] ;  /* 0x00e10000debc783b */ /* 0x000e6e0000000200 */
        /* <DEDUP_REMOVED lines=8> */
[----:B------:R-:W1:Y:S06]  /*db10*/  LDSM.16.M88.4 R184, [R221+0x800] ;  /* 0x00080000ddb8783b */ /* 0x000e6c0000000200 */
[----:B------:R-:W2:Y:S01]  /*db20*/  LDSM.16.M88.4 R192, [R221+0x1800] ;  /* 0x00180000ddc0783b */ /* 0x000ea20000000200 */
[C---:B---3--:R-:W-:Y:S08]  /*db30*/  HMMA.16816.F32 R4, R196.reuse, R200, R4 ;  /* 0x000000c8c404723c */ /* 0x048ff00000001804 */
[C---:B------:R-:W-:Y:S01]  /*db40*/  HMMA.16816.F32 R8, R196.reuse, R202, R8 ;  /* 0x000000cac408723c */ /* 0x040fe20000001808 */
[----:B------:R-:W3:Y:S07]  /*db50*/  LDSM.16.M88.4 R200, [R221+0x2000] ;  /* 0x00200000ddc8783b */ /* 0x000eee0000000200 */
[C---:B-1----:R-:W-:Y:S08]  /*db60*/  HMMA.16816.F32 R12, R196.reuse, R184, R12 ;  /* 0x000000b8c40c723c */ /* 0x042ff0000000180c */
[C---:B------:R-:W-:Y:S01]  /*db70*/  HMMA.16816.F32 R16, R196.reuse, R186, R16 ;  /* 0x000000bac410723c */ /* 0x040fe20000001810 */
[----:B------:R-:W1:Y:S07]  /*db80*/  LDSM.16.M88.4 R184, [R221+0x2800] ;  /* 0x00280000ddb8783b */ /* 0x000e6e0000000200 */
[C---:B------:R-:W-:Y:S08]  /*db90*/  HMMA.16816.F32 R20, R196.reuse, R188, R20 ;  /* 0x000000bcc414723c */ /* 0x040ff00000001814 */
[C---:B------:R-:W-:Y:S01]  /*dba0*/  HMMA.16816.F32 R24, R196.reuse, R190, R24 ;  /* 0x000000bec418723c */ /* 0x040fe20000001818 */
[----:B------:R-:W-:Y:S07]  /*dbb0*/  LDSM.16.M88.4 R188, [R223+0x1c100] ;  /* 0x01c10000dfbc783b */ /* 0x000fee0000000200 */
[C---:B--2---:R-:W-:Y:S08]  /*dbc0*/  HMMA.16816.F32 R28, R196.reuse, R192, R28 ;  /* 0x000000c0c41c723c */ /* 0x044ff0000000181c */
[C---:B------:R-:W-:Y:S01]  /*dbd0*/  HMMA.16816.F32 R32, R196.reuse, R194, R32 ;  /* 0x000000c2c420723c */ /* 0x040fe20000001820 */
[----:B------:R-:W2:Y:S07]  /*dbe0*/  LDSM.16.M88.4 R192, [R216+0xf100] ;  /* 0x00f10000d8c0783b */ /* 0x000eae0000000200 */
[C---:B---3--:R-:W-:Y:S08]  /*dbf0*/  HMMA.16816.F32 R36, R196.reuse, R200, R36 ;  /* 0x000000c8c424723c */ /* 0x048ff00000001824 */
[C---:B------:R-:W-:Y:S01]  /*dc00*/  HMMA.16816.F32 R40, R196.reuse, R202, R40 ;  /* 0x000000cac428723c */ /* 0x040fe20000001828 */
[----:B------:R-:W3:Y:S07]  /*dc10*/  LDSM.16.M88.4 R200, [R216+0xf900] ;  /* 0x00f90000d8c8783b */ /* 0x000eee0000000200 */
[C---:B-1----:R-:W-:Y:S08]  /*dc20*/  HMMA.16816.F32 R44, R196.reuse, R184, R44 ;  /* 0x000000b8c42c723c */ /* 0x042ff0000000182c */
[----:B------:R-:W-:Y:S01]  /*dc30*/  HMMA.16816.F32 R48, R196, R186, R48 ;  /* 0x000000bac430723c */ /* 0x000fe20000001830 */
[----:B------:R-:W1:Y:S06]  /*dc40*/  LDSM.16.M88.4 R184, [R216+0x10100] ;  /* 0x01010000d8b8783b */ /* 0x000e6c0000000200 */
[----:B------:R-:W-:Y:S01]  /*dc50*/  LDSM.16.M88.4 R196, [R216+0x11100] ;  /* 0x01110000d8c4783b */ /* 0x000fe20000000200 */
        /* <DEDUP_REMOVED lines=8> */
[----:B------:R-:W-:Y:S07]  /*dce0*/  LDSM.16.M88.4 R184, [R224+0x1c100] ;  /* 0x01c10000e0b8783b */ /* 0x000fee0000000200 */
[C---:B--2---:R-:W-:Y:S08]  /*dcf0*/  HMMA.16816.F32 R28, R188.reuse, R192, R28 ;  /* 0x000000c0bc1c723c */ /* 0x044ff0000000181c */
[C---:B------:R-:W-:Y:S01]  /*dd00*/  HMMA.16816.F32 R32, R188.reuse, R194, R32 ;  /* 0x000000c2bc20723c */ /* 0x040fe20000001820 */
[----:B------:R-:W1:Y:S07]  /*dd10*/  LDSM.16.M88.4 R192, [R245] ;  /* 0x00000000f5c0783b */ /* 0x000e6e0000000200 */
[C---:B------:R-:W-:Y:S08]  /*dd20*/  HMMA.16816.F32 R36, R188.reuse, R196, R36 ;  /* 0x000000c4bc24723c */ /* 0x040ff00000001824 */
[C---:B------:R-:W-:Y:S01]  /*dd30*/  HMMA.16816.F32 R40, R188.reuse, R198, R40 ;  /* 0x000000c6bc28723c */ /* 0x040fe20000001828 */
[----:B------:R-:W2:Y:S07]  /*dd40*/  LDSM.16.M88.4 R196, [R244] ;  /* 0x00000000f4c4783b */ /* 0x000eae0000000200 */
[C---:B---3--:R-:W-:Y:S08]  /*dd50*/  HMMA.16816.F32 R44, R188.reuse, R200, R44 ;  /* 0x000000c8bc2c723c */ /* 0x048ff0000000182c */
[----:B------:R-:W-:Y:S01]  /*dd60*/  HMMA.16816.F32 R48, R188, R202, R48 ;  /* 0x000000cabc30723c */ /* 0x000fe20000001830 */
[----:B------:R-:W3:Y:S06]  /*dd70*/  LDSM.16.M88.4 R188, [R243] ;  /* 0x00000000f3bc783b */ /* 0x000eec0000000200 */
[----:B------:R-:W4:Y:S01]  /*dd80*/  LDSM.16.M88.4 R200, [R242] ;  /* 0x00000000f2c8783b */ /* 0x000f220000000200 */
        /* <DEDUP_REMOVED lines=8> */
[----:B------:R-:W1:Y:S07]  /*de10*/  LDSM.16.M88.4 R188, [R241] ;  /* 0x00000000f1bc783b */ /* 0x000e6e0000000200 */
[C---:B----4-:R-:W-:Y:S08]  /*de20*/  HMMA.16816.F32 R28, R184.reuse, R200, R28 ;  /* 0x000000c8b81c723c */ /* 0x050ff0000000181c */
[C---:B------:R-:W-:Y:S01]  /*de30*/  HMMA.16816.F32 R32, R184.reuse, R202, R32 ;  /* 0x000000cab820723c */ /* 0x040fe20000001820 */
[----:B------:R-:W2:Y:S07]  /*de40*/  LDSM.16.M88.4 R200, [R222+0xf100] ;  /* 0x00f10000dec8783b */ /* 0x000eae0000000200 */
[C---:B-1----:R-:W-:Y:S08]  /*de50*/  HMMA.16816.F32 R36, R184.reuse, R188, R36 ;  /* 0x000000bcb824723c */ /* 0x042ff00000001824 */
[C---:B------:R-:W-:Y:S01]  /*de60*/  HMMA.16816.F32 R40, R184.reuse, R190, R40 ;  /* 0x000000beb828723c */ /* 0x040fe20000001828 */
[----:B------:R-:W-:Y:S07]  /*de70*/  LDSM.16.M88.4 R188, [R222+0x10100] ;  /* 0x01010000debc783b */ /* 0x000fee0000000200 */
[C---:B------:R-:W-:Y:S08]  /*de80*/  HMMA.16816.F32 R44, R184.reuse, R192, R44 ;  /* 0x000000c0b82c723c */ /* 0x040ff0000000182c */
[----:B------:R-:W-:Y:S01]  /*de90*/  HMMA.16816.F32 R48, R184, R194, R48 ;  /* 0x000000c2b830723c */ /* 0x000fe20000001830 */
[----:B------:R-:W1:Y:S06]  /*dea0*/  LDSM.16.M88.4 R184, [R222+0xf900] ;  /* 0x00f90000deb8783b */ /* 0x000e6c0000000200 */
[----:B------:R-:W3:Y:S01]  /*deb0*/  LDSM.16.M88.4 R192, [R222+0x10900] ;  /* 0x01090000dec0783b */ /* 0x000ee20000000200 */
        /* <DEDUP_REMOVED lines=15> */
[C---:B-1----:R-:W-:Y:S08]  /*dfb0*/  HMMA.16816.F32 R44, R196.reuse, R184, R44 ;  /* 0x000000b8c42c723c */ /* 0x042ff0000000182c */
[----:B------:R-:W-:Y:S01]  /*dfc0*/  HMMA.16816.F32 R48, R196, R186, R48 ;  /* 0x000000bac430723c */ /* 0x000fe20000001830 */
[----:B------:R-:W1:Y:S06]  /*dfd0*/  LDSM.16.M88.4 R184, [R221+0x4000] ;  /* 0x00400000ddb8783b */ /* 0x000e6c0000000200 */
[----:B------:R-:W-:Y:S01]  /*dfe0*/  LDSM.16.M88.4 R196, [R221+0x5000] ;  /* 0x00500000ddc4783b */ /* 0x000fe20000000200 */
[C---:B---3--:R-:W-:Y:S08]  /*dff0*/  HMMA.16816.F32 R4, R188.reuse, R192, R4 ;  /* 0x000000c0bc04723c */ /* 0x048ff00000001804 */
[C---:B------:R-:W-:Y:S01]  /*e000*/  HMMA.16816.F32 R8, R188.reuse, R194, R8 ;  /* 0x000000c2bc08723c */ /* 0x040fe20000001808 */
[----:B------:R-:W3:Y:S07]  /*e010*/  LDSM.16.M88.4 R192, [R221+0x4800] ;  /* 0x00480000ddc0783b */ /* 0x000eee0000000200 */
[C---:B--2---:R-:W-:Y:S08]  /*e020*/  HMMA.16816.F32 R12, R188.reuse, R200, R12 ;  /* 0x000000c8bc0c723c */ /* 0x044ff0000000180c */
[C---:B------:R-:W-:Y:S01]  /*e030*/  HMMA.16816.F32 R16, R188.reuse, R202, R16 ;  /* 0x000000cabc10723c */ /* 0x040fe20000001810 */
[----:B------:R-:W2:Y:S07]  /*e040*/  LDSM.16.M88.4 R200, [R221+0x5800] ;  /* 0x00580000ddc8783b */ /* 0x000eae0000000200 */
[C---:B-1----:R-:W-:Y:S08]  /*e050*/  HMMA.16816.F32 R20, R188.reuse, R184, R20 ;  /* 0x000000b8bc14723c */ /* 0x042ff00000001814 */
[C---:B------:R-:W-:Y:S01]  /*e060*/  HMMA.16816.F32 R24, R188.reuse, R186, R24 ;  /* 0x000000babc18723c */ /* 0x040fe20000001818 */
[----:B------:R-:W-:Y:S07]  /*e070*/  LDSM.16.M88.4 R184, [R223+0x20100] ;  /* 0x02010000dfb8783b */ /* 0x000fee0000000200 */
[C---:B---3--:R-:W-:Y:S08]  /*e080*/  HMMA.16816.F32 R28, R188.reuse, R192, R28 ;  /* 0x000000c0bc1c723c */ /* 0x048ff0000000181c */
[C---:B------:R-:W-:Y:S01]  /*e090*/  HMMA.16816.F32 R32, R188.reuse, R194, R32 ;  /* 0x000000c2bc20723c */ /* 0x040fe20000001820 */
[----:B------:R-:W1:Y:S07]  /*e0a0*/  LDSM.16.M88.4 R192, [R216+0x12100] ;  /* 0x01210000d8c0783b */ /* 0x000e6e0000000200 */
[C---:B------:R-:W-:Y:S08]  /*e0b0*/  HMMA.16816.F32 R36, R188.reuse, R196, R36 ;  /* 0x000000c4bc24723c */ /* 0x040ff00000001824 */
[C---:B------:R-:W-:Y:S01]  /*e0c0*/  HMMA.16816.F32 R40, R188.reuse, R198, R40 ;  /* 0x000000c6bc28723c */ /* 0x040fe20000001828 */
[----:B------:R-:W3:Y:S07]  /*e0d0*/  LDSM.16.M88.4 R196, [R216+0x12900] ;  /* 0x01290000d8c4783b */ /* 0x000eee0000000200 */
[C---:B--2---:R-:W-:Y:S08]  /*e0e0*/  HMMA.16816.F32 R44, R188.reuse, R200, R44 ;  /* 0x000000c8bc2c723c */ /* 0x044ff0000000182c */
[----:B------:R-:W-:Y:S01]  /*e0f0*/  HMMA.16816.F32 R48, R188, R202, R48 ;  /* 0x000000cabc30723c */ /* 0x000fe20000001830 */
[----:B------:R-:W2:Y:S06]  /*e100*/  LDSM.16.M88.4 R188, [R216+0x13100] ;  /* 0x01310000d8bc783b */ /* 0x000eac0000000200 */
[----:B------:R-:W4:Y:S01]  /*e110*/  LDSM.16.M88.4 R200, [R216+0x13900] ;  /* 0x01390000d8c8783b */ /* 0x000f220000000200 */
[C---:B-1----:R-:W-:Y:S08]  /*e120*/  HMMA.16816.F32 R4, R184.reuse, R192, R4 ;  /* 0x000000c0b804723c */ /* 0x042ff00000001804 */
[C---:B------:R-:W-:Y:S01]  /*e130*/  HMMA.16816.F32 R8, R184.reuse, R194, R8 ;  /* 0x000000c2b808723c */ /* 0x040fe20000001808 */
[----:B------:R-:W-:Y:S07]  /*e140*/  LDSM.16.M88.4 R192, [R216+0x14900] ;  /* 0x01490000d8c0783b */ /* 0x000fee0000000200 */
[C---:B---3--:R-:W-:Y:S08]  /*e150*/  HMMA.16816.F32 R12, R184.reuse, R196, R12 ;  /* 0x000000c4b80c723c */ /* 0x048ff0000000180c */
[C---:B------:R-:W-:Y:S01]  /*e160*/  HMMA.16816.F32 R16, R184.reuse, R198, R16 ;  /* 0x000000c6b810723c */ /* 0x040fe20000001810 */
[----:B------:R-:W-:Y:S07]  /*e170*/  LDSM.16.M88.4 R196, [R224+0x20100] ;  /* 0x02010000e0c4783b */ /* 0x000fee0000000200 */
[C---:B--2---:R-:W-:Y:S08]  /*e180*/  HMMA.16816.F32 R20, R184.reuse, R188, R20 ;  /* 0x000000bcb814723c */ /* 0x044ff00000001814 */
[C---:B------:R-:W-:Y:S01]  /*e190*/  HMMA.16816.F32 R24, R184.reuse, R190, R24 ;  /* 0x000000beb818723c */ /* 0x040fe20000001818 */
[----:B------:R-:W1:Y:S07]  /*e1a0*/  LDSM.16.M88.4 R188, [R216+0x14100] ;  /* 0x01410000d8bc783b */ /* 0x000e6e0000000200 */
[C---:B----4-:R-:W-:Y:S08]  /*e1b0*/  HMMA.16816.F32 R28, R184.reuse, R200, R28 ;  /* 0x000000c8b81c723c */ /* 0x050ff0000000181c */
[C---:B------:R-:W-:Y:S01]  /*e1c0*/  HMMA.16816.F32 R32, R184.reuse, R202, R32 ;  /* 0x000000cab820723c */ /* 0x040fe20000001820 */
[----:B------:R-:W2:Y:S07]  /*e1d0*/  LDSM.16.M88.4 R200, [R239] ;  /* 0x00000000efc8783b */ /* 0x000eae0000000200 */
[C---:B-1----:R-:W-:Y:S08]  /*e1e0*/  HMMA.16816.F32 R36, R184.reuse, R188, R36 ;  /* 0x000000bcb824723c */ /* 0x042ff00000001824 */
[C---:B------:R-:W-:Y:S01]  /*e1f0*/  HMMA.16816.F32 R40, R184.reuse, R190, R40 ;  /* 0x000000beb828723c */ /* 0x040fe20000001828 */
[----:B------:R-:W-:Y:S07]  /*e200*/  LDSM.16.M88.4 R188, [R237] ;  /* 0x00000000edbc783b */ /* 0x000fee0000000200 */
[C---:B------:R-:W-:Y:S08]  /*e210*/  HMMA.16816.F32 R44, R184.reuse, R192, R44 ;  /* 0x000000c0b82c723c */ /* 0x040ff0000000182c */
[----:B------:R-:W-:Y:S01]  /*e220*/  HMMA.16816.F32 R48, R184, R194, R48 ;  /* 0x000000c2b830723c */ /* 0x000fe20000001830 */
[----:B------:R-:W1:Y:S06]  /*e230*/  LDSM.16.M88.4 R184, [R238] ;  /* 0x00000000eeb8783b */ /* 0x000e6c0000000200 */
[----:B------:R-:W3:Y:S01]  /*e240*/  LDSM.16.M88.4 R192, [R236] ;  /* 0x00000000ecc0783b */ /* 0x000ee20000000200 */
[C---:B--2---:R-:W-:Y:S08]  /*e250*/  HMMA.16816.F32 R4, R196.reuse, R200, R4 ;  /* 0x000000c8c404723c */ /* 0x044ff00000001804 */
[C---:B------:R-:W-:Y:S01]  /*e260*/  HMMA.16816.F32 R8, R196.reuse, R202, R8 ;  /* 0x000000cac408723c */ /* 0x040fe20000001808 */
[----:B------:R-:W2:Y:S07]  /*e270*/  LDSM.16.M88.4 R200, [R235] ;  /* 0x00000000ebc8783b */ /* 0x000eae0000000200 */
[C---:B-1----:R-:W-:Y:S08]  /*e280*/  HMMA.16816.F32 R12, R196.reuse, R184, R12 ;  /* 0x000000b8c40c723c */ /* 0x042ff0000000180c */
[C---:B------:R-:W-:Y:S01]  /*e290*/  HMMA.16816.F32 R16, R196.reuse, R186, R16 ;  /* 0x000000bac410723c */ /* 0x040fe20000001810 */
[----:B------:R-:W1:Y:S07]  /*e2a0*/  LDSM.16.M88.4 R184, [R234] ;  /* 0x00000000eab8783b */ /* 0x000e6e0000000200 */
        /* <DEDUP_REMOVED lines=34> */
[----:B------:R-:W1:Y:S07]  /*e4d0*/  LDSM.16.M88.4 R192, [R221+0x8000] ;  /* 0x00800000ddc0783b */ /* 0x000e6e0000000200 */
[C---:B---3--:R-:W-:Y:S08]  /*e4e0*/  HMMA.16816.F32 R12, R184.reuse, R196, R12 ;  /* 0x000000c4b80c723c */ /* 0x048ff0000000180c */
[C---:B------:R-:W-:Y:S01]  /*e4f0*/  HMMA.16816.F32 R16, R184.reuse, R198, R16 ;  /* 0x000000c6b810723c */ /* 0x040fe20000001810 */
[----:B------:R-:W-:Y:S07]  /*e500*/  LDSM.16.M88.4 R196, [R223+0x24100] ;  /* 0x02410000dfc4783b */ /* 0x000fee0000000200 */
[C---:B--2---:R-:W-:Y:S08]  /*e510*/  HMMA.16816.F32 R20, R184.reuse, R188, R20 ;  /* 0x000000bcb814723c */ /* 0x044ff00000001814 */
[C---:B------:R-:W-:Y:S01]  /*e520*/  HMMA.16816.F32 R24, R184.reuse, R190, R24 ;  /* 0x000000beb818723c */ /* 0x040fe20000001818 */
[----:B------:R-:W2:Y:S07]  /*e530*/  LDSM.16.M88.4 R188, [R221+0x8800] ;  /* 0x00880000ddbc783b */ /* 0x000eae0000000200 */
[C---:B----4-:R-:W-:Y:S08]  /*e540*/  HMMA.16816.F32 R28, R184.reuse, R200, R28 ;  /* 0x000000c8b81c723c */ /* 0x050ff0000000181c */
[C---:B------:R-:W-:Y:S01]  /*e550*/  HMMA.16816.F32 R32, R184.reuse, R202, R32 ;  /* 0x000000cab820723c */ /* 0x040fe20000001820 */
[----:B------:R-:W3:Y:S07]  /*e560*/  LDSM.16.M88.4 R200, [R216+0x15100] ;  /* 0x01510000d8c8783b */ /* 0x000eee0000000200 */
[C---:B-1----:R-:W-:Y:S08]  /*e570*/  HMMA.16816.F32 R36, R184.reuse, R192, R36 ;  /* 0x000000c0b824723c */ /* 0x042ff00000001824 */
[C---:B------:R-:W-:Y:S01]  /*e580*/  HMMA.16816.F32 R40, R184.reuse, R194, R40 ;  /* 0x000000c2b828723c */ /* 0x040fe20000001828 */
[----:B------:R-:W1:Y:S07]  /*e590*/  LDSM.16.M88.4 R192, [R216+0x15900] ;  /* 0x01590000d8c0783b */ /* 0x000e6e0000000200 */
[C---:B--2---:R-:W-:Y:S08]  /*e5a0*/  HMMA.16816.F32 R44, R184.reuse, R188, R44 ;  /* 0x000000bcb82c723c */ /* 0x044ff0000000182c */
[----:B------:R-:W-:Y:S01]  /*e5b0*/  HMMA.16816.F32 R48, R184, R190, R48 ;  /* 0x000000beb830723c */ /* 0x000fe20000001830 */
[----:B------:R-:W2:Y:S06]  /*e5c0*/  LDSM.16.M88.4 R184, [R216+0x16100] ;  /* 0x01610000d8b8783b */ /* 0x000eac0000000200 */
[----:B------:R-:W4:Y:S01]  /*e5d0*/  LDSM.16.M88.4 R188, [R216+0x16900] ;  /* 0x01690000d8bc783b */ /* 0x000f220000000200 */
[C---:B---3--:R-:W-:Y:S08]  /*e5e0*/  HMMA.16816.F32 R4, R196.reuse, R200, R4 ;  /* 0x000000c8c404723c */ /* 0x048ff00000001804 */
[C---:B------:R-:W-:Y:S01]  /*e5f0*/  HMMA.16816.F32 R8, R196.reuse, R202, R8 ;  /* 0x000000cac408723c */ /* 0x040fe20000001808 */
[----:B------:R-:W3:Y:S07]  /*e600*/  LDSM.16.M88.4 R200, [R216+0x17100] ;  /* 0x01710000d8c8783b */ /* 0x000eee0000000200 */
[C---:B-1----:R-:W-:Y:S08]  /*e610*/  HMMA.16816.F32 R12, R196.reuse, R192, R12 ;  /* 0x000000c0c40c723c */ /* 0x042ff0000000180c */
[C---:B------:R-:W-:Y:S01]  /*e620*/  HMMA.16816.F32 R16, R196.reuse, R194, R16 ;  /* 0x000000c2c410723c */ /* 0x040fe20000001810 */
[----:B------:R-:W1:Y:S07]  /*e630*/  LDSM.16.M88.4 R192, [R216+0x17900] ;  /* 0x01790000d8c0783b */ /* 0x000e6e0000000200 */
[C---:B--2---:R-:W-:Y:S08]  /*e640*/  HMMA.16816.F32 R20, R196.reuse, R184, R20 ;  /* 0x000000b8c414723c */ /* 0x044ff00000001814 */
[C---:B------:R-:W-:Y:S01]  /*e650*/  HMMA.16816.F32 R24, R196.reuse, R186, R24 ;  /* 0x000000bac418723c */ /* 0x040fe20000001818 */
[----:B------:R-:W-:Y:S07]  /*e660*/  LDSM.16.M88.4 R184, [R224+0x24100] ;  /* 0x02410000e0b8783b */ /* 0x000fee0000000200 */
[C---:B----4-:R-:W-:Y:S08]  /*e670*/  HMMA.16816.F32 R28, R196.reuse, R188, R28 ;  /* 0x000000bcc41c723c */ /* 0x050ff0000000181c */
[C---:B------:R-:W-:Y:S01]  /*e680*/  HMMA.16816.F32 R32, R196.reuse, R190, R32 ;  /* 0x000000bec420723c */ /* 0x040fe20000001820 */
[----:B------:R-:W2:Y:S07]  /*e690*/  LDSM.16.M88.4 R188, [R233] ;  /* 0x00000000e9bc783b */ /* 0x000eae0000000200 */
[C---:B---3--:R-:W-:Y:S08]  /*e6a0*/  HMMA.16816.F32 R36, R196.reuse, R200, R36 ;  /* 0x000000c8c424723c */ /* 0x048ff00000001824 */
[C---:B------:R-:W-:Y:S01]  /*e6b0*/  HMMA.16816.F32 R40, R196.reuse, R202, R40 ;  /* 0x000000cac428723c */ /* 0x040fe20000001828 */
[----:B------:R-:W3:Y:S07]  /*e6c0*/  LDSM.16.M88.4 R200, [R232] ;  /* 0x00000000e8c8783b */ /* 0x000eee0000000200 */
[C---:B-1----:R-:W-:Y:S08]  /*e6d0*/  HMMA.16816.F32 R44, R196.reuse, R192, R44 ;  /* 0x000000c0c42c723c */ /* 0x042ff0000000182c */
[----:B------:R-:W-:Y:S01]  /*e6e0*/  HMMA.16816.F32 R48, R196, R194, R48 ;  /* 0x000000c2c430723c */ /* 0x000fe20000001830 */
[----:B------:R-:W1:Y:S06]  /*e6f0*/  LDSM.16.M88.4 R192, [R231] ;  /* 0x00000000e7c0783b */ /* 0x000e6c0000000200 */
[----:B------:R-:W4:Y:S01]  /*e700*/  LDSM.16.M88.4 R196, [R230] ;  /* 0x00000000e6c4783b */ /* 0x000f220000000200 */
[C---:B--2---:R-:W-:Y:S08]  /*e710*/  HMMA.16816.F32 R4, R184.reuse, R188, R4 ;  /* 0x000000bcb804723c */ /* 0x044ff00000001804 */
[C---:B------:R-:W-:Y:S01]  /*e720*/  HMMA.16816.F32 R8, R184.reuse, R190, R8 ;  /* 0x000000beb808723c */ /* 0x040fe20000001808 */
[----:B------:R-:W2:Y:S07]  /*e730*/  LDSM.16.M88.4 R188, [R229] ;  /* 0x00000000e5bc783b */ /* 0x000eae0000000200 */
[C---:B---3--:R-:W-:Y:S08]  /*e740*/  HMMA.16816.F32 R12, R184.reuse, R200, R12 ;  /* 0x000000c8b80c723c */ /* 0x048ff0000000180c */
[C---:B------:R-:W-:Y:S01]  /*e750*/  HMMA.16816.F32 R16, R184.reuse, R202, R16 ;  /* 0x000000cab810723c */ /* 0x040fe20000001810 */
[----:B------:R-:W3:Y:S07]  /*e760*/  LDSM.16.M88.4 R200, [R228] ;  /* 0x00000000e4c8783b */ /* 0x000eee0000000200 */
[C---:B-1----:R-:W-:Y:S08]  /*e770*/  HMMA.16816.F32 R20, R184.reuse, R192, R20 ;  /* 0x000000c0b814723c */ /* 0x042ff00000001814 */
[C---:B------:R-:W-:Y:S01]  /*e780*/  HMMA.16816.F32 R24, R184.reuse, R194, R24 ;  /* 0x000000c2b818723c */ /* 0x040fe20000001818 */
[----:B------:R-:W-:Y:S07]  /*e790*/  LDSM.16.M88.4 R192, [R226+0x24100] ;  /* 0x02410000e2c0783b */ /* 0x000fee0000000200 */
[C---:B----4-:R-:W-:Y:S08]  /*e7a0*/  HMMA.16816.F32 R28, R184.reuse, R196, R28 ;  /* 0x000000c4b81c723c */ /* 0x050ff0000000181c */
[C---:B------:R-:W-:Y:S01]  /*e7b0*/  HMMA.16816.F32 R32, R184.reuse, R198, R32 ;  /* 0x000000c6b820723c */ /* 0x040fe20000001820 */
[----:B------:R-:W1:Y:S07]  /*e7c0*/  LDSM.16.M88.4 R196, [R222+0x15100] ;  /* 0x01510000dec4783b */ /* 0x000e6e0000000200 */
[C---:B--2---:R-:W-:Y:S08]  /*e7d0*/  HMMA.16816.F32 R36, R184.reuse, R188, R36 ;  /* 0x000000bcb824723c */ /* 0x044ff00000001824 */
[C---:B------:R-:W-:Y:S01]  /*e7e0*/  HMMA.16816.F32 R40, R184.reuse, R190, R40 ;  /* 0x000000beb828723c */ /* 0x040fe20000001828 */
[----:B------:R-:W2:Y:S07]  /*e7f0*/  LDSM.16.M88.4 R188, [R222+0x15900] ;  /* 0x01590000debc783b */ /* 0x000eae0000000200 */
[C---:B---3--:R-:W-:Y:S08]  /*e800*/  HMMA.16816.F32 R44, R184.reuse, R200, R44 ;  /* 0x000000c8b82c723c */ /* 0x048ff0000000182c */
[----:B------:R-:W-:Y:S01]  /*e810*/  HMMA.16816.F32 R48, R184, R202, R48 ;  /* 0x000000cab830723c */ /* 0x000fe20000001830 */
[----:B------:R-:W3:Y:S06]  /*e820*/  LDSM.16.M88.4 R184, [R222+0x16100] ;  /* 0x01610000deb8783b */ /* 0x000eec0000000200 */
[----:B------:R-:W4:Y:S01]  /*e830*/  LDSM.16.M88.4 R200, [R222+0x16900] ;  /* 0x01690000dec8783b */ /* 0x000f220000000200 */
        /* <DEDUP_REMOVED lines=20> */
[C---:B------:R-:W-:Y:S08]  /*e980*/  HMMA.16816.F32 R8, R184.reuse, R202, R8 ;  /* 0x000000cab808723c */ /* 0x040ff00000001808 */
[C---:B-1----:R-:W-:Y:S08]  /*e990*/  HMMA.16816.F32 R12, R184.reuse, R196, R12 ;  /* 0x000000c4b80c723c */ /* 0x042ff0000000180c */
[C---:B------:R-:W-:Y:S01]  /*e9a0*/  HMMA.16816.F32 R16, R184.reuse, R198, R16 ;  /* 0x000000c6b810723c */ /* 0x040fe20000001810 */
[----:B------:R-:W1:Y:S03]  /*e9b0*/  LDSM.16.M88.4 R196, [R221+0xb000] ;  /* 0x00b00000ddc4783b */ /* 0x000e660000000200 */
[----:B------:R-:W-:Y:S02]  /*e9c0*/  FMNMX.FTZ R0, R4, R174, !PT ;  /* 0x000000ae04007209 */ /* 0x000fe40007810000 */
[----:B------:R-:W-:Y:S02]  /*e9d0*/  FMNMX.FTZ R2, R6, R175, !PT ;  /* 0x000000af06027209 */ /* 0x000fe40007810000 */
[C---:B--2---:R-:W-:Y:S04]  /*e9e0*/  HMMA.16816.F32 R20, R184.reuse, R188, R20 ;  /* 0x000000bcb814723c */ /* 0x044fe80000001814 */
[----:B------:R-:W-:Y:S02]  /*e9f0*/  FMNMX.FTZ R0, R5, R0, !PT ;  /* 0x0000000005007209 */ /* 0x000fe40007810000 */
[----:B------:R-:W-:Y:S02]  /*ea00*/  FMNMX.FTZ R2, R7, R2, !PT ;  /* 0x0000000207027209 */ /* 0x000fe40007810000 */
[C---:B------:R-:W-:Y:S01]  /*ea10*/  HMMA.16816.F32 R24, R184.reuse, R190, R24 ;  /* 0x000000beb818723c */ /* 0x040fe20000001818 */
[----:B------:R-:W2:Y:S01]  /*ea20*/  LDSM.16.M88.4 R188, [R221+0xb800] ;  /* 0x00b80000ddbc783b */ /* 0x000ea20000000200 */
[----:B------:R-:W-:Y:S04]  /*ea30*/  DEPBAR.LE SB0, 0x0 ;  /* 0x000080000000791a */ /* 0x000fe80000000000 */
[----:B------:R-:W-:Y:S01]  /*ea40*/  FMNMX.FTZ R0, R8, R0, !PT ;  /* 0x0000000008007209 */ /* 0x000fe20007810000 */
[----:B------:R-:W-:Y:S01]  /*ea50*/  BAR.SYNC.DEFER_BLOCKING 0x0 ;  /* 0x0000000000007b1d */ /* 0x000fe20000010000 */
[C---:B----4-:R-:W-:Y:S05]  /*ea60*/  HMMA.16816.F32 R28, R184.reuse, R192, R28 ;  /* 0x000000c0b81c723c */ /* 0x050fea000000181c */
        /* <DEDUP_REMOVED lines=12> */
[----:B------:R-:W-:Y:S02]  /*eb30*/  FMNMX.FTZ R2, R15, R2, !PT ;  /* 0x000000020f027209 */ /* 0x000fe40007810000 */
[C---:B--2---:R-:W-:Y:S04]  /*eb40*/  HMMA.16816.F32 R44, R184.reuse, R188, R44 ;  /* 0x000000bcb82c723c */ /* 0x044fe8000000182c */
        /* <DEDUP_REMOVED lines=35> */
[----:B------:R-:W-:Y:S04]  /*ed80*/  FMNMX.FTZ R0, R50, R0, !PT ;  /* 0x0000000032007209 */ /* 0x000fe80007810000 */
[----:B------:R-:W-:Y:S05]  /*ed90*/  FMNMX.FTZ R0, R51, R0, !PT ;  /* 0x0000000033007209 */ /* 0x000fea0007810000 */
[----:B------:R-:W2:Y:S01]  /*eda0*/  SHFL.BFLY PT, R2, R0, 0x2, 0x1f ;  /* 0x0c401f0000027f89 */ /* 0x000ea200000e0000 */
[----:B-1----:R-:W-:Y:S05]  /*edb0*/  FMNMX.FTZ R173, R173, R3, !PT ;  /* 0x00000003adad7209 */ /* 0x002fea0007810000 */
[----:B------:R-:W1:Y:S01]  /*edc0*/  SHFL.BFLY PT, R172, R173, 0x1, 0x1f ;  /* 0x0c201f00adac7f89 */ /* 0x000e6200000e0000 */
[----:B--2---:R-:W-:Y:S02]  /*edd0*/  FMNMX.FTZ R0, R0, R2, !PT ;  /* 0x0000000200007209 */ /* 0x004fe40007810000 */
[----:B------:R-:W-:Y:S03]  /*ede0*/  MOV R2, UR26 ;  /* 0x0000001a00027c02 */ /* 0x000fe60008000f00 */
[----:B------:R-:W2:Y:S02]  /*edf0*/  SHFL.BFLY PT, R3, R0, 0x1, 0x1f ;  /* 0x0c201f0000037f89 */ /* 0x000ea400000e0000 */
[----:B------:R-:W-:Y:S01]  /*ee00*/  @P0 IMAD.WIDE.U32 R184, R2, 0x60, R184 ;  /* 0x0000006002b80825 */ /* 0x000fe200078e00b8 */
[----:B-1----:R-:W-:Y:S05]  /*ee10*/  FMNMX.FTZ R173, R173, R172, !PT ;  /* 0x000000acadad7209 */ /* 0x002fea0007810000 */
[C---:B------:R-:W-:Y:S02]  /*ee20*/  FMUL.FTZ R196, R173.reuse, c[0x0][0x2d0] ;  /* 0x0000b400adc47a20 */ /* 0x040fe40000410000 */
[----:B------:R-:W-:Y:S01]  /*ee30*/  FADD.FTZ R2, -R173, R174 ;  /* 0x000000aead027221 */ /* 0x000fe20000010100 */
[----:B------:R-:W-:Y:S01]  /*ee40*/  @P0 SHF.L.U32 R174, R184, 0x1, RZ ;  /* 0x00000001b8ae0819 */ /* 0x000fe200000006ff */
[--C-:B------:R-:W-:Y:S02]  /*ee50*/  FFMA.FTZ R4, R4, c[0x0][0x2d0], -R196.reuse ;  /* 0x0000b40004047a23 */ /* 0x100fe400000108c4 */
[--C-:B------:R-:W-:Y:S01]  /*ee60*/  FFMA.FTZ R8, R8, c[0x0][0x2d0], -R196.reuse ;  /* 0x0000b40008087a23 */ /* 0x100fe200000108c4 */
[----:B------:R-:W-:Y:S01]  /*ee70*/  @P0 IADD3 R186, P6, R174, 0x80, RZ ;  /* 0x00000080aeba0810 */ /* 0x000fe20007fde0ff */
[----:B------:R1:W-:Y:S01]  /*ee80*/  MUFU.EX2 R212, R4 ;  /* 0x0000000400d47308 */ /* 0x0003e20000000800 */
[----:B--2---:R-:W-:Y:S01]  /*ee90*/  FMNMX.FTZ R172, R0, R3, !PT ;  /* 0x0000000300ac7209 */ /* 0x004fe20007810000 */
[----:B------:R-:W-:Y:S01]  /*eea0*/  FMUL.FTZ R0, R2, c[0x0][0x2d0] ;  /* 0x0000b40002007a20 */ /* 0x000fe20000410000 */
[----:B------:R-:W-:Y:S01]  /*eeb0*/  @P0 IADD3 R3, R185, UR4, RZ ;  /* 0x00000004b9030c10 */ /* 0x000fe2000fffe0ff */
[--C-:B------:R-:W-:Y:S01]  /*eec0*/  FFMA.FTZ R9, R9, c[0x0][0x2d0], -R196.reuse ;  /* 0x0000b40009097a23 */ /* 0x100fe200000108c4 */
[----:B------:R-:W-:Y:S01]  /*eed0*/  @P0 IADD3 R186, P1, R186, c[0x0][0x1c8], RZ ;  /* 0x00007200baba0a10 */ /* 0x000fe20007f3e0ff */
[--C-:B------:R-:W-:Y:S01]  /*eee0*/  FFMA.FTZ R12, R12, c[0x0][0x2d0], -R196.reuse ;  /* 0x0000b4000c0c7a23 */ /* 0x100fe200000108c4 */
[----:B------:R-:W-:Y:S01]  /*eef0*/  @P0 SHF.L.U64.HI R3, R184, 0x1, R3 ;  /* 0x00000001b8030819 */ /* 0x000fe20000010203 */
[--C-:B------:R-:W-:Y:S02]  /*ef00*/  FFMA.FTZ R13, R13, c[0x0][0x2d0], -R196.reuse ;  /* 0x0000b4000d0d7a23 */ /* 0x100fe400000108c4 */
[----:B------:R2:W3:Y:S01]  /*ef10*/  MUFU.EX2 R2, R0 ;  /* 0x0000000000027308 */ /* 0x0004e20000000800 */
[--C-:B------:R-:W-:Y:S01]  /*ef20*/  @P0 IADD3.X R187, RZ, c[0x0][0x1cc], R3.reuse, P1, P6 ;  /* 0x00007300ffbb0a10 */ /* 0x100fe20000fec403 */
[--C-:B------:R-:W-:Y:S01]  /*ef30*/  FFMA.FTZ R16, R16, c[0x0][0x2d0], -R196.reuse ;  /* 0x0000b40010107a23 */ /* 0x100fe200000108c4 */
[----:B------:R-:W-:Y:S01]  /*ef40*/  @P0 IADD3 R184, P6, R174, 0x100, RZ ;  /* 0x00000100aeb80810 */ /* 0x000fe20007fde0ff */
[--C-:B------:R-:W-:Y:S02]  /*ef50*/  FFMA.FTZ R17, R17, c[0x0][0x2d0], -R196.reuse ;  /* 0x0000b40011117a23 */ /* 0x100fe400000108c4 */
[--C-:B------:R-:W-:Y:S01]  /*ef60*/  FFMA.FTZ R20, R20, c[0x0][0x2d0], -R196.reuse ;  /* 0x0000b40014147a23 */ /* 0x100fe200000108c4 */
[----:B------:R-:W-:Y:S01]  /*ef70*/  @P0 IADD3 R184, P1, R184, c[0x0][0x1c8], RZ ;  /* 0x00007200b8b80a10 */ /* 0x000fe20007f3e0ff */
[--C-:B------:R-:W-:Y:S02]  /*ef80*/  FFMA.FTZ R21, R21, c[0x0][0x2d0], -R196.reuse ;  /* 0x0000b40015157a23 */ /* 0x100fe400000108c4 */
[----:B------:R-:W-:Y:S01]  /*ef90*/  MUFU.EX2 R204, R8 ;  /* 0x0000000800cc7308 */ /* 0x000fe20000000800 */
[----:B------:R-:W-:Y:S01]  /*efa0*/  @P0 IADD3.X R185, RZ, c[0x0][0x1cc], R3, P1, P6 ;  /* 0x00007300ffb90a10 */ /* 0x000fe20000fec403 */
[--C-:B------:R-:W-:Y:S01]  /*efb0*/  FFMA.FTZ R24, R24, c[0x0][0x2d0], -R196.reuse ;  /* 0x0000b40018187a23 */ /* 0x100fe200000108c4 */
[C---:B-1----:R-:W-:Y:S01]  /*efc0*/  @P0 IADD3 R4, P1, R174.reuse, c[0x0][0x1c8], RZ ;  /* 0x00007200ae040a10 */ /* 0x042fe20007f3e0ff */
[--C-:B------:R-:W-:Y:S01]  /*efd0*/  FFMA.FTZ R25, R25, c[0x0][0x2d0], -R196.reuse ;  /* 0x0000b40019197a23 */ /* 0x100fe200000108c4 */
[----:B------:R-:W-:Y:S01]  /*efe0*/  @P0 IADD3 R174, P6, R174, 0x180, RZ ;  /* 0x00000180aeae0810 */ /* 0x000fe20007fde0ff */
[--C-:B------:R-:W-:Y:S02]  /*eff0*/  FFMA.FTZ R28, R28, c[0x0][0x2d0], -R196.reuse ;  /* 0x0000b4001c1c7a23 */ /* 0x100fe400000108c4 */
[--C-:B------:R-:W-:Y:S02]  /*f000*/  FFMA.FTZ R29, R29, c[0x0][0x2d0], -R196.reuse ;  /* 0x0000b4001d1d7a23 */ /* 0x100fe400000108c4 */
[----:B------:R-:W-:Y:S01]  /*f010*/  MUFU.EX2 R203, R9 ;  /* 0x0000000900cb7308 */ /* 0x000fe20000000800 */
[--C-:B------:R-:W-:Y:S02]  /*f020*/  FFMA.FTZ R32, R32, c[0x0][0x2d0], -R196.reuse ;  /* 0x0000b40020207a23 */ /* 0x100fe400000108c4 */
[--C-:B------:R-:W-:Y:S02]  /*f030*/  FFMA.FTZ R33, R33, c[0x0][0x2d0], -R196.reuse ;  /* 0x0000b40021217a23 */ /* 0x100fe400000108c4 */
[----:B--2---:R-:W-:Y:S02]  /*f040*/  FADD.FTZ R0, -R172, R175 ;  /* 0x000000afac007221 */ /* 0x004fe40000010100 */
[--C-:B------:R-:W-:Y:S01]  /*f050*/  FFMA.FTZ R175, R5, c[0x0][0x2d0], -R196.reuse ;  /* 0x0000b40005af7a23 */ /* 0x100fe200000108c4 */
[----:B------:R-:W-:Y:S01]  /*f060*/  @P0 IADD3.X R5, R3, c[0x0][0x1cc], RZ, P1, !PT ;  /* 0x0000730003050a10 */ /* 0x000fe20000ffe4ff */
[----:B------:R-:W-:Y:S01]  /*f070*/  FMUL.FTZ R0, R0, c[0x0][0x2d0] ;  /* 0x0000b40000007a20 */ /* 0x000fe20000410000 */
[----:B------:R-:W-:Y:S01]  /*f080*/  @P0 IADD3 R174, P1, R174, c[0x0][0x1c8], RZ ;  /* 0x00007200aeae0a10 */ /* 0x000fe20007f3e0ff */
[----:B------:R1:W-:Y:S01]  /*f090*/  MUFU.EX2 R252, R175 ;  /* 0x000000af00fc7308 */ /* 0x0003e20000000800 */
[C---:B---3--:R-:W-:Y:S01]  /*f0a0*/  FMUL.FTZ R132, R2.reuse, R132 ;  /* 0x0000008402847220 */ /* 0x048fe20000410000 */
[----:B------:R2:W-:Y:S01]  /*f0b0*/  @P0 LDGSTS.E.BYPASS.LTC128B.128 [R251+0xc100], [R4.64], !P5 ;  /* 0x0c10000004fb0fae */ /* 0x0005e2000e901d5e */
[C---:B------:R-:W-:Y:S02]  /*f0c0*/  FMUL.FTZ R133, R2.reuse, R133 ;  /* 0x0000008502857220 */ /* 0x040fe40000410000 */
[C---:B------:R-:W-:Y:S02]  /*f0d0*/  FMUL.FTZ R136, R2.reuse, R136 ;  /* 0x0000008802887220 */ /* 0x040fe40000410000 */
[C---:B------:R-:W-:Y:S01]  /*f0e0*/  FMUL.FTZ R137, R2.reuse, R137 ;  /* 0x0000008902897220 */ /* 0x040fe20000410000 */
[----:B------:R3:W-:Y:S01]  /*f0f0*/  @P0 LDGSTS.E.BYPASS.LTC128B.128 [R251+0xf100], [R186.64], !P4 ;  /* 0x0f100000bafb0fae */ /* 0x0007e2000e101d5e */
[C---:B------:R-:W-:Y:S01]  /*f100*/  FMUL.FTZ R140, R2.reuse, R140 ;  /* 0x0000008c028c7220 */ /* 0x040fe20000410000 */
[----:B------:R-:W4:Y:S01]  /*f110*/  MUFU.EX2 R0, R0 ;  /* 0x0000000000007308 */ /* 0x000f220000000800 */
[C---:B------:R-:W-:Y:S02]  /*f120*/  FMUL.FTZ R141, R2.reuse, R141 ;  /* 0x0000008d028d7220 */ /* 0x040fe40000410000 */
[C---:B------:R-:W-:Y:S01]  /*f130*/  FMUL.FTZ R144, R2.reuse, R144 ;  /* 0x0000009002907220 */ /* 0x040fe20000410000 */
[----:B------:R3:W-:Y:S01]  /*f140*/  @P0 LDGSTS.E.BYPASS.LTC128B.128 [R251+0x12100], [R184.64], !P3 ;  /* 0x12100000b8fb0fae */ /* 0x0007e2000d901d5e */
[C---:B------:R-:W-:Y:S02]  /*f150*/  FMUL.FTZ R145, R2.reuse, R145 ;  /* 0x0000009102917220 */ /* 0x040fe40000410000 */
[C---:B------:R-:W-:Y:S02]  /*f160*/  FMUL.FTZ R148, R2.reuse, R148 ;  /* 0x0000009402947220 */ /* 0x040fe40000410000 */
[C---:B------:R-:W-:Y:S01]  /*f170*/  FMUL.FTZ R149, R2.reuse, R149 ;  /* 0x0000009502957220 */ /* 0x040fe20000410000 */
[----:B------:R-:W-:Y:S01]  /*f180*/  MUFU.EX2 R211, R12 ;  /* 0x0000000c00d37308 */ /* 0x000fe20000000800 */
[C---:B------:R-:W-:Y:S02]  /*f190*/  FMUL.FTZ R152, R2.reuse, R152 ;  /* 0x0000009802987220 */ /* 0x040fe40000410000 */
[----:B------:R-:W-:Y:S01]  /*f1a0*/  FMUL.FTZ R153, R2, R153 ;  /* 0x0000009902997220 */ /* 0x000fe20000410000 */
[----:B-1----:R-:W-:Y:S01]  /*f1b0*/  @P0 IADD3.X R175, RZ, c[0x0][0x1cc], R3, P1, P6 ;  /* 0x00007300ffaf0a10 */ /* 0x002fe20000fec403 */
[----:B------:R-:W-:Y:S02]  /*f1c0*/  FMUL.FTZ R3, R172, c[0x0][0x2d0] ;  /* 0x0000b400ac037a20 */ /* 0x000fe40000410000 */
[----:B------:R-:W-:Y:S01]  /*f1d0*/  FMUL.FTZ R156, R2, R156 ;  /* 0x0000009c029c7220 */ /* 0x000fe20000410000 */
[----:B--2---:R-:W-:Y:S01]  /*f1e0*/  @P0 IADD3 R4, P1, R4, UR6, RZ ;  /* 0x0000000604040c10 */ /* 0x004fe2000ff3e0ff */
[----:B------:R1:W-:Y:S01]  /*f1f0*/  @P0 LDGSTS.E.BYPASS.LTC128B.128 [R251+0x15100], [R174.64], !P2 ;  /* 0x15100000aefb0fae */ /* 0x0003e2000d101d5e */
[--C-:B------:R-:W-:Y:S01]  /*f200*/  FFMA.FTZ R6, R6, c[0x0][0x2d0], -R3.reuse ;  /* 0x0000b40006067a23 */ /* 0x100fe20000010803 */
[----:B------:R-:W-:Y:S01]  /*f210*/  MUFU.EX2 R215, R13 ;  /* 0x0000000d00d77308 */ /* 0x000fe20000000800 */
[----:B------:R-:W-:Y:S01]  /*f220*/  @P0 IADD3.X R5, R5, UR7, RZ, P1, !PT ;  /* 0x0000000705050c10 */ /* 0x000fe20008ffe4ff */
[--C-:B------:R-:W-:Y:S01]  /*f230*/  FFMA.FTZ R10, R10, c[0x0][0x2d0], -R3.reuse ;  /* 0x0000b4000a0a7a23 */ /* 0x100fe20000010803 */
[----:B------:R-:W-:Y:S01]  /*f240*/  @P0 IADD3 R8, P1, R4, UR11, RZ ;  /* 0x0000000b04080c10 */ /* 0x000fe2000ff3e0ff */
[--C-:B------:R-:W-:Y:S02]  /*f250*/  FFMA.FTZ R11, R11, c[0x0][0x2d0], -R3.reuse ;  /* 0x0000b4000b0b7a23 */ /* 0x100fe40000010803 */
[----:B------:R2:W-:Y:S01]  /*f260*/  @P0 LDGSTS.E.BYPASS.LTC128B.128 [R251+0xd100], [R4.64], !P5 ;  /* 0x0d10000004fb0fae */ /* 0x0005e2000e901d5e */
[----:B------:R-:W-:Y:S01]  /*f270*/  @P0 IADD3.X R9, R5, UR10, RZ, P1, !PT ;  /* 0x0000000a05090c10 */ /* 0x000fe20008ffe4ff */
[C---:B----4-:R-:W-:Y:S02]  /*f280*/  FMUL.FTZ R134, R0.reuse, R134 ;  /* 0x0000008600867220 */ /* 0x050fe40000410000 */
[----:B------:R4:W-:Y:S01]  /*f290*/  MUFU.EX2 R197, R6 ;  /* 0x0000000600c57308 */ /* 0x0009e20000000800 */
[--C-:B---3--:R-:W-:Y:S01]  /*f2a0*/  FFMA.FTZ R184, R7, c[0x0][0x2d0], -R3.reuse ;  /* 0x0000b40007b87a23 */ /* 0x108fe20000010803 */
[----:B------:R2:W-:Y:S01]  /*f2b0*/  @P0 LDGSTS.E.BYPASS.LTC128B.128 [R251+0x10100], [R4.64+0x80], !P4 ;  /* 0x1010008004fb0fae */ /* 0x0005e2000e101d5e */
[C---:B------:R-:W-:Y:S02]  /*f2c0*/  FMUL.FTZ R135, R0.reuse, R135 ;  /* 0x0000008700877220 */ /* 0x040fe40000410000 */
[C---:B------:R-:W-:Y:S02]  /*f2d0*/  FMUL.FTZ R138, R0.reuse, R138 ;  /* 0x0000008a008a7220 */ /* 0x040fe40000410000 */
[C---:B------:R-:W-:Y:S01]  /*f2e0*/  FMUL.FTZ R139, R0.reuse, R139 ;  /* 0x0000008b008b7220 */ /* 0x040fe20000410000 */
[----:B------:R2:W-:Y:S01]  /*f2f0*/  @P0 LDGSTS.E.BYPASS.LTC128B.128 [R251+0x13100], [R4.64+0x100], !P3 ;  /* 0x1310010004fb0fae */ /* 0x0005e2000d901d5e */
[C---:B------:R-:W-:Y:S01]  /*f300*/  FMUL.FTZ R142, R0.reuse, R142 ;  /* 0x0000008e008e7220 */ /* 0x040fe20000410000 */
[----:B------:R-:W-:Y:S01]  /*f310*/  MUFU.EX2 R202, R184 ;  /* 0x000000b800ca7308 */ /* 0x000fe20000000800 */
[C---:B------:R-:W-:Y:S02]  /*f320*/  FMUL.FTZ R143, R0.reuse, R143 ;  /* 0x0000008f008f7220 */ /* 0x040fe40000410000 */
[----:B------:R-:W-:Y:S01]  /*f330*/  FMUL.FTZ R146, R0, R146 ;  /* 0x0000009200927220 */ /* 0x000fe20000410000 */
[----:B------:R2:W-:Y:S01]  /*f340*/  @P0 LDGSTS.E.BYPASS.LTC128B.128 [R251+0x16100], [R4.64+0x180], !P2 ;  /* 0x1610018004fb0fae */ /* 0x0005e2000d101d5e */
[----:B-1----:R-:W-:Y:S01]  /*f350*/  @P0 IADD3 R174, P6, R4, UR6, RZ ;  /* 0x0000000604ae0c10 */ /* 0x002fe2000ffde0ff */
[C---:B------:R-:W-:Y:S02]  /*f360*/  FMUL.FTZ R147, R0.reuse, R147 ;  /* 0x0000009300937220 */ /* 0x040fe40000410000 */
[C---:B------:R-:W-:Y:S01]  /*f370*/  FMUL.FTZ R150, R0.reuse, R150 ;  /* 0x0000009600967220 */ /* 0x040fe20000410000 */
[----:B------:R-:W-:Y:S01]  /*f380*/  @P0 IADD3.X R175, R5, UR7, RZ, P6, !PT ;  /* 0x0000000705af0c10 */ /* 0x000fe2000b7fe4ff */
[----:B------:R1:W-:Y:S01]  /*f390*/  MUFU.EX2 R200, R10 ;  /* 0x0000000a00c87308 */ /* 0x0003e20000000800 */
[----:B------:R-:W-:Y:S02]  /*f3a0*/  FMUL.FTZ R151, R0, R151 ;  /* 0x0000009700977220 */ /* 0x000fe40000410000 */
[--C-:B------:R-:W-:Y:S01]  /*f3b0*/  FFMA.FTZ R14, R14, c[0x0][0x2d0], -R3.reuse ;  /* 0x0000b4000e0e7a23 */ /* 0x100fe20000010803 */
[----:B------:R3:W-:Y:S01]  /*f3c0*/  @P0 LDGSTS.E.BYPASS.LTC128B.128 [R251+0xe100], [R174.64], !P5 ;  /* 0x0e100000aefb0fae */ /* 0x0007e2000e901d5e */
[----:B----4-:R-:W-:Y:S01]  /*f3d0*/  @P0 IADD3 R6, P6, R4, UR13, RZ ;  /* 0x0000000d04060c10 */ /* 0x010fe2000ffde0ff */
[--C-:B------:R-:W-:Y:S02]  /*f3e0*/  FFMA.FTZ R15, R15, c[0x0][0x2d0], -R3.reuse ;  /* 0x0000b4000f0f7a23 */ /* 0x100fe40000010803 */
[--C-:B------:R-:W-:Y:S01]  /*f3f0*/  FFMA.FTZ R18, R18, c[0x0][0x2d0], -R3.reuse ;  /* 0x0000b40012127a23 */ /* 0x100fe20000010803 */
[----:B------:R-:W-:Y:S01]  /*f400*/  @P0 IADD3.X R7, R5, UR12, RZ, P6, !PT ;  /* 0x0000000c05070c10 */ /* 0x000fe2000b7fe4ff */
[----:B------:R4:W-:Y:S01]  /*f410*/  @P0 LDGSTS.E.BYPASS.LTC128B.128 [R251+0x11100], [R8.64], !P4 ;  /* 0x1110000008fb0fae */ /* 0x0009e2000e101d5e */
[----:B------:R4:W4:Y:S01]  /*f420*/  MUFU.EX2 R201, R11 ;  /* 0x0000000b00c97308 */ /* 0x0009220000000800 */
[--C-:B------:R-:W-:Y:S02]  /*f430*/  FFMA.FTZ R19, R19, c[0x0][0x2d0], -R3.reuse ;  /* 0x0000b40013137a23 */ /* 0x100fe40000010803 */
[--C-:B------:R-:W-:Y:S02]  /*f440*/  FFMA.FTZ R22, R22, c[0x0][0x2d0], -R3.reuse ;  /* 0x0000b40016167a23 */ /* 0x100fe40000010803 */
[----:B------:R4:W-:Y:S01]  /*f450*/  @P0 LDGSTS.E.BYPASS.LTC128B.128 [R251+0x14100], [R6.64], !P3 ;  /* 0x1410000006fb0fae */ /* 0x0009e2000d901d5e */
[--C-:B------:R-:W-:Y:S02]  /*f460*/  FFMA.FTZ R26, R26, c[0x0][0x2d0], -R3.reuse ;  /* 0x0000b4001a1a7a23 */ /* 0x100fe40000010803 */
[--C-:B------:R-:W-:Y:S01]  /*f470*/  FFMA.FTZ R27, R27, c[0x0][0x2d0], -R3.reuse ;  /* 0x0000b4001b1b7a23 */ /* 0x100fe20000010803 */
[----:B--2---:R-:W-:Y:S01]  /*f480*/  @P0 IADD3 R4, P1, R4, UR15, RZ ;  /* 0x0000000f04040c10 */ /* 0x004fe2000ff3e0ff */
[----:B------:R-:W-:Y:S01]  /*f490*/  MUFU.EX2 R199, R14 ;  /* 0x0000000e00c77308 */ /* 0x000fe20000000800 */
[--C-:B------:R-:W-:Y:S02]  /*f4a0*/  FFMA.FTZ R30, R30, c[0x0][0x2d0], -R3.reuse ;  /* 0x0000b4001e1e7a23 */ /* 0x100fe40000010803 */
[----:B------:R-:W-:Y:S01]  /*f4b0*/  @P0 IADD3.X R5, R5, UR14, RZ, P1, !PT ;  /* 0x0000000e05050c10 */ /* 0x000fe20008ffe4ff */
[----:B-1----:R-:W-:Y:S02]  /*f4c0*/  FMUL.FTZ R10, R0, R182 ;  /* 0x000000b6000a7220 */ /* 0x002fe40000410000 */
[--C-:B------:R-:W-:Y:S02]  /*f4d0*/  FFMA.FTZ R31, R31, c[0x0][0x2d0], -R3.reuse ;  /* 0x0000b4001f1f7a23 */ /* 0x100fe40000010803 */
[----:B------:R1:W-:Y:S01]  /*f4e0*/  @P0 LDGSTS.E.BYPASS.LTC128B.128 [R251+0x17100], [R4.64], !P2 ;  /* 0x1710000004fb0fae */ /* 0x0003e2000d101d5e */
[--C-:B---3--:R-:W-:Y:S01]  /*f4f0*/  FFMA.FTZ R174, R23, c[0x0][0x2d0], -R3.reuse ;  /* 0x0000b40017ae7a23 */ /* 0x108fe20000010803 */
[----:B------:R2:W3:Y:S01]  /*f500*/  MUFU.EX2 R198, R15 ;  /* 0x0000000f00c67308 */ /* 0x0004e20000000800 */
[--C-:B------:R-:W-:Y:S02]  /*f510*/  FFMA.FTZ R34, R34, c[0x0][0x2d0], -R3.reuse ;  /* 0x0000b40022227a23 */ /* 0x100fe40000010803 */
[----:B----4-:R-:W-:Y:S01]  /*f520*/  FMUL.FTZ R11, R0, R183 ;  /* 0x000000b7000b7220 */ /* 0x010fe20000410000 */
[----:B------:R-:W4:Y:S01]  /*f530*/  LDSM.16.MT88.4 R184, [R217+0x100] ;  /* 0x00010000d9b8783b */ /* 0x000f220000004200 */
[C---:B------:R-:W-:Y:S02]  /*f540*/  FMUL.FTZ R8, R2.reuse, R180 ;  /* 0x000000b402087220 */ /* 0x040fe40000410000 */
[----:B------:R-:W-:Y:S02]  /*f550*/  FMUL.FTZ R9, R2, R181 ;  /* 0x000000b502097220 */ /* 0x000fe40000410000 */
[--C-:B------:R-:W-:Y:S01]  /*f560*/  FFMA.FTZ R35, R35, c[0x0][0x2d0], -R3.reuse ;  /* 0x0000b40023237a23 */ /* 0x100fe20000010803 */
[----:B------:R-:W3:Y:S01]  /*f570*/  LDSM.16.MT88.4 R188, [R218+0x100] ;  /* 0x00010000dabc783b */ /* 0x000ee20000004200 */
[C---:B------:R-:W-:Y:S01]  /*f580*/  FMUL.FTZ R6, R0.reuse, R178 ;  /* 0x000000b200067220 */ /* 0x040fe20000410000 */
[----:B------:R-:W-:Y:S01]  /*f590*/  F2FP.PACK_AB R178, R203, R204 ;  /* 0x000000cccbb2723e */ /* 0x000fe200000000ff */
[C---:B------:R-:W-:Y:S01]  /*f5a0*/  FMUL.FTZ R7, R0.reuse, R179 ;  /* 0x000000b300077220 */ /* 0x040fe20000410000 */
[----:B------:R-:W-:Y:S01]  /*f5b0*/  F2FP.PACK_AB R179, R201, R200 ;  /* 0x000000c8c9b3723e */ /* 0x000fe200000000ff */
[----:B------:R-:W-:Y:S01]  /*f5c0*/  MUFU.EX2 R214, R16 ;  /* 0x0000001000d67308 */ /* 0x000fe20000000800 */
[----:B------:R-:W3:Y:S01]  /*f5d0*/  LDSM.16.MT88.4 R192, [R220+0x100] ;  /* 0x00010000dcc0783b */ /* 0x000ee20000004200 */
[C---:B------:R-:W-:Y:S02]  /*f5e0*/  FMUL.FTZ R154, R0.reuse, R154 ;  /* 0x0000009a009a7220 */ /* 0x040fe40000410000 */
[----:B------:R-:W-:Y:S02]  /*f5f0*/  FMUL.FTZ R155, R0, R155 ;  /* 0x0000009b009b7220 */ /* 0x000fe40000410000 */
[----:B------:R-:W-:Y:S01]  /*f600*/  FMUL.FTZ R157, R2, R157 ;  /* 0x0000009d029d7220 */ /* 0x000fe20000410000 */
[----:B------:R-:W3:Y:S01]  /*f610*/  LDSM.16.MT88.4 R180, [R219+0x100] ;  /* 0x00010000dbb4783b */ /* 0x000ee20000004200 */
[----:B------:R-:W-:Y:S02]  /*f620*/  FMUL.FTZ R158, R0, R158 ;  /* 0x0000009e009e7220 */ /* 0x000fe40000410000 */
[----:B-1----:R-:W-:Y:S01]  /*f630*/  FMUL.FTZ R4, R2, R176 ;  /* 0x000000b002047220 */ /* 0x002fe20000410000 */
[----:B------:R-:W-:Y:S01]  /*f640*/  F2FP.PACK_AB R176, R252, R212 ;  /* 0x000000d4fcb0723e */ /* 0x000fe200000000ff */
[----:B------:R-:W-:Y:S01]  /*f650*/  FMUL.FTZ R5, R2, R177 ;  /* 0x000000b102057220 */ /* 0x000fe20000410000 */
[----:B------:R-:W-:Y:S01]  /*f660*/  F2FP.PACK_AB R177, R202, R197 ;  /* 0x000000c5cab1723e */ /* 0x000fe200000000ff */
[----:B--2---:R-:W-:Y:S01]  /*f670*/  LDSM.16.MT88.4 R12, [R219+0x9100] ;  /* 0x00910000db0c783b */ /* 0x004fe20000004200 */
[----:B------:R-:W1:Y:S01]  /*f680*/  MUFU.EX2 R213, R17 ;  /* 0x0000001100d57308 */ /* 0x000e620000000800 */
[----:B------:R-:W-:Y:S02]  /*f690*/  FMUL.FTZ R159, R0, R159 ;  /* 0x0000009f009f7220 */ /* 0x000fe40000410000 */
[C---:B------:R-:W-:Y:S02]  /*f6a0*/  FMUL.FTZ R160, R2.reuse, R160 ;  /* 0x000000a002a07220 */ /* 0x040fe40000410000 */
[----:B------:R-:W0:Y:S01]  /*f6b0*/  LDGDEPBAR ;  /* 0x00000000000079af */ /* 0x000e220000000000 */
[----:B------:R-:W-:Y:S02]  /*f6c0*/  FMUL.FTZ R161, R2, R161 ;  /* 0x000000a102a17220 */ /* 0x000fe40000410000 */
[C---:B------:R-:W-:Y:S02]  /*f6d0*/  FMUL.FTZ R162, R0.reuse, R162 ;  /* 0x000000a200a27220 */ /* 0x040fe40000410000 */
[----:B------:R-:W-:Y:S01]  /*f6e0*/  MUFU.EX2 R210, R20 ;  /* 0x0000001400d27308 */ /* 0x000fe20000000800 */
[----:B------:R-:W-:Y:S02]  /*f6f0*/  FMUL.FTZ R163, R0, R163 ;  /* 0x000000a300a37220 */ /* 0x000fe40000410000 */
[C---:B------:R-:W-:Y:S01]  /*f700*/  FMUL.FTZ R164, R2.reuse, R164 ;  /* 0x000000a402a47220 */ /* 0x040fe20000410000 */
[C---:B----4-:R-:W-:Y:S05]  /*f710*/  HMMA.16816.F32 R4, R176.reuse, R184, R4 ;  /* 0x000000b8b004723c */ /* 0x050fea0000001804 */
[----:B------:R-:W-:Y:S01]  /*f720*/  FMUL.FTZ R165, R2, R165 ;  /* 0x000000a502a57220 */ /* 0x000fe20000410000 */
[----:B------:R-:W-:Y:S01]  /*f730*/  MUFU.EX2 R209, R21 ;  /* 0x0000001500d17308 */ /* 0x000fe20000000800 */
[C---:B------:R-:W-:Y:S01]  /*f740*/  FMUL.FTZ R166, R0.reuse, R166 ;  /* 0x000000a600a67220 */ /* 0x040fe20000410000 */
[C---:B------:R-:W-:Y:S01]  /*f750*/  HMMA.16816.F32 R8, R176.reuse, R186, R8 ;  /* 0x000000bab008723c */ /* 0x040fe20000001808 */
[----:B------:R-:W2:Y:S03]  /*f760*/  LDSM.16.MT88.4 R184, [R217+0x3100] ;  /* 0x00310000d9b8783b */ /* 0x000ea60000004200 */
[----:B------:R-:W-:Y:S02]  /*f770*/  FMUL.FTZ R167, R0, R167 ;  /* 0x000000a700a77220 */ /* 0x000fe40000410000 */
[C---:B------:R-:W-:Y:S02]  /*f780*/  FMUL.FTZ R168, R2.reuse, R168 ;  /* 0x000000a802a87220 */ /* 0x040fe40000410000 */
[C---:B---3--:R-:W-:Y:S01]  /*f790*/  HMMA.16816.F32 R132, R176.reuse, R188, R132 ;  /* 0x000000bcb084723c */ /* 0x048fe20000001884 */
[----:B------:R-:W-:Y:S03]  /*f7a0*/  MUFU.EX2 R208, R24 ;  /* 0x0000001800d07308 */ /* 0x000fe60000000800 */
[----:B------:R-:W-:Y:S02]  /*f7b0*/  FMUL.FTZ R169, R2, R169 ;  /* 0x000000a902a97220 */ /* 0x000fe40000410000 */
[C---:B------:R-:W-:Y:S02]  /*f7c0*/  FMUL.FTZ R170, R0.reuse, R170 ;  /* 0x000000aa00aa7220 */ /* 0x040fe40000410000 */
[C---:B------:R-:W-:Y:S01]  /*f7d0*/  HMMA.16816.F32 R136, R176.reuse, R190, R136 ;  /* 0x000000beb088723c */ /* 0x040fe20000001888 */
[----:B------:R-:W3:Y:S02]  /*f7e0*/  LDSM.16.MT88.4 R188, [R218+0x3100] ;  /* 0x00310000dabc783b */ /* 0x000ee40000004200 */
[----:B------:R-:W-:Y:S01]  /*f7f0*/  MUFU.EX2 R207, R25 ;  /* 0x0000001900cf7308 */ /* 0x000fe20000000800 */
[----:B------:R-:W-:Y:S02]  /*f800*/  FMUL.FTZ R171, R0, R171 ;  /* 0x000000ab00ab7220 */ /* 0x000fe40000410000 */
[C---:B------:R-:W-:Y:S02]  /*f810*/  FMUL.FTZ R52, R2.reuse, R52 ;  /* 0x0000003402347220 */ /* 0x040fe40000410000 */
[C---:B------:R-:W-:Y:S04]  /*f820*/  HMMA.16816.F32 R140, R176.reuse, R192, R140 ;  /* 0x000000c0b08c723c */ /* 0x040fe8000000188c */
[----:B------:R-:W-:Y:S01]  /*f830*/  FMUL.FTZ R53, R2, R53 ;  /* 0x0000003502357220 */ /* 0x000fe20000410000 */
[----:B------:R-:W-:Y:S01]  /*f840*/  MUFU.EX2 R192, R19 ;  /* 0x0000001300c07308 */ /* 0x000fe20000000800 */
[C---:B------:R-:W-:Y:S02]  /*f850*/  FMUL.FTZ R54, R0.reuse, R54 ;  /* 0x0000003600367220 */ /* 0x040fe40000410000 */
[C---:B------:R-:W-:Y:S04]  /*f860*/  HMMA.16816.F32 R144, R176.reuse, R194, R144 ;  /* 0x000000c2b090723c */ /* 0x040fe80000001890 */
[----:B------:R-:W-:Y:S02]  /*f870*/  FMUL.FTZ R55, R0, R55 ;  /* 0x0000003700377220 */ /* 0x000fe40000410000 */
[C---:B------:R-:W-:Y:S01]  /*f880*/  FMUL.FTZ R56, R2.reuse, R56 ;  /* 0x0000003802387220 */ /* 0x040fe20000410000 */
[----:B------:R4:W1:Y:S01]  /*f890*/  MUFU.EX2 R194, R18 ;  /* 0x0000001200c27308 */ /* 0x0008620000000800 */
[C---:B------:R-:W-:Y:S04]  /*f8a0*/  HMMA.16816.F32 R148, R176.reuse, R180, R148 ;  /* 0x000000b4b094723c */ /* 0x040fe80000001894 */
[----:B------:R-:W-:Y:S02]  /*f8b0*/  FMUL.FTZ R57, R2, R57 ;  /* 0x0000003902397220 */ /* 0x000fe40000410000 */
[C---:B------:R-:W-:Y:S02]  /*f8c0*/  FMUL.FTZ R58, R0.reuse, R58 ;  /* 0x0000003a003a7220 */ /* 0x040fe40000410000 */
[C---:B------:R-:W-:Y:S01]  /*f8d0*/  HMMA.16816.F32 R152, R176.reuse, R182, R152 ;  /* 0x000000b6b098723c */ /* 0x040fe20000001898 */
[----:B------:R-:W1:Y:S01]  /*f8e0*/  LDSM.16.MT88.4 R180, [R220+0x3100] ;  /* 0x00310000dcb4783b */ /* 0x000e620000004200 */
[----:B------:R-:W-:Y:S02]  /*f8f0*/  MUFU.EX2 R206, R28 ;  /* 0x0000001c00ce7308 */ /* 0x000fe40000000800 */
[----:B------:R-:W-:Y:S02]  /*f900*/  FMUL.FTZ R59, R0, R59 ;  /* 0x0000003b003b7220 */ /* 0x000fe40000410000 */
[C---:B------:R-:W-:Y:S02]  /*f910*/  FMUL.FTZ R60, R2.reuse, R60 ;  /* 0x0000003c023c7220 */ /* 0x040fe40000410000 */
[C---:B--2---:R-:W-:Y:S04]  /*f920*/  HMMA.16816.F32 R156, R176.reuse, R184, R156 ;  /* 0x000000b8b09c723c */ /* 0x044fe8000000189c */
[----:B------:R-:W-:Y:S01]  /*f930*/  MUFU.EX2 R205, R29 ;  /* 0x0000001d00cd7308 */ /* 0x000fe20000000800 */
[----:B------:R-:W-:Y:S01]  /*f940*/  FMUL.FTZ R61, R2, R61 ;  /* 0x0000003d023d7220 */ /* 0x000fe20000410000 */
[----:B----4-:R-:W-:Y:S02]  /*f950*/  LDSM.16.MT88.4 R16, [R218+0x900] ;  /* 0x00090000da10783b */ /* 0x010fe40000004200 */
[C---:B------:R-:W-:Y:S04]  /*f960*/  HMMA.16816.F32 R160, R176.reuse, R186, R160 ;  /* 0x000000bab0a0723c */ /* 0x040fe800000018a0 */
[C---:B------:R-:W-:Y:S01]  /*f970*/  FMUL.FTZ R62, R0.reuse, R62 ;  /* 0x0000003e003e7220 */ /* 0x040fe20000410000 */
[----:B------:R-:W2:Y:S01]  /*f980*/  LDSM.16.MT88.4 R184, [R219+0x3100] ;  /* 0x00310000dbb8783b */ /* 0x000ea20000004200 */
[----:B------:R-:W-:Y:S01]  /*f990*/  MUFU.EX2 R175, R34 ;  /* 0x0000002200af7308 */ /* 0x000fe20000000800 */
[----:B------:R-:W-:Y:S01]  /*f9a0*/  FMUL.FTZ R63, R0, R63 ;  /* 0x0000003f003f7220 */ /* 0x000fe20000410000 */
[C---:B---3--:R-:W-:Y:S04]  /*f9b0*/  HMMA.16816.F32 R164, R176.reuse, R188, R164 ;  /* 0x000000bcb0a4723c */ /* 0x048fe800000018a4 */
[C---:B------:R-:W-:Y:S02]  /*f9c0*/  FMUL.FTZ R64, R2.reuse, R64 ;  /* 0x0000004002407220 */ /* 0x040fe40000410000 */
[----:B------:R-:W-:Y:S02]  /*f9d0*/  FMUL.FTZ R65, R2, R65 ;  /* 0x0000004102417220 */ /* 0x000fe40000410000 */
[C---:B------:R-:W-:Y:S01]  /*f9e0*/  HMMA.16816.F32 R168, R176.reuse, R190, R168 ;  /* 0x000000beb0a8723c */ /* 0x040fe200000018a8 */
[----:B------:R-:W3:Y:S03]  /*f9f0*/  LDSM.16.MT88.4 R188, [R217+0x6100] ;  /* 0x00610000d9bc783b */ /* 0x000ee60000004200 */
[C---:B------:R-:W-:Y:S02]  /*fa00*/  FMUL.FTZ R66, R0.reuse, R66 ;  /* 0x0000004200427220 */ /* 0x040fe40000410000 */
[----:B------:R-:W-:Y:S02]  /*fa10*/  FMUL.FTZ R67, R0, R67 ;  /* 0x0000004300437220 */ /* 0x000fe40000410000 */
[C---:B------:R-:W-:Y:S01]  /*fa20*/  FMUL.FTZ R68, R2.reuse, R68 ;  /* 0x0000004402447220 */ /* 0x040fe20000410000 */
[C---:B-1----:R-:W-:Y:S03]  /*fa30*/  HMMA.16816.F32 R52, R176.reuse, R180, R52 ;  /* 0x000000b4b034723c */ /* 0x042fe60000001834 */
[----:B------:R-:W-:Y:S02]  /*fa40*/  FMUL.FTZ R69, R2, R69 ;  /* 0x0000004502457220 */ /* 0x000fe40000410000 */
[C---:B------:R-:W-:Y:S02]  /*fa50*/  FMUL.FTZ R70, R0.reuse, R70 ;  /* 0x0000004600467220 */ /* 0x040fe40000410000 */
[----:B------:R-:W-:Y:S01]  /*fa60*/  FMUL.FTZ R71, R0, R71 ;  /* 0x0000004700477220 */ /* 0x000fe20000410000 */
[C---:B------:R-:W-:Y:S01]  /*fa70*/  HMMA.16816.F32 R56, R176.reuse, R182, R56 ;  /* 0x000000b6b038723c */ /* 0x040fe20000001838 */
[----:B------:R-:W1:Y:S03]  /*fa80*/  LDSM.16.MT88.4 R180, [R218+0x6100] ;  /* 0x00610000dab4783b */ /* 0x000e660000004200 */
        /* <DEDUP_REMOVED lines=25> */
[C---:B------:R-:W-:Y:S04]  /*fc20*/  FMUL.FTZ R88, R2.reuse, R88 ;  /* 0x0000005802587220 */ /* 0x040fe80000410000 */
[----:B------:R-:W-:Y:S01]  /*fc30*/  FMUL.FTZ R89, R2, R89 ;  /* 0x0000005902597220 */ /* 0x000fe20000410000 */
        /* <DEDUP_REMOVED lines=33> */
[C---:B--2---:R-:W-:Y:S01]  /*fe50*/  HMMA.16816.F32 R108, R176.reuse, R184, R108 ;  /* 0x000000b8b06c723c */ /* 0x044fe2000000186c */
[----:B------:R-:W-:Y:S02]  /*fe60*/  MUFU.EX2 R185, R30 ;  /* 0x0000001e00b97308 */ /* 0x000fe40000000800 */
[C---:B------:R-:W-:Y:S02]  /*fe70*/  FMUL.FTZ R114, R0.reuse, R114 ;  /* 0x0000007200727220 */ /* 0x040fe40000410000 */
[----:B------:R-:W-:Y:S02]  /*fe80*/  FMUL.FTZ R115, R0, R115 ;  /* 0x0000007300737220 */ /* 0x000fe40000410000 */
[C---:B------:R-:W-:Y:S02]  /*fe90*/  FMUL.FTZ R116, R2.reuse, R116 ;  /* 0x0000007402747220 */ /* 0x040fe40000410000 */
[----:B------:R-:W-:Y:S02]  /*fea0*/  FMUL.FTZ R117, R2, R117 ;  /* 0x0000007502757220 */ /* 0x000fe40000410000 */
[----:B------:R2:W-:Y:S01]  /*feb0*/  MUFU.EX2 R184, R31 ;  /* 0x0000001f00b87308 */ /* 0x0005e20000000800 */
[C---:B------:R-:W-:Y:S03]  /*fec0*/  HMMA.16816.F32 R112, R176.reuse, R186, R112 ;  /* 0x000000bab070723c */ /* 0x040fe60000001870 */
[C---:B------:R-:W-:Y:S02]  /*fed0*/  FMUL.FTZ R118, R0.reuse, R118 ;  /* 0x0000007600767220 */ /* 0x040fe40000410000 */
[----:B------:R-:W-:Y:S02]  /*fee0*/  FMUL.FTZ R119, R0, R119 ;  /* 0x0000007700777220 */ /* 0x000fe40000410000 */
[C---:B------:R-:W-:Y:S02]  /*fef0*/  FMUL.FTZ R120, R2.reuse, R120 ;  /* 0x0000007802787220 */ /* 0x040fe40000410000 */
[----:B------:R-:W-:Y:S03]  /*ff00*/  MUFU.EX2 R187, R26 ;  /* 0x0000001a00bb7308 */ /* 0x000fe60000000800 */
[C---:B---3--:R-:W-:Y:S03]  /*ff10*/  HMMA.16816.F32 R116, R176.reuse, R188, R116 ;  /* 0x000000bcb074723c */ /* 0x048fe60000001874 */
[----:B------:R-:W-:Y:S02]  /*ff20*/  FMUL.FTZ R121, R2, R121 ;  /* 0x0000007902797220 */ /* 0x000fe40000410000 */
[C---:B------:R-:W-:Y:S02]  /*ff30*/  FMUL.FTZ R122, R0.reuse, R122 ;  /* 0x0000007a007a7220 */ /* 0x040fe40000410000 */
[----:B------:R-:W-:Y:S01]  /*ff40*/  FMUL.FTZ R123, R0, R123 ;  /* 0x0000007b007b7220 */ /* 0x000fe20000410000 */
[----:B------:R3:W-:Y:S01]  /*ff50*/  MUFU.EX2 R189, R22 ;  /* 0x0000001600bd7308 */ /* 0x0007e20000000800 */
[C---:B------:R-:W-:Y:S01]  /*ff60*/  FMUL.FTZ R124, R2.reuse, R124 ;  /* 0x0000007c027c7220 */ /* 0x040fe20000410000 */
[----:B--2---:R-:W-:Y:S02]  /*ff70*/  LDSM.16.MT88.4 R28, [R220+0x2100] ;  /* 0x00210000dc1c783b */ /* 0x004fe40000004200 */
[----:B------:R-:W-:Y:S02]  /*ff80*/  FMUL.FTZ R125, R2, R125 ;  /* 0x0000007d027d7220 */ /* 0x000fe40000410000 */
[C---:B------:R-:W-:Y:S03]  /*ff90*/  HMMA.16816.F32 R120, R176.reuse, R190, R120 ;  /* 0x000000beb078723c */ /* 0x040fe60000001878 */
[C---:B------:R-:W-:Y:S01]  /*ffa0*/  FMUL.FTZ R126, R0.reuse, R126 ;  /* 0x0000007e007e7220 */ /* 0x040fe20000410000 */
[----:B------:R2:W-:Y:S01]  /*ffb0*/  MUFU.EX2 R186, R27 ;  /* 0x0000001b00ba7308 */ /* 0x0005e20000000800 */
[----:B------:R-:W-:Y:S02]  /*ffc0*/  FMUL.FTZ R127, R0, R127 ;  /* 0x0000007f007f7220 */ /* 0x000fe40000410000 */
[C---:B------:R-:W-:Y:S02]  /*ffd0*/  FMUL.FTZ R128, R2.reuse, R128 ;  /* 0x0000008002807220 */ /* 0x040fe40000410000 */
[----:B------:R-:W-:Y:S03]  /*ffe0*/  FMUL.FTZ R129, R2, R129 ;  /* 0x0000008102817220 */ /* 0x000fe60000410000 */
[C---:B------:R-:W-:Y:S02]  /*fff0*/  HMMA.16816.F32 R124, R176.reuse, R12, R124 ;  /* 0x0000000cb07c723c */ /* 0x040fe4000000187c */
[----:B------:R-:W4:Y:S01]  /*10000*/  MUFU.EX2 R188, R174 ;  /* 0x000000ae00bc7308 */ /* 0x000f220000000800 */
[C---:B------:R-:W-:Y:S02]  /*10010*/  FMUL.FTZ R130, R0.reuse, R130 ;  /* 0x0000008200827220 */ /* 0x040fe40000410000 */
[----:B------:R-:W-:Y:S01]  /*10020*/  FMUL.FTZ R131, R0, R131 ;  /* 0x0000008300837220 */ /* 0x000fe20000410000 */
[----:B---3--:R-:W-:Y:S01]  /*10030*/  LDSM.16.MT88.4 R20, [R220+0x9900] ;  /* 0x00990000dc14783b */ /* 0x008fe20000004200 */
[----:B------:R-:W-:Y:S01]  /*10040*/  F2FP.PACK_AB R12, R215, R211 ;  /* 0x000000d3d70c723e */ /* 0x000fe200000000ff */
[--C-:B------:R-:W-:Y:S01]  /*10050*/  FFMA.FTZ R37, R37, c[0x0][0x2d0], -R196.reuse ;  /* 0x0000b40025257a23 */ /* 0x100fe200000108c4 */
[----:B------:R-:W-:Y:S03]  /*10060*/  F2FP.PACK_AB R13, R198, R199 ;  /* 0x000000c7c60d723e */ /* 0x000fe600000000ff */
[----:B------:R-:W-:Y:S01]  /*10070*/  HMMA.16816.F32 R128, R176, R14, R128 ;  /* 0x0000000eb080723c */ /* 0x000fe20000001880 */
[----:B------:R-:W3:Y:S01]  /*10080*/  LDSM.16.MT88.4 R176, [R220+0x900] ;  /* 0x00090000dcb0783b */ /* 0x000ee20000004200 */
[----:B------:R-:W-:Y:S01]  /*10090*/  MUFU.EX2 R174, R35 ;  /* 0x0000002300ae7308 */ /* 0x000fe20000000800 */
[--C-:B------:R-:W-:Y:S02]  /*100a0*/  FFMA.FTZ R36, R36, c[0x0][0x2d0], -R196.reuse ;  /* 0x0000b40024247a23 */ /* 0x100fe400000108c4 */
[--C-:B------:R-:W-:Y:S02]  /*100b0*/  FFMA.FTZ R40, R40, c[0x0][0x2d0], -R196.reuse ;  /* 0x0000b40028287a23 */ /* 0x100fe400000108c4 */
[----:B------:R-:W-:Y:S01]  /*100c0*/  F2FP.PACK_AB R14, R213, R214 ;  /* 0x000000d6d50e723e */ /* 0x000fe200000000ff */
[----:B--2---:R-:W-:Y:S01]  /*100d0*/  LDSM.16.MT88.4 R24, [R220+0x1100] ;  /* 0x00110000dc18783b */ /* 0x004fe20000004200 */
[----:B------:R-:W-:Y:S03]  /*100e0*/  F2FP.PACK_AB R15, R192, R194 ;  /* 0x000000c2c00f723e */ /* 0x000fe600000000ff */
[----:B------:R-:W-:Y:S01]  /*100f0*/  MUFU.EX2 R193, R37 ;  /* 0x0000002500c17308 */ /* 0x000fe20000000800 */
[--C-:B------:R-:W-:Y:S02]  /*10100*/  FFMA.FTZ R38, R38, c[0x0][0x2d0], -R3.reuse ;  /* 0x0000b40026267a23 */ /* 0x100fe40000010803 */
[--C-:B------:R-:W-:Y:S01]  /*10110*/  FFMA.FTZ R39, R39, c[0x0][0x2d0], -R3.reuse ;  /* 0x0000b40027277a23 */ /* 0x100fe20000010803 */
[C---:B-1----:R-:W-:Y:S05]  /*10120*/  HMMA.16816.F32 R4, R12.reuse, R180, R4 ;  /* 0x000000b40c04723c */ /* 0x042fea0000001804 */
[--C-:B------:R-:W-:Y:S01]  /*10130*/  FFMA.FTZ R42, R42, c[0x0][0x2d0], -R3.reuse ;  /* 0x0000b4002a2a7a23 */ /* 0x100fe20000010803 */
[----:B------:R-:W-:Y:S01]  /*10140*/  MUFU.EX2 R195, R36 ;  /* 0x0000002400c37308 */ /* 0x000fe20000000800 */
[--C-:B------:R-:W-:Y:S01]  /*10150*/  FFMA.FTZ R43, R43, c[0x0][0x2d0], -R3.reuse ;  /* 0x0000b4002b2b7a23 */ /* 0x100fe20000010803 */
[C---:B------:R-:W-:Y:S01]  /*10160*/  HMMA.16816.F32 R8, R12.reuse, R182, R8 ;  /* 0x000000b60c08723c */ /* 0x040fe20000001808 */
[----:B------:R-:W1:Y:S03]  /*10170*/  LDSM.16.MT88.4 R180, [R219+0x900] ;  /* 0x00090000dbb4783b */ /* 0x000e660000004200 */
[--C-:B------:R-:W-:Y:S02]  /*10180*/  FFMA.FTZ R41, R41, c[0x0][0x2d0], -R196.reuse ;  /* 0x0000b40029297a23 */ /* 0x100fe400000108c4 */
[--C-:B------:R-:W-:Y:S02]  /*10190*/  FFMA.FTZ R44, R44, c[0x0][0x2d0], -R196.reuse ;  /* 0x0000b4002c2c7a23 */ /* 0x100fe400000108c4 */
[C---:B------:R-:W-:Y:S01]  /*101a0*/  HMMA.16816.F32 R132, R12.reuse, R16, R132 ;  /* 0x000000100c84723c */ /* 0x040fe20000001884 */
[----:B------:R-:W-:Y:S03]  /*101b0*/  MUFU.EX2 R38, R38 ;  /* 0x0000002600267308 */ /* 0x000fe60000000800 */
[--C-:B------:R-:W-:Y:S02]  /*101c0*/  FFMA.FTZ R45, R45, c[0x0][0x2d0], -R196.reuse ;  /* 0x0000b4002d2d7a23 */ /* 0x100fe400000108c4 */
[--C-:B------:R-:W-:Y:S02]  /*101d0*/  FFMA.FTZ R46, R46, c[0x0][0x2d0], -R3.reuse ;  /* 0x0000b4002e2e7a23 */ /* 0x100fe40000010803 */
[C---:B------:R-:W-:Y:S01]  /*101e0*/  HMMA.16816.F32 R136, R12.reuse, R18, R136 ;  /* 0x000000120c88723c */ /* 0x040fe20000001888 */
[----:B------:R-:W2:Y:S02]  /*101f0*/  LDSM.16.MT88.4 R16, [R217+0x3900] ;  /* 0x00390000d910783b */ /* 0x000ea40000004200 */
[----:B------:R-:W-:Y:S01]  /*10200*/  MUFU.EX2 R39, R39 ;  /* 0x0000002700277308 */ /* 0x000fe20000000800 */
[--C-:B------:R-:W-:Y:S02]  /*10210*/  FFMA.FTZ R47, R47, c[0x0][0x2d0], -R3.reuse ;  /* 0x0000b4002f2f7a23 */ /* 0x100fe40000010803 */
[--C-:B------:R-:W-:Y:S02]  /*10220*/  FFMA.FTZ R50, R50, c[0x0][0x2d0], -R3.reuse ;  /* 0x0000b40032327a23 */ /* 0x100fe40000010803 */
[C---:B---3--:R-:W-:Y:S04]  /*10230*/  HMMA.16816.F32 R140, R12.reuse, R176, R140 ;  /* 0x000000b00c8c723c */ /* 0x048fe8000000188c */
[----:B------:R-:W-:Y:S01]  /*10240*/  FFMA.FTZ R3, R51, c[0x0][0x2d0], -R3 ;  /* 0x0000b40033037a23 */ /* 0x000fe20000010803 */
[----:B------:R-:W-:Y:S03]  /*10250*/  MUFU.EX2 R191, R40 ;  /* 0x0000002800bf7308 */ /* 0x000fe60000000800 */
[C---:B------:R-:W-:Y:S01]  /*10260*/  HMMA.16816.F32 R144, R12.reuse, R178, R144 ;  /* 0x000000b20c90723c */ /* 0x040fe20000001890 */
[----:B------:R-:W3:Y:S06]  /*10270*/  LDSM.16.MT88.4 R176, [R218+0x3900] ;  /* 0x00390000dab0783b */ /* 0x000eec0000004200 */
[----:B------:R-:W-:Y:S01]  /*10280*/  MUFU.EX2 R36, R3 ;  /* 0x0000000300247308 */ /* 0x000fe20000000800 */
[C---:B-1----:R-:W-:Y:S08]  /*10290*/  HMMA.16816.F32 R148, R12.reuse, R180, R148 ;  /* 0x000000b40c94723c */ /* 0x042ff00000001894 */
[C---:B------:R-:W-:Y:S01]  /*102a0*/  HMMA.16816.F32 R152, R12.reuse, R182, R152 ;  /* 0x000000b60c98723c */ /* 0x040fe20000001898 */
[----:B------:R-:W1:Y:S01]  /*102b0*/  LDSM.16.MT88.4 R180, [R220+0x3900] ;  /* 0x00390000dcb4783b */ /* 0x000e620000004200 */
[----:B------:R4:W-:Y:S06]  /*102c0*/  MUFU.EX2 R190, R41 ;  /* 0x0000002900be7308 */ /* 0x0009ec0000000800 */
[C---:B--2---:R-:W-:Y:S04]  /*102d0*/  HMMA.16816.F32 R156, R12.reuse, R16, R156 ;  /* 0x000000100c9c723c */ /* 0x044fe8000000189c */
[----:B------:R-:W-:Y:S04]  /*102e0*/  MUFU.EX2 R42, R42 ;  /* 0x0000002a002a7308 */ /* 0x000fe80000000800 */
[C---:B------:R-:W-:Y:S01]  /*102f0*/  HMMA.16816.F32 R160, R12.reuse, R18, R160 ;  /* 0x000000120ca0723c */ /* 0x040fe200000018a0 */
[----:B------:R-:W2:Y:S05]  /*10300*/  LDSM.16.MT88.4 R16, [R219+0x3900] ;  /* 0x00390000db10783b */ /* 0x000eaa0000004200 */
[----:B------:R-:W-:Y:S02]  /*10310*/  MUFU.EX2 R43, R43 ;  /* 0x0000002b002b7308 */ /* 0x000fe40000000800 */
[C---:B---3--:R-:W-:Y:S04]  /*10320*/  HMMA.16816.F32 R164, R12.reuse, R176, R164 ;  /* 0x000000b00ca4723c */ /* 0x048fe800000018a4 */
[--C-:B----4-:R-:W-:Y:S02]  /*10330*/  FFMA.FTZ R41, R48, c[0x0][0x2d0], -R196.reuse ;  /* 0x0000b40030297a23 */ /* 0x110fe400000108c4 */
[----:B------:R-:W-:Y:S02]  /*10340*/  FFMA.FTZ R196, R49, c[0x0][0x2d0], -R196 ;  /* 0x0000b40031c47a23 */ /* 0x000fe400000108c4 */
[C---:B------:R-:W-:Y:S01]  /*10350*/  HMMA.16816.F32 R168, R12.reuse, R178, R168 ;  /* 0x000000b20ca8723c */ /* 0x040fe200000018a8 */
[----:B------:R-:W3:Y:S01]  /*10360*/  LDSM.16.MT88.4 R176, [R217+0x6900] ;  /* 0x00690000d9b0783b */ /* 0x000ee20000004200 */
[----:B------:R-:W-:Y:S06]  /*10370*/  MUFU.EX2 R40, R196 ;  /* 0x000000c400287308 */ /* 0x000fec0000000800 */
[C---:B-1----:R-:W-:Y:S04]  /*10380*/  HMMA.16816.F32 R52, R12.reuse, R180, R52 ;  /* 0x000000b40c34723c */ /* 0x042fe80000001834 */
[----:B------:R-:W-:Y:S04]  /*10390*/  MUFU.EX2 R44, R44 ;  /* 0x0000002c002c7308 */ /* 0x000fe80000000800 */
[C---:B------:R-:W-:Y:S01]  /*103a0*/  HMMA.16816.F32 R56, R12.reuse, R182, R56 ;  /* 0x000000b60c38723c */ /* 0x040fe20000001838 */
[----:B------:R-:W1:Y:S05]  /*103b0*/  LDSM.16.MT88.4 R180, [R218+0x6900] ;  /* 0x00690000dab4783b */ /* 0x000e6a0000004200 */
[----:B------:R-:W-:Y:S02]  /*103c0*/  MUFU.EX2 R45, R45 ;  /* 0x0000002d002d7308 */ /* 0x000fe40000000800 */
[C---:B--2---:R-:W-:Y:S08]  /*103d0*/  HMMA.16816.F32 R60, R12.reuse, R16, R60 ;  /* 0x000000100c3c723c */ /* 0x044ff0000000183c */
[----:B------:R-:W-:Y:S01]  /*103e0*/  MUFU.EX2 R46, R46 ;  /* 0x0000002e002e7308 */ /* 0x000fe20000000800 */
[C---:B------:R-:W-:Y:S01]  /*103f0*/  HMMA.16816.F32 R64, R12.reuse, R18, R64 ;  /* 0x000000120c40723c */ /* 0x040fe20000001840 */
[----:B------:R-:W2:Y:S07]  /*10400*/  LDSM.16.MT88.4 R16, [R220+0x6900] ;  /* 0x00690000dc10783b */ /* 0x000eae0000004200 */
[C---:B---3--:R-:W-:Y:S01]  /*10410*/  HMMA.16816.F32 R68, R12.reuse, R176, R68 ;  /* 0x000000b00c44723c */ /* 0x048fe20000001844 */
[----:B------:R-:W-:Y:S07]  /*10420*/  MUFU.EX2 R47, R47 ;  /* 0x0000002f002f7308 */ /* 0x000fee0000000800 */
[C---:B------:R-:W-:Y:S01]  /*10430*/  HMMA.16816.F32 R72, R12.reuse, R178, R72 ;  /* 0x000000b20c48723c */ /* 0x040fe20000001848 */
[----:B------:R-:W3:Y:S02]  /*10440*/  LDSM.16.MT88.4 R176, [R219+0x6900] ;  /* 0x00690000dbb0783b */ /* 0x000ee40000004200 */
[----:B------:R-:W-:Y:S05]  /*10450*/  MUFU.EX2 R41, R41 ;  /* 0x0000002900297308 */ /* 0x000fea0000000800 */
[C---:B-1----:R-:W-:Y:S05]  /*10460*/  HMMA.16816.F32 R76, R12.reuse, R180, R76 ;  /* 0x000000b40c4c723c */ /* 0x042fea000000184c */
[----:B------:R-:W-:Y:S03]  /*10470*/  MUFU.EX2 R50, R50 ;  /* 0x0000003200327308 */ /* 0x000fe60000000800 */
        /* <DEDUP_REMOVED lines=8> */
[C---:B-1----:R-:W-:Y:S07]  /*10500*/  HMMA.16816.F32 R100, R12.reuse, R180, R100 ;  /* 0x000000b40c64723c */ /* 0x042fee0000001864 */
[----:B------:R-:W-:Y:S01]  /*10510*/  MOV R181, R204 ;  /* 0x000000cc00b57202 */ /* 0x000fe20000000f00 */
[C---:B------:R-:W-:Y:S01]  /*10520*/  HMMA.16816.F32 R104, R12.reuse, R182, R104 ;  /* 0x000000b60c68723c */ /* 0x040fe20000001868 */
[----:B------:R-:W4:Y:S01]  /*10530*/  LDL.LU R182, [R1+0x20] ;  /* 0x0000200001b67983 */ /* 0x000f220000300800 */
[----:B------:R-:W-:Y:S02]  /*10540*/  MUFU.EX2 R204, R32 ;  /* 0x0000002000cc7308 */ /* 0x000fe40000000800 */
[----:B------:R-:W-:Y:S03]  /*10550*/  MOV R180, R203 ;  /* 0x000000cb00b47202 */ /* 0x000fe60000000f00 */
[----:B------:R-:W4:Y:S01]  /*10560*/  LDL.LU R183, [R1+0x24] ;  /* 0x0000240001b77983 */ /* 0x000f220000300800 */
[C---:B--2---:R-:W-:Y:S04]  /*10570*/  HMMA.16816.F32 R108, R12.reuse, R16, R108 ;  /* 0x000000100c6c723c */ /* 0x044fe8000000186c */
[----:B------:R1:W2:Y:S04]  /*10580*/  MUFU.EX2 R203, R33 ;  /* 0x0000002100cb7308 */ /* 0x0002a80000000800 */
[C---:B------:R-:W-:Y:S01]  /*10590*/  HMMA.16816.F32 R112, R12.reuse, R18, R112 ;  /* 0x000000120c70723c */ /* 0x040fe20000001870 */
[----:B------:R-:W2:Y:S07]  /*105a0*/  LDSM.16.MT88.4 R16, [R217+0x1100] ;  /* 0x00110000d910783b */ /* 0x000eae0000004200 */
[C---:B------:R-:W-:Y:S08]  /*105b0*/  HMMA.16816.F32 R116, R12.reuse, R20, R116 ;  /* 0x000000140c74723c */ /* 0x040ff00000001874 */
[C---:B------:R-:W-:Y:S01]  /*105c0*/  HMMA.16816.F32 R120, R12.reuse, R22, R120 ;  /* 0x000000160c78723c */ /* 0x040fe20000001878 */
[----:B------:R-:W2:Y:S06]  /*105d0*/  LDSM.16.MT88.4 R20, [R218+0x1100] ;  /* 0x00110000da14783b */ /* 0x000eac0000004200 */
[----:B-1----:R-:W-:Y:S01]  /*105e0*/  LDSM.16.MT88.4 R32, [R218+0x5100] ;  /* 0x00510000da20783b */ /* 0x002fe20000004200 */
[C---:B---3--:R-:W-:Y:S07]  /*105f0*/  HMMA.16816.F32 R124, R12.reuse, R176, R124 ;  /* 0x000000b00c7c723c */ /* 0x048fee000000187c */
[----:B------:R-:W-:Y:S01]  /*10600*/  MOV R177, R180 ;  /* 0x000000b400b17202 */ /* 0x000fe20000000f00 */
[----:B------:R-:W-:Y:S04]  /*10610*/  HMMA.16816.F32 R128, R12, R178, R128 ;  /* 0x000000b20c80723c */ /* 0x000fe80000001880 */
[----:B------:R-:W-:Y:S03]  /*10620*/  MOV R176, R181 ;  /* 0x000000b500b07202 */ /* 0x000fe60000000f00 */
[----:B------:R-:W-:Y:S02]  /*10630*/  F2FP.PACK_AB R12, R209, R210 ;  /* 0x000000d2d10c723e */ /* 0x000fe400000000ff */
[----:B------:R-:W-:Y:S03]  /*10640*/  F2FP.PACK_AB R13, R188, R189 ;  /* 0x000000bdbc0d723e */ /* 0x000fe600000000ff */
[----:B------:R-:W-:Y:S02]  /*10650*/  F2FP.PACK_AB R14, R207, R208 ;  /* 0x000000d0cf0e723e */ /* 0x000fe400000000ff */
[----:B------:R-:W-:Y:S07]  /*10660*/  F2FP.PACK_AB R15, R186, R187 ;  /* 0x000000bbba0f723e */ /* 0x000fee00000000ff */
[C---:B--2---:R-:W-:Y:S08]  /*10670*/  HMMA.16816.F32 R4, R12.reuse, R16, R4 ;  /* 0x000000100c04723c */ /* 0x044ff00000001804 */
        /* <DEDUP_REMOVED lines=41> */
[C---:B---3--:R-:W-:Y:S04]  /*10910*/  HMMA.16816.F32 R116, R12.reuse, R24, R116 ;  /* 0x000000180c74723c */ /* 0x048fe80000001874 */
[----:B----4-:R-:W-:Y:S04]  /*10920*/  FFMA.FTZ R2, R2, R182, R212 ;  /* 0x000000b602027223 */ /* 0x010fe800000100d4 */
[C---:B------:R-:W-:Y:S01]  /*10930*/  HMMA.16816.F32 R120, R12.reuse, R26, R120 ;  /* 0x0000001a0c78723c */ /* 0x040fe20000001878 */
[----:B------:R-:W3:Y:S03]  /*10940*/  LDSM.16.MT88.4 R24, [R218+0x1900] ;  /* 0x00190000da18783b */ /* 0x000ee60000004200 */
[----:B------:R-:W-:Y:S02]  /*10950*/  FFMA.FTZ R37, R0, R183, R197 ;  /* 0x000000b700257223 */ /* 0x000fe400000100c5 */
[----:B------:R-:W-:Y:S01]  /*10960*/  FADD.FTZ R0, R252, R2 ;  /* 0x00000002fc007221 */ /* 0x000fe20000010000 */
[----:B------:R-:W-:Y:S01]  /*10970*/  LDSM.16.MT88.4 R180, [R217+0x2900] ;  /* 0x00290000d9b4783b */ /* 0x000fe20000004200 */
[----:B------:R-:W-:Y:S01]  /*10980*/  FADD.FTZ R2, R202, R37 ;  /* 0x00000025ca027221 */ /* 0x000fe20000010000 */
[C---:B-1----:R-:W-:Y:S03]  /*10990*/  HMMA.16816.F32 R124, R12.reuse, R16, R124 ;  /* 0x000000100c7c723c */ /* 0x042fe6000000187c */
[----:B------:R-:W-:Y:S02]  /*109a0*/  FADD.FTZ R0, R176, R0 ;  /* 0x00000000b0007221 */ /* 0x000fe40000010000 */
[----:B------:R-:W-:Y:S02]  /*109b0*/  FADD.FTZ R2, R200, R2 ;  /* 0x00000002c8027221 */ /* 0x000fe40000010000 */
[----:B------:R-:W-:Y:S01]  /*109c0*/  FADD.FTZ R0, R177, R0 ;  /* 0x00000000b1007221 */ /* 0x000fe20000010000 */
[----:B------:R-:W-:Y:S01]  /*109d0*/  HMMA.16816.F32 R128, R12, R18, R128 ;  /* 0x000000120c80723c */ /* 0x000fe20000001880 */
[----:B------:R-:W1:Y:S03]  /*109e0*/  LDSM.16.MT88.4 R16, [R220+0x1900] ;  /* 0x00190000dc10783b */ /* 0x000e660000004200 */
        /* <DEDUP_REMOVED lines=11> */
[C---:B--2---:R-:W-:Y:S03]  /*10aa0*/  HMMA.16816.F32 R4, R12.reuse, R20, R4 ;  /* 0x000000140c04723c */ /* 0x044fe60000001804 */
[----:B------:R-:W-:Y:S02]  /*10ab0*/  FADD.FTZ R2, R213, R2 ;  /* 0x00000002d5027221 */ /* 0x000fe40000010000 */
[----:B------:R-:W-:Y:S02]  /*10ac0*/  FADD.FTZ R0, R192, R0 ;  /* 0x00000000c0007221 */ /* 0x000fe40000010000 */
[----:B------:R-:W-:Y:S01]  /*10ad0*/  FADD.FTZ R2, R210, R2 ;  /* 0x00000002d2027221 */ /* 0x000fe20000010000 */
        /* <DEDUP_REMOVED lines=18> */
[----:B------:R-:W-:Y:S01]  /*10c00*/  FADD.FTZ R2, R204, R2 ;  /* 0x00000002cc027221 */ /* 0x000fe20000010000 */
[C---:B--2---:R-:W-:Y:S03]  /*10c10*/  HMMA.16816.F32 R148, R12.reuse, R20, R148 ;  /* 0x000000140c94723c */ /* 0x044fe60000001894 */
[----:B------:R-:W-:Y:S02]  /*10c20*/  FADD.FTZ R2, R203, R2 ;  /* 0x00000002cb027221 */ /* 0x000fe40000010000 */
[----:B------:R-:W-:Y:S02]  /*10c30*/  FADD.FTZ R0, R184, R0 ;  /* 0x00000000b8007221 */ /* 0x000fe40000010000 */
[----:B------:R-:W-:Y:S01]  /*10c40*/  FADD.FTZ R2, R195, R2 ;  /* 0x00000002c3027221 */ /* 0x000fe20000010000 */
[C---:B------:R-:W-:Y:S01]  /*10c50*/  HMMA.16816.F32 R152, R12.reuse, R22, R152 ;  /* 0x000000160c98723c */ /* 0x040fe20000001898 */
[----:B------:R-:W2:Y:S03]  /*10c60*/  LDSM.16.MT88.4 R20, [R220+0x4900] ;  /* 0x00490000dc14783b */ /* 0x000ea60000004200 */
[----:B------:R-:W-:Y:S02]  /*10c70*/  FADD.FTZ R2, R193, R2 ;  /* 0x00000002c1027221 */ /* 0x000fe40000010000 */
[----:B------:R-:W-:Y:S01]  /*10c80*/  FADD.FTZ R0, R175, R0 ;  /* 0x00000000af007221 */ /* 0x000fe20000010000 */
[----:B------:R-:W-:Y:S01]  /*10c90*/  MOV R175, R172 ;  /* 0x000000ac00af7202 */ /* 0x000fe20000000f00 */
[C---:B---3--:R-:W-:Y:S04]  /*10ca0*/  HMMA.16816.F32 R156, R12.reuse, R24, R156 ;  /* 0x000000180c9c723c */ /* 0x048fe8000000189c */
[----:B------:R-:W-:Y:S02]  /*10cb0*/  FADD.FTZ R2, R191, R2 ;  /* 0x00000002bf027221 */ /* 0x000fe40000010000 */
[----:B------:R-:W-:Y:S01]  /*10cc0*/  FADD.FTZ R0, R174, R0 ;  /* 0x00000000ae007221 */ /* 0x000fe20000010000 */
[----:B------:R-:W-:Y:S01]  /*10cd0*/  MOV R174, R173 ;  /* 0x000000ad00ae7202 */ /* 0x000fe20000000f00 */
[C---:B------:R-:W-:Y:S01]  /*10ce0*/  HMMA.16816.F32 R160, R12.reuse, R26, R160 ;  /* 0x0000001a0ca0723c */ /* 0x040fe200000018a0 */
[----:B------:R-:W3:Y:S03]  /*10cf0*/  LDSM.16.MT88.4 R24, [R219+0x4900] ;  /* 0x00490000db18783b */ /* 0x000ee60000004200 */
[----:B------:R-:W-:Y:S02]  /*10d00*/  FADD.FTZ R2, R190, R2 ;  /* 0x00000002be027221 */ /* 0x000fe40000010000 */
[----:B------:R-:W-:Y:S02]  /*10d10*/  FADD.FTZ R0, R38, R0 ;  /* 0x0000000026007221 */ /* 0x000fe40000010000 */
[C---:B-1----:R-:W-:Y:S04]  /*10d20*/  HMMA.16816.F32 R164, R12.reuse, R16, R164 ;  /* 0x000000100ca4723c */ /* 0x042fe800000018a4 */
[----:B------:R-:W-:Y:S04]  /*10d30*/  FADD.FTZ R0, R39, R0 ;  /* 0x0000000027007221 */ /* 0x000fe80000010000 */
[C---:B------:R-:W-:Y:S01]  /*10d40*/  HMMA.16816.F32 R168, R12.reuse, R18, R168 ;  /* 0x000000120ca8723c */ /* 0x040fe200000018a8 */
[----:B------:R-:W1:Y:S03]  /*10d50*/  LDSM.16.MT88.4 R16, [R217+0x7900] ;  /* 0x00790000d910783b */ /* 0x000e660000004200 */
[----:B------:R-:W-:Y:S04]  /*10d60*/  FADD.FTZ R0, R42, R0 ;  /* 0x000000002a007221 */ /* 0x000fe80000010000 */
        /* <DEDUP_REMOVED lines=14> */
[----:B------:R-:W-:Y:S03]  /*10e50*/  FADD.FTZ R0, R36, R0 ;  /* 0x0000000024007221 */ /* 0x000fe60000010000 */
[----:B------:R-:W-:Y:S01]  /*10e60*/  STL [R1+0x20], R2 ;  /* 0x0000200201007387 */ /* 0x000fe20000100800 */
[C---:B-1----:R-:W-:Y:S05]  /*10e70*/  HMMA.16816.F32 R68, R12.reuse, R16, R68 ;  /* 0x000000100c44723c */ /* 0x042fea0000001844 */
[----:B------:R-:W-:Y:S03]  /*10e80*/  STL [R1+0x24], R0 ;  /* 0x0000240001007387 */ /* 0x000fe60000100800 */
[C---:B------:R-:W-:Y:S03]  /*10e90*/  HMMA.16816.F32 R72, R12.reuse, R18, R72 ;  /* 0x000000120c48723c */ /* 0x040fe60000001848 */
[----:B------:R-:W1:Y:S05]  /*10ea0*/  LDSM.16.MT88.4 R16, [R219+0x7900] ;  /* 0x00790000db10783b */ /* 0x000e6a0000004200 */
        /* <DEDUP_REMOVED lines=45> */
[----:B------:R-:W1:Y:S07]  /*11180*/  LDSM.16.MT88.4 R16, [R219+0x8100] ;  /* 0x00810000db10783b */ /* 0x000e6e0000004200 */
[C---:B----4-:R-:W-:Y:S08]  /*11190*/  HMMA.16816.F32 R60, R12.reuse, R28, R60 ;  /* 0x0000001c0c3c723c */ /* 0x050ff0000000183c */
[C---:B------:R-:W-:Y:S01]  /*111a0*/  HMMA.16816.F32 R64, R12.reuse, R30, R64 ;  /* 0x0000001e0c40723c */ /* 0x040fe20000001840 */
[----:B------:R-:W-:Y:S07]  /*111b0*/  LDSM.16.MT88.4 R28, [R218+0xb100] ;  /* 0x00b10000da1c783b */ /* 0x000fee0000004200 */
        /* <DEDUP_REMOVED lines=21> */
[C---:B----4-:R-:W-:Y:S08]  /*11310*/  HMMA.16816.F32 R124, R12.reuse, R32, R124 ;  /* 0x000000200c7c723c */ /* 0x050ff0000000187c */
[----:B------:R-:W-:Y:S01]  /*11320*/  HMMA.16816.F32 R128, R12, R34, R128 ;  /* 0x000000220c80723c */ /* 0x000fe20000001880 */
[----:B------:R-:W4:Y:S06]  /*11330*/  LDSM.16.MT88.4 R32, [R218+0x5900] ;  /* 0x00590000da20783b */ /* 0x000f2c0000004200 */
[----:B------:R-:W-:Y:S02]  /*11340*/  F2FP.PACK_AB R12, R45, R44 ;  /* 0x0000002c2d0c723e */ /* 0x000fe400000000ff */
[----:B------:R-:W-:Y:S03]  /*11350*/  F2FP.PACK_AB R13, R47, R46 ;  /* 0x0000002e2f0d723e */ /* 0x000fe600000000ff */
[----:B------:R-:W-:Y:S02]  /*11360*/  F2FP.PACK_AB R14, R40, R41 ;  /* 0x00000029280e723e */ /* 0x000fe400000000ff */
[----:B------:R-:W-:Y:S07]  /*11370*/  F2FP.PACK_AB R15, R36, R50 ;  /* 0x00000032240f723e */ /* 0x000fee00000000ff */
[C---:B------:R-:W-:Y:S01]  /*11380*/  HMMA.16816.F32 R176, R12.reuse, R180, R4 ;  /* 0x000000b40cb0723c */ /* 0x040fe20000001804 */
[----:B------:R-:W3:Y:S07]  /*11390*/  LDSM.16.MT88.4 R4, [R220+0x5900] ;  /* 0x00590000dc04783b */ /* 0x000eee0000004200 */
        /* <DEDUP_REMOVED lines=27> */
[C---:B------:R-:W-:Y:S08]  /*11550*/  HMMA.16816.F32 R80, R12.reuse, R22, R80 ;  /* 0x000000160c50723c */ /* 0x040ff00000001850 */
        /* <DEDUP_REMOVED lines=10> */
[C---:B-1----:R-:W-:Y:S08]  /*11600*/  HMMA.16816.F32 R124, R12.reuse, R16, R124 ;  /* 0x000000100c7c723c */ /* 0x042ff0000000187c */
[----:B------:R-:W-:Y:S01]  /*11610*/  HMMA.16816.F32 R128, R12, R18, R128 ;  /* 0x000000120c80723c */ /* 0x000fe20000001880 */
[----:B------:R-:W-:-:S07]  /*11620*/  @P0 BRA `(.L_x_1292) ;  /* 0xffffbd1000000947 */ /* 0x000fce000383ffff */
.L_x_1291:
[----:B------:R-:W2:Y:S04]  /*11630*/  LDL.LU R4, [R1+0x20] ;  /* 0x0000200001047983 */ /* 0x000ea80000300800 */
        /* <DEDUP_REMOVED lines=156> */
.L_x_1281:
[----:B------:R-:W-:Y:S05]  /*12000*/  @P1 BRA `(.L_x_1293) ;  /* 0x00001ab000001947 */ /* 0x000fea0003800000 */
        /* <DEDUP_REMOVED lines=183> */
.L_x_1294:
        /* <DEDUP_REMOVED lines=15> */
[----:B------:R-:W-:Y:S02]  /*12c70*/  IADD3 R7, -R5, R47, RZ ;  /* 0x0000002f05077210 */ /* 0x000fe40007ffe1ff */
        /* <DEDUP_REMOVED lines=86> */
[----:B------:R-:W-:Y:S01]  /*131e0*/  IMAD.IADD R3, R5, 0x1, R6 ;  /* 0x0000000105037824 */ /* 0x000fe200078e0206 */
[C---:B------:R-:W-:Y:S01]  /*131f0*/  LEA R31, P0, R4.reuse, c[0x0][0x380], 0x1 ;  /* 0x0000e000041f7a11 */ /* 0x040fe200078008ff */
[----:B----4-:R1:W-:Y:S03]  /*13200*/  @!P2 ST.E [R8.64], R50 ;  /* 0x000000320800a985 */ /* 0x0103e6000c10191e */
[----:B------:R-:W-:Y:S01]  /*13210*/  LEA.HI.X R30, R4, c[0x0][0x384], R3, 0x1, P0 ;  /* 0x0000e100041e7a11 */ /* 0x000fe200000f0c03 */
[----:B------:R1:W2:Y:S01]  /*13220*/  LDS.128 R44, [R2+0x1080] ;  /* 0x00108000022c7984 */ /* 0x0002a20000000c00 */
[----:B------:R-:W-:-:S03]  /*13230*/  ISETP.GE.AND P0, PT, R28, R29, PT ;  /* 0x0000001d1c00720c */ /* 0x000fc60003f06270 */
        /* <DEDUP_REMOVED lines=42> */
.L_x_1296:
[----:B--234-:R-:W-:Y:S05]  /*134e0*/  BSYNC B0 ;  /* 0x0000000000007941 */ /* 0x01cfea0003800000 */
.L_x_1295:
        /* <DEDUP_REMOVED lines=30> */
.L_x_1298:
[----:B------:R-:W-:Y:S05]  /*136d0*/  BSYNC B0 ;  /* 0x0000000000007941 */ /* 0x000fea0003800000 */
.L_x_1297:
        /* <DEDUP_REMOVED lines=30> */
.L_x_1300:
[----:B------:R-:W-:Y:S05]  /*138c0*/  BSYNC B0 ;  /* 0x0000000000007941 */ /* 0x000fea0003800000 */
.L_x_1299:
        /* <DEDUP_REMOVED lines=31> */
.L_x_1293:
        /* <DEDUP_REMOVED lines=19> */
.L_x_1301:
        /* <DEDUP_REMOVED lines=42> */
.L_x_1303:
[----:B------:R-:W-:Y:S05]  /*13e90*/  BSYNC B0 ;  /* 0x0000000000007941 */ /* 0x000fea0003800000 */
.L_x_1302:
        /* <DEDUP_REMOVED lines=73> */
.L_x_1305:
[----:B------:R-:W-:Y:S05]  /*14330*/  BSYNC B0 ;  /* 0x0000000000007941 */ /* 0x000fea0003800000 */
.L_x_1304:
        /* <DEDUP_REMOVED lines=27> */
.L_x_1307:
[----:B------:R-:W-:Y:S05]  /*144f0*/  BSYNC B0 ;  /* 0x0000000000007941 */ /* 0x000fea0003800000 */
.L_x_1306:
        /* <DEDUP_REMOVED lines=27> */
.L_x_1309:
[----:B------:R-:W-:Y:S05]  /*146b0*/  BSYNC B0 ;  /* 0x0000000000007941 */ /* 0x000fea0003800000 */
.L_x_1308:
        /* <DEDUP_REMOVED lines=28> */
.L_x_1310:
        /* <DEDUP_REMOVED lines=16> */
.L_x_1481:


//--------------------- .text._ZN7cutlass13device_kernelIN5flash19enable_sm80_to_sm89INS1_16FlashAttnFwdSm80INS1_25CollectiveMainloopFwdSm80ILi8ELi1ELb0EN4cute5tupleIJNS5_1CILi128EEENS7_ILi48EEENS7_ILi256EEEEEELi256ENS_6half_tEfNS_4arch4Sm80ELb1ELb0ELb0ELb1ELb0ELb1ELb1ELb0EEENS1_21CollectiveEpilogueFwdINS6_IJS8_SA_S9_EEENS6_IJNS7_ILi1EEESI_SI_EEESC_SE_Li256ELb1ELb1ELb0ELb0EEENS1_19SingleTileSchedulerILb1ELb0ELb1ELi128EEEEEEEEEvNT_6ParamsE --------------------------
	.section	.text._ZN7cutlass13device_kernelIN5flash19enable_sm80_to_sm89INS1_16FlashAttnFwdSm80INS1_25CollectiveMainloopFwdSm80ILi8ELi1ELb0EN4cute5tupleIJNS5_1CILi128EEENS7_ILi48EEENS7_ILi256EEEEEELi256ENS_6half_tEfNS_4arch4Sm80ELb1ELb0ELb0ELb1ELb0ELb1ELb1ELb0EEENS1_21CollectiveEpilogueFwdINS6_IJS8_SA_S9_EEENS6_IJNS7_ILi1EEESI_SI_EEESC_SE_Li256ELb1ELb1ELb0ELb0EEENS1_19SingleTileSchedulerILb1ELb0ELb1ELi128EEEEEEEEEvNT_6ParamsE,"ax",@progbits
	.sectioninfo	@"SHI_REGISTERS=253"
	.align	128
.text._ZN7cutlass13device_kernelIN5flash19enable_sm80_to_sm89INS1_16FlashAttnFwdSm80INS1_25CollectiveMainloopFwdSm80ILi8ELi1ELb0EN4cute5tupleIJNS5_1CILi128EEENS7_ILi48EEENS7_ILi256EEEEEELi256ENS_6half_tEfNS_4arch4Sm80ELb1ELb0ELb0ELb1ELb0ELb1ELb1ELb0EEENS1_21CollectiveEpilogueFwdINS6_IJS8_SA_S9_EEENS6_IJNS7_ILi1EEESI_SI_EEESC_SE_Li256ELb1ELb1ELb0ELb0EEENS1_19SingleTileSchedulerILb1ELb0ELb1ELi128EEEEEEEEEvNT_6ParamsE:
        .type           _ZN7cutlass13device_kernelIN5flash19enable_sm80_to_sm89INS1_16FlashAttnFwdSm80INS1_25CollectiveMainloopFwdSm80ILi8ELi1ELb0EN4cute5tupleIJNS5_1CILi128EEENS7_ILi48EEENS7_ILi256EEEEEELi256ENS_6half_tEfNS_4arch4Sm80ELb1ELb0ELb0ELb1ELb0ELb1ELb1ELb0EEENS1_21CollectiveEpilogueFwdINS6_IJS8_SA_S9_EEENS6_IJNS7_ILi1EEESI_SI_EEESC_SE_Li256ELb1ELb1ELb0ELb0EEENS1_19SingleTileSchedulerILb1ELb0ELb1ELi128EEEEEEEEEvNT_6ParamsE,@function
        .size           _ZN7cutlass13device_kernelIN5flash19enable_sm80_to_sm89INS1_16FlashAttnFwdSm80INS1_25CollectiveMainloopFwdSm80ILi8ELi1ELb0EN4cute5tupleIJNS5_1CILi128EEENS7_ILi48EEENS7_ILi256EEEEEELi256ENS_6half_tEfNS_4arch4Sm80ELb1ELb0ELb0ELb1ELb0ELb1ELb1ELb0EEENS1_21CollectiveEpilogueFwdINS6_IJS8_SA_S9_EEENS6_IJNS7_ILi1EEESI_SI_EEESC_SE_Li256ELb1ELb1ELb0ELb0EEENS1_19SingleTileSchedulerILb1ELb0ELb1ELi128EEEEEEEEEvNT_6ParamsE,(.L_x_1482 - _ZN7cutlass13device_kernelIN5flash19enable_sm80_to_sm89INS1_16FlashAttnFwdSm80INS1_25CollectiveMainloopFwdSm80ILi8ELi1ELb0EN4cute5tupleIJNS5_1CILi128EEENS7_ILi48EEENS7_ILi256EEEEEELi256ENS_6half_tEfNS_4arch4Sm80ELb1ELb0ELb0ELb1ELb0ELb1ELb1ELb0EEENS1_21CollectiveEpilogueFwdINS6_IJS8_SA_S9_EEENS6_IJNS7_ILi1EEESI_SI_EEESC_SE_Li256ELb1ELb1ELb0ELb0EEENS1_19SingleTileSchedulerILb1ELb0ELb1ELi128EEEEEEEEEvNT_6ParamsE)
        .other          _ZN7cutlass13device_kernelIN5flash19enable_sm80_to_sm89INS1_16FlashAttnFwdSm80INS1_25CollectiveMainloopFwdSm80ILi8ELi1ELb0EN4cute5tupleIJNS5_1CILi128EEENS7_ILi48EEENS7_ILi256EEEEEELi256ENS_6half_tEfNS_4arch4Sm80ELb1ELb0ELb0ELb1ELb0ELb1ELb1ELb0EEENS1_21CollectiveEpilogueFwdINS6_IJS8_SA_S9_EEENS6_IJNS7_ILi1EEESI_SI_EEESC_SE_Li256ELb1ELb1ELb0ELb0EEENS1_19SingleTileSchedulerILb1ELb0ELb1ELi128EEEEEEEEEvNT_6ParamsE,@"STO_CUDA_ENTRY STV_DEFAULT"
_ZN7cutlass13device_kernelIN5flash19enable_sm80_to_sm89INS1_16FlashAttnFwdSm80INS1_25CollectiveMainloopFwdSm80ILi8ELi1ELb0EN4cute5tupleIJNS5_1CILi128EEENS7_ILi48EEENS7_ILi256EEEEEELi256ENS_6half_tEfNS_4arch4Sm80ELb1ELb0ELb0ELb1ELb0ELb1ELb1ELb0EEENS1_21CollectiveEpilogueFwdINS6_IJS8_SA_S9_EEENS6_IJNS7_ILi1EEESI_SI_EEESC_SE_Li256ELb1ELb1ELb0ELb0EEENS1_19SingleTileSchedulerILb1ELb0ELb1ELi128EEEEEEEEEvNT_6ParamsE:
[----:B------:R-:W-:Y:S02]  /*0000*/  MOV R1, c[0x0][0x28] ;  /* 0x00000a0000017a02 */ /* 0x000fe40000000f00 */
[----:B------:R-:W1:Y:S01]  /*0010*/  S2R R84, SR_TID.X ;  /* 0x0000000000547919 */ /* 0x000e620000002100 */
[----:B------:R-:W2:Y:S01]  /*0020*/  S2UR UR17, SR_CTAID.X ;  /* 0x00000000001179c3 */ /* 0x000ea20000002500 */
[----:B------:R-:W-:Y:S02]  /*0030*/  ULDC.64 UR26, c[0x0][0x118] ;  /* 0x00004600001a7ab9 */ /* 0x000fe40000000a00 */
[----:B------:R-:W3:Y:S05]  /*0040*/  S2R R5, SR_CTAID.Z ;  /* 0x0000000000057919 */ /* 0x000eea0000002700 */
[----:B------:R-:W4:Y:S01]  /*0050*/  S2UR UR24, SR_CTAID.Z ;  /* 0x00000000001879c3 */ /* 0x000f220000002700 */
[----:B-1----:R-:W-:-:S05]  /*0060*/  SHF.R.U32.HI R4, RZ, 0x5, R84 ;  /* 0x00000005ff047819 */ /* 0x002fca0000011654 */
[----:B------:R-:W1:Y:S02]  /*0070*/  SHFL.IDX PT, R0, R4, RZ, 0x1f ;  /* 0x00001fff04007589 */ /* 0x000e6400000e0000 */
[----:B-1----:R-:W-:Y:S02]  /*0080*/  ISETP.NE.AND P0, PT, R0, RZ, PT ;  /* 0x000000ff0000720c */ /* 0x002fe40003f05270 */
[----:B------:R-:W-:-:S05]  /*0090*/  MOV R0, 0x4 ;  /* 0x0000000400007802 */ /* 0x000fca0000000f00 */
[----:B---3--:R-:W-:-:S06]  /*00a0*/  IMAD.WIDE R2, R5, R0, c[0x0][0x568] ;  /* 0x00015a0005027625 */ /* 0x008fcc00078e0200 */
[----:B----4-:R-:W-:Y:S05]  /*00b0*/  @!P0 BRA `(.L_x_1311) ;  /* 0x0000017000008947 */ /* 0x010fea0003800000 */
[----:B--2---:R-:W-:-:S04]  /*00c0*/  ISETP.NE.U32.AND P0, PT, RZ, c[0x0][0x568], PT ;  /* 0x00015a00ff007a0c */ /* 0x004fc80003f05070 */
[----:B------:R-:W-:-:S13]  /*00d0*/  ISETP.NE.AND.EX P0, PT, RZ, c[0x0][0x56c], PT, P0 ;  /* 0x00015b00ff007a0c */ /* 0x000fda0003f05300 */
[----:B------:R-:W-:Y:S05]  /*00e0*/  @!P0 BRA `(.L_x_1312) ;  /* 0x0000003000008947 */ /* 0x000fea0003800000 */
[----:B------:R-:W2:Y:S02]  /*00f0*/  LDG.E R2, [R2.64] ;  /* 0x0000001a02027981 */ /* 0x000ea4000c1e1900 */
[----:B--2---:R1:W2:Y:S02]  /*0100*/  R2UR UR5, R2 ;  /* 0x00000000020573c2 */ /* 0x0042a400000e0000 */
[----:B-12---:R-:W-:Y:S05]  /*0110*/  BRA `(.L_x_1313) ;  /* 0x000000b000007947 */ /* 0x006fea0003800000 */
.L_x_1312:
[----:B------:R-:W-:-:S04]  /*0120*/  ISETP.NE.U32.AND P0, PT, RZ, c[0x0][0x560], PT ;  /* 0x00015800ff007a0c */ /* 0x000fc80003f05070 */
[----:B------:R-:W-:-:S13]  /*0130*/  ISETP.NE.AND.EX P0, PT, RZ, c[0x0][0x564], PT, P0 ;  /* 0x00015900ff007a0c */ /* 0x000fda0003f05300 */
[----:B------:R-:W-:Y:S05]  /*0140*/  @!P0 BRA `(.L_x_1314) ;  /* 0x0000007000008947 */ /* 0x000fea0003800000 */
[----:B------:R-:W-:-:S05]  /*0150*/  IMAD.WIDE R4, R5, R0, c[0x0][0x560] ;  /* 0x0001580005047625 */ /* 0x000fca00078e0200 */
[----:B------:R-:W2:Y:S04]  /*0160*/  LDG.E R3, [R4.64] ;  /* 0x0000001a04037981 */ /* 0x000ea8000c1e1900 */
[----:B------:R-:W3:Y:S01]  /*0170*/  LDG.E R2, [R4.64+0x4] ;  /* 0x0000041a04027981 */ /* 0x000ee2000c1e1900 */
[----:B--2---:R-:W1:Y:S08]  /*0180*/  R2UR UR4, R3 ;  /* 0x00000000030473c2 */ /* 0x004e7000000e0000 */
[----:B---3--:R-:W1:Y:S02]  /*0190*/  R2UR UR5, R2 ;  /* 0x00000000020573c2 */ /* 0x008e6400000e0000 */
[----:B-1----:R-:W-:Y:S01]  /*01a0*/  UIADD3 UR5, -UR4, UR5, URZ ;  /* 0x0000000504057290 */ /* 0x002fe2000fffe13f */
[----:B------:R-:W-:Y:S05]  /*01b0*/  BRA `(.L_x_1313) ;  /* 0x0000001000007947 */ /* 0x000fea0003800000 */
.L_x_1314:
[----:B------:R-:W-:Y:S02]  /*01c0*/  ULDC UR5, c[0x0][0x54c] ;  /* 0x0001530000057ab9 */ /* 0x000fe40000000800 */
.L_x_1313:
[----:B------:R-:W-:Y:S02]  /*01d0*/  ULDC UR4, c[0x0][0x548] ;  /* 0x0001520000047ab9 */ /* 0x000fe40000000800 */
[----:B------:R-:W-:-:S02]  /*01e0*/  USHF.L.U32 UR18, UR17, 0x7, URZ ;  /* 0x0000000711127899 */ /* 0x000fc4000800063f */
[----:B------:R-:W-:-:S04]  /*01f0*/  UIMAD UR4, UR5, UR4, URZ ;  /* 0x00000004050472a4 */ /* 0x000fc8000f8e023f */
[----:B------:R-:W-:-:S04]  /*0200*/  UISETP.GE.AND UP0, UPT, UR18, UR4, UPT ;  /* 0x000000041200728c */ /* 0x000fc8000bf06270 */
[----:B------:R-:W-:Y:S01]  /*0210*/  USEL UR24, UR24, 0xffffffff, !UP0 ;  /* 0xffffffff18187887 */ /* 0x000fe2000c000000 */
[----:B------:R-:W-:Y:S05]  /*0220*/  BRA `(.L_x_1315) ;  /* 0x0000016000007947 */ /* 0x000fea0003800000 */
.L_x_1311:
[----:B--2---:R-:W-:-:S04]  /*0230*/  ISETP.NE.U32.AND P0, PT, RZ, c[0x0][0x568], PT ;  /* 0x00015a00ff007a0c */ /* 0x004fc80003f05070 */
[----:B------:R-:W-:-:S13]  /*0240*/  ISETP.NE.AND.EX P0, PT, RZ, c[0x0][0x56c], PT, P0 ;  /* 0x00015b00ff007a0c */ /* 0x000fda0003f05300 */
[----:B------:R-:W-:Y:S05]  /*0250*/  @!P0 BRA `(.L_x_1316) ;  /* 0x0000003000008947 */ /* 0x000fea0003800000 */
[----:B------:R-:W2:Y:S02]  /*0260*/  LDG.E R2, [R2.64] ;  /* 0x0000001a02027981 */ /* 0x000ea4000c1e1900 */
[----:B--2---:R1:W2:Y:S02]  /*0270*/  R2UR UR5, R2 ;  /* 0x00000000020573c2 */ /* 0x0042a400000e0000 */
[----:B-12---:R-:W-:Y:S05]  /*0280*/  BRA `(.L_x_1317) ;  /* 0x000000b000007947 */ /* 0x006fea0003800000 */
.L_x_1316:
        /* <DEDUP_REMOVED lines=10> */
.L_x_1318:
[----:B------:R-:W-:Y:S02]  /*0330*/  ULDC UR5, c[0x0][0x54c] ;  /* 0x0001530000057ab9 */ /* 0x000fe40000000800 */
.L_x_1317:
[----:B------:R-:W-:Y:S02]  /*0340*/  ULDC UR4, c[0x0][0x548] ;  /* 0x0001520000047ab9 */ /* 0x000fe40000000800 */
[----:B------:R-:W-:-:S02]  /*0350*/  USHF.L.U32 UR18, UR17, 0x7, URZ ;  /* 0x0000000711127899 */ /* 0x000fc4000800063f */
[----:B------:R-:W-:-:S04]  /*0360*/  UIMAD UR4, UR5, UR4, URZ ;  /* 0x00000004050472a4 */ /* 0x000fc8000f8e023f */
[----:B------:R-:W-:-:S04]  /*0370*/  UISETP.GE.AND UP0, UPT, UR18, UR4, UPT ;  /* 0x000000041200728c */ /* 0x000fc8000bf06270 */
[----:B------:R-:W-:-:S06]  /*0380*/  USEL UR24, UR24, 0xffffffff, !UP0 ;  /* 0xffffffff18187887 */ /* 0x000fcc000c000000 */
.L_x_1315:
[----:B------:R-:W-:-:S13]  /*0390*/  ISETP.LE.AND P0, PT, RZ, UR24, PT ;  /* 0x00000018ff007c0c */ /* 0x000fda000bf03270 */
[----:B------:R-:W-:Y:S05]  /*03a0*/  @!P0 EXIT ;  /* 0x000000000000894d */ /* 0x000fea0003800000 */
[----:B------:R-:W-:Y:S01]  /*03b0*/  ISETP.NE.U32.AND P0, PT, RZ, c[0x0][0x370], PT ;  /* 0x0000dc00ff007a0c */ /* 0x000fe20003f05070 */
[----:B------:R-:W-:Y:S01]  /*03c0*/  IMAD.U32 R13, RZ, RZ, UR24 ;  /* 0x00000018ff0d7e24 */ /* 0x000fe2000f8e00ff */
[----:B------:R-:W-:Y:S01]  /*03d0*/  ISETP.NE.U32.AND P1, PT, RZ, c[0x0][0x360], PT ;  /* 0x0000d800ff007a0c */ /* 0x000fe20003f25070 */
[----:B------:R-:W-:Y:S01]  /*03e0*/  ULDC.64 UR4, c[0x0][0x358] ;  /* 0x0000d60000047ab9 */ /* 0x000fe20000000a00 */
[----:B------:R-:W-:Y:S01]  /*03f0*/  ISETP.NE.AND.EX P3, PT, RZ, c[0x0][0x374], PT, P0 ;  /* 0x0000dd00ff007a0c */ /* 0x000fe20003f65300 */
[----:B------:R-:W-:Y:S01]  /*0400*/  IMAD.U32 R15, RZ, RZ, UR24 ;  /* 0x00000018ff0f7e24 */ /* 0x000fe2000f8e00ff */
[----:B------:R-:W-:Y:S01]  /*0410*/  ISETP.NE.AND.EX P1, PT, RZ, c[0x0][0x364], PT, P1 ;  /* 0x0000d900ff007a0c */ /* 0x000fe20003f25310 */
[----:B------:R-:W-:Y:S01]  /*0420*/  UISETP.NE.U32.AND UP3, UPT, URZ, UR4, UPT ;  /* 0x000000043f00728c */ /* 0x000fe2000bf65070 */
[----:B------:R-:W-:Y:S01]  /*0430*/  ISETP.NE.U32.AND P2, PT, RZ, c[0x0][0x348], PT ;  /* 0x0000d200ff007a0c */ /* 0x000fe20003f45070 */
[----:B------:R-:W-:Y:S01]  /*0440*/  IMAD.U32 R11, RZ, RZ, UR24 ;  /* 0x00000018ff0b7e24 */ /* 0x000fe2000f8e00ff */
[----:B------:R-:W-:Y:S01]  /*0450*/  ISETP.NE.U32.AND P0, PT, RZ, c[0x0][0x350], PT ;  /* 0x0000d400ff007a0c */ /* 0x000fe20003f05070 */
[----:B------:R-:W-:Y:S01]  /*0460*/  IMAD.U32 R9, RZ, RZ, UR24 ;  /* 0x00000018ff097e24 */ /* 0x000fe2000f8e00ff */
[----:B------:R-:W-:-:S05]  /*0470*/  ISETP.NE.AND.EX P2, PT, RZ, c[0x0][0x34c], PT, P2 ;  /* 0x0000d300ff007a0c */ /* 0x000fca0003f45320 */
[C---:B------:R-:W-:Y:S01]  /*0480*/  @P3 IMAD.WIDE R12, R0.reuse, R13, c[0x0][0x370] ;  /* 0x0000dc00000c3625 */ /* 0x040fe200078e020d */
[----:B------:R-:W-:Y:S01]  /*0490*/  ISETP.NE.AND.EX P4, PT, RZ, c[0x0][0x354], PT, P0 ;  /* 0x0000d500ff007a0c */ /* 0x000fe20003f85300 */
[----:B------:R-:W-:Y:S02]  /*04a0*/  UISETP.NE.AND.EX UP3, UPT, URZ, UR5, UPT, UP3 ;  /* 0x000000053f00728c */ /* 0x000fe4000bf65330 */
[C---:B------:R-:W-:Y:S01]  /*04b0*/  @P1 IMAD.WIDE R14, R0.reuse, R15, c[0x0][0x360] ;  /* 0x0000d800000e1625 */ /* 0x040fe200078e020f */
[----:B------:R1:W2:Y:S03]  /*04c0*/  @P3 LDG.E R6, [R12.64] ;  /* 0x0000001a0c063981 */ /* 0x0002a6000c1e1900 */
[----:B------:R-:W-:Y:S01]  /*04d0*/  IMAD.U32 R3, RZ, RZ, UR24 ;  /* 0x00000018ff037e24 */ /* 0x000fe2000f8e00ff */
[----:B------:R-:W-:Y:S01]  /*04e0*/  PLOP3.LUT P0, PT, PT, PT, UP3, 0x80, 0x0 ;  /* 0x000000000000781c */ /* 0x000fe20003f0f038 */
[C---:B------:R-:W-:Y:S01]  /*04f0*/  IMAD.WIDE R10, R0.reuse, R11, c[0x0][0x348] ;  /* 0x0000d200000a7625 */ /* 0x040fe200078e020b */
[----:B------:R-:W3:Y:S03]  /*0500*/  @P1 LDG.E R2, [R14.64] ;  /* 0x0000001a0e021981 */ /* 0x000ee6000c1e1900 */
[----:B------:R-:W-:Y:S01]  /*0510*/  IMAD.MOV.U32 R94, RZ, RZ, RZ ;  /* 0x000000ffff5e7224 */ /* 0x000fe200078e00ff */
[----:B------:R-:W4:Y:S01]  /*0520*/  @P2 LDG.E R5, [R10.64] ;  /* 0x0000001a0a052981 */ /* 0x000f22000c1e1900 */
[----:B------:R-:W-:Y:S01]  /*0530*/  IMAD.WIDE R8, R0, R9, c[0x0][0x350] ;  /* 0x0000d40000087625 */ /* 0x000fe200078e0209 */
[----:B------:R-:W1:Y:S01]  /*0540*/  S2UR UR16, SR_CTAID.Y ;  /* 0x00000000001079c3 */ /* 0x000e620000002600 */
[----:B------:R-:W-:Y:S01]  /*0550*/  UMOV UR20, URZ ;  /* 0x0000003f00147c82 */ /* 0x000fe20008000000 */
[----:B------:R-:W-:-:S02]  /*0560*/  P2R R7, PR, RZ, 0x10 ;  /* 0x00000010ff077803 */ /* 0x000fc40000000000 */
[----:B------:R-:W4:Y:S01]  /*0570*/  @P4 LDG.E R4, [R8.64] ;  /* 0x0000001a08044981 */ /* 0x000f22000c1e1900 */
[----:B-1----:R-:W-:-:S05]  /*0580*/  IMAD.WIDE R12, R0, R3, c[0x0][0x358] ;  /* 0x0000d600000c7625 */ /* 0x002fca00078e0203 */
[----:B------:R1:W5:Y:S01]  /*0590*/  @P0 LDG.E R94, [R12.64] ;  /* 0x0000001a0c5e0981 */ /* 0x000362000c1e1900 */
[----:B------:R-:W-:Y:S02]  /*05a0*/  ULDC UR22, c[0x0][0x168] ;  /* 0x00005a0000167ab9 */ /* 0x000fe40000000800 */
[----:B------:R-:W-:Y:S02]  /*05b0*/  UMOV UR21, URZ ;  /* 0x0000003f00157c82 */ /* 0x000fe40008000000 */
[----:B------:R-:W-:Y:S02]  /*05c0*/  UMOV UR19, URZ ;  /* 0x0000003f00137c82 */ /* 0x000fe40008000000 */
[----:B------:R-:W-:Y:S02]  /*05d0*/  USHF.R.S32.HI UR15, URZ, 0x1f, UR16 ;  /* 0x0000001f3f0f7899 */ /* 0x000fe40008011410 */
[----:B------:R-:W-:Y:S02]  /*05e0*/  ULDC UR35, c[0x0][0x1d0] ;  /* 0x0000740000237ab9 */ /* 0x000fe40000000800 */
[----:B------:R-:W-:Y:S01]  /*05f0*/  ULDC UR4, c[0x0][0x228] ;  /* 0x00008a0000047ab9 */ /* 0x000fe20000000800 */
[----:B--2---:R1:W2:Y:S01]  /*0600*/  @P3 R2UR UR20, R6 ;  /* 0x00000000061433c2 */ /* 0x0042a200000e0000 */
[----:B------:R-:W-:-:S07]  /*0610*/  ISETP.NE.AND P3, PT, R7, RZ, PT ;  /* 0x000000ff0700720c */ /* 0x000fce0003f65270 */
[----:B---3--:R1:W3:Y:S08]  /*0620*/  @P1 R2UR UR22, R2 ;  /* 0x00000000021613c2 */ /* 0x0082f000000e0000 */
[----:B----4-:R1:W4:Y:S08]  /*0630*/  @P2 R2UR UR21, R5 ;  /* 0x00000000051523c2 */ /* 0x01033000000e0000 */
[----:B------:R1:W1:Y:S01]  /*0640*/  @P3 R2UR UR19, R4 ;  /* 0x00000000041333c2 */ /* 0x00026200000e0000 */
[----:B------:R-:W-:Y:S05]  /*0650*/  @P1 BRA `(.L_x_1319) ;  /* 0x0000006000001947 */ /* 0x000fea0003800000 */
[----:B--2---:R-:W-:Y:S05]  /*0660*/  @!P2 BRA `(.L_x_1319) ;  /* 0x000000500000a947 */ /* 0x004fea0003800000 */
[----:B-1----:R-:W2:Y:S04]  /*0670*/  LDG.E R2, [R10.64] ;  /* 0x0000001a0a027981 */ /* 0x002ea8000c1e1900 */
[----:B----4-:R-:W4:Y:S01]  /*0680*/  LDG.E R3, [R10.64+0x4] ;  /* 0x0000041a0a037981 */ /* 0x010f22000c1e1900 */
[----:B--23--:R-:W1:Y:S08]  /*0690*/  R2UR UR22, R2 ;  /* 0x00000000021673c2 */ /* 0x00ce7000000e0000 */
[----:B----4-:R-:W1:Y:S02]  /*06a0*/  R2UR UR5, R3 ;  /* 0x00000000030573c2 */ /* 0x010e6400000e0000 */
[----:B-1----:R-:W-:-:S06]  /*06b0*/  UIADD3 UR22, -UR22, UR5, URZ ;  /* 0x0000000516167290 */ /* 0x002fcc000fffe13f */
.L_x_1319:
[----:B--2---:R-:W-:-:S04]  /*06c0*/  ISETP.NE.U32.AND P1, PT, RZ, c[0x0][0x368], PT ;  /* 0x0000da00ff007a0c */ /* 0x004fc80003f25070 */
[----:B------:R-:W-:-:S13]  /*06d0*/  ISETP.NE.AND.EX P1, PT, RZ, c[0x0][0x36c], PT, P1 ;  /* 0x0000db00ff007a0c */ /* 0x000fda0003f25310 */
[----:B------:R-:W-:Y:S05]  /*06e0*/  @!P1 BRA `(.L_x_1320) ;  /* 0x0000005000009947 */ /* 0x000fea0003800000 */
[----:B------:R-:W-:-:S05]  /*06f0*/  MOV R3, UR24 ;  /* 0x0000001800037c02 */ /* 0x000fca0008000f00 */
[----:B-1----:R-:W-:-:S06]  /*0700*/  IMAD.WIDE R2, R0, R3, c[0x0][0x368] ;  /* 0x0000da0000027625 */ /* 0x002fcc00078e0203 */
[----:B------:R-:W2:Y:S02]  /*0710*/  LDG.E R2, [R2.64] ;  /* 0x0000001a02027981 */ /* 0x000ea4000c1e1900 */
[----:B--2---:R1:W2:Y:S02]  /*0720*/  R2UR UR35, R2 ;  /* 0x00000000022373c2 */ /* 0x0042a400000e0000 */
[----:B-12---:R-:W-:Y:S05]  /*0730*/  BRA `(.L_x_1321) ;  /* 0x0000006000007947 */ /* 0x006fea0003800000 */
.L_x_1320:
[----:B------:R-:W-:Y:S05]  /*0740*/  @!P3 BRA `(.L_x_1321) ;  /* 0x000000500000b947 */ /* 0x000fea0003800000 */
[----:B-1----:R-:W2:Y:S04]  /*0750*/  LDG.E R2, [R8.64] ;  /* 0x0000001a08027981 */ /* 0x002ea8000c1e1900 */
[----:B----4-:R-:W4:Y:S01]  /*0760*/  LDG.E R3, [R8.64+0x4] ;  /* 0x0000041a08037981 */ /* 0x010f22000c1e1900 */
[----:B--2---:R-:W1:Y:S08]  /*0770*/  R2UR UR35, R2 ;  /* 0x00000000022373c2 */ /* 0x004e7000000e0000 */
[----:B----4-:R-:W1:Y:S02]  /*0780*/  R2UR UR5, R3 ;  /* 0x00000000030573c2 */ /* 0x010e6400000e0000 */
[----:B-1----:R-:W-:-:S06]  /*0790*/  UIADD3 UR35, -UR35, UR5, URZ ;  /* 0x0000000523237290 */ /* 0x002fcc000fffe13f */
.L_x_1321:
[----:B-1----:R-:W2:Y:S04]  /*07a0*/  @P0 LDG.E R2, [R12.64] ;  /* 0x0000001a0c020981 */ /* 0x002ea8000c1e1900 */
[----:B----4-:R-:W4:Y:S01]  /*07b0*/  @P0 LDG.E R4, [R12.64+0x4] ;  /* 0x0000041a0c040981 */ /* 0x010f22000c1e1900 */
[----:B------:R-:W-:Y:S01]  /*07c0*/  ISETP.NE.U32.AND P1, PT, RZ, c[0x0][0x378], PT ;  /* 0x0000de00ff007a0c */ /* 0x000fe20003f25070 */
[----:B------:R-:W-:-:S02]  /*07d0*/  IMAD.U32 R3, RZ, RZ, UR24 ;  /* 0x00000018ff037e24 */ /* 0x000fc4000f8e00ff */
[----:B------:R-:W-:Y:S01]  /*07e0*/  IMAD.U32 R85, RZ, RZ, UR35 ;  /* 0x00000023ff557e24 */ /* 0x000fe2000f8e00ff */
[----:B------:R-:W-:-:S13]  /*07f0*/  ISETP.NE.AND.EX P1, PT, RZ, c[0x0][0x37c], PT, P1 ;  /* 0x0000df00ff007a0c */ /* 0x000fda0003f25310 */
[----:B------:R-:W-:-:S05]  /*0800*/  @P1 IMAD.WIDE R6, R0, R3, c[0x0][0x378] ;  /* 0x0000de0000061625 */ /* 0x000fca00078e0203 */
[----:B------:R1:W5:Y:S01]  /*0810*/  @P1 LDG.E R85, [R6.64] ;  /* 0x0000001a06551981 */ /* 0x000362000c1e1900 */
[----:B------:R-:W-:Y:S02]  /*0820*/  ULDC UR5, c[0x0][0x2c4] ;  /* 0x0000b10000057ab9 */ /* 0x000fe40000000800 */
[----:B------:R-:W-:Y:S02]  /*0830*/  UISETP.NE.AND UP2, UPT, UR5, 0x1, UPT ;  /* 0x000000010500788c */ /* 0x000fe4000bf45270 */
[----:B------:R-:W-:-:S09]  /*0840*/  UIADD3 UR5, -UR20, UR35, URZ ;  /* 0x0000002314057290 */ /* 0x000fd2000fffe13f */
[----:B------:R-:W-:Y:S01]  /*0850*/  @UP2 UIADD3 UR8, UR18, 0x7f, URZ ;  /* 0x0000007f12082890 */ /* 0x000fe2000fffe03f */
[----:B--2---:R-:W2:Y:S08]  /*0860*/  @P0 R2UR UR6, R2 ;  /* 0x00000000020603c2 */ /* 0x004eb000000e0000 */
[----:B----4-:R-:W2:Y:S02]  /*0870*/  @P0 R2UR UR7, R4 ;  /* 0x00000000040703c2 */ /* 0x010ea400000e0000 */
[----:B--2---:R-:W-:-:S03]  /*0880*/  @UP3 UIADD3 UR4, -UR6, UR7, URZ ;  /* 0x0000000706043290 */ /* 0x004fc6000fffe13f */
[----:B------:R-:W-:Y:S02]  /*0890*/  ULDC.64 UR6, c[0x0][0x2c8] ;  /* 0x0000b20000067ab9 */ /* 0x000fe40000000a00 */
[----:B------:R-:W-:Y:S02]  /*08a0*/  UIMAD.WIDE.U32 UR8, UR8, UR6, URZ ;  /* 0x00000006080872a5 */ /* 0x000fe4000f8e003f */
[----:B------:R-:W-:Y:S02]  /*08b0*/  UIADD3 UR14, UR5, UR4, URZ ;  /* 0x00000004050e7290 */ /* 0x000fe4000fffe03f */
[----:B------:R-:W-:Y:S02]  /*08c0*/  UIADD3 UR6, UR18, 0x7f, URZ ;  /* 0x0000007f12067890 */ /* 0x000fe4000fffe03f */
[----:B---3--:R-:W-:Y:S02]  /*08d0*/  UIADD3 UR12, UR14, 0x30, -UR22 ;  /* 0x000000300e0c7890 */ /* 0x008fe4000fffe816 */
[----:B------:R-:W-:-:S02]  /*08e0*/  @UP2 USHF.R.U32.HI UR6, URZ, UR7, UR9 ;  /* 0x000000073f062299 */ /* 0x000fc40008011609 */
[----:B------:R-:W-:Y:S02]  /*08f0*/  UIADD3 UR7, UR14, 0x2f, URZ ;  /* 0x0000002f0e077890 */ /* 0x000fe4000fffe03f */
[----:B------:R-:W-:Y:S02]  /*0900*/  UIADD3 UR6, UR12, UR6, URZ ;  /* 0x000000060c067290 */ /* 0x000fe4000fffe03f */
[----:B------:R-:W-:Y:S02]  /*0910*/  UIMAD.WIDE UR8, UR7, 0x2aaaaaab, URZ ;  /* 0x2aaaaaab070878a5 */ /* 0x000fe4000f8e023f */
[----:B------:R-:W-:Y:S02]  /*0920*/  UIMAD.WIDE UR6, UR6, 0x2aaaaaab, URZ ;  /* 0x2aaaaaab060678a5 */ /* 0x000fe4000f8e023f */
[----:B------:R-:W-:Y:S02]  /*0930*/  USHF.R.U32.HI UR13, URZ, 0x1f, UR9 ;  /* 0x0000001f3f0d7899 */ /* 0x000fe40008011609 */
[----:B------:R-:W-:-:S02]  /*0940*/  USHF.R.U32.HI UR6, URZ, 0x1f, UR7 ;  /* 0x0000001f3f067899 */ /* 0x000fc40008011607 */
[----:B------:R-:W-:Y:S02]  /*0950*/  ULEA.HI.SX32 UR13, UR9, UR13, 0x1d ;  /* 0x0000000d090d7291 */ /* 0x000fe4000f8fea3f */
[----:B------:R-:W-:-:S04]  /*0960*/  ULEA.HI.SX32 UR6, UR7, UR6, 0x1d ;  /* 0x0000000607067291 */ /* 0x000fc8000f8fea3f */
[----:B------:R-:W-:-:S04]  /*0970*/  UISETP.LT.AND UP0, UPT, UR13, UR6, UPT ;  /* 0x000000060d00728c */ /* 0x000fc8000bf01270 */
[----:B------:R-:W-:Y:S02]  /*0980*/  USEL UR7, UR13, UR6, UP0 ;  /* 0x000000060d077287 */ /* 0x000fe40008000000 */
[----:B------:R-:W-:Y:S02]  /*0990*/  UIADD3 UR6, -UR5, URZ, URZ ;  /* 0x0000003f05067290 */ /* 0x000fe4000fffe13f */
[----:B------:R-:W-:Y:S02]  /*09a0*/  UIMAD UR7, UR7, 0x30, -UR5 ;  /* 0x00000030070778a4 */ /* 0x000fe4000f8e0a05 */
[----:B------:R-:W-:Y:S02]  /*09b0*/  UISETP.LT.AND UP1, UPT, URZ, UR6, UPT ;  /* 0x000000063f00728c */ /* 0x000fe4000bf21270 */
[----:B------:R-:W-:Y:S02]  /*09c0*/  UISETP.LT.AND UP0, UPT, UR7, UR4, UPT ;  /* 0x000000040700728c */ /* 0x000fe4000bf01270 */
[----:B------:R-:W-:-:S02]  /*09d0*/  USEL UR6, URZ, UR6, !UP1 ;  /* 0x000000063f067287 */ /* 0x000fc4000c800000 */
[----:B------:R-:W-:Y:S02]  /*09e0*/  USEL UR7, UR7, UR4, UP0 ;  /* 0x0000000407077287 */ /* 0x000fe40008000000 */
[----:B------:R-:W-:Y:S02]  /*09f0*/  UIMAD.WIDE.U32 UR10, UR6, -0x55555555, URZ ;  /* 0xaaaaaaab060a78a5 */ /* 0x000fe4000f8e003f */
[----:B------:R-:W-:-:S11]  /*0a00*/  UISETP.GT.AND UP0, UPT, UR7, UR6, UPT ;  /* 0x000000060700728c */ /* 0x000fd6000bf04270 */
[----:B------:R-:W-:-:S04]  /*0a10*/  @UP0 UIADD3 UR7, UR7, 0x2f, URZ ;  /* 0x0000002f07070890 */ /* 0x000fc8000fffe03f */
[----:B------:R-:W-:Y:S02]  /*0a20*/  UIMAD.WIDE UR8, UR7, 0x2aaaaaab, URZ ;  /* 0x2aaaaaab070878a5 */ /* 0x000fe4000f8e023f */
[----:B------:R-:W-:Y:S02]  /*0a30*/  USHF.R.U32.HI UR7, URZ, 0x5, UR11 ;  /* 0x000000053f077899 */ /* 0x000fe4000801160b */
[----:B------:R-:W-:-:S05]  /*0a40*/  @UP0 USHF.R.U32.HI UR6, URZ, 0x1f, UR9 ;  /* 0x0000001f3f060899 */ /* 0x000fca0008011609 */
[----:B------:R-:W-:Y:S02]  /*0a50*/  UMOV UR5, UR7 ;  /* 0x0000000700057c82 */ /* 0x000fe40008000000 */
[----:B------:R-:W-:-:S04]  /*0a60*/  @UP0 ULEA.HI.SX32 UR5, UR9, UR6, 0x1d ;  /* 0x0000000609050291 */ /* 0x000fc8000f8fea3f */
[----:B------:R-:W-:-:S06]  /*0a70*/  UISETP.GT.AND UP0, UPT, UR5, UR7, UPT ;  /* 0x000000070500728c */ /* 0x000fcc000bf04270 */
[----:B------:R-:W-:-:S13]  /*0a80*/  PLOP3.LUT P0, PT, PT, PT, UP0, 0x80, 0x0 ;  /* 0x000000000000781c */ /* 0x000fda0003f0f008 */
[----:B------:R-:W-:Y:S05]  /*0a90*/  @!P0 BRA `(.L_x_1322) ;  /* 0x00006b7000008947 */ /* 0x000fea0003800000 */
[----:B-1----:R-:W-:Y:S01]  /*0aa0*/  SHF.R.S32.HI R5, RZ, 0x1f, R84 ;  /* 0x0000001fff057819 */ /* 0x002fe20000011454 */
[----:B------:R-:W-:Y:S01]  /*0ab0*/  UIADD3 UR6, UR5, -0x1, URZ ;  /* 0xffffffff05067890 */ /* 0x000fe2000fffe03f */
[----:B------:R-:W-:Y:S01]  /*0ac0*/  IMAD.U32 R2, RZ, RZ, UR16 ;  /* 0x00000010ff027e24 */ /* 0x000fe2000f8e00ff */
[----:B------:R-:W-:Y:S01]  /*0ad0*/  ULDC.64 UR8, c[0x0][0x240] ;  /* 0x0000900000087ab9 */ /* 0x000fe20000000a00 */
[----:B------:R-:W-:Y:S01]  /*0ae0*/  LEA.HI R3, R5, R84, RZ, 0x3 ;  /* 0x0000005405037211 */ /* 0x000fe200078f18ff */
[----:B------:R-:W-:Y:S02]  /*0af0*/  UIMAD UR5, UR6, -0x30, UR4 ;  /* 0xffffffd0060578a4 */ /* 0x000fe4000f8e0204 */
[----:B------:R-:W-:Y:S01]  /*0b00*/  UIMAD UR8, UR15, UR8, URZ ;  /* 0x000000080f0872a4 */ /* 0x000fe2000f8e023f */
[----:B------:R-:W-:Y:S01]  /*0b10*/  SHF.R.S32.HI R125, RZ, 0x3, R3 ;  /* 0x00000003ff7d7819 */ /* 0x000fe20000011403 */
[----:B------:R-:W-:Y:S01]  /*0b20*/  UISETP.LT.AND UP0, UPT, UR5, 0x30, UPT ;  /* 0x000000300500788c */ /* 0x000fe2000bf01270 */
[----:B------:R-:W-:Y:S01]  /*0b30*/  LOP3.LUT R3, R3, 0xfffffff8, RZ, 0xc0, !PT ;  /* 0xfffffff803037812 */ /* 0x000fe200078ec0ff */
[----:B------:R-:W-:Y:S01]  /*0b40*/  UMOV UR30, 0x30 ;  /* 0x00000030001e7882 */ /* 0x000fe20000000000 */
[----:B------:R-:W-:Y:S01]  /*0b50*/  SHF.R.S32.HI R88, RZ, 0x1f, R125 ;  /* 0x0000001fff587819 */ /* 0x000fe2000001147d */
[----:B------:R-:W-:Y:S01]  /*0b60*/  ULDC.64 UR10, c[0x0][0x238] ;  /* 0x00008e00000a7ab9 */ /* 0x000fe20000000a00 */
[C---:B-----5:R-:W-:Y:S01]  /*0b70*/  IADD3 R95, P0, R125.reuse, R94, RZ ;  /* 0x0000005e7d5f7210 */ /* 0x060fe20007f1e0ff */
[----:B------:R-:W-:Y:S01]  /*0b80*/  IMAD.IADD R16, R84, 0x1, -R3 ;  /* 0x0000000154107824 */ /* 0x000fe200078e0a03 */
[----:B------:R-:W-:Y:S01]  /*0b90*/  USHF.R.S32.HI UR25, URZ, 0x1f, UR24 ;  /* 0x0000001f3f197899 */ /* 0x000fe20008011418 */
[----:B------:R-:W-:Y:S01]  /*0ba0*/  IMAD.SHL.U32 R21, R125, 0x40, RZ ;  /* 0x000000407d157824 */ /* 0x000fe200078e00ff */
[----:B------:R-:W-:Y:S01]  /*0bb0*/  LEA.HI.X.SX32 R94, R94, R88, 0x1, P0 ;  /* 0x000000585e5e7211 */ /* 0x000fe200000f0eff */
[C---:B------:R-:W-:Y:S01]  /*0bc0*/  IMAD.SHL.U32 R14, R16.reuse, 0x8, RZ ;  /* 0x00000008100e7824 */ /* 0x040fe200078e00ff */
[----:B------:R-:W-:Y:S01]  /*0bd0*/  UIMAD UR31, UR16, UR9, UR8 ;  /* 0x00000009101f72a4 */ /* 0x000fe2000f8e0208 */
[----:B------:R-:W-:Y:S01]  /*0be0*/  IMAD.SHL.U32 R16, R16, 0x4, RZ ;  /* 0x0000000410107824 */ /* 0x000fe200078e00ff */
[----:B------:R-:W-:Y:S01]  /*0bf0*/  UIMAD.WIDE.U32 UR28, UR30, UR10, URZ ;  /* 0x0000000a1e1c72a5 */ /* 0x000fe2000f8e003f */
[----:B------:R-:W-:Y:S01]  /*0c00*/  IMAD R6, R94, c[0x0][0x238], RZ ;  /* 0x00008e005e067a24 */ /* 0x000fe200078e02ff */
[----:B------:R-:W-:Y:S01]  /*0c10*/  SHF.R.S32.HI R15, RZ, 0x1f, R14 ;  /* 0x0000001fff0f7819 */ /* 0x000fe2000001140e */
[----:B------:R-:W-:Y:S01]  /*0c20*/  USEL UR10, UR5, 0x30, UP0 ;  /* 0x00000030050a7887 */ /* 0x000fe20008000000 */
[----:B------:R-:W-:Y:S01]  /*0c30*/  ISETP.GE.AND P2, PT, R14, c[0x0][0x1d4], PT ;  /* 0x000075000e007a0c */ /* 0x000fe20003f46270 */
[C---:B------:R-:W-:Y:S01]  /*0c40*/  IMAD R6, R95.reuse, c[0x0][0x23c], R6 ;  /* 0x00008f005f067a24 */ /* 0x040fe200078e0206 */
[----:B------:R-:W-:Y:S01]  /*0c50*/  USEL UR23, UR24, URZ, !UP3 ;  /* 0x0000003f18177287 */ /* 0x000fe2000d800000 */
[----:B------:R-:W-:Y:S01]  /*0c60*/  IMAD.WIDE.U32 R8, R95, c[0x0][0x238], R14 ;  /* 0x00008e005f087a25 */ /* 0x000fe200078e000e */
[----:B------:R-:W-:Y:S01]  /*0c70*/  USEL UR5, UR25, URZ, !UP3 ;  /* 0x0000003f19057287 */ /* 0x000fe2000d800000 */
[----:B------:R-:W-:Y:S01]  /*0c80*/  IADD3 R4, -R125, UR10, RZ ;  /* 0x0000000a7d047c10 */ /* 0x000fe2000fffe1ff */
[----:B------:R-:W-:Y:S01]  /*0c90*/  ULDC.64 UR8, c[0x0][0x248] ;  /* 0x0000920000087ab9 */ /* 0x000fe20000000a00 */
[----:B------:R-:W-:Y:S01]  /*0ca0*/  IMAD.IADD R7, R9, 0x1, R6 ;  /* 0x0000000109077824 */ /* 0x000fe200078e0206 */
[----:B------:R-:W-:Y:S01]  /*0cb0*/  UIMAD UR8, UR5, UR8, URZ ;  /* 0x00000008050872a4 */ /* 0x000fe2000f8e023f */
[----:B------:R-:W-:Y:S01]  /*0cc0*/  IMAD.MOV.U32 R6, RZ, RZ, R8 ;  /* 0x000000ffff067224 */ /* 0x000fe200078e0008 */
[----:B------:R-:W-:Y:S01]  /*0cd0*/  UIMAD UR11, UR30, UR11, URZ ;  /* 0x0000000b1e0b72a4 */ /* 0x000fe2000f8e023f */
[----:B------:R-:W-:Y:S01]  /*0ce0*/  IMAD.U32 R130, RZ, RZ, UR23 ;  /* 0x00000017ff827e24 */ /* 0x000fe2000f8e00ff */
[----:B------:R-:W-:Y:S01]  /*0cf0*/  UIMAD UR9, UR23, UR9, UR8 ;  /* 0x00000009170972a4 */ /* 0x000fe2000f8e0208 */
[----:B------:R-:W-:Y:S01]  /*0d00*/  IMAD.WIDE.U32 R2, R2, c[0x0][0x240], R6 ;  /* 0x0000900002027a25 */ /* 0x000fe200078e0006 */
[C---:B------:R-:W-:Y:S01]  /*0d10*/  ISETP.GE.AND P1, PT, R4.reuse, 0x1, PT ;  /* 0x000000010400780c */ /* 0x040fe20003f26270 */
[----:B------:R-:W-:Y:S01]  /*0d20*/  USHF.R.S32.HI UR10, URZ, 0x1f, UR6 ;  /* 0x0000001f3f0a7899 */ /* 0x000fe20008011406 */
[----:B------:R-:W-:Y:S01]  /*0d30*/  ISETP.GT.AND P0, PT, R4, 0x20, PT ;  /* 0x000000200400780c */ /* 0x000fe20003f04270 */
[----:B------:R-:W-:Y:S01]  /*0d40*/  IMAD.U32 R86, RZ, RZ, UR28 ;  /* 0x0000001cff567e24 */ /* 0x000fe2000f8e00ff */
[----:B------:R-:W-:Y:S01]  /*0d50*/  IADD3 R3, R3, UR31, RZ ;  /* 0x0000001f03037c10 */ /* 0x000fe2000fffe0ff */
[----:B------:R-:W-:Y:S01]  /*0d60*/  UIADD3 UR31, UR29, UR11, URZ ;  /* 0x0000000b1d1f7290 */ /* 0x000fe2000fffe03f */
[----:B------:R-:W-:Y:S01]  /*0d70*/  LEA.HI R4, R5, R84, RZ, 0x6 ;  /* 0x0000005405047211 */ /* 0x000fe200078f30ff */
[----:B------:R-:W-:Y:S01]  /*0d80*/  ULDC UR33, c[0x0][0x238] ;  /* 0x00008e0000217ab9 */ /* 0x000fe20000000800 */
[----:B------:R-:W-:Y:S01]  /*0d90*/  IADD3 R12, R16, 0x40, RZ ;  /* 0x00000040100c7810 */ /* 0x000fe20007ffe0ff */
[----:B------:R-:W-:Y:S01]  /*0da0*/  IMAD.WIDE.U32 R132, R130, c[0x0][0x248], R2 ;  /* 0x0000920082847a25 */ /* 0x000fe200078e0002 */
[----:B------:R-:W-:Y:S01]  /*0db0*/  UIMAD UR8, UR31, UR6, URZ ;  /* 0x000000061f0872a4 */ /* 0x000fe2000f8e023f */
[----:B------:R-:W-:Y:S01]  /*0dc0*/  P2R R127, PR, RZ, 0x4 ;  /* 0x00000004ff7f7803 */ /* 0x000fe20000000000 */
[----:B------:R-:W-:Y:S01]  /*0dd0*/  UMOV UR36, 0x5 ;  /* 0x0000000500247882 */ /* 0x000fe20000000000 */
[----:B------:R-:W-:Y:S01]  /*0de0*/  IMAD.MOV.U32 R148, RZ, RZ, R132 ;  /* 0x000000ffff947224 */ /* 0x000fe200078e0084 */
[----:B------:R-:W-:Y:S01]  /*0df0*/  IADD3 R149, R133, UR9, RZ ;  /* 0x0000000985957c10 */ /* 0x000fe2000fffe0ff */
[----:B------:R-:W-:Y:S01]  /*0e00*/  UIMAD UR8, UR10, UR28, UR8 ;  /* 0x0000001c0a0872a4 */ /* 0x000fe2000f8e0208 */
[----:B------:R-:W-:Y:S01]  /*0e10*/  IMAD.SHL.U32 R4, R4, 0x8, RZ ;  /* 0x0000000804047824 */ /* 0x000fe200078e00ff */
[----:B------:R-:W-:Y:S01]  /*0e20*/  LOP3.LUT R21, R21, 0x1c0, RZ, 0xc0, !PT ;  /* 0x000001c015157812 */ /* 0x000fe200078ec0ff */
[----:B------:R-:W-:Y:S01]  /*0e30*/  IMAD.IADD R11, R16, 0x1, R12 ;  /* 0x00000001100b7824 */ /* 0x000fe200078e020c */
[----:B------:R-:W-:Y:S01]  /*0e40*/  IADD3 R123, R14, 0x80, RZ ;  /* 0x000000800e7b7810 */ /* 0x000fe20007ffe0ff */
[----:B------:R-:W-:Y:S01]  /*0e50*/  IMAD.WIDE.U32 R6, R86, UR6, R148 ;  /* 0x0000000656067c25 */ /* 0x000fe2000f8e0094 */
[----:B------:R-:W-:Y:S01]  /*0e60*/  LOP3.LUT R4, R4, 0xfffffe00, RZ, 0xc0, !PT ;  /* 0xfffffe0004047812 */ /* 0x000fe200078ec0ff */
[----:B------:R-:W-:Y:S01]  /*0e70*/  ULDC UR32, c[0x0][0x23c] ;  /* 0x00008f0000207ab9 */ /* 0x000fe20000000800 */
[----:B------:R-:W-:Y:S01]  /*0e80*/  LOP3.LUT R124, R21, 0x38, R14, 0xf8, !PT ;  /* 0x00000038157c7812 */ /* 0x000fe200078ef80e */
[----:B------:R-:W-:Y:S01]  /*0e90*/  USHF.L.U64.HI UR32, UR33, UR36, UR32 ;  /* 0x0000002421207299 */ /* 0x000fe20008010220 */
[----:B------:R-:W-:Y:S01]  /*0ea0*/  IADD3 R2, R7, UR8, RZ ;  /* 0x0000000807027c10 */ /* 0x000fe2000fffe0ff */
[----:B------:R-:W-:Y:S01]  /*0eb0*/  USHF.L.U32 UR33, UR33, 0x5, URZ ;  /* 0x0000000521217899 */ /* 0x000fe2000800063f */
[----:B------:R-:W-:Y:S01]  /*0ec0*/  @P1 LEA R18, P2, R6, c[0x0][0x220], 0x1 ;  /* 0x0000880006121a11 */ /* 0x000fe200078408ff */
[----:B------:R-:W-:Y:S01]  /*0ed0*/  UIADD3 UR35, UR19, UR35, URZ ;  /* 0x0000002313237290 */ /* 0x000fe2000fffe03f */
[----:B------:R-:W-:Y:S01]  /*0ee0*/  SHF.R.U32.HI R13, RZ, 0x3, R21 ;  /* 0x00000003ff0d7819 */ /* 0x000fe20000011615 */
[----:B------:R-:W-:Y:S01]  /*0ef0*/  IMAD.MOV.U32 R101, RZ, RZ, c[0x0][0x27c] ;  /* 0x00009f00ff657624 */ /* 0x000fe200078e00ff */
[----:B------:R-:W-:Y:S01]  /*0f00*/  IADD3 R122, R14, 0xc0, RZ ;  /* 0x000000c00e7a7810 */ /* 0x000fe20007ffe0ff */
[----:B------:R-:W-:Y:S01]  /*0f10*/  ULDC.64 UR8, c[0x0][0x1e0] ;  /* 0x0000780000087ab9 */ /* 0x000fe20000000a00 */
[----:B------:R-:W-:-:S02]  /*0f20*/  @P1 LEA.HI.X R19, R6, c[0x0][0x224], R2, 0x1, P2 ;  /* 0x0000890006131a11 */ /* 0x000fc400010f0c02 */
[----:B------:R-:W-:Y:S01]  /*0f30*/  IADD3 R121, R125, 0x20, RZ ;  /* 0x000000207d797810 */ /* 0x000fe20007ffe0ff */
[C---:B------:R-:W-:Y:S01]  /*0f40*/  IMAD R138, R88.reuse, c[0x0][0x280], RZ ;  /* 0x0000a000588a7a24 */ /* 0x040fe200078e02ff */
[----:B------:R-:W-:Y:S01]  /*0f50*/  ISETP.NE.AND P2, PT, R127, RZ, PT ;  /* 0x000000ff7f00720c */ /* 0x000fe20003f45270 */
[----:B------:R-:W-:Y:S01]  /*0f60*/  IMAD R136, R88, c[0x0][0x290], RZ ;  /* 0x0000a40058887a24 */ /* 0x000fe200078e02ff */
[----:B------:R-:W-:Y:S01]  /*0f70*/  ISETP.GE.AND P6, PT, R11, c[0x0][0x1d4], PT ;  /* 0x000075000b007a0c */ /* 0x000fe20003fc6270 */
[----:B------:R-:W-:Y:S01]  /*0f80*/  IMAD.U32 R87, RZ, RZ, UR29 ;  /* 0x0000001dff577e24 */ /* 0x000fe2000f8e00ff */
[----:B------:R-:W-:Y:S02]  /*0f90*/  ISETP.GE.AND P5, PT, R123, c[0x0][0x1d4], PT ;  /* 0x000075007b007a0c */ /* 0x000fe40003fa6270 */
[----:B------:R-:W-:Y:S02]  /*0fa0*/  ISETP.GE.AND P4, PT, R122, c[0x0][0x1d4], PT ;  /* 0x000075007a007a0c */ /* 0x000fe40003f86270 */
[----:B------:R-:W-:-:S05]  /*0fb0*/  LOP3.LUT R124, R4, R124, R13, 0xf6, !PT ;  /* 0x0000007c047c7212 */ /* 0x000fca00078ef60d */
[----:B------:R-:W-:-:S05]  /*0fc0*/  IMAD.SHL.U32 R124, R124, 0x2, RZ ;  /* 0x000000027c7c7824 */ /* 0x000fca00078e00ff */
[----:B------:R-:W-:Y:S01]  /*0fd0*/  @!PT LDS RZ, [RZ] ;  /* 0x00000000fffff984 */ /* 0x000fe20000000800 */
[----:B------:R-:W-:Y:S01]  /*0fe0*/  @!PT LDS RZ, [RZ] ;  /* 0x00000000fffff984 */ /* 0x000fe20000000800 */
[----:B------:R-:W-:Y:S01]  /*0ff0*/  @!PT LDS RZ, [RZ] ;  /* 0x00000000fffff984 */ /* 0x000fe20000000800 */
[----:B------:R1:W-:Y:S04]  /*1000*/  @P1 LDGSTS.E.BYPASS.LTC128B.128 [R124+0xa080], [R18.64], !P2 ;  /* 0x0a080000127c1fae */ /* 0x0003e8000d101d5a */
[----:B------:R1:W-:Y:S04]  /*1010*/  @P1 LDGSTS.E.BYPASS.LTC128B.128 [R124+0xb880], [R18.64+0x80], !P6 ;  /* 0x0b880080127c1fae */ /* 0x0003e8000f101d5a */
[----:B------:R1:W-:Y:S04]  /*1020*/  @P1 LDGSTS.E.BYPASS.LTC128B.128 [R124+0xd080], [R18.64+0x100], !P5 ;  /* 0x0d080100127c1fae */ /* 0x0003e8000e901d5a */
[----:B------:R1:W-:Y:S01]  /*1030*/  @P1 LDGSTS.E.BYPASS.LTC128B.128 [R124+0xe880], [R18.64+0x180], !P4 ;  /* 0x0e880180127c1fae */ /* 0x0003e2000e101d5a */
[----:B------:R-:W-:-:S04]  /*1040*/  @P0 IADD3 R3, P1, R6, UR33, RZ ;  /* 0x0000002106030c10 */ /* 0x000fc8000ff3e0ff */
[----:B------:R-:W-:Y:S02]  /*1050*/  @P0 IADD3.X R2, R2, UR32, RZ, P1, !PT ;  /* 0x0000002002020c10 */ /* 0x000fe40008ffe4ff */
[----:B------:R-:W-:-:S04]  /*1060*/  @P0 LEA R8, P1, R3, c[0x0][0x220], 0x1 ;  /* 0x0000880003080a11 */ /* 0x000fc800078208ff */
[----:B------:R-:W-:Y:S01]  /*1070*/  @P0 LEA.HI.X R9, R3, c[0x0][0x224], R2, 0x1, P1 ;  /* 0x0000890003090a11 */ /* 0x000fe200008f0c02 */
[----:B------:R-:W-:Y:S01]  /*1080*/  IMAD.U32 R3, RZ, RZ, UR24 ;  /* 0x00000018ff037e24 */ /* 0x000fe2000f8e00ff */
[----:B------:R-:W-:-:S03]  /*1090*/  ISETP.NE.U32.AND P1, PT, RZ, c[0x0][0x340], PT ;  /* 0x0000d000ff007a0c */ /* 0x000fc60003f25070 */
[----:B------:R2:W-:Y:S01]  /*10a0*/  @P0 LDGSTS.E.BYPASS.LTC128B.128 [R124+0xb080], [R8.64], !P2 ;  /* 0x0b080000087c0fae */ /* 0x0005e2000d101d5a */
[----:B------:R-:W-:-:S03]  /*10b0*/  ISETP.NE.AND.EX P1, PT, RZ, c[0x0][0x344], PT, P1 ;  /* 0x0000d100ff007a0c */ /* 0x000fc60003f25310 */
[----:B------:R2:W-:Y:S04]  /*10c0*/  @P0 LDGSTS.E.BYPASS.LTC128B.128 [R124+0xc880], [R8.64+0x80], !P6 ;  /* 0x0c880080087c0fae */ /* 0x0005e8000f101d5a */
[----:B------:R2:W-:Y:S04]  /*10d0*/  @P0 LDGSTS.E.BYPASS.LTC128B.128 [R124+0xe080], [R8.64+0x100], !P5 ;  /* 0x0e080100087c0fae */ /* 0x0005e8000e901d5a */
[----:B------:R2:W-:Y:S02]  /*10e0*/  @P0 LDGSTS.E.BYPASS.LTC128B.128 [R124+0xf880], [R8.64+0x180], !P4 ;  /* 0x0f880180087c0fae */ /* 0x0005e4000e101d5a */
[----:B------:R-:W-:Y:S01]  /*10f0*/  @P1 IMAD.WIDE R6, R0, R3, c[0x0][0x340] ;  /* 0x0000d00000061625 */ /* 0x000fe200078e0203 */
[----:B------:R-:W-:Y:S01]  /*1100*/  ISETP.GE.AND P0, PT, R14, c[0x0][0x27c], PT ;  /* 0x00009f000e007a0c */ /* 0x000fe20003f06270 */
[----:B------:R-:W-:Y:S01]  /*1110*/  USHF.R.S32.HI UR34, URZ, 0x1f, UR35 ;  /* 0x0000001f3f227899 */ /* 0x000fe20008011423 */
[----:B------:R-:W-:Y:S01]  /*1120*/  SHF.R.S32.HI R17, RZ, 0x1f, R16 ;  /* 0x0000001fff117819 */ /* 0x000fe20000011410 */
[----:B------:R-:W-:Y:S01]  /*1130*/  IMAD.SHL.U32 R2, R101, 0x2, RZ ;  /* 0x0000000265027824 */ /* 0x000fe200078e00ff */
[----:B------:R-:W-:Y:S01]  /*1140*/  SEL R3, RZ, c[0x0][0x27c], !P0 ;  /* 0x00009f00ff037a07 */ /* 0x000fe20004000000 */
[----:B------:R-:W-:Y:S01]  /*1150*/  UIMAD UR10, UR34, UR8, URZ ;  /* 0x00000008220a72a4 */ /* 0x000fe2000f8e023f */
[----:B------:R3:W4:Y:S01]  /*1160*/  @P1 LDG.E R0, [R6.64] ;  /* 0x0000001a06001981 */ /* 0x000722000c1e1900 */
[----:B------:R-:W-:Y:S01]  /*1170*/  UIMAD.WIDE.U32 UR38, UR35, UR8, URZ ;  /* 0x00000008232672a5 */ /* 0x000fe2000f8e003f */
[----:B------:R-:W-:Y:S01]  /*1180*/  IADD3 R5, -R2, c[0x0][0x1d4], RZ ;  /* 0x0000750002057a10 */ /* 0x000fe20007ffe1ff */
[----:B------:R-:W-:Y:S01]  /*1190*/  IMAD.IADD R3, R14, 0x1, R3 ;  /* 0x000000010e037824 */ /* 0x000fe200078e0203 */
[----:B------:R-:W-:Y:S01]  /*11a0*/  UIMAD UR10, UR35, UR9, UR10 ;  /* 0x00000009230a72a4 */ /* 0x000fe2000f8e020a */
[C---:B------:R-:W-:Y:S01]  /*11b0*/  IMAD R138, R125.reuse, c[0x0][0x284], R138 ;  /* 0x0000a1007d8a7a24 */ /* 0x040fe200078e028a */
[----:B------:R-:W0:Y:S01]  /*11c0*/  LDGDEPBAR ;  /* 0x00000000000079af */ /* 0x000e220000000000 */
[----:B------:R-:W-:Y:S01]  /*11d0*/  ULDC.64 UR8, c[0x0][0x1e8] ;  /* 0x00007a0000087ab9 */ /* 0x000fe20000000a00 */
[----:B-1----:R-:W-:Y:S01]  /*11e0*/  SHF.R.S32.HI R18, RZ, 0x1f, R3 ;  /* 0x0000001fff127819 */ /* 0x002fe20000011403 */
[----:B------:R-:W-:Y:S01]  /*11f0*/  UIADD3 UR39, UR39, UR10, URZ ;  /* 0x0000000a27277290 */ /* 0x000fe2000fffe03f */
[C---:B------:R-:W-:Y:S01]  /*1200*/  IMAD.WIDE.U32 R142, R125.reuse, c[0x0][0x280], R16 ;  /* 0x0000a0007d8e7a25 */ /* 0x040fe200078e0010 */
[----:B------:R-:W-:Y:S01]  /*1210*/  UIMAD UR10, UR15, UR8, URZ ;  /* 0x000000080f0a72a4 */ /* 0x000fe2000f8e023f */
[CC--:B------:R-:W-:Y:S01]  /*1220*/  LEA.HI R120, R18.reuse, R3.reuse, RZ, 0x3 ;  /* 0x0000000312787211 */ /* 0x0c0fe200078f18ff */
[----:B------:R-:W-:Y:S01]  /*1230*/  UIMAD.WIDE.U32 UR38, UR16, UR8, UR38 ;  /* 0x00000008102672a5 */ /* 0x000fe2000f8e0026 */
[----:B------:R-:W-:Y:S01]  /*1240*/  LEA.HI R18, R18, R3, RZ, 0x6 ;  /* 0x0000000312127211 */ /* 0x000fe200078f30ff */
[----:B------:R-:W-:Y:S01]  /*1250*/  IMAD.U32 R3, RZ, RZ, UR16 ;  /* 0x00000010ff037e24 */ /* 0x000fe2000f8e00ff */
[----:B------:R-:W-:Y:S01]  /*1260*/  UIMAD UR9, UR16, UR9, UR10 ;  /* 0x00000009100972a4 */ /* 0x000fe2000f8e020a */
[C---:B------:R-:W-:Y:S01]  /*1270*/  IMAD.WIDE.U32 R24, R125.reuse, c[0x0][0x280], R14 ;  /* 0x0000a0007d187a25 */ /* 0x040fe200078e000e */
[----:B------:R-:W-:Y:S01]  /*1280*/  SHF.R.S32.HI R18, RZ, 0x6, R18 ;  /* 0x00000006ff127819 */ /* 0x000fe20000011412 */
[----:B------:R-:W-:Y:S01]  /*1290*/  ULDC.64 UR10, c[0x0][0x260] ;  /* 0x00009800000a7ab9 */ /* 0x000fe20000000a00 */
[----:B------:R-:W-:Y:S01]  /*12a0*/  IADD3 R118, -R125, 0x30, RZ ;  /* 0x000000307d767810 */ /* 0x000fe20007ffe1ff */
[----:B------:R-:W-:Y:S01]  /*12b0*/  IMAD.WIDE.U32 R22, R3, c[0x0][0x260], R14 ;  /* 0x0000980003167a25 */ /* 0x000fe200078e000e */
[----:B------:R-:W-:-:S02]  /*12c0*/  UIMAD UR10, UR15, UR10, URZ ;  /* 0x0000000a0f0a72a4 */ /* 0x000fc4000f8e023f */
[----:B------:R-:W-:Y:S01]  /*12d0*/  UIADD3 UR37, UR39, UR9, URZ ;  /* 0x0000000927257290 */ /* 0x000fe2000fffe03f */
[CC--:B---3--:R-:W-:Y:S01]  /*12e0*/  SEL R6, R2.reuse, R5.reuse, !P0 ;  /* 0x0000000502067207 */ /* 0x0c8fe20004000000 */
[----:B------:R-:W-:Y:S01]  /*12f0*/  UIMAD UR10, UR16, UR11, UR10 ;  /* 0x0000000b100a72a4 */ /* 0x000fe2000f8e020a */
[----:B------:R-:W-:Y:S01]  /*1300*/  ISETP.GE.AND P0, PT, R11, c[0x0][0x27c], PT ;  /* 0x00009f000b007a0c */ /* 0x000fe20003f06270 */
[----:B------:R-:W-:Y:S01]  /*1310*/  IMAD.SHL.U32 R10, R121, 0x40, RZ ;  /* 0x00000040790a7824 */ /* 0x000fe200078e00ff */
[----:B------:R-:W-:Y:S01]  /*1320*/  SHF.R.S32.HI R117, RZ, 0x1f, R6 ;  /* 0x0000001fff757819 */ /* 0x000fe20000011406 */
[----:B------:R-:W-:Y:S01]  /*1330*/  IMAD.IADD R143, R143, 0x1, R138 ;  /* 0x000000018f8f7824 */ /* 0x000fe200078e028a */
[----:B------:R-:W-:Y:S01]  /*1340*/  SEL R5, R2, R5, !P0 ;  /* 0x0000000502057207 */ /* 0x000fe20004000000 */
[----:B------:R-:W-:Y:S01]  /*1350*/  IMAD.IADD R139, R138, 0x1, R25 ;  /* 0x000000018a8b7824 */ /* 0x000fe200078e0219 */
[----:B------:R-:W-:Y:S01]  /*1360*/  SEL R2, RZ, c[0x0][0x27c], !P0 ;  /* 0x00009f00ff027a07 */ /* 0x000fe20004000000 */
[----:B------:R-:W-:Y:S01]  /*1370*/  IMAD.MOV.U32 R138, RZ, RZ, R24 ;  /* 0x000000ffff8a7224 */ /* 0x000fe200078e0018 */
[----:B------:R-:W-:Y:S01]  /*1380*/  IADD3 R23, R23, UR10, RZ ;  /* 0x0000000a17177c10 */ /* 0x000fe2000fffe0ff */
[----:B------:R-:W-:Y:S01]  /*1390*/  IMAD R136, R125, c[0x0][0x294], R136 ;  /* 0x0000a5007d887a24 */ /* 0x000fe200078e0288 */
[----:B------:R-:W-:Y:S01]  /*13a0*/  LOP3.LUT R24, R21, 0x38, R120, 0xf8, !PT ;  /* 0x0000003815187812 */ /* 0x000fe200078ef878 */
[----:B------:R-:W-:Y:S01]  /*13b0*/  IMAD.IADD R3, R11, 0x1, R2 ;  /* 0x000000010b037824 */ /* 0x000fe200078e0202 */
[----:B------:R-:W-:Y:S01]  /*13c0*/  SHF.R.S32.HI R2, RZ, 0x1f, R121 ;  /* 0x0000001fff027819 */ /* 0x000fe20000011479 */
[----:B------:R-:W-:Y:S01]  /*13d0*/  IMAD.WIDE.U32 R130, R130, c[0x0][0x268], R22 ;  /* 0x00009a0082827a25 */ /* 0x000fe200078e0016 */
[----:B------:R-:W-:Y:S01]  /*13e0*/  LOP3.LUT R10, R10, 0x1c0, RZ, 0xc0, !PT ;  /* 0x000001c00a0a7812 */ /* 0x000fe200078ec0ff */
[----:B------:R-:W-:Y:S01]  /*13f0*/  ULDC.64 UR8, c[0x0][0x210] ;  /* 0x0000840000087ab9 */ /* 0x000fe20000000a00 */
[----:B------:R-:W-:Y:S01]  /*1400*/  SHF.R.S32.HI R20, RZ, 0x1f, R3 ;  /* 0x0000001fff147819 */ /* 0x000fe20000011403 */
[----:B------:R-:W-:Y:S01]  /*1410*/  IMAD R22, R18, 0xc00, R4 ;  /* 0x00000c0012167824 */ /* 0x000fe200078e0204 */
[----:B------:R-:W-:Y:S01]  /*1420*/  LEA.HI R2, R2, R121, RZ, 0x3 ;  /* 0x0000007902027211 */ /* 0x000fe200078f18ff */
[C---:B------:R-:W-:Y:S01]  /*1430*/  IMAD.WIDE.U32 R140, R125.reuse, c[0x0][0x290], R16 ;  /* 0x0000a4007d8c7a25 */ /* 0x040fe200078e0010 */
[CC--:B------:R-:W-:Y:S01]  /*1440*/  LEA.HI R119, R20.reuse, R3.reuse, RZ, 0x3 ;  /* 0x0000000314777211 */ /* 0x0c0fe200078f18ff */
[----:B------:R-:W-:Y:S01]  /*1450*/  UIMAD UR8, UR15, UR8, URZ ;  /* 0x000000080f0872a4 */ /* 0x000fe2000f8e023f */
[----:B------:R-:W-:Y:S01]  /*1460*/  LEA.HI R20, R20, R3, RZ, 0x6 ;  /* 0x0000000314147211 */ /* 0x000fe200078f30ff */
[----:B------:R-:W-:Y:S01]  /*1470*/  IMAD.SHL.U32 R3, R2, 0x40, RZ ;  /* 0x0000004002037824 */ /* 0x000fe200078e00ff */
[-C--:B------:R-:W-:Y:S01]  /*1480*/  LOP3.LUT R115, R24, R13.reuse, RZ, 0x3c, !PT ;  /* 0x0000000d18737212 */ /* 0x080fe200078e3cff */
[----:B--2---:R-:W-:Y:S01]  /*1490*/  IMAD.WIDE.U32 R8, R125, c[0x0][0x290], R14 ;  /* 0x0000a4007d087a25 */ /* 0x004fe200078e000e */
[----:B------:R-:W-:Y:S01]  /*14a0*/  SHF.R.U32.HI R2, RZ, 0x3, R10 ;  /* 0x00000003ff027819 */ /* 0x000fe2000001160a */
[----:B------:R-:W-:Y:S01]  /*14b0*/  UIMAD UR8, UR16, UR9, UR8 ;  /* 0x00000009100872a4 */ /* 0x000fe2000f8e0208 */
[----:B------:R-:W-:Y:S01]  /*14c0*/  LOP3.LUT R3, R3, 0xfffffe00, RZ, 0xc0, !PT ;  /* 0xfffffe0003037812 */ /* 0x000fe200078ec0ff */
[----:B------:R-:W-:Y:S01]  /*14d0*/  IMAD.IADD R115, R22, 0x1, R115 ;  /* 0x0000000116737824 */ /* 0x000fe200078e0273 */
[----:B------:R-:W-:Y:S01]  /*14e0*/  LOP3.LUT R111, R10, 0x38, R120, 0xf8, !PT ;  /* 0x000000380a6f7812 */ /* 0x000fe200078ef878 */
[----:B------:R-:W-:Y:S01]  /*14f0*/  IMAD.IADD R141, R141, 0x1, R136 ;  /* 0x000000018d8d7824 */ /* 0x000fe200078e0288 */
[----:B------:R-:W-:Y:S01]  /*1500*/  LEA.HI R117, R117, R6, RZ, 0x4 ;  /* 0x0000000675757211 */ /* 0x000fe200078f20ff */
[----:B------:R-:W-:Y:S01]  /*1510*/  IMAD R18, R18, 0xc00, R3 ;  /* 0x00000c0012127824 */ /* 0x000fe200078e0203 */
[----:B------:R-:W-:Y:S01]  /*1520*/  LOP3.LUT R111, R111, R2, RZ, 0x3c, !PT ;  /* 0x000000026f6f7212 */ /* 0x000fe200078e3cff */
[----:B------:R-:W-:Y:S01]  /*1530*/  IMAD.IADD R137, R136, 0x1, R9 ;  /* 0x0000000188897824 */ /* 0x000fe200078e0209 */
[----:B------:R-:W-:Y:S01]  /*1540*/  SHF.R.S32.HI R20, RZ, 0x6, R20 ;  /* 0x00000006ff147819 */ /* 0x000fe20000011414 */
[----:B------:R-:W-:Y:S01]  /*1550*/  IMAD.MOV.U32 R136, RZ, RZ, R8 ;  /* 0x000000ffff887224 */ /* 0x000fe200078e0008 */
[----:B------:R-:W-:Y:S01]  /*1560*/  LOP3.LUT R22, R21, 0x38, R119, 0xf8, !PT ;  /* 0x0000003815167812 */ /* 0x000fe200078ef877 */
[----:B------:R-:W-:Y:S01]  /*1570*/  IMAD.IADD R111, R18, 0x1, R111 ;  /* 0x00000001126f7824 */ /* 0x000fe200078e026f */
[----:B------:R-:W-:Y:S01]  /*1580*/  SHF.R.S32.HI R117, RZ, 0x4, R117 ;  /* 0x00000004ff757819 */ /* 0x000fe20000011475 */
[----:B------:R-:W-:Y:S01]  /*1590*/  IMAD R18, R20, 0xc00, R4 ;  /* 0x00000c0014127824 */ /* 0x000fe200078e0204 */
[----:B------:R-:W-:Y:S01]  /*15a0*/  LOP3.LUT R113, R22, R13, RZ, 0x3c, !PT ;  /* 0x0000000d16717212 */ /* 0x000fe200078e3cff */
[----:B------:R-:W-:Y:S01]  /*15b0*/  IMAD R20, R20, 0xc00, R3 ;  /* 0x00000c0014147824 */ /* 0x000fe200078e0203 */
[----:B------:R-:W-:Y:S01]  /*15c0*/  SHF.R.S32.HI R8, RZ, 0x1f, R5 ;  /* 0x0000001fff087819 */ /* 0x000fe20000011405 */
[----:B------:R-:W-:Y:S01]  /*15d0*/  IMAD.U32 R135, RZ, RZ, UR39 ;  /* 0x00000027ff877e24 */ /* 0x000fe2000f8e00ff */
[----:B------:R-:W-:Y:S01]  /*15e0*/  LEA.HI.SX32 R117, R120, R117, 0x1d ;  /* 0x0000007578757211 */ /* 0x000fe200078feaff */
[----:B------:R-:W-:Y:S01]  /*15f0*/  IMAD.IADD R113, R18, 0x1, R113 ;  /* 0x0000000112717824 */ /* 0x000fe200078e0271 */
[----:B------:R-:W-:Y:S01]  /*1600*/  LEA.HI R8, R8, R5, RZ, 0x4 ;  /* 0x0000000508087211 */ /* 0x000fe200078f20ff */
[----:B------:R-:W-:Y:S01]  /*1610*/  IMAD.U32 R134, RZ, RZ, UR38 ;  /* 0x00000026ff867e24 */ /* 0x000fe2000f8e00ff */
[----:B------:R-:W-:Y:S01]  /*1620*/  SHF.R.S32.HI R18, RZ, 0x1f, R117 ;  /* 0x0000001fff127819 */ /* 0x000fe20000011475 */
[----:B------:R-:W-:Y:S01]  /*1630*/  IMAD.U32 R135, RZ, RZ, UR37 ;  /* 0x00000025ff877e24 */ /* 0x000fe2000f8e00ff */
[----:B------:R-:W-:Y:S01]  /*1640*/  SHF.R.S32.HI R8, RZ, 0x4, R8 ;  /* 0x00000004ff087819 */ /* 0x000fe20000011408 */
[----:B------:R-:W-:Y:S01]  /*1650*/  IMAD.WIDE.U32 R146, R125, c[0x0][0x1e0], RZ ;  /* 0x000078007d927a25 */ /* 0x000fe200078e00ff */
[----:B------:R-:W-:Y:S01]  /*1660*/  LEA.HI R9, R18, R117, RZ, 0x3 ;  /* 0x0000007512097211 */ /* 0x000fe200078f18ff */
[----:B------:R-:W-:Y:S01]  /*1670*/  ULDC.U8 UR44, c[0x0][0x298] ;  /* 0x0000a600002c7ab9 */ /* 0x000fe20000000000 */
[----:B------:R-:W-:Y:S01]  /*1680*/  LEA.HI.SX32 R8, R119, R8, 0x1d ;  /* 0x0000000877087211 */ /* 0x000fe200078feaff */
[----:B------:R-:W-:Y:S01]  /*1690*/  IMAD.SHL.U32 R117, R117, 0x8, RZ ;  /* 0x0000000875757824 */ /* 0x000fe200078e00ff */
[----:B------:R-:W-:Y:S01]  /*16a0*/  SHF.R.S32.HI R9, RZ, 0x3, R9 ;  /* 0x00000003ff097819 */ /* 0x000fe20000011409 */
[----:B------:R-:W-:Y:S01]  /*16b0*/  IMAD.WIDE.U32 R144, R121, c[0x0][0x1e0], RZ ;  /* 0x0000780079907a25 */ /* 0x000fe200078e00ff */
[----:B------:R-:W-:Y:S01]  /*16c0*/  SHF.R.S32.HI R5, RZ, 0x1f, R8 ;  /* 0x0000001fff057819 */ /* 0x000fe20000011408 */
[----:B------:R-:W-:Y:S01]  /*16d0*/  ULDC UR46, c[0x0][0x280] ;  /* 0x0000a000002e7ab9 */ /* 0x000fe20000000800 */
[----:B------:R-:W-:Y:S01]  /*16e0*/  LOP3.LUT R114, R21, 0x38, R117, 0xf8, !PT ;  /* 0x0000003815727812 */ /* 0x000fe200078ef875 */
[----:B------:R-:W-:Y:S01]  /*16f0*/  IMAD.SHL.U32 R116, R8, 0x8, RZ ;  /* 0x0000000808747824 */ /* 0x000fe200078e00ff */
[----:B------:R-:W-:Y:S01]  /*1700*/  LEA.HI R5, R5, R8, RZ, 0x3 ;  /* 0x0000000805057211 */ /* 0x000fe200078f18ff */
[C---:B------:R-:W-:Y:S01]  /*1710*/  IMAD R19, R9.reuse, 0xc00, R4 ;  /* 0x00000c0009137824 */ /* 0x040fe200078e0204 */
[----:B------:R-:W-:Y:S01]  /*1720*/  LOP3.LUT R114, R114, R13, RZ, 0x3c, !PT ;  /* 0x0000000d72727212 */ /* 0x000fe200078e3cff */
[----:B------:R-:W-:Y:S01]  /*1730*/  IMAD R109, R9, 0xc00, R3 ;  /* 0x00000c00096d7824 */ /* 0x000fe200078e0203 */
[C---:B------:R-:W-:Y:S01]  /*1740*/  LOP3.LUT R107, R10.reuse, 0x38, R119, 0xf8, !PT ;  /* 0x000000380a6b7812 */ /* 0x040fe200078ef877 */
[----:B------:R-:W-:Y:S01]  /*1750*/  IMAD.WIDE.U32 R142, R85, c[0x0][0x280], R142 ;  /* 0x0000a000558e7a25 */ /* 0x000fe200078e008e */
[----:B------:R-:W-:Y:S01]  /*1760*/  SHF.R.S32.HI R5, RZ, 0x3, R5 ;  /* 0x00000003ff057819 */ /* 0x000fe20000011405 */
[----:B------:R-:W-:Y:S01]  /*1770*/  ULDC UR37, c[0x0][0x290] ;  /* 0x0000a40000257ab9 */ /* 0x000fe20000000800 */
[C---:B------:R-:W-:Y:S01]  /*1780*/  LOP3.LUT R9, R10.reuse, 0x38, R116, 0xf8, !PT ;  /* 0x000000380a097812 */ /* 0x040fe200078ef874 */
[----:B------:R-:W-:Y:S01]  /*1790*/  IMAD.IADD R114, R19, 0x1, R114 ;  /* 0x0000000113727824 */ /* 0x000fe200078e0272 */
[----:B------:R-:W-:Y:S01]  /*17a0*/  LOP3.LUT R19, R10, 0x38, R117, 0xf8, !PT ;  /* 0x000000380a137812 */ /* 0x000fe200078ef875 */
[----:B------:R-:W-:Y:S01]  /*17b0*/  IMAD.WIDE.U32 R138, R85, c[0x0][0x280], R138 ;  /* 0x0000a000558a7a25 */ /* 0x000fe200078e008a */
[-C--:B------:R-:W-:Y:S01]  /*17c0*/  LOP3.LUT R107, R107, R2.reuse, RZ, 0x3c, !PT ;  /* 0x000000026b6b7212 */ /* 0x080fe200078e3cff */
[----:B------:R-:W-:Y:S01]  /*17d0*/  ULDC UR45, c[0x0][0x294] ;  /* 0x0000a500002d7ab9 */ /* 0x000fe20000000800 */
[----:B------:R-:W-:Y:S01]  /*17e0*/  LOP3.LUT R8, R21, 0x38, R116, 0xf8, !PT ;  /* 0x0000003815087812 */ /* 0x000fe200078ef874 */
[----:B------:R-:W-:Y:S01]  /*17f0*/  IMAD.WIDE.U32 R140, R85, c[0x0][0x290], R140 ;  /* 0x0000a400558c7a25 */ /* 0x000fe200078e008c */
[----:B------:R-:W-:-:S02]  /*1800*/  LOP3.LUT R18, R19, R2, RZ, 0x3c, !PT ;  /* 0x0000000213127212 */ /* 0x000fc400078e3cff */
[----:B------:R-:W-:Y:S01]  /*1810*/  LOP3.LUT R9, R9, R2, RZ, 0x3c, !PT ;  /* 0x0000000209097212 */ /* 0x000fe200078e3cff */
[----:B------:R-:W-:Y:S01]  /*1820*/  IMAD R2, R5, 0xc00, R3 ;  /* 0x00000c0005027824 */ /* 0x000fe200078e0203 */
[----:B------:R-:W-:Y:S01]  /*1830*/  ISETP.GE.AND P0, PT, R101, 0x1, PT ;  /* 0x000000016500780c */ /* 0x000fe20003f06270 */
[----:B------:R-:W-:Y:S01]  /*1840*/  IMAD.U32 R3, RZ, RZ, UR25 ;  /* 0x00000019ff037e24 */ /* 0x000fe2000f8e00ff */
[----:B------:R-:W-:Y:S01]  /*1850*/  LOP3.LUT R8, R8, R13, RZ, 0x3c, !PT ;  /* 0x0000000d08087212 */ /* 0x000fe200078e3cff */
[----:B------:R-:W-:Y:S01]  /*1860*/  IMAD R13, R5, 0xc00, R4 ;  /* 0x00000c00050d7824 */ /* 0x000fe200078e0204 */
[----:B------:R-:W-:Y:S01]  /*1870*/  P2R R7, PR, RZ, 0x1 ;  /* 0x00000001ff077803 */ /* 0x000fe20000000000 */
[----:B------:R-:W-:Y:S01]  /*1880*/  IMAD.U32 R4, RZ, RZ, UR24 ;  /* 0x00000018ff047e24 */ /* 0x000fe2000f8e00ff */
[----:B------:R-:W-:Y:S01]  /*1890*/  LOP3.LUT R120, R120, 0xfffffff8, RZ, 0xc0, !PT ;  /* 0xfffffff878787812 */ /* 0x000fe200078ec0ff */
[----:B------:R-:W-:Y:S01]  /*18a0*/  IMAD.U32 R7, RZ, RZ, UR16 ;  /* 0x00000010ff077e24 */ /* 0x000fe2000f8e00ff */
[----:B------:R-:W-:Y:S01]  /*18b0*/  LOP3.LUT R119, R119, 0xfffffff8, RZ, 0xc0, !PT ;  /* 0xfffffff877777812 */ /* 0x000fe200078ec0ff */
[----:B------:R-:W-:Y:S01]  /*18c0*/  IMAD.IADD R109, R109, 0x1, R18 ;  /* 0x000000016d6d7824 */ /* 0x000fe200078e0212 */
[----:B------:R-:W-:Y:S01]  /*18d0*/  IADD3 R10, R16, 0x20, RZ ;  /* 0x00000020100a7810 */ /* 0x000fe20007ffe0ff */
[----:B------:R-:W-:Y:S01]  /*18e0*/  IMAD.WIDE.U32 R6, R7, c[0x0][0x210], R14 ;  /* 0x0000840007067a25 */ /* 0x000fe200078e000e */
[----:B------:R-:W-:Y:S01]  /*18f0*/  SHF.R.S32.HI R110, RZ, 0x1f, R120 ;  /* 0x0000001fff6e7819 */ /* 0x000fe20000011478 */
[----:B------:R-:W-:Y:S01]  /*1900*/  USHF.L.U32 UR25, UR46, 0x5, URZ ;  /* 0x000000052e197899 */ /* 0x000fe2000800063f */
[----:B------:R-:W-:Y:S01]  /*1910*/  SHF.R.S32.HI R106, RZ, 0x1f, R117 ;  /* 0x0000001fff6a7819 */ /* 0x000fe20000011475 */
[----:B------:R-:W-:Y:S01]  /*1920*/  IMAD.IADD R105, R2, 0x1, R9 ;  /* 0x0000000102697824 */ /* 0x000fe200078e0209 */
[----:B------:R-:W-:Y:S01]  /*1930*/  IADD3 R7, R7, UR8, RZ ;  /* 0x0000000807077c10 */ /* 0x000fe2000fffe0ff */
[----:B------:R-:W-:Y:S01]  /*1940*/  ULDC.64 UR8, c[0x0][0x1e0] ;  /* 0x0000780000087ab9 */ /* 0x000fe20000000a00 */
[----:B------:R-:W-:Y:S01]  /*1950*/  SHF.R.S32.HI R2, RZ, 0x1f, R85 ;  /* 0x0000001fff027819 */ /* 0x000fe20000011455 */
[----:B------:R-:W-:Y:S01]  /*1960*/  UIMAD UR10, UR30, UR9, URZ ;  /* 0x000000091e0a72a4 */ /* 0x000fe2000f8e023f */
[----:B------:R-:W-:Y:S01]  /*1970*/  IMAD.IADD R107, R20, 0x1, R107 ;  /* 0x00000001146b7824 */ /* 0x000fe200078e026b */
[----:B------:R-:W-:Y:S01]  /*1980*/  UIMAD.WIDE.U32 UR38, UR30, UR8, URZ ;  /* 0x000000081e2672a5 */ /* 0x000fe2000f8e003f */
[----:B------:R-:W-:Y:S01]  /*1990*/  IMAD.IADD R112, R13, 0x1, R8 ;  /* 0x000000010d707824 */ /* 0x000fe200078e0208 */
[----:B------:R-:W-:Y:S01]  /*19a0*/  IADD3 R9, R16, 0x60, RZ ;  /* 0x0000006010097810 */ /* 0x000fe20007ffe0ff */
[----:B------:R-:W-:Y:S01]  /*19b0*/  ULDC.64 UR8, c[0x0][0x280] ;  /* 0x0000a00000087ab9 */ /* 0x000fe20000000a00 */
[----:B------:R-:W-:Y:S01]  /*19c0*/  IMAD.WIDE.U32 R136, R85, c[0x0][0x290], R136 ;  /* 0x0000a40055887a25 */ /* 0x000fe200078e0088 */
[----:B------:R-:W-:Y:S01]  /*19d0*/  UIMAD UR11, UR30, UR9, URZ ;  /* 0x000000091e0b72a4 */ /* 0x000fe2000f8e023f */
[----:B------:R-:W-:Y:S01]  /*19e0*/  SHF.R.S32.HI R108, RZ, 0x1f, R119 ;  /* 0x0000001fff6c7819 */ /* 0x000fe20000011477 */
[----:B------:R-:W-:Y:S01]  /*19f0*/  UIMAD.WIDE.U32 UR40, UR30, UR8, URZ ;  /* 0x000000081e2872a5 */ /* 0x000fe2000f8e003f */
[----:B------:R-:W-:Y:S01]  /*1a00*/  IMAD.SHL.U32 R115, R115, 0x2, RZ ;  /* 0x0000000273737824 */ /* 0x000fe200078e00ff */
[----:B------:R-:W-:Y:S01]  /*1a10*/  SHF.R.S32.HI R104, RZ, 0x1f, R116 ;  /* 0x0000001fff687819 */ /* 0x000fe20000011474 */
[----:B------:R-:W-:Y:S01]  /*1a20*/  ULDC.64 UR8, c[0x0][0x290] ;  /* 0x0000a40000087ab9 */ /* 0x000fe20000000a00 */
[----:B------:R-:W-:Y:S01]  /*1a30*/  IMAD.SHL.U32 R111, R111, 0x2, RZ ;  /* 0x000000026f6f7824 */ /* 0x000fe200078e00ff */
[----:B------:R-:W-:Y:S01]  /*1a40*/  UIMAD.WIDE.U32 UR42, UR30, UR8, URZ ;  /* 0x000000081e2a72a5 */ /* 0x000fe2000f8e003f */
[----:B------:R-:W-:Y:S01]  /*1a50*/  IMAD.SHL.U32 R113, R113, 0x2, RZ ;  /* 0x0000000271717824 */ /* 0x000fe200078e00ff */
[----:B------:R-:W-:Y:S01]  /*1a60*/  UIMAD UR30, UR30, UR9, URZ ;  /* 0x000000091e1e72a4 */ /* 0x000fe2000f8e023f */
[----:B------:R-:W-:Y:S01]  /*1a70*/  IMAD.SHL.U32 R107, R107, 0x2, RZ ;  /* 0x000000026b6b7824 */ /* 0x000fe200078e00ff */
[----:B------:R-:W-:Y:S01]  /*1a80*/  UIADD3 UR10, UR39, UR10, URZ ;  /* 0x0000000a270a7290 */ /* 0x000fe2000fffe03f */
[----:B------:R-:W-:Y:S01]  /*1a90*/  IMAD.SHL.U32 R114, R114, 0x2, RZ ;  /* 0x0000000272727824 */ /* 0x000fe200078e00ff */
[----:B------:R-:W-:Y:S01]  /*1aa0*/  ULDC.64 UR8, c[0x0][0x268] ;  /* 0x00009a0000087ab9 */ /* 0x000fe20000000a00 */
[----:B------:R-:W-:Y:S01]  /*1ab0*/  IMAD.SHL.U32 R109, R109, 0x2, RZ ;  /* 0x000000026d6d7824 */ /* 0x000fe200078e00ff */
[----:B------:R-:W-:Y:S01]  /*1ac0*/  UIMAD UR5, UR5, UR8, URZ ;  /* 0x00000008050572a4 */ /* 0x000fe2000f8e023f */
[----:B------:R-:W-:Y:S01]  /*1ad0*/  IMAD.SHL.U32 R112, R112, 0x2, RZ ;  /* 0x0000000270707824 */ /* 0x000fe200078e00ff */
[----:B------:R-:W-:Y:S01]  /*1ae0*/  UIADD3 UR11, UR41, UR11, URZ ;  /* 0x0000000b290b7290 */ /* 0x000fe2000fffe03f */
[----:B------:R-:W-:Y:S01]  /*1af0*/  IMAD.SHL.U32 R105, R105, 0x2, RZ ;  /* 0x0000000269697824 */ /* 0x000fe200078e00ff */
[----:B------:R-:W-:-:S02]  /*1b00*/  UIMAD UR5, UR23, UR9, UR5 ;  /* 0x00000009170572a4 */ /* 0x000fc4000f8e0205 */
[----:B------:R-:W-:Y:S02]  /*1b10*/  ULDC UR8, c[0x0][0x1e4] ;  /* 0x0000790000087ab9 */ /* 0x000fe40000000800 */
[----:B------:R-:W-:Y:S02]  /*1b20*/  ULDC UR9, c[0x0][0x1e0] ;  /* 0x0000780000097ab9 */ /* 0x000fe40000000800 */
[----:B------:R-:W-:Y:S01]  /*1b30*/  ULDC UR23, c[0x0][0x284] ;  /* 0x0000a10000177ab9 */ /* 0x000fe20000000800 */
[----:B------:R-:W-:Y:S01]  /*1b40*/  IADD3 R91, R131, UR5, RZ ;  /* 0x00000005835b7c10 */ /* 0x000fe2000fffe0ff */
[----:B------:R-:W-:Y:S02]  /*1b50*/  USHF.L.U64.HI UR8, UR9, UR36, UR8 ;  /* 0x0000002409087299 */ /* 0x000fe40008010208 */
[----:B------:R-:W-:Y:S02]  /*1b60*/  USHF.L.U64.HI UR23, UR46, UR36, UR23 ;  /* 0x000000242e177299 */ /* 0x000fe40008010217 */
[----:B------:R-:W-:-:S02]  /*1b70*/  USHF.L.U64.HI UR36, UR37, UR36, UR45 ;  /* 0x0000002425247299 */ /* 0x000fc4000801022d */
[----:B------:R-:W-:Y:S02]  /*1b80*/  USHF.L.U32 UR9, UR9, 0x5, URZ ;  /* 0x0000000509097899 */ /* 0x000fe4000800063f */
[----:B------:R-:W-:Y:S02]  /*1b90*/  USHF.L.U32 UR37, UR37, 0x5, URZ ;  /* 0x0000000525257899 */ /* 0x000fe4000800063f */
[----:B------:R-:W-:Y:S01]  /*1ba0*/  UIADD3 UR30, UR43, UR30, URZ ;  /* 0x0000001e2b1e7290 */ /* 0x000fe2000fffe03f */
[--C-:B----4-:R-:W-:Y:S01]  /*1bb0*/  @P1 SHF.R.S32.HI R19, RZ, 0x1f, R0.reuse ;  /* 0x0000001fff131819 */ /* 0x110fe20000011400 */
[----:B------:R-:W-:Y:S02]  /*1bc0*/  @!P1 IMAD.MOV.U32 R19, RZ, RZ, R3 ;  /* 0x000000ffff139224 */ /* 0x000fe400078e0003 */
[----:B------:R-:W-:Y:S02]  /*1bd0*/  @P1 IMAD.MOV.U32 R18, RZ, RZ, R0 ;  /* 0x000000ffff121224 */ /* 0x000fe400078e0000 */
[----:B------:R-:W-:Y:S01]  /*1be0*/  @!P1 IMAD.MOV.U32 R18, RZ, RZ, R4 ;  /* 0x000000ffff129224 */ /* 0x000fe200078e0004 */
[----:B------:R-:W-:Y:S01]  /*1bf0*/  SEL R87, R19, RZ, !P3 ;  /* 0x000000ff13577207 */ /* 0x000fe20005800000 */
[----:B------:R-:W-:-:S02]  /*1c00*/  IMAD R0, R88, c[0x0][0x1e0], RZ ;  /* 0x0000780058007a24 */ /* 0x000fc400078e02ff */
[----:B------:R-:W-:Y:S01]  /*1c10*/  IMAD R4, R2, c[0x0][0x280], RZ ;  /* 0x0000a00002047a24 */ /* 0x000fe200078e02ff */
[----:B------:R-:W-:Y:S01]  /*1c20*/  SEL R128, R18, RZ, !P3 ;  /* 0x000000ff12807207 */ /* 0x000fe20005800000 */
[----:B------:R-:W-:Y:S02]  /*1c30*/  IMAD R97, R87, c[0x0][0x1f0], RZ ;  /* 0x00007c0057617a24 */ /* 0x000fe400078e02ff */
[----:B------:R-:W-:Y:S01]  /*1c40*/  IMAD R103, R125, c[0x0][0x1e4], R0 ;  /* 0x000079007d677a24 */ /* 0x000fe200078e0200 */
[----:B------:R-:W-:Y:S01]  /*1c50*/  SHF.R.S32.HI R0, RZ, 0x1f, R121 ;  /* 0x0000001fff007819 */ /* 0x000fe20000011479 */
[C---:B------:R-:W-:Y:S02]  /*1c60*/  IMAD R97, R128.reuse, c[0x0][0x1f4], R97 ;  /* 0x00007d0080617a24 */ /* 0x040fe400078e0261 */
[----:B------:R-:W-:-:S04]  /*1c70*/  IMAD.WIDE.U32 R134, R128, c[0x0][0x1f0], R134 ;  /* 0x00007c0080867a25 */ /* 0x000fc800078e0086 */
[----:B------:R-:W-:Y:S01]  /*1c80*/  IMAD.IADD R103, R147, 0x1, R103 ;  /* 0x0000000193677824 */ /* 0x000fe200078e0267 */
[----:B------:R-:W-:Y:S01]  /*1c90*/  BAR.SYNC.DEFER_BLOCKING 0x0 ;  /* 0x0000000000007b1d */ /* 0x000fe20000010000 */
[----:B------:R-:W-:Y:S01]  /*1ca0*/  IMAD.IADD R97, R135, 0x1, R97 ;  /* 0x0000000187617824 */ /* 0x000fe200078e0261 */
[----:B------:R-:W-:Y:S01]  /*1cb0*/  IADD3 R93, P1, P0, R134, R146, R14 ;  /* 0x00000092865d7210 */ /* 0x000fe2000783e00e */
[----:B------:R-:W-:Y:S02]  /*1cc0*/  IMAD R87, R87, c[0x0][0x218], RZ ;  /* 0x0000860057577a24 */ /* 0x000fe400078e02ff */
[----:B------:R-:W-:Y:S01]  /*1cd0*/  IMAD R2, R2, c[0x0][0x290], RZ ;  /* 0x0000a40002027a24 */ /* 0x000fe200078e02ff */
[----:B------:R-:W-:Y:S01]  /*1ce0*/  IADD3.X R92, R97, R103, R15, P1, P0 ;  /* 0x00000067615c7210 */ /* 0x000fe20000fe040f */
[----:B------:R-:W-:Y:S01]  /*1cf0*/  IMAD R0, R0, c[0x0][0x1e0], RZ ;  /* 0x0000780000007a24 */ /* 0x000fe200078e02ff */
[----:B------:R-:W-:Y:S01]  /*1d00*/  ISETP.NE.AND P0, PT, RZ, UR44, PT ;  /* 0x0000002cff007c0c */ /* 0x000fe2000bf05270 */
[----:B------:R-:W-:-:S02]  /*1d10*/  IMAD R87, R128, c[0x0][0x21c], R87 ;  /* 0x0000870080577a24 */ /* 0x000fc400078e0257 */
[----:B------:R-:W-:Y:S01]  /*1d20*/  IMAD.WIDE.U32 R128, R128, c[0x0][0x218], R6 ;  /* 0x0000860080807a25 */ /* 0x000fe200078e0006 */
[----:B------:R-:W-:Y:S02]  /*1d30*/  P2R R126, PR, RZ, 0x1 ;  /* 0x00000001ff7e7803 */ /* 0x000fe40000000000 */
[----:B------:R-:W-:Y:S01]  /*1d40*/  IADD3 R89, P0, R125, UR35, RZ ;  /* 0x000000237d597c10 */ /* 0x000fe2000ff1e0ff */
[C---:B------:R-:W-:Y:S02]  /*1d50*/  IMAD R5, R85.reuse, c[0x0][0x284], R4 ;  /* 0x0000a10055057a24 */ /* 0x040fe400078e0204 */
[----:B------:R-:W-:Y:S01]  /*1d60*/  IMAD R3, R85, c[0x0][0x294], R2 ;  /* 0x0000a50055037a24 */ /* 0x000fe200078e0202 */
[----:B------:R-:W-:Y:S01]  /*1d70*/  IADD3.X R88, R88, UR34, RZ, P0, !PT ;  /* 0x0000002258587c10 */ /* 0x000fe200087fe4ff */
[----:B------:R-:W-:Y:S02]  /*1d80*/  IMAD R7, R121, c[0x0][0x1e4], R0 ;  /* 0x0000790079077a24 */ /* 0x000fe400078e0200 */
[----:B------:R-:W-:-:S02]  /*1d90*/  IMAD.IADD R100, R143, 0x1, R5 ;  /* 0x000000018f647824 */ /* 0x000fc400078e0205 */
[----:B------:R-:W-:Y:S02]  /*1da0*/  IMAD.IADD R102, R145, 0x1, R7 ;  /* 0x0000000191667824 */ /* 0x000fe400078e0207 */
[----:B------:R-:W-:Y:S02]  /*1db0*/  IMAD.IADD R98, R5, 0x1, R139 ;  /* 0x0000000105627824 */ /* 0x000fe400078e028b */
[----:B------:R-:W-:Y:S02]  /*1dc0*/  IMAD.IADD R99, R141, 0x1, R3 ;  /* 0x000000018d637824 */ /* 0x000fe400078e0203 */
[----:B------:R-:W-:Y:S02]  /*1dd0*/  IMAD.IADD R96, R3, 0x1, R137 ;  /* 0x0000000103607824 */ /* 0x000fe400078e0289 */
[----:B------:R-:W-:Y:S02]  /*1de0*/  IMAD.IADD R87, R129, 0x1, R87 ;  /* 0x0000000181577824 */ /* 0x000fe400078e0257 */
.L_x_1362:
        /* <DEDUP_REMOVED lines=77> */
.L_x_1327:
[----:B------:R-:W-:Y:S05]  /*22c0*/  BSYNC B0 ;  /* 0x0000000000007941 */ /* 0x000fea0003800000 */
.L_x_1326:
        /* <DEDUP_REMOVED lines=42> */
[----:B------:R-:W-:Y:S01]  /*2570*/  CS2R R60, SRZ ;  /* 0x00000000003c7805 */ /* 0x000fe2000001ff00 */
[----:B------:R-:W-:Y:S01]  /*2580*/  CS2R R26, SRZ ;  /* 0x00000000001a7805 */ /* 0x000fe2000001ff00 */
[----:B------:R-:W-:Y:S01]  /*2590*/  CS2R R58, SRZ ;  /* 0x00000000003a7805 */ /* 0x000fe2000001ff00 */
[----:B------:R-:W-:Y:S01]  /*25a0*/  IADD3.X R2, R100, UR44, R3, P1, P0 ;  /* 0x0000002c64027c10 */ /* 0x000fe20008fe0403 */
[----:B------:R-:W-:Y:S01]  /*25b0*/  IMAD.U32 R3, RZ, RZ, UR37 ;  /* 0x00000025ff037e24 */ /* 0x000fe2000f8e00ff */
[----:B------:R-:W-:Y:S01]  /*25c0*/  CS2R R24, SRZ ;  /* 0x0000000000187805 */ /* 0x000fe2000001ff00 */
[----:B------:R-:W-:Y:S01]  /*25d0*/  CS2R R54, SRZ ;  /* 0x0000000000367805 */ /* 0x000fe2000001ff00 */
[----:B------:R-:W-:Y:S02]  /*25e0*/  CS2R R18, SRZ ;  /* 0x0000000000127805 */ /* 0x000fe4000001ff00 */
[----:B------:R-:W-:Y:S04]  /*25f0*/  IADD3 R3, P1, P0, R140, UR48, R3 ;  /* 0x000000308c037c10 */ /* 0x000fe8000f83e003 */
        /* <DEDUP_REMOVED lines=21> */
.L_x_1329:
[----:B------:R-:W-:Y:S05]  /*2750*/  BSYNC B0 ;  /* 0x0000000000007941 */ /* 0x000fea0003800000 */
.L_x_1328:
[----:B-----5:R-:W-:Y:S01]  /*2760*/  MOV R20, R59 ;  /* 0x0000003b00147202 */ /* 0x020fe20000000f00 */
[----:B------:R-:W-:Y:S01]  /*2770*/  IMAD.MOV.U32 R23, RZ, RZ, R54 ;  /* 0x000000ffff177224 */ /* 0x000fe200078e0036 */
[----:B------:R-:W-:Y:S01]  /*2780*/  MOV R3, R19 ;  /* 0x0000001300037202 */ /* 0x000fe20000000f00 */
[----:B------:R-:W-:Y:S01]  /*2790*/  IMAD.MOV.U32 R22, RZ, RZ, R55 ;  /* 0x000000ffff167224 */ /* 0x000fe200078e0037 */
[----:B------:R-:W-:Y:S01]  /*27a0*/  BSSY B1, `(.L_x_1330) ;  /* 0x00000f8000017945 */ /* 0x000fe20003800000 */
[----:B------:R-:W-:Y:S02]  /*27b0*/  IMAD.MOV.U32 R21, RZ, RZ, R58 ;  /* 0x000000ffff157224 */ /* 0x000fe400078e003a */
[----:B-1----:R-:W-:Y:S01]  /*27c0*/  IMAD.MOV.U32 R4, RZ, RZ, R18 ;  /* 0x000000ffff047224 */ /* 0x002fe200078e0012 */
        /* <DEDUP_REMOVED lines=75> */
.L_x_1333:
[----:B------:R-:W-:Y:S05]  /*2c80*/  BSYNC B0 ;  /* 0x0000000000007941 */ /* 0x000fea0003800000 */
.L_x_1332:
        /* <DEDUP_REMOVED lines=56> */
.L_x_1335:
[----:B------:R-:W-:Y:S05]  /*3010*/  BSYNC B0 ;  /* 0x0000000000007941 */ /* 0x000fea0003800000 */
.L_x_1334:
        /* <DEDUP_REMOVED lines=56> */
.L_x_1337:
[----:B------:R-:W-:Y:S05]  /*33a0*/  BSYNC B0 ;  /* 0x0000000000007941 */ /* 0x000fea0003800000 */
.L_x_1336:
        /* <DEDUP_REMOVED lines=55> */
.L_x_1331:
[----:B------:R-:W-:Y:S05]  /*3720*/  BSYNC B1 ;  /* 0x0000000000017941 */ /* 0x000fea0003800000 */
.L_x_1330:
        /* <DEDUP_REMOVED lines=57> */
.L_x_1340:
[----:B------:R-:W-:Y:S05]  /*3ac0*/  BSYNC B0 ;  /* 0x0000000000007941 */ /* 0x000fea0003800000 */
.L_x_1339:
        /* <DEDUP_REMOVED lines=56> */
.L_x_1342:
[----:B------:R-:W-:Y:S05]  /*3e50*/  BSYNC B0 ;  /* 0x0000000000007941 */ /* 0x000fea0003800000 */
.L_x_1341:
        /* <DEDUP_REMOVED lines=56> */
.L_x_1344:
[----:B------:R-:W-:Y:S05]  /*41e0*/  BSYNC B0 ;  /* 0x0000000000007941 */ /* 0x000fea0003800000 */
.L_x_1343:
        /* <DEDUP_REMOVED lines=56> */
.L_x_1325:
        /* <DEDUP_REMOVED lines=36> */
.L_x_1346:
[----:B------:R-:W-:Y:S05]  /*47b0*/  BSYNC B0 ;  /* 0x0000000000007941 */ /* 0x000fea0003800000 */
.L_x_1345:
        /* <DEDUP_REMOVED lines=39> */
[----:B------:R-:W-:Y:S01]  /*4a30*/  CS2R R26, SRZ ;  /* 0x00000000001a7805 */ /* 0x000fe2000001ff00 */
[----:B------:R-:W-:Y:S01]  /*4a40*/  IADD3 R7, P1, P0, R138, UR50, R7 ;  /* 0x000000328a077c10 */ /* 0x000fe2000f83e007 */
[----:B------:R-:W-:Y:S01]  /*4a50*/  IMAD.U32 R5, RZ, RZ, UR37 ;  /* 0x00000025ff057e24 */ /* 0x000fe2000f8e00ff */
[----:B------:R-:W-:Y:S01]  /*4a60*/  CS2R R24, SRZ ;  /* 0x0000000000187805 */ /* 0x000fe2000001ff00 */
[----:B------:R-:W-:Y:S01]  /*4a70*/  CS2R R66, SRZ ;  /* 0x0000000000427805 */ /* 0x000fe2000001ff00 */
[----:B------:R-:W-:Y:S01]  /*4a80*/  IADD3.X R0, R98, UR44, R3, P1, P0 ;  /* 0x0000002c62007c10 */ /* 0x000fe20008fe0403 */
[----:B------:R-:W-:Y:S01]  /*4a90*/  IMAD.U32 R3, RZ, RZ, UR36 ;  /* 0x00000024ff037e24 */ /* 0x000fe2000f8e00ff */
        /* <DEDUP_REMOVED lines=17> */
.L_x_1348:
[----:B------:R-:W-:Y:S05]  /*4bb0*/  BSYNC B0 ;  /* 0x0000000000007941 */ /* 0x000fea0003800000 */
.L_x_1347:
        /* <DEDUP_REMOVED lines=34> */
[CC--:B------:R-:W-:Y:S04]  /*4de0*/  IADD3 R155, P1, P0, R134.reuse, R151.reuse, R120 ;  /* 0x00000097869b7210 */ /* 0x0c0fe8000783e078 */
[CC--:B------:R-:W-:Y:S01]  /*4df0*/  IADD3.X R152, R97.reuse, R90.reuse, R110, P1, P0 ;  /* 0x0000005a61987210 */ /* 0x0c0fe20000fe046e */
        /* <DEDUP_REMOVED lines=107> */
.L_x_1352:
[----:B------:R-:W-:Y:S05]  /*54b0*/  BSYNC B0 ;  /* 0x0000000000007941 */ /* 0x000fea0003800000 */
.L_x_1351:
[----:B------:R-:W-:Y:S11]  /*54c0*/  ISETP.GE.AND P0, PT, R11, c[0x0][0x1d4], PT ;  /* 0x000075000b007a0c */ /* 0x000ff60003f06270 */
[----:B------:R-:W-:Y:S02]  /*54d0*/  @!UPT UIADD3 URZ, URZ, URZ, URZ ;  /* 0x0000003f3f3ff290 */ /* 0x000fe4000fffe03f */
[----:B------:R-:W-:-:S05]  /*54e0*/  @P0 BRA `(.L_x_1350) ;  /* 0x000006f000000947 */ /* 0x000fca0003800000 */
[----:B------:R-:W2:Y:S01]  /*54f0*/  LDS.128 R56, [R112+0xa080] ;  /* 0x00a0800070387984 */ /* 0x000ea20000000c00 */
[----:B------:R-:W-:Y:S02]  /*5500*/  ISETP.GE.AND P2, PT, R116, c[0x0][0x1d4], PT ;  /* 0x0000750074007a0c */ /* 0x000fe40003f46270 */
[CC--:B------:R-:W-:Y:S04]  /*5510*/  IADD3 R61, P1, P0, R134.reuse, R151.reuse, R119 ;  /* 0x00000097863d7210 */ /* 0x0c0fe8000783e077 */
[CC--:B------:R-:W-:Y:S01]  /*5520*/  IADD3.X R60, R97.reuse, R90.reuse, R108, P1, P0 ;  /* 0x0000005a613c7210 */ /* 0x0c0fe20000fe046c */
        /* <DEDUP_REMOVED lines=107> */
.L_x_1350:
[----:B------:R-:W-:Y:S05]  /*5be0*/  BSYNC B1 ;  /* 0x0000000000017941 */ /* 0x000fea0003800000 */
.L_x_1349:
        /* <DEDUP_REMOVED lines=118> */
.L_x_1354:
[----:B------:R-:W-:Y:S05]  /*6350*/  BSYNC B0 ;  /* 0x0000000000007941 */ /* 0x000fea0003800000 */
.L_x_1353:
[----:B------:R-:W-:Y:S11]  /*6360*/  ISETP.GE.AND P0, PT, R11, c[0x0][0x1d4], PT ;  /* 0x000075000b007a0c */ /* 0x000ff60003f06270 */
[----:B------:R-:W-:Y:S02]  /*6370*/  @!UPT UIADD3 URZ, URZ, URZ, URZ ;  /* 0x0000003f3f3ff290 */ /* 0x000fe4000fffe03f */
[----:B------:R-:W-:-:S05]  /*6380*/  @P0 BRA `(.L_x_1338) ;  /* 0x000009d000000947 */ /* 0x000fca0003800000 */
[----:B------:R-:W2:Y:S01]  /*6390*/  LDS.128 R48, [R105+0xa080] ;  /* 0x00a0800069307984 */ /* 0x000ea20000000c00 */
[----:B-1----:R-:W-:Y:S04]  /*63a0*/  IADD3 R53, P1, P0, R134, R57, R119 ;  /* 0x0000003986357210 */ /* 0x002fe8000783e077 */
[----:B------:R-:W-:Y:S02]  /*63b0*/  IADD3.X R46, R97, R56, R108, P1, P0 ;  /* 0x00000038612e7210 */ /* 0x000fe40000fe046c */
        /* <DEDUP_REMOVED lines=105> */
[----:B------:R-:W-:Y:S04]  /*6a50*/  IADD3 R57, P1, P0, R134, R57, R116 ;  /* 0x0000003986397210 */ /* 0x000fe8000783e074 */
[----:B------:R-:W-:Y:S02]  /*6a60*/  IADD3.X R56, R97, R56, R104, P1, P0 ;  /* 0x0000003861387210 */ /* 0x000fe40000fe0468 */
[C---:B------:R-:W-:Y:S04]  /*6a70*/  LEA R2, P0, R57.reuse, c[0x0][0x1c8], 0x1 ;  /* 0x0000720039027a11 */ /* 0x040fe800078008ff */
[----:B------:R-:W-:Y:S05]  /*6a80*/  LEA.HI.X R3, R57, c[0x0][0x1cc], R56, 0x1, P0 ;  /* 0x0000730039037a11 */ /* 0x000fea00000f0c38 */
[----:B------:R2:W-:Y:S01]  /*6a90*/  STG.E.128 [R2.64], R48 ;  /* 0x0000003002007986 */ /* 0x0005e2000c101d1a */
[----:B------:R-:W-:-:S05]  /*6aa0*/  BRA `(.L_x_1338) ;  /* 0x000002b000007947 */ /* 0x000fca0003800000 */
.L_x_1324:
        /* <DEDUP_REMOVED lines=23> */
.L_x_1356:
[----:B------:R-:W-:Y:S05]  /*6c20*/  BSYNC B0 ;  /* 0x0000000000007941 */ /* 0x000fea0003800000 */
.L_x_1355:
        /* <DEDUP_REMOVED lines=19> */
.L_x_1338:
[----:B------:R-:W-:Y:S05]  /*6d60*/  BSYNC B2 ;  /* 0x0000000000027941 */ /* 0x000fea0003800000 */
.L_x_1323:
        /* <DEDUP_REMOVED lines=69> */
.L_x_1358:
[----:B-1----:R-:W-:Y:S05]  /*71c0*/  BSYNC B0 ;  /* 0x0000000000007941 */ /* 0x002fea0003800000 */
.L_x_1357:
        /* <DEDUP_REMOVED lines=30> */
.L_x_1360:
[----:B------:R-:W-:Y:S05]  /*73b0*/  BSYNC B0 ;  /* 0x0000000000007941 */ /* 0x000fea0003800000 */
.L_x_1359:
        /* <DEDUP_REMOVED lines=14> */
[----:B------:R-:W-:Y:S02]  /*74a0*/  @P1 LEA.HI.X R5, R2, c[0x0][0x224], R0, 0x1, P0 ;  /* 0x0000890002051a11 */ /* 0x000fe400000f0c00 */
        /* <DEDUP_REMOVED lines=16> */
.L_x_1361:
[----:B------:R-:W0:Y:S01]  /*75b0*/  LDGDEPBAR ;  /* 0x00000000000079af */ /* 0x000e220000000000 */
[----:B------:R-:W-:Y:S01]  /*75c0*/  UIADD3 UR6, UR6, -0x1, URZ ;  /* 0xffffffff06067890 */ /* 0x000fe2000fffe03f */
[----:B------:R-:W-:Y:S11]  /*75d0*/  PLOP3.LUT P0, PT, PT, PT, UP0, 0x80, 0x0 ;  /* 0x000000000000781c */ /* 0x000ff60003f0f008 */
[----:B------:R-:W-:Y:S02]  /*75e0*/  @!UPT UIADD3 URZ, URZ, URZ, URZ ;  /* 0x0000003f3f3ff290 */ /* 0x000fe4000fffe03f */
[----:B------:R-:W-:-:S05]  /*75f0*/  @P0 BRA `(.L_x_1362) ;  /* 0xffffa7f000000947 */ /* 0x000fca000383ffff */
[----:B------:R-:W-:Y:S06]  /*7600*/  BAR.SYNC.DEFER_BLOCKING 0x0 ;  /* 0x0000000000007b1d */ /* 0x000fec0000010000 */
.L_x_1322:
[----:B-1----:R-:W-:Y:S01]  /*7610*/  UIADD3 UR6, UR18, 0x7f, URZ ;  /* 0x0000007f12067890 */ /* 0x002fe2000fffe03f */
[----:B------:R-:W-:Y:S01]  /*7620*/  PLOP3.LUT P2, PT, PT, PT, PT, 0x80, 0x0 ;  /* 0x000000000000781c */ /* 0x000fe20003f4f070 */
[----:B------:R-:W-:Y:S01]  /*7630*/  ULDC.64 UR4, c[0x0][0x2c8] ;  /* 0x0000b20000047ab9 */ /* 0x000fe20000000a00 */
[----:B------:R-:W-:Y:S01]  /*7640*/  CS2R R130, SRZ ;  /* 0x0000000000827805 */ /* 0x000fe2000001ff00 */
[----:B------:R-:W-:Y:S01]  /*7650*/  UIMAD.WIDE.U32 UR8, UR6, UR4, URZ ;  /* 0x00000004060872a5 */ /* 0x000fe2000f8e003f */
[----:B------:R-:W-:Y:S01]  /*7660*/  CS2R R128, SRZ ;  /* 0x0000000000807805 */ /* 0x000fe2000001ff00 */
[----:B------:R-:W-:Y:S01]  /*7670*/  UIADD3 UR19, UR19, UR20, URZ ;  /* 0x0000001413137290 */ /* 0x000fe2000fffe03f */
[----:B------:R-:W-:Y:S01]  /*7680*/  CS2R R126, SRZ ;  /* 0x00000000007e7805 */ /* 0x000fe2000001ff00 */
[----:B------:R-:W-:Y:S01]  /*7690*/  @UP2 USHF.R.U32.HI UR6, URZ, UR5, UR9 ;  /* 0x000000053f062299 */ /* 0x000fe20008011609 */
[----:B------:R-:W-:Y:S01]  /*76a0*/  CS2R R124, SRZ ;  /* 0x00000000007c7805 */ /* 0x000fe2000001ff00 */
[----:B------:R-:W-:Y:S01]  /*76b0*/  CS2R R122, SRZ ;  /* 0x00000000007a7805 */ /* 0x000fe2000001ff00 */
[----:B------:R-:W-:Y:S01]  /*76c0*/  CS2R R120, SRZ ;  /* 0x0000000000787805 */ /* 0x000fe2000001ff00 */
[----:B------:R-:W-:Y:S01]  /*76d0*/  UIADD3 UR6, UR12, UR6, URZ ;  /* 0x000000060c067290 */ /* 0x000fe2000fffe03f */
[----:B------:R-:W-:Y:S01]  /*76e0*/  CS2R R118, SRZ ;  /* 0x0000000000767805 */ /* 0x000fe2000001ff00 */
[----:B------:R-:W-:Y:S01]  /*76f0*/  CS2R R116, SRZ ;  /* 0x0000000000747805 */ /* 0x000fe2000001ff00 */
[----:B------:R-:W-:Y:S01]  /*7700*/  CS2R R114, SRZ ;  /* 0x0000000000727805 */ /* 0x000fe2000001ff00 */
[----:B------:R-:W-:Y:S01]  /*7710*/  UIMAD.WIDE UR4, UR6, 0x2aaaaaab, URZ ;  /* 0x2aaaaaab060478a5 */ /* 0x000fe2000f8e023f */
[----:B------:R-:W-:Y:S01]  /*7720*/  CS2R R112, SRZ ;  /* 0x0000000000707805 */ /* 0x000fe2000001ff00 */
[----:B------:R-:W-:Y:S01]  /*7730*/  CS2R R110, SRZ ;  /* 0x00000000006e7805 */ /* 0x000fe2000001ff00 */
[----:B------:R-:W-:Y:S01]  /*7740*/  CS2R R108, SRZ ;  /* 0x00000000006c7805 */ /* 0x000fe2000001ff00 */
[----:B------:R-:W-:Y:S01]  /*7750*/  USHF.R.U32.HI UR4, URZ, 0x1f, UR5 ;  /* 0x0000001f3f047899 */ /* 0x000fe20008011605 */
[----:B------:R-:W-:Y:S01]  /*7760*/  CS2R R106, SRZ ;  /* 0x00000000006a7805 */ /* 0x000fe2000001ff00 */
[----:B------:R-:W-:Y:S01]  /*7770*/  CS2R R104, SRZ ;  /* 0x0000000000687805 */ /* 0x000fe2000001ff00 */
[----:B------:R-:W-:Y:S01]  /*7780*/  CS2R R102, SRZ ;  /* 0x0000000000667805 */ /* 0x000fe2000001ff00 */
[----:B------:R-:W-:Y:S01]  /*7790*/  ULEA.HI.SX32 UR4, UR5, UR4, 0x1d ;  /* 0x0000000405047291 */ /* 0x000fe2000f8fea3f */
[----:B------:R-:W-:Y:S01]  /*77a0*/  CS2R R100, SRZ ;  /* 0x0000000000647805 */ /* 0x000fe2000001ff00 */
[----:B------:R-:W-:Y:S01]  /*77b0*/  CS2R R98, SRZ ;  /* 0x0000000000627805 */ /* 0x000fe2000001ff00 */
[----:B------:R-:W-:Y:S01]  /*77c0*/  CS2R R96, SRZ ;  /* 0x0000000000607805 */ /* 0x000fe2000001ff00 */
[----:B------:R-:W-:Y:S01]  /*77d0*/  UISETP.LT.AND UP0, UPT, UR13, UR4, UPT ;  /* 0x000000040d00728c */ /* 0x000fe2000bf01270 */
[----:B-----5:R-:W-:Y:S01]  /*77e0*/  CS2R R94, SRZ ;  /* 0x00000000005e7805 */ /* 0x020fe2000001ff00 */
[----:B------:R-:W-:Y:S01]  /*77f0*/  CS2R R92, SRZ ;  /* 0x00000000005c7805 */ /* 0x000fe2000001ff00 */
[----:B------:R-:W-:Y:S01]  /*7800*/  CS2R R90, SRZ ;  /* 0x00000000005a7805 */ /* 0x000fe2000001ff00 */
[----:B------:R-:W-:Y:S01]  /*7810*/  USEL UR13, UR13, UR4, UP0 ;  /* 0x000000040d0d7287 */ /* 0x000fe20008000000 */
[----:B------:R-:W-:Y:S01]  /*7820*/  CS2R R88, SRZ ;  /* 0x0000000000587805 */ /* 0x000fe2000001ff00 */
[----:B------:R-:W-:Y:S01]  /*7830*/  CS2R R86, SRZ ;  /* 0x0000000000567805 */ /* 0x000fe2000001ff00 */
[----:B------:R-:W-:Y:S01]  /*7840*/  CS2R R6, SRZ ;  /* 0x0000000000067805 */ /* 0x000fe2000001ff00 */
[----:B------:R-:W-:Y:S01]  /*7850*/  UISETP.GE.AND UP0, UPT, UR13, 0x1, UPT ;  /* 0x000000010d00788c */ /* 0x000fe2000bf06270 */
        /* <DEDUP_REMOVED lines=54> */
[----:B------:R-:W-:Y:S02]  /*7bc0*/  USHF.R.S32.HI UR6, URZ, 0x1f, UR21 ;  /* 0x0000001f3f067899 */ /* 0x000fe40008011415 */
[----:B------:R-:W-:Y:S01]  /*7bd0*/  ULDC.64 UR4, c[0x0][0x178] ;  /* 0x00005e0000047ab9 */ /* 0x000fe20000000a00 */
[----:B------:R1:W2:Y:S01]  /*7be0*/  @P0 LDG.E R6, [R6.64] ;  /* 0x0000001a06060981 */ /* 0x0002a2000c1e1900 */
[-C--:B------:R-:W-:Y:S01]  /*7bf0*/  LEA.HI R188, R3, R84.reuse, RZ, 0x3 ;  /* 0x0000005403bc7211 */ /* 0x080fe200078f18ff */
[----:B------:R-:W-:Y:S01]  /*7c00*/  UIMAD UR6, UR6, UR4, URZ ;  /* 0x00000004060672a4 */ /* 0x000fe2000f8e023f */
[----:B------:R-:W-:Y:S01]  /*7c10*/  PLOP3.LUT P2, PT, PT, PT, UP2, 0x80, 0x0 ;  /* 0x000000000000781c */ /* 0x000fe20003f4f028 */
[----:B------:R-:W-:Y:S01]  /*7c20*/  UIMAD.WIDE.U32 UR8, UR21, UR4, URZ ;  /* 0x00000004150872a5 */ /* 0x000fe2000f8e003f */
[----:B------:R-:W-:Y:S01]  /*7c30*/  LOP3.LUT R67, R188, 0xfffffff8, RZ, 0xc0, !PT ;  /* 0xfffffff8bc437812 */ /* 0x000fe200078ec0ff */
[----:B------:R-:W-:Y:S01]  /*7c40*/  UIMAD UR21, UR21, UR5, UR6 ;  /* 0x00000005151572a4 */ /* 0x000fe2000f8e0206 */
[----:B------:R-:W-:Y:S01]  /*7c50*/  SHF.R.S32.HI R188, RZ, 0x3, R188 ;  /* 0x00000003ffbc7819 */ /* 0x000fe200000114bc */
[----:B------:R-:W-:Y:S01]  /*7c60*/  IMAD.U32 R220, RZ, RZ, UR16 ;  /* 0x00000010ffdc7e24 */ /* 0x000fe2000f8e00ff */
[----:B------:R-:W-:Y:S01]  /*7c70*/  ULDC.64 UR6, c[0x0][0x348] ;  /* 0x0000d20000067ab9 */ /* 0x000fe20000000a00 */
[----:B------:R-:W-:Y:S01]  /*7c80*/  IMAD.IADD R67, R84, 0x1, -R67 ;  /* 0x0000000154437824 */ /* 0x000fe200078e0a43 */
[----:B------:R-:W-:Y:S01]  /*7c90*/  UIADD3 UR9, UR9, UR21, URZ ;  /* 0x0000001509097290 */ /* 0x000fe2000fffe03f */
[----:B------:R-:W-:Y:S01]  /*7ca0*/  PLOP3.LUT P1, PT, PT, PT, UP2, 0x80, 0x0 ;  /* 0x000000000000781c */ /* 0x000fe20003f2f028 */
[----:B------:R-:W-:Y:S01]  /*7cb0*/  UISETP.NE.U32.AND UP0, UPT, URZ, UR6, UPT ;  /* 0x000000063f00728c */ /* 0x000fe2000bf05070 */
[C---:B------:R-:W-:Y:S01]  /*7cc0*/  IMAD R0, R67.reuse, 0x20, R188 ;  /* 0x0000002043007824 */ /* 0x040fe200078e02bc */
[----:B------:R-:W-:Y:S01]  /*7cd0*/  ULDC.64 UR4, c[0x0][0x1b8] ;  /* 0x00006e0000047ab9 */ /* 0x000fe20000000a00 */
[----:B------:R-:W-:Y:S01]  /*7ce0*/  IADD3 R12, R188, UR18, RZ ;  /* 0x00000012bc0c7c10 */ /* 0x000fe2000fffe0ff */
[----:B------:R-:W-:Y:S01]  /*7cf0*/  UIMAD.WIDE.U32 UR10, UR16, UR4, UR8 ;  /* 0x00000004100a72a5 */ /* 0x000fe2000f8e0008 */
[C---:B------:R-:W-:Y:S01]  /*7d00*/  IMAD.SHL.U32 R76, R67.reuse, 0x8, RZ ;  /* 0x00000008434c7824 */ /* 0x040fe200078e00ff */
[----:B------:R-:W-:Y:S01]  /*7d10*/  UIMAD UR6, UR15, UR4, URZ ;  /* 0x000000040f0672a4 */ /* 0x000fe2000f8e023f */
[----:B------:R-:W-:Y:S01]  /*7d20*/  IADD3 R0, R0, UR18, RZ ;  /* 0x0000001200007c10 */ /* 0x000fe2000fffe0ff */
[----:B------:R-:W-:Y:S01]  /*7d30*/  UISETP.NE.AND.EX UP0, UPT, URZ, UR7, UPT, UP0 ;  /* 0x000000073f00728c */ /* 0x000fe2000bf05300 */
[----:B------:R-:W-:Y:S01]  /*7d40*/  IADD3 R23, P3, R188, UR19, RZ ;  /* 0x00000013bc177c10 */ /* 0x000fe2000ff7e0ff */
[----:B------:R-:W-:Y:S01]  /*7d50*/  USHF.R.S32.HI UR9, URZ, 0x1f, UR24 ;  /* 0x0000001f3f097899 */ /* 0x000fe20008011418 */
[----:B------:R-:W-:Y:S01]  /*7d60*/  IMAD.SHL.U32 R86, R67, 0x8, RZ ;  /* 0x0000000843567824 */ /* 0x000fe200078e00ff */
[----:B------:R-:W-:Y:S01]  /*7d70*/  UIMAD UR6, UR16, UR5, UR6 ;  /* 0x00000005100672a4 */ /* 0x000fe2000f8e0206 */
[----:B------:R-:W-:Y:S01]  /*7d80*/  @P2 IMAD.HI.U32 R2, R0, c[0x0][0x2c8], RZ ;  /* 0x0000b20000022a27 */ /* 0x000fe200078e00ff */
[----:B------:R-:W-:Y:S01]  /*7d90*/  USEL UR7, UR9, URZ, !UP0 ;  /* 0x0000003f09077287 */ /* 0x000fe2000c000000 */
[----:B-1----:R-:W-:Y:S01]  /*7da0*/  LEA.HI R7, R3, R84, RZ, 0x4 ;  /* 0x0000005403077211 */ /* 0x002fe200078f20ff */
[----:B------:R-:W-:Y:S01]  /*7db0*/  ULDC.64 UR4, c[0x0][0x1c0] ;  /* 0x0000700000047ab9 */ /* 0x000fe20000000a00 */
[----:B------:R-:W-:Y:S01]  /*7dc0*/  IMAD.MOV.U32 R14, RZ, RZ, R0 ;  /* 0x000000ffff0e7224 */ /* 0x000fe200078e0000 */
[----:B------:R-:W-:Y:S01]  /*7dd0*/  USEL UR8, UR24, URZ, !UP0 ;  /* 0x0000003f18087287 */ /* 0x000fe2000c000000 */
[----:B------:R-:W-:Y:S01]  /*7de0*/  @P1 SHF.R.U32.HI R14, RZ, c[0x0][0x2cc], R2 ;  /* 0x0000b300ff0e1a19 */ /* 0x000fe20000011602 */
[----:B------:R-:W-:Y:S01]  /*7df0*/  UIMAD UR7, UR7, UR4, URZ ;  /* 0x00000004070772a4 */ /* 0x000fe2000f8e023f */
[----:B------:R-:W-:Y:S01]  /*7e00*/  SHF.R.S32.HI R2, RZ, 0x4, R7 ;  /* 0x00000004ff027819 */ /* 0x000fe20000011407 */
[----:B------:R-:W-:Y:S01]  /*7e10*/  UIADD3 UR11, UR11, UR6, URZ ;  /* 0x000000060b0b7290 */ /* 0x000fe2000fffe03f */
[--C-:B------:R-:W-:Y:S01]  /*7e20*/  SHF.R.S32.HI R5, RZ, 0x1f, R14.reuse ;  /* 0x0000001fff057819 */ /* 0x100fe2000001140e */
[----:B------:R-:W-:Y:S01]  /*7e30*/  UIMAD UR5, UR8, UR5, UR7 ;  /* 0x00000005080572a4 */ /* 0x000fe2000f8e0207 */
[----:B------:R-:W-:Y:S01]  /*7e40*/  IMAD.MOV R11, RZ, RZ, -R14 ;  /* 0x000000ffff0b7224 */ /* 0x000fe200078e0a0e */
[----:B------:R-:W-:Y:S01]  /*7e50*/  UIMAD.WIDE.U32 UR10, UR8, UR4, UR10 ;  /* 0x00000004080a72a5 */ /* 0x000fe2000f8e000a */
[----:B------:R-:W-:Y:S01]  /*7e60*/  LEA.HI R57, R7, R2, RZ, 0x1 ;  /* 0x0000000207397211 */ /* 0x000fe200078f08ff */
[----:B------:R-:W-:Y:S01]  /*7e70*/  IMAD R5, R5, c[0x0][0x1b0], RZ ;  /* 0x00006c0005057a24 */ /* 0x000fe200078e02ff */
[----:B------:R-:W-:Y:S01]  /*7e80*/  ULDC UR6, c[0x0][0x2c4] ;  /* 0x0000b10000067ab9 */ /* 0x000fe20000000800 */
[----:B------:R-:W-:Y:S01]  /*7e90*/  IMAD R4, R11, c[0x0][0x2c4], R0 ;  /* 0x0000b1000b047a24 */ /* 0x000fe200078e0200 */
[----:B------:R-:W-:Y:S01]  /*7ea0*/  UIADD3 UR5, UR11, UR5, URZ ;  /* 0x000000050b057290 */ /* 0x000fe2000fffe03f */
[----:B------:R-:W-:Y:S01]  /*7eb0*/  IMAD.U32 R9, RZ, RZ, UR11 ;  /* 0x0000000bff097e24 */ /* 0x000fe2000f8e00ff */
[----:B------:R-:W-:Y:S01]  /*7ec0*/  UIMAD UR6, UR22, UR6, URZ ;  /* 0x00000006160672a4 */ /* 0x000fe2000f8e023f */
[----:B------:R-:W-:Y:S01]  /*7ed0*/  IMAD.U32 R8, RZ, RZ, UR10 ;  /* 0x0000000aff087e24 */ /* 0x000fe2000f8e00ff */
[----:B------:R-:W-:Y:S01]  /*7ee0*/  IADD3 R0, R12, 0x20, RZ ;  /* 0x000000200c007810 */ /* 0x000fe20007ffe0ff */
[----:B------:R-:W-:Y:S01]  /*7ef0*/  IMAD R5, R14, c[0x0][0x1b4], R5 ;  /* 0x00006d000e057a24 */ /* 0x000fe200078e0205 */
[----:B------:R-:W-:Y:S01]  /*7f00*/  LOP3.LUT R57, R57, 0xfffffffe, RZ, 0xc0, !PT ;  /* 0xfffffffe39397812 */ /* 0x000fe200078ec0ff */
[----:B------:R-:W-:Y:S01]  /*7f10*/  IMAD.U32 R9, RZ, RZ, UR5 ;  /* 0x00000005ff097e24 */ /* 0x000fe2000f8e00ff */
[----:B------:R-:W-:Y:S01]  /*7f20*/  ISETP.GE.AND P1, PT, R0, UR6, PT ;  /* 0x0000000600007c0c */ /* 0x000fe2000bf26270 */
[----:B------:R-:W-:Y:S01]  /*7f30*/  USHF.R.S32.HI UR4, URZ, 0x1f, UR19 ;  /* 0x0000001f3f047899 */ /* 0x000fe20008011413 */
[----:B------:R-:W-:Y:S01]  /*7f40*/  LOP3.LUT R7, R7, 0xfffffff0, RZ, 0xc0, !PT ;  /* 0xfffffff007077812 */ /* 0x000fe200078ec0ff */
[----:B------:R-:W-:Y:S01]  /*7f50*/  IMAD.WIDE.U32 R14, R14, c[0x0][0x1b0], R8 ;  /* 0x00006c000e0e7a25 */ /* 0x000fe200078e0008 */
[----:B------:R-:W-:Y:S01]  /*7f60*/  SHF.R.S32.HI R9, RZ, 0x1f, R4 ;  /* 0x0000001fff097819 */ /* 0x000fe20000011404 */
[----:B------:R-:W-:Y:S01]  /*7f70*/  @!UP1 UMOV UR8, UR24 ;  /* 0x0000001800089c82 */ /* 0x000fe20008000000 */
[----:B------:R-:W-:Y:S01]  /*7f80*/  P2R R10, PR, RZ, 0x2 ;  /* 0x00000002ff0a7803 */ /* 0x000fe20000000000 */
[----:B------:R-:W-:Y:S01]  /*7f90*/  IMAD.IADD R15, R15, 0x1, R5 ;  /* 0x000000010f0f7824 */ /* 0x000fe200078e0205 */
[----:B------:R-:W-:Y:S01]  /*7fa0*/  LEA.HI.X.SX32 R18, R188, UR4, 0x1, P3 ;  /* 0x00000004bc127c11 */ /* 0x000fe200098f0eff */
[----:B------:R-:W-:Y:S01]  /*7fb0*/  IMAD R9, R9, c[0x0][0x1a8], RZ ;  /* 0x00006a0009097a24 */ /* 0x000fe200078e02ff */
[----:B------:R-:W-:Y:S01]  /*7fc0*/  ISETP.GE.AND P2, PT, R12, UR6, PT ;  /* 0x000000060c007c0c */ /* 0x000fe2000bf46270 */
[----:B------:R-:W-:Y:S01]  /*7fd0*/  IMAD.IADD R57, R2, 0x1, -R57 ;  /* 0x0000000102397824 */ /* 0x000fe200078e0a39 */
[----:B------:R-:W-:Y:S01]  /*7fe0*/  IADD3 R2, R76, 0x80, RZ ;  /* 0x000000804c027810 */ /* 0x000fe20007ffe0ff */
[C---:B------:R-:W-:Y:S01]  /*7ff0*/  IMAD R9, R4.reuse, c[0x0][0x1ac], R9 ;  /* 0x00006b0004097a24 */ /* 0x040fe200078e0209 */
[----:B------:R-:W-:Y:S01]  /*8000*/  SHF.R.S32.HI R87, RZ, 0x1f, R86 ;  /* 0x0000001fff577819 */ /* 0x000fe20000011456 */
[----:B------:R-:W-:Y:S01]  /*8010*/  IMAD.WIDE.U32 R4, R4, c[0x0][0x1a8], R14 ;  /* 0x00006a0004047a25 */ /* 0x000fe200078e000e */
[----:B------:R-:W-:Y:S01]  /*8020*/  ISETP.GE.AND P6, PT, R2, c[0x0][0x198], PT ;  /* 0x0000660002007a0c */ /* 0x000fe20003fc6270 */
[----:B------:R-:W-:Y:S01]  /*8030*/  ULDC.64 UR4, c[0x0][0x1e8] ;  /* 0x00007a0000047ab9 */ /* 0x000fe20000000a00 */
[----:B------:R-:W-:Y:S01]  /*8040*/  LEA.HI R116, R3, R84, RZ, 0x6 ;  /* 0x0000005403747211 */ /* 0x000fe200078f30ff */
[----:B------:R-:W-:Y:S01]  /*8050*/  IMAD.IADD R16, R5, 0x1, R9 ;  /* 0x0000000105107824 */ /* 0x000fe200078e0209 */
[----:B------:R-:W-:Y:S01]  /*8060*/  LEA R17, P1, R4, c[0x0][0x160], 0x1 ;  /* 0x0000580004117a11 */ /* 0x000fe200078208ff */
[----:B------:R-:W-:Y:S01]  /*8070*/  IMAD.IADD R5, R84, 0x1, -R7 ;  /* 0x0000000154057824 */ /* 0x000fe200078e0a07 */
[----:B------:R-:W-:Y:S01]  /*8080*/  P2R R0, PR, RZ, 0x40 ;  /* 0x00000040ff007803 */ /* 0x000fe20000000000 */
[----:B------:R-:W-:Y:S01]  /*8090*/  IMAD R14, R18, c[0x0][0x1e0], RZ ;  /* 0x00007800120e7a24 */ /* 0x000fe200078e02ff */
[----:B------:R-:W-:Y:S01]  /*80a0*/  LEA.HI.X R16, R4, c[0x0][0x164], R16, 0x1, P1 ;  /* 0x0000590004107a11 */ /* 0x000fe200008f0c10 */
[----:B------:R-:W1:Y:S01]  /*80b0*/  SHFL.IDX PT, R20, R17, RZ, 0x181f ;  /* 0x00181fff11147589 */ /* 0x000e6200000e0000 */
[----:B------:R-:W-:Y:S01]  /*80c0*/  SHF.R.S32.HI R0, RZ, 0x1f, R5 ;  /* 0x0000001fff007819 */ /* 0x000fe20000011405 */
[----:B------:R-:W-:Y:S01]  /*80d0*/  IMAD R18, R18, c[0x0][0x208], RZ ;  /* 0x0000820012127a24 */ /* 0x000fe200078e02ff */
[----:B------:R-:W-:Y:S01]  /*80e0*/  IADD3 R4, R76, 0xc0, RZ ;  /* 0x000000c04c047810 */ /* 0x000fe20007ffe0ff */
[----:B------:R-:W3:Y:S01]  /*80f0*/  SHFL.IDX PT, R21, R16, RZ, 0x181f ;  /* 0x00181fff10157589 */ /* 0x000ee200000e0000 */
[----:B------:R-:W-:Y:S01]  /*8100*/  LEA.HI R9, R0, R5, RZ, 0x3 ;  /* 0x0000000500097211 */ /* 0x000fe200078f18ff */
[C---:B------:R-:W-:Y:S01]  /*8110*/  IMAD R14, R23.reuse, c[0x0][0x1e4], R14 ;  /* 0x00007900170e7a24 */ /* 0x040fe200078e020e */
[----:B------:R-:W-:Y:S01]  /*8120*/  ISETP.GE.AND P5, PT, R4, c[0x0][0x198], PT ;  /* 0x0000660004007a0c */ /* 0x000fe20003fa6270 */
[----:B------:R-:W-:Y:S01]  /*8130*/  IMAD R18, R23, c[0x0][0x20c], R18 ;  /* 0x0000830017127a24 */ /* 0x000fe200078e0212 */
[----:B------:R-:W-:Y:S01]  /*8140*/  LOP3.LUT R0, R9, 0xfffffff8, RZ, 0xc0, !PT ;  /* 0xfffffff809007812 */ /* 0x000fe200078ec0ff */
[C---:B------:R-:W-:Y:S01]  /*8150*/  IMAD.WIDE.U32 R24, R23.reuse, c[0x0][0x1e0], R86 ;  /* 0x0000780017187a25 */ /* 0x040fe200078e0056 */
[----:B------:R-:W-:Y:S01]  /*8160*/  @!P2 SHF.R.S32.HI R7, RZ, 0x1f, R4 ;  /* 0x0000001fff07a819 */ /* 0x000fe20000011404 */
[----:B------:R-:W-:Y:S01]  /*8170*/  UIMAD UR4, UR15, UR4, URZ ;  /* 0x000000040f0472a4 */ /* 0x000fe2000f8e023f */
[----:B------:R-:W-:Y:S01]  /*8180*/  IADD3 R56, R86, 0x40, RZ ;  /* 0x0000004056387810 */ /* 0x000fe20007ffe0ff */
[----:B------:R-:W-:Y:S01]  /*8190*/  IMAD.WIDE.U32 R22, R23, c[0x0][0x208], R86 ;  /* 0x0000820017167a25 */ /* 0x000fe200078e0056 */
[----:B------:R-:W-:Y:S01]  /*81a0*/  @!P2 LEA.HI R8, R7, R4, RZ, 0x3 ;  /* 0x000000040708a211 */ /* 0x000fe200078f18ff */
[----:B------:R-:W-:Y:S01]  /*81b0*/  UIMAD UR4, UR16, UR5, UR4 ;  /* 0x00000005100472a4 */ /* 0x000fe2000f8e0204 */
[----:B------:R-:W-:Y:S01]  /*81c0*/  @!P2 SHF.R.S32.HI R11, RZ, 0x1f, R56 ;  /* 0x0000001fff0ba819 */ /* 0x000fe20000011438 */
[----:B------:R-:W-:Y:S01]  /*81d0*/  IMAD.IADD R19, R23, 0x1, R18 ;  /* 0x0000000117137824 */ /* 0x000fe200078e0212 */
[----:B------:R-:W-:Y:S01]  /*81e0*/  @!P2 SHF.R.S32.HI R13, RZ, 0x1f, R2 ;  /* 0x0000001fff0da819 */ /* 0x000fe20000011402 */
[----:B------:R-:W-:Y:S01]  /*81f0*/  IMAD.MOV.U32 R18, RZ, RZ, R22 ;  /* 0x000000ffff127224 */ /* 0x000fe200078e0016 */
[C---:B------:R-:W-:Y:S01]  /*8200*/  ISETP.GE.AND P3, PT, R76.reuse, c[0x0][0x198], PT ;  /* 0x000066004c007a0c */ /* 0x040fe20003f66270 */
[----:B------:R-:W-:Y:S01]  /*8210*/  IMAD.IADD R0, R5, 0x1, -R0 ;  /* 0x0000000105007824 */ /* 0x000fe200078e0a00 */
[----:B------:R-:W-:Y:S01]  /*8220*/  P2R R5, PR, RZ, 0x20 ;  /* 0x00000020ff057803 */ /* 0x000fe20000000000 */
[----:B------:R-:W-:Y:S01]  /*8230*/  IMAD.SHL.U32 R5, R57, 0x8, RZ ;  /* 0x0000000839057824 */ /* 0x000fe200078e00ff */
[----:B-1----:R-:W-:Y:S01]  /*8240*/  @!P2 LEA R22, P1, R76, R20, 0x1 ;  /* 0x000000144c16a211 */ /* 0x002fe200078208ff */
[----:B------:R-:W-:Y:S01]  /*8250*/  IMAD.IADD R15, R25, 0x1, R14 ;  /* 0x00000001190f7824 */ /* 0x000fe200078e020e */
[----:B------:R-:W-:Y:S01]  /*8260*/  LOP3.LUT P4, RZ, R0, 0x4, RZ, 0xc0, !PT ;  /* 0x0000000400ff7812 */ /* 0x000fe2000788c0ff */
[----:B------:R-:W-:Y:S01]  /*8270*/  IMAD.MOV.U32 R14, RZ, RZ, R24 ;  /* 0x000000ffff0e7224 */ /* 0x000fe200078e0018 */
[----:B---3--:R-:W-:Y:S01]  /*8280*/  @!P2 LEA.HI.X R23, R76, R21, R87, 0x1, P1 ;  /* 0x000000154c17a211 */ /* 0x008fe200008f0c57 */
[----:B------:R-:W-:Y:S01]  /*8290*/  IMAD.SHL.U32 R119, R188, 0x40, RZ ;  /* 0x00000040bc777824 */ /* 0x000fe200078e00ff */
[C---:B------:R-:W-:Y:S01]  /*82a0*/  LOP3.LUT P1, RZ, R0.reuse, 0x2, RZ, 0xc0, !PT ;  /* 0x0000000200ff7812 */ /* 0x040fe2000782c0ff */
[----:B------:R-:W-:Y:S01]  /*82b0*/  IMAD.SHL.U32 R0, R0, 0x40, RZ ;  /* 0x0000004000007824 */ /* 0x000fe200078e00ff */
[----:B------:R-:W-:Y:S01]  /*82c0*/  @!P2 LEA.HI R13, R13, R2, RZ, 0x3 ;  /* 0x000000020d0da211 */ /* 0x000fe200078f18ff */
[----:B------:R-:W-:Y:S01]  /*82d0*/  IMAD.WIDE.U32 R220, R220, c[0x0][0x1e8], R14 ;  /* 0x00007a00dcdc7a25 */ /* 0x000fe200078e000e */
[----:B------:R-:W-:Y:S01]  /*82e0*/  LOP3.LUT R119, R119, 0x1c0, RZ, 0xc0, !PT ;  /* 0x000001c077777812 */ /* 0x000fe200078ec0ff */
[----:B------:R-:W-:Y:S01]  /*82f0*/  BSSY B0, `(.L_x_1364) ;  /* 0x0000058000007945 */ /* 0x000fe20003800000 */
[----:B------:R-:W-:Y:S01]  /*8300*/  LOP3.LUT R0, R0, 0x1c0, RZ, 0xc0, !PT ;  /* 0x000001c000007812 */ /* 0x000fe200078ec0ff */
[----:B------:R-:W-:Y:S01]  /*8310*/  IMAD.SHL.U32 R116, R116, 0x8, RZ ;  /* 0x0000000874747824 */ /* 0x000fe200078e00ff */
[----:B------:R-:W-:Y:S01]  /*8320*/  SHF.R.U32.HI R117, RZ, 0x3, R119 ;  /* 0x00000003ff757819 */ /* 0x000fe20000011677 */
[----:B------:R-:W-:Y:S01]  /*8330*/  IMAD.U32 R14, RZ, RZ, UR16 ;  /* 0x00000010ff0e7e24 */ /* 0x000fe2000f8e00ff */
[----:B------:R-:W-:Y:S01]  /*8340*/  LOP3.LUT R5, R0, 0x8, R5, 0xf8, !PT ;  /* 0x0000000800057812 */ /* 0x000fe200078ef805 */
[----:B------:R-:W-:Y:S01]  /*8350*/  IMAD.SHL.U32 R9, R9, 0x40, RZ ;  /* 0x0000004009097824 */ /* 0x000fe200078e00ff */
[----:B------:R-:W-:Y:S01]  /*8360*/  SHF.R.U32.HI R0, RZ, 0x3, R0 ;  /* 0x00000003ff007819 */ /* 0x000fe20000011600 */
[----:B------:R-:W-:Y:S01]  /*8370*/  IMAD.WIDE.U32 R14, R14, c[0x0][0x210], R18 ;  /* 0x000084000e0e7a25 */ /* 0x000fe200078e0012 */
[----:B------:R-:W-:Y:S01]  /*8380*/  LOP3.LUT R116, R116, 0xfffffe00, RZ, 0xc0, !PT ;  /* 0xfffffe0074747812 */ /* 0x000fe200078ec0ff */
[----:B------:R1:W3:Y:S01]  /*8390*/  SHFL.IDX PT, R19, R16, 0x1, 0x181f ;  /* 0x00381f0010137f89 */ /* 0x0002e200000e0000 */
[----:B------:R-:W-:-:S02]  /*83a0*/  LOP3.LUT R0, R5, R0, RZ, 0x3c, !PT ;  /* 0x0000000005007212 */ /* 0x000fc400078e3cff */
[----:B------:R-:W-:Y:S02]  /*83b0*/  @!P2 LEA.HI R18, R11, R56, RZ, 0x3 ;  /* 0x000000380b12a211 */ /* 0x000fe400078f18ff */
[----:B------:R-:W-:Y:S02]  /*83c0*/  @!P2 LOP3.LUT R13, R13, 0xfffffff8, RZ, 0xc0, !PT ;  /* 0xfffffff80d0da812 */ /* 0x000fe400078ec0ff */
[----:B------:R-:W-:Y:S02]  /*83d0*/  @!P2 LOP3.LUT R18, R18, 0xfffffff8, RZ, 0xc0, !PT ;  /* 0xfffffff81212a812 */ /* 0x000fe400078ec0ff */
[----:B------:R-:W-:Y:S01]  /*83e0*/  IADD3 R221, R221, UR4, RZ ;  /* 0x00000004dddd7c10 */ /* 0x000fe2000fffe0ff */
[----:B------:R-:W-:Y:S01]  /*83f0*/  ULDC.64 UR4, c[0x0][0x210] ;  /* 0x0000840000047ab9 */ /* 0x000fe20000000a00 */
[----:B------:R-:W-:Y:S01]  /*8400*/  @!P2 IMAD.WIDE R26, R13, 0x2, R20 ;  /* 0x000000020d1aa825 */ /* 0x000fe200078e0214 */
[----:B------:R-:W-:Y:S01]  /*8410*/  UIMAD UR4, UR15, UR4, URZ ;  /* 0x000000040f0472a4 */ /* 0x000fe2000f8e023f */
[----:B------:R-:W-:-:S02]  /*8420*/  @!P2 LOP3.LUT R8, R8, 0xfffffff8, RZ, 0xc0, !PT ;  /* 0xfffffff80808a812 */ /* 0x000fc400078ec0ff */
[--C-:B------:R-:W-:Y:S01]  /*8430*/  @!P2 IMAD.WIDE R24, R18, 0x2, R20.reuse ;  /* 0x000000021218a825 */ /* 0x100fe200078e0214 */
[----:B------:R-:W-:Y:S01]  /*8440*/  UIMAD UR4, UR16, UR5, UR4 ;  /* 0x00000005100472a4 */ /* 0x000fe2000f8e0204 */
[----:B------:R-:W-:Y:S01]  /*8450*/  LOP3.LUT R215, R215, 0xfffffffe, RZ, 0xc0, !PT ;  /* 0xfffffffed7d77812 */ /* 0x000fe200078ec0ff */
[----:B------:R1:W4:Y:S01]  /*8460*/  SHFL.IDX PT, R18, R17, 0x1, 0x181f ;  /* 0x00381f0011127f89 */ /* 0x00032200000e0000 */
[----:B------:R-:W-:Y:S01]  /*8470*/  @!P2 IMAD.WIDE R20, R8, 0x2, R20 ;  /* 0x000000020814a825 */ /* 0x000fe200078e0214 */
[----:B------:R-:W-:Y:S02]  /*8480*/  IADD3 R8, R86, 0x80, RZ ;  /* 0x0000008056087810 */ /* 0x000fe40007ffe0ff */
[----:B------:R-:W-:Y:S02]  /*8490*/  IADD3 R15, R15, UR4, RZ ;  /* 0x000000040f0f7c10 */ /* 0x000fe4000fffe0ff */
[----:B------:R-:W-:Y:S02]  /*84a0*/  LOP3.LUT R0, R0, 0xfffffe00, R9, 0xf8, !PT ;  /* 0xfffffe0000007812 */ /* 0x000fe400078ef809 */
[----:B--2---:R-:W-:Y:S01]  /*84b0*/  @P0 SHF.R.S32.HI R7, RZ, 0x1f, R6 ;  /* 0x0000001fff070819 */ /* 0x004fe20000011406 */
[----:B------:R-:W-:-:S02]  /*84c0*/  @!P0 IMAD.U32 R6, RZ, RZ, UR8 ;  /* 0x00000008ff068e24 */ /* 0x000fc4000f8e00ff */
[----:B------:R-:W-:Y:S01]  /*84d0*/  @!P0 IMAD.U32 R7, RZ, RZ, UR9 ;  /* 0x00000009ff078e24 */ /* 0x000fe2000f8e00ff */
[----:B------:R-:W-:-:S04]  /*84e0*/  ISETP.NE.U32.AND P0, PT, RZ, c[0x0][0x350], PT ;  /* 0x0000d400ff007a0c */ /* 0x000fc80003f05070 */
[----:B------:R-:W-:-:S04]  /*84f0*/  ISETP.NE.AND.EX P0, PT, RZ, c[0x0][0x354], PT, P0 ;  /* 0x0000d500ff007a0c */ /* 0x000fc80003f05300 */
[----:B------:R-:W-:Y:S01]  /*8500*/  SEL R5, R7, RZ, !P0 ;  /* 0x000000ff07057207 */ /* 0x000fe20004000000 */
[----:B------:R-:W-:Y:S01]  /*8510*/  IMAD.MOV.U32 R7, RZ, RZ, 0x10 ;  /* 0x00000010ff077424 */ /* 0x000fe200078e00ff */
[----:B------:R-:W-:Y:S02]  /*8520*/  SEL R216, R6, RZ, !P0 ;  /* 0x000000ff06d87207 */ /* 0x000fe40004000000 */
[----:B------:R-:W-:Y:S01]  /*8530*/  LOP3.LUT R6, R119, 0x38, R86, 0xf8, !PT ;  /* 0x0000003877067812 */ /* 0x000fe200078ef856 */
[----:B------:R-:W-:Y:S01]  /*8540*/  IMAD R225, R5, c[0x0][0x1f0], RZ ;  /* 0x00007c0005e17a24 */ /* 0x000fe200078e02ff */
[----:B------:R-:W-:Y:S01]  /*8550*/  SEL R7, R7, 0xfffffff0, !P1 ;  /* 0xfffffff007077807 */ /* 0x000fe20004800000 */
[----:B------:R-:W-:Y:S01]  /*8560*/  IMAD R223, R5, c[0x0][0x218], RZ ;  /* 0x0000860005df7a24 */ /* 0x000fe200078e02ff */
[----:B------:R-:W-:Y:S01]  /*8570*/  ISETP.GE.AND P1, PT, R56, c[0x0][0x198], PT ;  /* 0x0000660038007a0c */ /* 0x000fe20003f26270 */
[----:B------:R-:W-:Y:S01]  /*8580*/  IMAD.MOV.U32 R5, RZ, RZ, 0x20 ;  /* 0x00000020ff057424 */ /* 0x000fe200078e00ff */
[----:B------:R-:W-:Y:S01]  /*8590*/  LOP3.LUT R6, R116, R6, R117, 0xf6, !PT ;  /* 0x0000000674067212 */ /* 0x000fe200078ef675 */
[----:B------:R-:W-:Y:S01]  /*85a0*/  IMAD R225, R216, c[0x0][0x1f4], R225 ;  /* 0x00007d00d8e17a24 */ /* 0x000fe200078e02e1 */
[----:B------:R-:W-:Y:S01]  /*85b0*/  ISETP.NE.AND P0, PT, R10, RZ, PT ;  /* 0x000000ff0a00720c */ /* 0x000fe20003f05270 */
[----:B------:R-:W-:Y:S01]  /*85c0*/  IMAD R223, R216, c[0x0][0x21c], R223 ;  /* 0x00008700d8df7a24 */ /* 0x000fe200078e02df */
[----:B------:R-:W-:Y:S01]  /*85d0*/  SEL R5, R5, 0xffffffe0, !P4 ;  /* 0xffffffe005057807 */ /* 0x000fe20006000000 */
[----:B------:R-:W-:-:S02]  /*85e0*/  @!P2 IMAD.SHL.U32 R11, R6, 0x2, RZ ;  /* 0x00000002060ba824 */ /* 0x000fc400078e00ff */
[----:B------:R-:W-:-:S03]  /*85f0*/  IMAD.WIDE.U32 R220, R216, c[0x0][0x1f0], R220 ;  /* 0x00007c00d8dc7a25 */ /* 0x000fc600078e00dc */
[----:B------:R1:W-:Y:S01]  /*8600*/  @!P2 LDGSTS.E.BYPASS.LTC128B.128 [R11+0x10080], [R22.64], !P3 ;  /* 0x10080000160bafae */ /* 0x0003e2000d901d5a */
[----:B------:R-:W-:-:S03]  /*8610*/  IMAD.WIDE.U32 R216, R216, c[0x0][0x218], R14 ;  /* 0x00008600d8d87a25 */ /* 0x000fc600078e000e */
[----:B------:R1:W-:Y:S01]  /*8620*/  @!P2 LDGSTS.E.BYPASS.LTC128B.128 [R11+0x14080], [R24.64], !P1 ;  /* 0x14080000180bafae */ /* 0x0003e2000c901d5a */
[----:B------:R-:W-:Y:S02]  /*8630*/  IMAD.IADD R225, R221, 0x1, R225 ;  /* 0x00000001dde17824 */ /* 0x000fe400078e02e1 */
[----:B------:R-:W-:Y:S01]  /*8640*/  IMAD.IADD R223, R217, 0x1, R223 ;  /* 0x00000001d9df7824 */ /* 0x000fe200078e02df */
[----:B------:R1:W-:Y:S01]  /*8650*/  @!P2 LDGSTS.E.BYPASS.LTC128B.128 [R11+0x18080], [R26.64], !P6 ;  /* 0x180800001a0bafae */ /* 0x0003e2000f101d5a */
[----:B------:R-:W-:-:S03]  /*8660*/  ISETP.GE.AND P6, PT, R86, c[0x0][0x1d4], PT ;  /* 0x0000750056007a0c */ /* 0x000fc60003fc6270 */
[----:B------:R1:W-:Y:S01]  /*8670*/  @!P2 LDGSTS.E.BYPASS.LTC128B.128 [R11+0x1c080], [R20.64], !P5 ;  /* 0x1c080000140bafae */ /* 0x0003e2000e901d5a */
[----:B------:R-:W-:Y:S02]  /*8680*/  ISETP.GE.AND P5, PT, R8, c[0x0][0x1d4], PT ;  /* 0x0000750008007a0c */ /* 0x000fe40003fa6270 */
[----:B------:R-:W-:-:S04]  /*8690*/  IADD3 R8, R86, 0xc0, RZ ;  /* 0x000000c056087810 */ /* 0x000fc80007ffe0ff */
[----:B------:R-:W-:-:S03]  /*86a0*/  ISETP.GE.AND P4, PT, R8, c[0x0][0x1d4], PT ;  /* 0x0000750008007a0c */ /* 0x000fc60003f86270 */
[----:B------:R-:W-:Y:S02]  /*86b0*/  @P6 LOP3.LUT R215, R215, 0x1, RZ, 0xfc, !PT ;  /* 0x00000001d7d76812 */ /* 0x000fe400078efcff */
[----:B------:R-:W-:Y:S01]  /*86c0*/  ISETP.GE.AND P6, PT, R56, c[0x0][0x1d4], PT ;  /* 0x0000750038007a0c */ /* 0x000fe20003fc6270 */
[----:B------:R-:W-:Y:S07]  /*86d0*/  @P0 BRA `(.L_x_1365) ;  /* 0x0000019000000947 */ /* 0x000fee0003800000 */
[----:B---34-:R-:W-:Y:S01]  /*86e0*/  IADD3 R14, R76, 0x80, RZ ;  /* 0x000000804c0e7810 */ /* 0x018fe20007ffe0ff */
[----:B-1----:R-:W-:Y:S01]  /*86f0*/  IMAD.SHL.U32 R23, R6, 0x2, RZ ;  /* 0x0000000206177824 */ /* 0x002fe200078e00ff */
[C---:B------:R-:W-:Y:S02]  /*8700*/  IADD3 R9, R76.reuse, 0xc0, RZ ;  /* 0x000000c04c097810 */ /* 0x040fe40007ffe0ff */
[----:B------:R-:W-:Y:S02]  /*8710*/  SHF.R.S32.HI R13, RZ, 0x1f, R56 ;  /* 0x0000001fff0d7819 */ /* 0x000fe40000011438 */
[----:B------:R-:W-:Y:S02]  /*8720*/  SHF.R.S32.HI R11, RZ, 0x1f, R14 ;  /* 0x0000001fff0b7819 */ /* 0x000fe4000001140e */
[----:B------:R-:W-:-:S02]  /*8730*/  LEA R20, P0, R76, R18, 0x1 ;  /* 0x000000124c147211 */ /* 0x000fc400078008ff */
[----:B------:R-:W-:Y:S02]  /*8740*/  SHF.R.S32.HI R8, RZ, 0x1f, R9 ;  /* 0x0000001fff087819 */ /* 0x000fe40000011409 */
[----:B------:R-:W-:Y:S02]  /*8750*/  LEA.HI R13, R13, R56, RZ, 0x3 ;  /* 0x000000380d0d7211 */ /* 0x000fe400078f18ff */
[----:B------:R-:W-:Y:S02]  /*8760*/  P2R R15, PR, RZ, 0x4 ;  /* 0x00000004ff0f7803 */ /* 0x000fe40000000000 */
[----:B------:R-:W-:Y:S02]  /*8770*/  LEA.HI R11, R11, R14, RZ, 0x3 ;  /* 0x0000000e0b0b7211 */ /* 0x000fe400078f18ff */
[----:B------:R-:W-:Y:S02]  /*8780*/  LEA.HI.X R21, R76, R19, R87, 0x1, P0 ;  /* 0x000000134c157211 */ /* 0x000fe400000f0c57 */
[----:B------:R-:W-:-:S02]  /*8790*/  LEA.HI R8, R8, R9, RZ, 0x3 ;  /* 0x0000000908087211 */ /* 0x000fc400078f18ff */
[----:B------:R-:W-:Y:S01]  /*87a0*/  ISETP.GE.AND P2, PT, R2, c[0x0][0x198], PT ;  /* 0x0000660002007a0c */ /* 0x000fe20003f46270 */
[----:B------:R1:W-:Y:S01]  /*87b0*/  LDGSTS.E.BYPASS.LTC128B.128 [R23+0x11080], [R20.64], !P3 ;  /* 0x1108000014177fae */ /* 0x0003e2000d901d5a */
[----:B------:R-:W-:Y:S02]  /*87c0*/  ISETP.GE.AND P0, PT, R4, c[0x0][0x198], PT ;  /* 0x0000660004007a0c */ /* 0x000fe40003f06270 */
        /* <DEDUP_REMOVED lines=10> */
.L_x_1365:
[----:B---34-:R-:W-:Y:S05]  /*8870*/  BSYNC B0 ;  /* 0x0000000000007941 */ /* 0x018fea0003800000 */
.L_x_1364:
[----:B------:R-:W-:Y:S01]  /*8880*/  IADD3 R8, R12, 0x40, RZ ;  /* 0x000000400c087810 */ /* 0x000fe20007ffe0ff */
[----:B-1----:R1:W2:Y:S01]  /*8890*/  SHFL.IDX PT, R21, R16, 0x2, 0x181f ;  /* 0x00581f0010157f89 */ /* 0x0022a200000e0000 */
        /* <DEDUP_REMOVED lines=31> */
.L_x_1367:
[----:B------:R-:W-:Y:S05]  /*8a90*/  BSYNC B0 ;  /* 0x0000000000007941 */ /* 0x000fea0003800000 */
.L_x_1366:
        /* <DEDUP_REMOVED lines=9> */
[----:B------:R-:W-:Y:S02]  /*8b30*/  P2R R8, PR, RZ, 0x1 ;  /* 0x00000001ff087803 */ /* 0x000fe40000000000 */
[----:B------:R-:W-:-:S06]  /*8b40*/  UIADD3 UR9, UR21, UR5, URZ ;  /* 0x0000000515097290 */ /* 0x000fcc000fffe03f */
[----:B------:R-:W-:Y:S05]  /*8b50*/  @P0 BRA `(.L_x_1369) ;  /* 0x0000018000000947 */ /* 0x000fea0003800000 */
[----:B------:R-:W-:Y:S01]  /*8b60*/  SHF.R.S32.HI R11, RZ, 0x1f, R56 ;  /* 0x0000001fff0b7819 */ /* 0x000fe20000011438 */
[----:B------:R-:W-:Y:S01]  /*8b70*/  IMAD.SHL.U32 R13, R6, 0x2, RZ ;  /* 0x00000002060d7824 */ /* 0x000fe200078e00ff */
[C---:B------:R-:W-:Y:S02]  /*8b80*/  IADD3 R14, R76.reuse, 0x80, RZ ;  /* 0x000000804c0e7810 */ /* 0x040fe40007ffe0ff */
[----:B------:R-:W-:Y:S02]  /*8b90*/  LEA.HI R11, R11, R56, RZ, 0x3 ;  /* 0x000000380b0b7211 */ /* 0x000fe400078f18ff */
[C---:B-12---:R-:W-:Y:S02]  /*8ba0*/  LEA R16, P0, R76.reuse, R18, 0x1 ;  /* 0x000000124c107211 */ /* 0x046fe400078008ff */
[----:B------:R-:W-:Y:S02]  /*8bb0*/  LOP3.LUT R11, R11, 0xfffffff8, RZ, 0xc0, !PT ;  /* 0xfffffff80b0b7812 */ /* 0x000fe400078ec0ff */
[----:B----4-:R-:W-:-:S02]  /*8bc0*/  LEA.HI.X R17, R76, R19, R87, 0x1, P0 ;  /* 0x000000134c117211 */ /* 0x010fc400000f0c57 */
[----:B------:R-:W-:Y:S01]  /*8bd0*/  ISETP.GE.AND P0, PT, R2, c[0x0][0x198], PT ;  /* 0x0000660002007a0c */ /* 0x000fe20003f06270 */
[----:B---3--:R-:W-:Y:S01]  /*8be0*/  IMAD.WIDE R20, R11, 0x2, R18 ;  /* 0x000000020b147825 */ /* 0x008fe200078e0212 */
        /* <DEDUP_REMOVED lines=15> */
.L_x_1369:
[----:B------:R-:W-:Y:S05]  /*8ce0*/  BSYNC B0 ;  /* 0x0000000000007941 */ /* 0x000fea0003800000 */
.L_x_1368:
[----:B------:R-:W-:Y:S01]  /*8cf0*/  UIMAD UR12, UR13, -0x30, UR12 ;  /* 0xffffffd00d0c78a4 */ /* 0x000fe2000f8e020c */
[----:B-12---:R-:W-:Y:S01]  /*8d00*/  IMAD.U32 R16, RZ, RZ, UR20 ;  /* 0x00000014ff107e24 */ /* 0x006fe2000f8e00ff */
[----:B------:R-:W-:Y:S01]  /*8d10*/  UIADD3 UR15, UR13, -0x1, URZ ;  /* 0xffffffff0d0f7890 */ /* 0x000fe2000fffe03f */
[----:B------:R-:W-:Y:S01]  /*8d20*/  IMAD.MOV.U32 R224, RZ, RZ, R220 ;  /* 0x000000ffffe07224 */ /* 0x000fe200078e00dc */
[----:B------:R-:W-:Y:S01]  /*8d30*/  UIADD3 UR11, UR14, UR12, URZ ;  /* 0x0000000c0e0b7290 */ /* 0x000fe2000fffe03f */
[----:B------:R-:W-:Y:S01]  /*8d40*/  IMAD.U32 R17, RZ, RZ, UR21 ;  /* 0x00000015ff117e24 */ /* 0x000fe2000f8e00ff */
[----:B------:R-:W-:Y:S01]  /*8d50*/  USHF.R.S32.HI UR10, URZ, 0x1f, UR15 ;  /* 0x0000001f3f0a7899 */ /* 0x000fe2000801140f */
[----:B------:R-:W0:Y:S01]  /*8d60*/  LDGDEPBAR ;  /* 0x00000000000079af */ /* 0x000e220000000000 */
[----:B------:R-:W-:Y:S01]  /*8d70*/  UISETP.LT.AND UP0, UPT, UR11, 0x30, UPT ;  /* 0x000000300b00788c */ /* 0x000fe2000bf01270 */
[----:B------:R-:W-:Y:S01]  /*8d80*/  IMAD.WIDE.U32 R16, R16, UR15, R224 ;  /* 0x0000000f10107c25 */ /* 0x000fe2000f8e00e0 */
[----:B------:R-:W-:-:S02]  /*8d90*/  UIMAD UR4, UR9, UR15, URZ ;  /* 0x0000000f090472a4 */ /* 0x000fc4000f8e023f */
[----:B------:R-:W-:Y:S02]  /*8da0*/  USEL UR5, UR11, 0x30, UP0 ;  /* 0x000000300b057887 */ /* 0x000fe40008000000 */
[----:B------:R-:W-:Y:S02]  /*8db0*/  UIMAD UR4, UR10, UR20, UR4 ;  /* 0x000000140a0472a4 */ /* 0x000fe4000f8e0204 */
[----:B------:R-:W-:Y:S02]  /*8dc0*/  UMOV UR7, 0x5 ;  /* 0x0000000500077882 */ /* 0x000fe40000000000 */
[----:B------:R-:W-:Y:S02]  /*8dd0*/  IADD3 R4, -R188, UR5, RZ ;  /* 0x00000005bc047c10 */ /* 0x000fe4000fffe1ff */
[----:B------:R-:W-:Y:S01]  /*8de0*/  IADD3 R2, R17, UR4, RZ ;  /* 0x0000000411027c10 */ /* 0x000fe2000fffe0ff */
[----:B------:R-:W-:Y:S01]  /*8df0*/  ULDC.64 UR4, c[0x0][0x1e0] ;  /* 0x0000780000047ab9 */ /* 0x000fe20000000a00 */
[----:B------:R-:W-:Y:S01]  /*8e00*/  BAR.SYNC.DEFER_BLOCKING 0x0 ;  /* 0x0000000000007b1d */ /* 0x000fe20000010000 */
[----:B------:R-:W-:Y:S01]  /*8e10*/  ISETP.GE.AND P1, PT, R4, 0x1, PT ;  /* 0x000000010400780c */ /* 0x000fe20003f26270 */
[----:B------:R-:W-:-:S02]  /*8e20*/  USHF.L.U32 UR8, UR4, 0x5, URZ ;  /* 0x0000000504087899 */ /* 0x000fc4000800063f */
[----:B------:R-:W-:-:S10]  /*8e30*/  USHF.L.U64.HI UR7, UR4, UR7, UR5 ;  /* 0x0000000704077299 */ /* 0x000fd40008010205 */
        /* <DEDUP_REMOVED lines=29> */
.L_x_1370:
        /* <DEDUP_REMOVED lines=12> */
[----:B----4-:R-:W-:-:S04]  /*90d0*/  IADD3 R19, R13, R15, RZ ;  /* 0x0000000f0d137210 */ /* 0x010fc80007ffe0ff */
[----:B------:R-:W-:Y:S01]  /*90e0*/  IADD3 R21, R11, R17, RZ ;  /* 0x000000110b157210 */ /* 0x000fe20007ffe0ff */
[----:B------:R-:W-:Y:S05]  /*90f0*/  @!P0 BRA `(.L_x_1372) ;  /* 0x0000450000008947 */ /* 0x000fea0003800000 */
[----:B------:R-:W-:Y:S01]  /*9100*/  PLOP3.LUT P0, PT, PT, PT, UP2, 0x80, 0x0 ;  /* 0x000000000000781c */ /* 0x000fe20003f0f028 */
[----:B------:R-:W-:Y:S01]  /*9110*/  IMAD.MOV.U32 R18, RZ, RZ, R14 ;  /* 0x000000ffff127224 */ /* 0x000fe200078e000e */
[----:B------:R-:W-:Y:S01]  /*9120*/  BSSY B0, `(.L_x_1373) ;  /* 0x0000049000007945 */ /* 0x000fe20003800000 */
[----:B---3--:R-:W-:Y:S01]  /*9130*/  IMAD.MOV.U32 R20, RZ, RZ, R16 ;  /* 0x000000ffff147224 */ /* 0x008fe200078e0010 */
[----:B------:R-:W-:Y:S01]  /*9140*/  CS2R R72, SRZ ;  /* 0x0000000000487805 */ /* 0x000fe2000001ff00 */
        /* <DEDUP_REMOVED lines=9> */
[----:B------:R-:W-:Y:S01]  /*91e0*/  PLOP3.LUT P0, PT, PT, PT, UP2, 0x80, 0x0 ;  /* 0x000000000000781c */ /* 0x000fe20003f0f028 */
[----:B------:R-:W-:-:S12]  /*91f0*/  CS2R R100, SRZ ;  /* 0x0000000000647805 */ /* 0x000fd8000001ff00 */
[----:B------:R-:W-:-:S04]  /*9200*/  @P0 SHF.R.U32.HI R12, RZ, c[0x0][0x2cc], R11 ;  /* 0x0000b300ff0c0a19 */ /* 0x000fc8000001160b */
[----:B------:R-:W-:Y:S01]  /*9210*/  SHF.R.S32.HI R11, RZ, 0x1f, R12 ;  /* 0x0000001fff0b7819 */ /* 0x000fe2000001140c */
[----:B------:R-:W-:-:S04]  /*9220*/  IMAD.WIDE.U32 R14, R12, c[0x0][0x280], R18 ;  /* 0x0000a0000c0e7a25 */ /* 0x000fc800078e0012 */
[C---:B------:R-:W-:Y:S01]  /*9230*/  IMAD R13, R11.reuse, c[0x0][0x280], RZ ;  /* 0x0000a0000b0d7a24 */ /* 0x040fe200078e02ff */
[----:B------:R-:W-:Y:S01]  /*9240*/  LEA R17, P0, R14, c[0x0][0x270], 0x1 ;  /* 0x00009c000e117a11 */ /* 0x000fe200078008ff */
[----:B------:R-:W-:Y:S02]  /*9250*/  IMAD R11, R11, c[0x0][0x290], RZ ;  /* 0x0000a4000b0b7a24 */ /* 0x000fe400078e02ff */
[C---:B------:R-:W-:Y:S02]  /*9260*/  IMAD R13, R12.reuse, c[0x0][0x284], R13 ;  /* 0x0000a1000c0d7a24 */ /* 0x040fe400078e020d */
[C---:B------:R-:W-:Y:S01]  /*9270*/  IMAD.WIDE.U32 R20, R12.reuse, c[0x0][0x290], R20 ;  /* 0x0000a4000c147a25 */ /* 0x040fe200078e0014 */
[----:B------:R1:W2:Y:S02]  /*9280*/  SHFL.IDX PT, R22, R17, RZ, 0x181f ;  /* 0x00181fff11167589 */ /* 0x0002a400000e0000 */
[----:B------:R-:W-:Y:S01]  /*9290*/  IADD3 R18, R15, R13, RZ ;  /* 0x0000000d0f127210 */ /* 0x000fe20007ffe0ff */
[----:B------:R-:W-:-:S03]  /*92a0*/  IMAD R11, R12, c[0x0][0x294], R11 ;  /* 0x0000a5000c0b7a24 */ /* 0x000fc600078e020b */
[----:B------:R-:W-:Y:S02]  /*92b0*/  LEA.HI.X R18, R14, c[0x0][0x274], R18, 0x1, P0 ;  /* 0x00009d000e127a11 */ /* 0x000fe400000f0c12 */
[----:B------:R-:W-:Y:S02]  /*92c0*/  IADD3 R13, R21, R11, RZ ;  /* 0x0000000b150d7210 */ /* 0x000fe40007ffe0ff */
[C---:B------:R-:W-:Y:S01]  /*92d0*/  LEA R12, P0, R20.reuse, c[0x0][0x288], 0x1 ;  /* 0x0000a200140c7a11 */ /* 0x040fe200078008ff */
[----:B------:R1:W3:Y:S03]  /*92e0*/  SHFL.IDX PT, R23, R18, RZ, 0x181f ;  /* 0x00181fff12177589 */ /* 0x0002e600000e0000 */
[----:B------:R-:W-:Y:S02]  /*92f0*/  LEA.HI.X R13, R20, c[0x0][0x28c], R13, 0x1, P0 ;  /* 0x0000a300140d7a11 */ /* 0x000fe400000f0c0d */
        /* <DEDUP_REMOVED lines=43> */
.L_x_1374:
[----:B------:R-:W-:Y:S05]  /*95b0*/  BSYNC B0 ;  /* 0x0000000000007941 */ /* 0x000fea0003800000 */
.L_x_1373:
        /* <DEDUP_REMOVED lines=9> */
[----:B--23--:R-:W-:Y:S01]  /*9650*/  IMAD.MOV.U32 R22, RZ, RZ, R106 ;  /* 0x000000ffff167224 */ /* 0x00cfe200078e006a */
        /* <DEDUP_REMOVED lines=68> */
.L_x_1376:
[----:B------:R-:W-:Y:S05]  /*9aa0*/  BSYNC B0 ;  /* 0x0000000000007941 */ /* 0x000fea0003800000 */
.L_x_1375:
        /* <DEDUP_REMOVED lines=80> */
.L_x_1378:
[----:B---34-:R-:W-:Y:S05]  /*9fb0*/  BSYNC B0 ;  /* 0x0000000000007941 */ /* 0x018fea0003800000 */
.L_x_1377:
        /* <DEDUP_REMOVED lines=78> */
.L_x_1380:
[----:B---3--:R-:W-:Y:S05]  /*a4a0*/  BSYNC B0 ;  /* 0x0000000000007941 */ /* 0x008fea0003800000 */
.L_x_1379:
        /* <DEDUP_REMOVED lines=79> */
.L_x_1384:
[----:B------:R-:W-:Y:S05]  /*a9a0*/  BSYNC B0 ;  /* 0x0000000000007941 */ /* 0x000fea0003800000 */
.L_x_1383:
        /* <DEDUP_REMOVED lines=46> */
.L_x_1386:
[----:B------:R-:W-:Y:S05]  /*ac90*/  BSYNC B0 ;  /* 0x0000000000007941 */ /* 0x000fea0003800000 */
.L_x_1385:
        /* <DEDUP_REMOVED lines=46> */
.L_x_1388:
[----:B------:R-:W-:Y:S05]  /*af80*/  BSYNC B0 ;  /* 0x0000000000007941 */ /* 0x000fea0003800000 */
.L_x_1387:
        /* <DEDUP_REMOVED lines=45> */
.L_x_1382:
[----:B------:R-:W-:Y:S05]  /*b260*/  BSYNC B1 ;  /* 0x0000000000017941 */ /* 0x000fea0003800000 */
.L_x_1381:
        /* <DEDUP_REMOVED lines=35> */
[-C--:B------:R-:W-:Y:S02]  /*b4a0*/  FMUL.FTZ R74, R10, R11.reuse ;  /* 0x0000000b0a4a7220 */ /* 0x080fe40000410000 */
[----:B------:R-:W-:Y:S02]  /*b4b0*/  FMUL.FTZ R11, R8, R11 ;  /* 0x0000000b080b7220 */ /* 0x000fe40000410000 */
[----:B------:R-:W-:Y:S02]  /*b4c0*/  FMUL.FTZ R79, R90, R79 ;  /* 0x0000004f5a4f7220 */ /* 0x000fe40000410000 */
[----:B------:R-:W-:Y:S02]  /*b4d0*/  FFMA.FTZ R74, R8, R75, -R74 ;  /* 0x0000004b084a7223 */ /* 0x000fe4000001084a */
[----:B------:R-:W-:-:S02]  /*b4e0*/  FFMA.FTZ R83, R90, R78, -R83 ;  /* 0x0000004e5a537223 */ /* 0x000fc40000010853 */
[----:B------:R-:W-:Y:S02]  /*b4f0*/  FFMA.FTZ R91, R82, R94, -R91 ;  /* 0x0000005e525b7223 */ /* 0x000fe4000001085b */
[----:B------:R-:W-:Y:S02]  /*b500*/  FFMA.FTZ R96, R85, R98, R96 ;  /* 0x0000006255607223 */ /* 0x000fe40000010060 */
[----:B------:R-:W-:Y:S01]  /*b510*/  FFMA.FTZ R75, R10, R75, R11 ;  /* 0x0000004b0a4b7223 */ /* 0x000fe2000001000b */
[----:B------:R-:W-:Y:S01]  /*b520*/  F2FP.PACK_AB R11, R92, R91 ;  /* 0x0000005b5c0b723e */ /* 0x000fe200000000ff */
[----:B------:R-:W-:Y:S01]  /*b530*/  FFMA.FTZ R78, R9, R78, R79 ;  /* 0x0000004e094e7223 */ /* 0x000fe2000001004f */
[----:B------:R-:W-:Y:S02]  /*b540*/  F2FP.PACK_AB R8, R96, R93 ;  /* 0x0000005d6008723e */ /* 0x000fe400000000ff */
[----:B------:R-:W-:Y:S02]  /*b550*/  F2FP.PACK_AB R10, R75, R74 ;  /* 0x0000004a4b0a723e */ /* 0x000fe400000000ff */
[----:B------:R-:W-:-:S05]  /*b560*/  F2FP.PACK_AB R9, R78, R83 ;  /* 0x000000534e09723e */ /* 0x000fca00000000ff */
[----:B------:R1:W-:Y:S02]  /*b570*/  STS.128 [R118+0x11080], R8 ;  /* 0x0110800876007388 */ /* 0x0003e40000000c00 */
.L_x_1392:
[----:B------:R-:W-:Y:S05]  /*b580*/  BSYNC B0 ;  /* 0x0000000000007941 */ /* 0x000fea0003800000 */
.L_x_1391:
        /* <DEDUP_REMOVED lines=8> */
[--C-:B------:R-:W-:Y:S02]  /*b610*/  SHF.R.U64 R74, R88, 0x10, R89.reuse ;  /* 0x00000010584a7819 */ /* 0x100fe40000001259 */
        /* <DEDUP_REMOVED lines=27> */
[----:B------:R-:W-:Y:S02]  /*b7d0*/  FFMA.FTZ R66, R8, R75, -R66 ;  /* 0x0000004b08427223 */ /* 0x000fe40000010842 */
        /* <DEDUP_REMOVED lines=9> */
.L_x_1394:
[----:B------:R-:W-:Y:S05]  /*b870*/  BSYNC B0 ;  /* 0x0000000000007941 */ /* 0x000fea0003800000 */
.L_x_1393:
        /* <DEDUP_REMOVED lines=35> */
[----:B------:R-:W-:Y:S02]  /*bab0*/  FFMA.FTZ R79, R74, R80, -R79 ;  /* 0x000000504a4f7223 */ /* 0x000fe4000001084f */
[----:B------:R-:W-:-:S02]  /*bac0*/  FFMA.FTZ R82, R77, R86, R82 ;  /* 0x000000564d527223 */ /* 0x000fc40000010052 */
[-C--:B------:R-:W-:Y:S02]  /*bad0*/  FFMA.FTZ R56, R8, R11.reuse, -R56 ;  /* 0x0000000b08387223 */ /* 0x080fe40000010838 */
        /* <DEDUP_REMOVED lines=8> */
.L_x_1396:
[----:B------:R-:W-:Y:S05]  /*bb60*/  BSYNC B0 ;  /* 0x0000000000007941 */ /* 0x000fea0003800000 */
.L_x_1395:
        /* <DEDUP_REMOVED lines=45> */
.L_x_1390:
[----:B------:R-:W-:Y:S05]  /*be40*/  BSYNC B1 ;  /* 0x0000000000017941 */ /* 0x000fea0003800000 */
.L_x_1389:
        /* <DEDUP_REMOVED lines=49> */
.L_x_1400:
[----:B------:R-:W-:Y:S05]  /*c160*/  BSYNC B0 ;  /* 0x0000000000007941 */ /* 0x000fea0003800000 */
.L_x_1399:
        /* <DEDUP_REMOVED lines=46> */
.L_x_1402:
[----:B------:R-:W-:Y:S05]  /*c450*/  BSYNC B0 ;  /* 0x0000000000007941 */ /* 0x000fea0003800000 */
.L_x_1401:
        /* <DEDUP_REMOVED lines=46> */
.L_x_1404:
[----:B------:R-:W-:Y:S05]  /*c740*/  BSYNC B0 ;  /* 0x0000000000007941 */ /* 0x000fea0003800000 */
.L_x_1403:
        /* <DEDUP_REMOVED lines=45> */
.L_x_1398:
[----:B------:R-:W-:Y:S05]  /*ca20*/  BSYNC B1 ;  /* 0x0000000000017941 */ /* 0x000fea0003800000 */
.L_x_1397:
        /* <DEDUP_REMOVED lines=48> */
.L_x_1407:
[----:B------:R-:W-:Y:S05]  /*cd30*/  BSYNC B0 ;  /* 0x0000000000007941 */ /* 0x000fea0003800000 */
.L_x_1406:
        /* <DEDUP_REMOVED lines=46> */
.L_x_1409:
[----:B------:R-:W-:Y:S05]  /*d020*/  BSYNC B0 ;  /* 0x0000000000007941 */ /* 0x000fea0003800000 */
.L_x_1408:
        /* <DEDUP_REMOVED lines=46> */
.L_x_1411:
[----:B------:R-:W-:Y:S05]  /*d310*/  BSYNC B0 ;  /* 0x0000000000007941 */ /* 0x000fea0003800000 */
.L_x_1410:
        /* <DEDUP_REMOVED lines=46> */
.L_x_1372:
[----:B------:R-:W-:Y:S01]  /*d600*/  PLOP3.LUT P0, PT, PT, PT, UP2, 0x80, 0x0 ;  /* 0x000000000000781c */ /* 0x000fe20003f0f028 */
        /* <DEDUP_REMOVED lines=41> */
[----:B----4-:R-:W-:Y:S01]  /*d8a0*/  @!P0 IMAD.X R23, R19, 0x1, R11, P1 ;  /* 0x0000000113178824 */ /* 0x010fe200008e060b */
[----:B---3--:R-:W-:-:S04]  /*d8b0*/  @!P0 IADD3 R20, P1, R16, R21, RZ ;  /* 0x0000001510148210 */ /* 0x008fc80007f3e0ff */
        /* <DEDUP_REMOVED lines=15> */
.L_x_1413:
[----:B------:R-:W-:Y:S05]  /*d9b0*/  BSYNC B0 ;  /* 0x0000000000007941 */ /* 0x000fea0003800000 */
.L_x_1412:
[----:B------:R-:W-:Y:S01]  /*d9c0*/  ISETP.NE.AND P0, PT, R10, RZ, PT ;  /* 0x000000ff0a00720c */ /* 0x000fe20003f05270 */
[----:B-----5:R-:W-:Y:S01]  /*d9d0*/  IMAD.MOV.U32 R11, RZ, RZ, R94 ;  /* 0x000000ffff0b7224 */ /* 0x020fe200078e005e */
[----:B--23--:R-:W-:Y:S01]  /*d9e0*/  MOV R16, R93 ;  /* 0x0000005d00107202 */ /* 0x00cfe20000000f00 */
        /* <DEDUP_REMOVED lines=16> */
[----:B----4-:R2:W4:Y:S01]  /*daf0*/  SHFL.IDX PT, R19, R12, 0x1, 0x181f ;  /* 0x00381f000c137f89 */ /* 0x01052200000e0000 */
        /* <DEDUP_REMOVED lines=18> */
[----:B---3--:R-:W-:Y:S01]  /*dc20*/  ISETP.GE.AND P0, PT, R76, c[0x0][0x27c], PT ;  /* 0x00009f004c007a0c */ /* 0x008fe20003f06270 */
        /* <DEDUP_REMOVED lines=10> */
[----:B----4-:R-:W-:-:S05]  /*dcd0*/  @!P0 IMAD.X R17, R19, 0x1, R17, P1 ;  /* 0x0000000113118824 */ /* 0x010fca00008e0611 */
        /* <DEDUP_REMOVED lines=13> */
.L_x_1415:
[----:B---3--:R-:W-:Y:S05]  /*ddb0*/  BSYNC B0 ;  /* 0x0000000000007941 */ /* 0x008fea0003800000 */
.L_x_1414:
        /* <DEDUP_REMOVED lines=22> */
[----:B----4-:R1:W4:Y:S01]  /*df20*/  SHFL.IDX PT, R19, R12, 0x2, 0x181f ;  /* 0x00581f000c137f89 */ /* 0x01032200000e0000 */
        /* <DEDUP_REMOVED lines=32> */
[----:B----4-:R-:W-:Y:S01]  /*e130*/  @!P0 IMAD.X R23, R19, 0x1, R10, P1 ;  /* 0x0000000113178824 */ /* 0x010fe200008e060a */
        /* <DEDUP_REMOVED lines=9> */
.L_x_1417:
[----:B--23--:R-:W-:Y:S05]  /*e1d0*/  BSYNC B0 ;  /* 0x0000000000007941 */ /* 0x00cfea0003800000 */
.L_x_1416:
[----:B------:R-:W-:Y:S01]  /*e1e0*/  ISETP.NE.AND P0, PT, R8, RZ, PT ;  /* 0x000000ff0800720c */ /* 0x000fe20003f05270 */
[----:B-----5:R-:W-:Y:S01]  /*e1f0*/  IMAD.MOV.U32 R9, RZ, RZ, R46 ;  /* 0x000000ffff097224 */ /* 0x020fe200078e002e */
        /* <DEDUP_REMOVED lines=32> */
[----:B----4-:R-:W-:Y:S01]  /*e400*/  CS2R R18, SRZ ;  /* 0x0000000000127805 */ /* 0x010fe2000001ff00 */
[----:B------:R-:W-:Y:S01]  /*e410*/  CS2R R16, SRZ ;  /* 0x0000000000107805 */ /* 0x000fe2000001ff00 */
[----:B------:R-:W-:Y:S01]  /*e420*/  PRMT R81, R8, 0x5410, R9 ;  /* 0x0000541008517816 */ /* 0x000fe20000000009 */
[----:B------:R-:W-:Y:S05]  /*e430*/  @P0 BRA `(.L_x_1419) ;  /* 0x0000019000000947 */ /* 0x000fea0003800000 */
[----:B---3--:R-:W-:Y:S01]  /*e440*/  ISETP.GE.AND P0, PT, R76, c[0x0][0x27c], PT ;  /* 0x00009f004c007a0c */ /* 0x008fe20003f06270 */
        /* <DEDUP_REMOVED lines=24> */
.L_x_1419:
[----:B---3--:R-:W-:Y:S05]  /*e5d0*/  BSYNC B0 ;  /* 0x0000000000007941 */ /* 0x008fea0003800000 */
.L_x_1418:
        /* <DEDUP_REMOVED lines=133> */
.L_x_1423:
[----:B------:R-:W-:Y:S05]  /*ee30*/  BSYNC B0 ;  /* 0x0000000000007941 */ /* 0x000fea0003800000 */
.L_x_1422:
[----:B------:R-:W-:-:S13]  /*ee40*/  ISETP.GE.AND P0, PT, R56, c[0x0][0x27c], PT ;  /* 0x00009f0038007a0c */ /* 0x000fda0003f06270 */
[----:B------:R-:W-:Y:S05]  /*ee50*/  @P0 BRA `(.L_x_1421) ;  /* 0x0000067000000947 */ /* 0x000fea0003800000 */
[----:B-1----:R-:W-:Y:S01]  /*ee60*/  SHF.R.S32.HI R9, RZ, 0x1f, R56 ;  /* 0x0000001fff097819 */ /* 0x002fe20000011438 */
[----:B------:R-:W-:Y:S01]  /*ee70*/  HADD2.F32 R124, -RZ, R113.H0_H0 ;  /* 0x20000071ff7c7230 */ /* 0x000fe20000004100 */
[----:B------:R-:W-:Y:S01]  /*ee80*/  SHF.R.U32.HI R98, RZ, 0x10, R89 ;  /* 0x00000010ff627819 */ /* 0x000fe20000011659 */
[----:B------:R-:W-:Y:S01]  /*ee90*/  HADD2.F32 R102, -RZ, R112.H0_H0 ;  /* 0x20000070ff667230 */ /* 0x000fe20000004100 */
[CC--:B------:R-:W-:Y:S01]  /*eea0*/  LEA.HI R10, R9.reuse, R56.reuse, RZ, 0x3 ;  /* 0x00000038090a7211 */ /* 0x0c0fe200078f18ff */
[----:B------:R-:W-:Y:S01]  /*eeb0*/  HADD2.F32 R130, -RZ, R115.H0_H0 ;  /* 0x20000073ff827230 */ /* 0x000fe20000004100 */
[----:B--2---:R-:W-:Y:S01]  /*eec0*/  LEA.HI R12, R9, R56, RZ, 0x6 ;  /* 0x00000038090c7211 */ /* 0x004fe200078f30ff */
        /* <DEDUP_REMOVED lines=96> */
.L_x_1421:
[----:B------:R-:W-:Y:S05]  /*f4d0*/  BSYNC B1 ;  /* 0x0000000000017941 */ /* 0x000fea0003800000 */
.L_x_1420:
        /* <DEDUP_REMOVED lines=114> */
.L_x_1427:
[----:B------:R-:W-:Y:S05]  /*fc00*/  BSYNC B0 ;  /* 0x0000000000007941 */ /* 0x000fea0003800000 */
.L_x_1426:
        /* <DEDUP_REMOVED lines=105> */
.L_x_1425:
[----:B------:R-:W-:Y:S05]  /*102a0*/  BSYNC B1 ;  /* 0x0000000000017941 */ /* 0x000fea0003800000 */
.L_x_1424:
        /* <DEDUP_REMOVED lines=114> */
.L_x_1431:
[----:B------:R-:W-:Y:S05]  /*109d0*/  BSYNC B0 ;  /* 0x0000000000007941 */ /* 0x000fea0003800000 */
.L_x_1430:
        /* <DEDUP_REMOVED lines=105> */
.L_x_1429:
[----:B------:R-:W-:Y:S05]  /*11070*/  BSYNC B1 ;  /* 0x0000000000017941 */ /* 0x000fea0003800000 */
.L_x_1428:
        /* <DEDUP_REMOVED lines=113> */
.L_x_1433:
[----:B------:R-:W-:Y:S05]  /*11790*/  BSYNC B0 ;  /* 0x0000000000007941 */ /* 0x000fea0003800000 */
.L_x_1432:
[----:B------:R-:W-:-:S13]  /*117a0*/  ISETP.GE.AND P0, PT, R56, c[0x0][0x27c], PT ;  /* 0x00009f0038007a0c */ /* 0x000fda0003f06270 */
[----:B------:R-:W-:Y:S05]  /*117b0*/  @P0 BRA `(.L_x_1405) ;  /* 0x0000067000000947 */ /* 0x000fea0003800000 */
[----:B-1----:R-:W-:Y:S01]  /*117c0*/  SHF.R.S32.HI R11, RZ, 0x1f, R56 ;  /* 0x0000001fff0b7819 */ /* 0x002fe20000011438 */
[----:B------:R-:W-:Y:S01]  /*117d0*/  HADD2.F32 R37, -RZ, R66.H0_H0 ;  /* 0x20000042ff257230 */ /* 0x000fe20000004100 */
        /* <DEDUP_REMOVED lines=8> */
[----:B--2---:R-:W-:-:S02]  /*11860*/  LOP3.LUT R12, R35, 0x38, R8, 0xf8, !PT ;  /* 0x00000038230c7812 */ /* 0x004fc400078ef808 */
[----:B------:R-:W-:Y:S02]  /*11870*/  SHF.R.S32.HI R8, RZ, 0x1f, R9 ;  /* 0x0000001fff087819 */ /* 0x000fe40000011409 */
[----:B------:R-:W-:Y:S02]  /*11880*/  SHF.L.U32 R11, R11, 0x7, RZ ;  /* 0x000000070b0b7819 */ /* 0x000fe400000006ff */
[----:B------:R-:W-:Y:S02]  /*11890*/  SHF.L.U32 R10, R9, 0x3, RZ ;  /* 0x00000003090a7819 */ /* 0x000fe400000006ff */
[----:B------:R-:W-:Y:S02]  /*118a0*/  LEA.HI R8, R8, R9, RZ, 0x3 ;  /* 0x0000000908087211 */ /* 0x000fe400078f18ff */
[----:B------:R-:W-:Y:S02]  /*118b0*/  LOP3.LUT R11, R11, 0x7fffe000, RZ, 0xc0, !PT ;  /* 0x7fffe0000b0b7812 */ /* 0x000fe400078ec0ff */
[----:B------:R-:W-:-:S02]  /*118c0*/  LOP3.LUT R12, R12, R33, RZ, 0x3c, !PT ;  /* 0x000000210c0c7212 */ /* 0x000fc400078e3cff */
[----:B------:R-:W-:Y:S02]  /*118d0*/  LOP3.LUT R10, R35, 0x38, R10, 0xf8, !PT ;  /* 0x00000038230a7812 */ /* 0x000fe400078ef80a */
[----:B------:R-:W-:Y:S02]  /*118e0*/  SHF.L.U32 R8, R8, 0xa, RZ ;  /* 0x0000000a08087819 */ /* 0x000fe400000006ff */
[----:B------:R-:W-:Y:S02]  /*118f0*/  IADD3 R11, R12, R11, R32 ;  /* 0x0000000b0c0b7210 */ /* 0x000fe40007ffe020 */
        /* <DEDUP_REMOVED lines=29> */
[----:B------:R-:W-:Y:S01]  /*11ad0*/  HADD2.F32 R33, -RZ, R8.H0_H0 ;  /* 0x20000008ff217230 */ /* 0x000fe20000004100 */
[----:B------:R-:W-:Y:S01]  /*11ae0*/  FFMA.FTZ R35, R32, R37, R35 ;  /* 0x0000002520237223 */ /* 0x000fe20000010023 */
[----:B------:R-:W-:Y:S01]  /*11af0*/  HADD2.F32 R32, -RZ, R30.H0_H0 ;  /* 0x2000001eff207230 */ /* 0x000fe20000004100 */
[-C--:B------:R-:W-:Y:S01]  /*11b00*/  FMUL.FTZ R30, R15, R36.reuse ;  /* 0x000000240f1e7220 */ /* 0x080fe20000410000 */
        /* <DEDUP_REMOVED lines=13> */
[C---:B------:R-:W-:Y:S01]  /*11be0*/  FMUL.FTZ R38, R31.reuse, R38 ;  /* 0x000000261f267220 */ /* 0x040fe20000410000 */
[----:B------:R-:W-:Y:S01]  /*11bf0*/  HADD2.F32 R14, -RZ, R14.H1_H1 ;  /* 0x3000000eff0e7230 */ /* 0x000fe20000004100 */
[----:B------:R-:W-:Y:S01]  /*11c00*/  FFMA.FTZ R40, R31, R42, R40 ;  /* 0x0000002a1f287223 */ /* 0x000fe20000010028 */
[----:B------:R-:W-:Y:S01]  /*11c10*/  HADD2.F32 R31, -RZ, R19.H0_H0 ;  /* 0x20000013ff1f7230 */ /* 0x000fe20000004100 */
[----:B------:R-:W-:Y:S01]  /*11c20*/  FMUL.FTZ R23, R12, R61 ;  /* 0x0000003d0c177220 */ /* 0x000fe20000410000 */
[----:B------:R-:W-:Y:S01]  /*11c30*/  HADD2.F32 R9, -RZ, R9.H1_H1 ;  /* 0x30000009ff097230 */ /* 0x000fe20000004100 */
[----:B------:R-:W-:Y:S01]  /*11c40*/  FMUL.FTZ R28, R13, R44 ;  /* 0x0000002c0d1c7220 */ /* 0x000fe20000410000 */
[----:B------:R-:W-:Y:S01]  /*11c50*/  HADD2.F32 R10, -RZ, R10.H1_H1 ;  /* 0x3000000aff0a7230 */ /* 0x000fe20000004100 */
[C---:B------:R-:W-:Y:S01]  /*11c60*/  FFMA.FTZ R19, R8.reuse, R11, R23 ;  /* 0x0000000b08137223 */ /* 0x040fe20000010017 */
[----:B------:R-:W-:Y:S01]  /*11c70*/  HADD2.F32 R23, -RZ, R18.H0_H0 ;  /* 0x20000012ff177230 */ /* 0x000fe20000004100 */
[----:B------:R-:W-:-:S02]  /*11c80*/  FMUL.FTZ R61, R8, R61 ;  /* 0x0000003d083d7220 */ /* 0x000fc40000410000 */
[----:B------:R-:W-:Y:S02]  /*11c90*/  FMUL.FTZ R39, R27, R20 ;  /* 0x000000141b277220 */ /* 0x000fe40000410000 */
[-C--:B------:R-:W-:Y:S02]  /*11ca0*/  FMUL.FTZ R18, R14, R31.reuse ;  /* 0x0000001f0e127220 */ /* 0x080fe40000410000 */
[----:B------:R-:W-:Y:S02]  /*11cb0*/  FMUL.FTZ R44, R9, R44 ;  /* 0x0000002c092c7220 */ /* 0x000fe40000410000 */
[----:B------:R-:W-:Y:S02]  /*11cc0*/  FMUL.FTZ R20, R34, R20 ;  /* 0x0000001422147220 */ /* 0x000fe40000410000 */
[----:B------:R-:W-:Y:S02]  /*11cd0*/  FMUL.FTZ R31, R10, R31 ;  /* 0x0000001f0a1f7220 */ /* 0x000fe40000410000 */
[----:B------:R-:W-:Y:S01]  /*11ce0*/  FFMA.FTZ R61, R12, R11, -R61 ;  /* 0x0000000b0c3d7223 */ /* 0x000fe2000001083d */
[----:B------:R-:W-:Y:S01]  /*11cf0*/  F2FP.PACK_AB R11, R30, R35 ;  /* 0x000000231e0b723e */ /* 0x000fe200000000ff */
        /* <DEDUP_REMOVED lines=17> */
[----:B------:R-:W-:-:S05]  /*11e10*/  F2FP.PACK_AB R10, R10, R19 ;  /* 0x000000130a0a723e */ /* 0x000fca00000000ff */
[----:B------:R1:W-:Y:S02]  /*11e20*/  STS.128 [R17+0x10080], R8 ;  /* 0x0100800811007388 */ /* 0x0003e40000000c00 */
.L_x_1405:
[----:B------:R-:W-:Y:S05]  /*11e30*/  BSYNC B2 ;  /* 0x0000000000027941 */ /* 0x000fea0003800000 */
.L_x_1371:
[----:B------:R-:W-:Y:S01]  /*11e40*/  ULDC.64 UR4, c[0x0][0x208] ;  /* 0x0000820000047ab9 */ /* 0x000fe20000000a00 */
[----:B------:R-:W-:Y:S01]  /*11e50*/  ISETP.GT.AND P3, PT, R84, 0x7f, PT ;  /* 0x0000007f5400780c */ /* 0x000fe20003f64270 */
[----:B------:R-:W-:Y:S01]  /*11e60*/  UIMAD UR10, UR10, UR4, URZ ;  /* 0x000000040a0a72a4 */ /* 0x000fe2000f8e023f */
[----:B------:R-:W-:Y:S01]  /*11e70*/  IMAD.MOV.U32 R222, RZ, RZ, R216 ;  /* 0x000000ffffde7224 */ /* 0x000fe200078e00d8 */
[----:B------:R-:W-:Y:S01]  /*11e80*/  UIMAD.WIDE.U32 UR28, UR15, UR4, URZ ;  /* 0x000000040f1c72a5 */ /* 0x000fe2000f8e003f */
[----:B-12---:R-:W-:Y:S01]  /*11e90*/  IMAD.SHL.U32 R12, R67, 0x40, RZ ;  /* 0x00000040430c7824 */ /* 0x006fe200078e00ff */
[----:B------:R-:W-:Y:S01]  /*11ea0*/  UIMAD UR5, UR15, UR5, UR10 ;  /* 0x000000050f0572a4 */ /* 0x000fe2000f8e020a */
[----:B------:R-:W-:Y:S01]  /*11eb0*/  IMAD.SHL.U32 R9, R188, 0x8, RZ ;  /* 0x00000008bc097824 */ /* 0x000fe200078e00ff */
[----:B------:R-:W-:Y:S01]  /*11ec0*/  SEL R13, RZ, 0x2, P6 ;  /* 0x00000002ff0d7807 */ /* 0x000fe20003000000 */
[----:B------:R-:W-:-:S04]  /*11ed0*/  DEPBAR.LE SB0, 0x0 ;  /* 0x000080000000791a */ /* 0x000fc80000000000 */
[----:B------:R-:W-:Y:S01]  /*11ee0*/  UIADD3 UR4, UR29, UR5, URZ ;  /* 0x000000051d047290 */ /* 0x000fe2000fffe03f */
[----:B------:R-:W-:Y:S01]  /*11ef0*/  IMAD.U32 R14, RZ, RZ, UR28 ;  /* 0x0000001cff0e7e24 */ /* 0x000fe2000f8e00ff */
[----:B------:R-:W-:Y:S01]  /*11f00*/  LOP3.LUT R12, R12, 0x1c0, RZ, 0xc0, !PT ;  /* 0x000001c00c0c7812 */ /* 0x000fe200078ec0ff */
[----:B------:R-:W-:Y:S01]  /*11f10*/  IMAD.U32 R15, RZ, RZ, UR29 ;  /* 0x0000001dff0f7e24 */ /* 0x000fe2000f8e00ff */
[----:B------:R-:W-:Y:S01]  /*11f20*/  UIMAD UR4, UR4, 0x30, URZ ;  /* 0x00000030040478a4 */ /* 0x000fe2000f8e023f */
[----:B------:R-:W-:Y:S01]  /*11f30*/  IMAD.WIDE.U32 R14, R14, 0x30, R222 ;  /* 0x000000300e0e7825 */ /* 0x000fe200078e00de */
[----:B------:R-:W-:Y:S01]  /*11f40*/  SEL R11, RZ, 0x4, P5 ;  /* 0x00000004ff0b7807 */ /* 0x000fe20002800000 */
[----:B------:R-:W-:Y:S01]  /*11f50*/  UISETP.GE.AND UP0, UPT, UR13, 0x2, UPT ;  /* 0x000000020d00788c */ /* 0x000fe2000bf06270 */
[----:B------:R-:W-:Y:S01]  /*11f60*/  LOP3.LUT R9, R12, 0x8, R9, 0xf8, !PT ;  /* 0x000000080c097812 */ /* 0x000fe200078ef809 */
[----:B------:R-:W-:Y:S01]  /*11f70*/  IMAD.SHL.U32 R218, R6, 0x2, RZ ;  /* 0x0000000206da7824 */ /* 0x000fe200078e00ff */
[----:B------:R-:W-:Y:S01]  /*11f80*/  IADD3 R8, R15, UR4, RZ ;  /* 0x000000040f087c10 */ /* 0x000fe2000fffe0ff */
[----:B------:R-:W-:Y:S01]  /*11f90*/  @!P3 IMAD.MOV.U32 R15, RZ, RZ, c[0x0][0x208] ;  /* 0x00008200ff0fb624 */ /* 0x000fe200078e00ff */
[----:B------:R-:W-:Y:S01]  /*11fa0*/  BAR.SYNC.DEFER_BLOCKING 0x0 ;  /* 0x0000000000007b1d */ /* 0x000fe20000010000 */
[----:B------:R-:W-:-:S02]  /*11fb0*/  LEA R32, P0, R14, c[0x0][0x1f8], 0x1 ;  /* 0x00007e000e207a11 */ /* 0x000fc400078008ff */
[----:B------:R-:W-:Y:S01]  /*11fc0*/  IADD3 R2, R11, R13, R2 ;  /* 0x0000000d0b027210 */ /* 0x000fe20007ffe002 */
[----:B------:R-:W-:Y:S01]  /*11fd0*/  @!P3 IMAD.MOV.U32 R13, RZ, RZ, c[0x0][0x20c] ;  /* 0x00008300ff0db624 */ /* 0x000fe200078e00ff */
[----:B------:R-:W-:Y:S02]  /*11fe0*/  SHF.R.U32.HI R12, RZ, 0x3, R12 ;  /* 0x00000003ff0c7819 */ /* 0x000fe4000001160c */
[----:B------:R-:W-:Y:S02]  /*11ff0*/  LEA.HI.X R33, R14, c[0x0][0x1fc], R8, 0x1, P0 ;  /* 0x00007f000e217a11 */ /* 0x000fe400000f0c08 */
[----:B------:R-:W-:Y:S02]  /*12000*/  SEL R11, RZ, 0x8, P4 ;  /* 0x00000008ff0b7807 */ /* 0x000fe40002000000 */
[----:B------:R-:W-:Y:S02]  /*12010*/  @!P3 LEA R68, P0, R15, R32, 0x6 ;  /* 0x000000200f44b211 */ /* 0x000fe400078030ff */
[----:B------:R-:W-:Y:S01]  /*12020*/  LOP3.LUT R12, R9, R12, RZ, 0x3c, !PT ;  /* 0x0000000c090c7212 */ /* 0x000fe200078e3cff */
[----:B------:R-:W-:Y:S01]  /*12030*/  IMAD.IADD R11, R11, 0x1, R2 ;  /* 0x000000010b0b7824 */ /* 0x000fe200078e0202 */
[----:B------:R-:W-:Y:S01]  /*12040*/  @!P3 LEA.HI.X R69, R15, R33, R13, 0x6, P0 ;  /* 0x000000210f45b211 */ /* 0x000fe200000f340d */
[----:B------:R-:W-:Y:S01]  /*12050*/  IMAD.U32 R13, RZ, RZ, UR12 ;  /* 0x0000000cff0d7e24 */ /* 0x000fe2000f8e00ff */
[----:B------:R-:W-:Y:S01]  /*12060*/  LOP3.LUT P1, RZ, R67, 0x2, RZ, 0xc0, !PT ;  /* 0x0000000243ff7812 */ /* 0x000fe2000782c0ff */
[----:B------:R-:W-:Y:S01]  /*12070*/  IMAD R213, R57, 0x200, R12 ;  /* 0x0000020039d57824 */ /* 0x000fe200078e020c */
[----:B------:R-:W-:Y:S01]  /*12080*/  P2R R9, PR, RZ, 0x40 ;  /* 0x00000040ff097803 */ /* 0x000fe20000000000 */
[----:B------:R-:W-:Y:S01]  /*12090*/  IMAD R2, R65, 0x400, R0 ;  /* 0x0000040041027824 */ /* 0x000fe200078e0200 */
[----:B------:R-:W-:Y:S01]  /*120a0*/  IADD3 R8, R13, UR14, -R188 ;  /* 0x0000000e0d087c10 */ /* 0x000fe2000fffe8bc */
[----:B------:R-:W-:Y:S01]  /*120b0*/  IMAD.SHL.U32 R213, R213, 0x2, RZ ;  /* 0x00000002d5d57824 */ /* 0x000fe200078e00ff */
[----:B------:R-:W-:Y:S01]  /*120c0*/  LOP3.LUT P6, RZ, R11, 0x1, RZ, 0xc0, !PT ;  /* 0x000000010bff7812 */ /* 0x000fe200078cc0ff */
[C---:B------:R-:W-:Y:S01]  /*120d0*/  IMAD.SHL.U32 R60, R2.reuse, 0x2, RZ ;  /* 0x00000002023c7824 */ /* 0x040fe200078e00ff */
[----:B------:R-:W-:Y:S01]  /*120e0*/  LEA R214, R2, 0x10080, 0x1 ;  /* 0x0001008002d67811 */ /* 0x000fe200078e08ff */
[----:B------:R-:W-:Y:S01]  /*120f0*/  IMAD.MOV.U32 R2, RZ, RZ, 0x40 ;  /* 0x00000040ff027424 */ /* 0x000fe200078e00ff */
[----:B------:R-:W-:Y:S01]  /*12100*/  ISETP.LT.OR P0, PT, R8, 0x1, !P6 ;  /* 0x000000010800780c */ /* 0x000fe20007701670 */
[----:B---3--:R-:W-:Y:S01]  /*12110*/  LDSM.16.M88.4 R20, [R213+0xa080] ;  /* 0x00a08000d514783b */ /* 0x008fe20000000200 */
[----:B------:R-:W-:Y:S01]  /*12120*/  IADD3 R12, R213, 0xa080, RZ ;  /* 0x0000a080d50c7810 */ /* 0x000fe20007ffe0ff */
[--C-:B------:R-:W-:Y:S01]  /*12130*/  IMAD R212, R7, 0x2, R214.reuse ;  /* 0x0000000207d47824 */ /* 0x100fe200078e02d6 */
[----:B------:R-:W-:Y:S01]  /*12140*/  IADD3 R211, R213, 0xa0a0, RZ ;  /* 0x0000a0a0d5d37810 */ /* 0x000fe20007ffe0ff */
[----:B------:R-:W1:Y:S01]  /*12150*/  LDSM.16.M88.4 R60, [R60+0x10080] ;  /* 0x010080003c3c783b */ /* 0x000e620000000200 */
[----:B------:R-:W-:Y:S01]  /*12160*/  @P1 IADD3 R211, R12, -0x20, RZ ;  /* 0xffffffe00cd31810 */ /* 0x000fe20007ffe0ff */
[----:B------:R-:W-:Y:S01]  /*12170*/  IMAD R210, R5, 0x2, R214 ;  /* 0x0000000205d27824 */ /* 0x000fe200078e02d6 */
[C---:B------:R-:W-:Y:S01]  /*12180*/  LOP3.LUT P2, RZ, R11.reuse, 0x2, RZ, 0xc0, !PT ;  /* 0x000000020bff7812 */ /* 0x040fe2000784c0ff */
[----:B------:R-:W-:Y:S01]  /*12190*/  LDSM.16.M88.4 R44, [R212] ;  /* 0x00000000d42c783b */ /* 0x000fe20000000200 */
[----:B------:R-:W-:Y:S01]  /*121a0*/  LOP3.LUT P1, RZ, R11, 0x4, RZ, 0xc0, !PT ;  /* 0x000000040bff7812 */ /* 0x000fe2000782c0ff */
[----:B------:R-:W-:Y:S01]  /*121b0*/  IMAD R209, R5, 0x2, R212 ;  /* 0x0000000205d17824 */ /* 0x000fe200078e02d4 */
[----:B------:R-:W-:Y:S01]  /*121c0*/  P2R R10, PR, RZ, 0x20 ;  /* 0x00000020ff0a7803 */ /* 0x000fe20000000000 */
[----:B------:R-:W2:Y:S01]  /*121d0*/  LDSM.16.M88.4 R12, [R213+0xa880] ;  /* 0x00a88000d50c783b */ /* 0x000ea20000000200 */
[----:B------:R-:W-:-:S02]  /*121e0*/  @!P3 ISETP.LT.OR P6, PT, R8, 0x21, !P6 ;  /* 0x000000210800b80c */ /* 0x000fc400077c1670 */
[C---:B------:R-:W-:Y:S01]  /*121f0*/  IADD3 R203, R211.reuse, 0x800, RZ ;  /* 0x00000800d3cb7810 */ /* 0x040fe20007ffe0ff */
[----:B------:R-:W-:Y:S01]  /*12200*/  LDSM.16.M88.4 R28, [R213+0xb080] ;  /* 0x00b08000d51c783b */ /* 0x000fe20000000200 */
[C---:B------:R-:W-:Y:S02]  /*12210*/  IADD3 R202, R211.reuse, 0x1000, RZ ;  /* 0x00001000d3ca7810 */ /* 0x040fe40007ffe0ff */
[C---:B------:R-:W-:Y:S01]  /*12220*/  IADD3 R200, R211.reuse, 0x1800, RZ ;  /* 0x00001800d3c87810 */ /* 0x040fe20007ffe0ff */
[----:B------:R-:W3:Y:S01]  /*12230*/  LDSM.16.M88.4 R56, [R211] ;  /* 0x00000000d338783b */ /* 0x000ee20000000200 */
[C---:B------:R-:W-:Y:S02]  /*12240*/  IADD3 R199, R211.reuse, 0x2000, RZ ;  /* 0x00002000d3c77810 */ /* 0x040fe40007ffe0ff */
[C---:B------:R-:W-:Y:S01]  /*12250*/  IADD3 R198, R211.reuse, 0x2800, RZ ;  /* 0x00002800d3c67810 */ /* 0x040fe20007ffe0ff */
[----:B------:R-:W5:Y:S01]  /*12260*/  LDSM.16.M88.4 R52, [R211+0x800] ;  /* 0x00080000d334783b */ /* 0x000f620000000200 */
[----:B------:R-:W-:-:S02]  /*12270*/  IADD3 R197, R211, 0x3000, RZ ;  /* 0x00003000d3c57810 */ /* 0x000fc40007ffe0ff */
[C---:B------:R-:W-:Y:S01]  /*12280*/  IADD3 R196, R211.reuse, 0x3800, RZ ;  /* 0x00003800d3c47810 */ /* 0x040fe20007ffe0ff */
[----:B------:R-:W4:Y:S01]  /*12290*/  LDSM.16.M88.4 R48, [R211+0x1000] ;  /* 0x00100000d330783b */ /* 0x000f220000000200 */
[C---:B------:R-:W-:Y:S02]  /*122a0*/  IADD3 R195, R211.reuse, 0x4000, RZ ;  /* 0x00004000d3c37810 */ /* 0x040fe40007ffe0ff */
[----:B------:R-:W-:Y:S01]  /*122b0*/  IADD3 R194, R211, 0x4800, RZ ;  /* 0x00004800d3c27810 */ /* 0x000fe20007ffe0ff */
[----:B------:R-:W-:Y:S01]  /*122c0*/  @!PT LDS RZ, [RZ] ;  /* 0x00000000fffff984 */ /* 0x000fe20000000800 */
[----:B------:R-:W-:Y:S01]  /*122d0*/  @!PT LDS RZ, [RZ] ;  /* 0x00000000fffff984 */ /* 0x000fe20000000800 */
[----:B------:R-:W-:Y:S01]  /*122e0*/  @!PT LDS RZ, [RZ] ;  /* 0x00000000fffff984 */ /* 0x000fe20000000800 */
[----:B------:R3:W-:Y:S01]  /*122f0*/  LDGSTS.E.BYPASS.LTC128B.128 [R218+0x4080], [R32.64], !P0 ;  /* 0x0408000020da7fae */ /* 0x0007e2000c101d5a */
[----:B------:R-:W-:Y:S02]  /*12300*/  LOP3.LUT P0, RZ, R67, 0x4, RZ, 0xc0, !PT ;  /* 0x0000000443ff7812 */ /* 0x000fe4000780c0ff */
[----:B------:R-:W-:Y:S02]  /*12310*/  IADD3 R193, R211, 0x5000, RZ ;  /* 0x00005000d3c17810 */ /* 0x000fe40007ffe0ff */
[----:B------:R-:W-:-:S02]  /*12320*/  SEL R2, R2, 0xffffffc0, !P0 ;  /* 0xffffffc002027807 */ /* 0x000fc40004000000 */
[C---:B------:R-:W-:Y:S02]  /*12330*/  ISETP.LT.OR P0, PT, R8.reuse, 0x1, !P2 ;  /* 0x000000010800780c */ /* 0x040fe40005701670 */
[----:B------:R-:W-:Y:S01]  /*12340*/  @!P3 ISETP.LT.OR P2, PT, R8, 0x21, !P2 ;  /* 0x000000210800b80c */ /* 0x000fe20005741670 */
[--C-:B------:R-:W-:Y:S01]  /*12350*/  IMAD.IADD R207, R213, 0x1, R2.reuse ;  /* 0x00000001d5cf7824 */ /* 0x100fe200078e0202 */
[C---:B------:R-:W-:Y:S01]  /*12360*/  IADD3 R192, R211.reuse, 0x5800, RZ ;  /* 0x00005800d3c07810 */ /* 0x040fe20007ffe0ff */
[----:B-1----:R-:W-:Y:S01]  /*12370*/  HMMA.16816.F32 R24, R60, R20, RZ ;  /* 0x000000143c18723c */ /* 0x002fe200000018ff */
[----:B------:R-:W-:-:S07]  /*12380*/  IMAD.IADD R201, R211, 0x1, R2 ;  /* 0x00000001d3c97824 */ /* 0x000fce00078e0202 */
[----:B------:R1:W-:Y:S01]  /*12390*/  LDGSTS.E.BYPASS.LTC128B.128 [R218+0x5880], [R32.64+0x80], !P0 ;  /* 0x0588008020da7fae */ /* 0x0003e2000c101d5a */
[C---:B------:R-:W-:Y:S01]  /*123a0*/  ISETP.LT.OR P0, PT, R8.reuse, 0x1, !P1 ;  /* 0x000000010800780c */ /* 0x040fe20004f01670 */
[----:B--2-4-:R-:W-:Y:S01]  /*123b0*/  HMMA.16816.F32 R16, R60, R12, RZ ;  /* 0x0000000c3c10723c */ /* 0x014fe200000018ff */
[----:B------:R-:W-:-:S07]  /*123c0*/  @!P3 ISETP.LT.OR P1, PT, R8, 0x21, !P1 ;  /* 0x000000210800b80c */ /* 0x000fce0004f21670 */
[----:B------:R-:W-:Y:S04]  /*123d0*/  HMMA.16816.F32 R20, R60, R22, RZ ;  /* 0x000000163c14723c */ /* 0x000fe800000018ff */
[----:B------:R1:W-:Y:S01]  /*123e0*/  LDGSTS.E.BYPASS.LTC128B.128 [R218+0x7080], [R32.64+0x100], !P0 ;  /* 0x0708010020da7fae */ /* 0x0003e2000c101d5a */
[----:B------:R-:W-:-:S03]  /*123f0*/  LOP3.LUT P0, RZ, R11, 0x8, RZ, 0xc0, !PT ;  /* 0x000000080bff7812 */ /* 0x000fc6000780c0ff */
[----:B------:R-:W-:Y:S01]  /*12400*/  HMMA.16816.F32 R12, R60, R14, RZ ;  /* 0x0000000e3c0c723c */ /* 0x000fe200000018ff */
[C---:B------:R-:W-:Y:S02]  /*12410*/  ISETP.LT.OR P5, PT, R8.reuse, 0x1, !P0 ;  /* 0x000000010800780c */ /* 0x040fe400047a1670 */
[----:B------:R-:W-:-:S05]  /*12420*/  @!P3 ISETP.LT.OR P0, PT, R8, 0x21, !P0 ;  /* 0x000000210800b80c */ /* 0x000fca0004701670 */
[C---:B---3--:R-:W-:Y:S06]  /*12430*/  HMMA.16816.F32 R24, R44.reuse, R56, R24 ;  /* 0x000000382c18723c */ /* 0x048fec0000001818 */
[----:B------:R1:W-:Y:S01]  /*12440*/  LDGSTS.E.BYPASS.LTC128B.128 [R218+0x8880], [R32.64+0x180], !P5 ;  /* 0x0888018020da7fae */ /* 0x0003e2000e901d5a */
[----:B------:R-:W-:Y:S01]  /*12450*/  ISETP.NE.AND P5, PT, R10, RZ, PT ;  /* 0x000000ff0a00720c */ /* 0x000fe20003fa5270 */
[----:B------:R-:W-:Y:S02]  /*12460*/  HMMA.16816.F32 R20, R44, R58, R20 ;  /* 0x0000003a2c14723c */ /* 0x000fe40000001814 */
[----:B------:R2:W-:Y:S01]  /*12470*/  @!P3 LDGSTS.E.BYPASS.LTC128B.128 [R218+0x5080], [R68.64], !P6 ;  /* 0x0508000044dabfae */ /* 0x0005e2000f101d5a */
[----:B------:R-:W-:-:S03]  /*12480*/  ISETP.NE.AND P6, PT, R9, RZ, PT ;  /* 0x000000ff0900720c */ /* 0x000fc60003fc5270 */
[----:B------:R2:W-:Y:S02]  /*12490*/  @!P3 LDGSTS.E.BYPASS.LTC128B.128 [R218+0x6880], [R68.64+0x80], !P2 ;  /* 0x0688008044dabfae */ /* 0x0005e4000d101d5a */
[C---:B------:R-:W-:Y:S02]  /*124a0*/  HMMA.16816.F32 R8, R60.reuse, R28, RZ ;  /* 0x0000001c3c08723c */ /* 0x040fe400000018ff */
[----:B------:R2:W-:Y:S04]  /*124b0*/  @!P3 LDGSTS.E.BYPASS.LTC128B.128 [R218+0x8080], [R68.64+0x100], !P1 ;  /* 0x0808010044dabfae */ /* 0x0005e8000c901d5a */
[----:B------:R2:W-:Y:S01]  /*124c0*/  @!P3 LDGSTS.E.BYPASS.LTC128B.128 [R218+0x9880], [R68.64+0x180], !P0 ;  /* 0x0988018044dabfae */ /* 0x0005e2000c101d5a */
[----:B------:R-:W-:Y:S01]  /*124d0*/  PLOP3.LUT P0, PT, PT, PT, UP0, 0x80, 0x0 ;  /* 0x000000000000781c */ /* 0x000fe20003f0f008 */
[----:B------:R-:W-:Y:S02]  /*124e0*/  HMMA.16816.F32 R60, R60, R30, RZ ;  /* 0x0000001e3c3c723c */ /* 0x000fe400000018ff */
[----:B------:R-:W-:Y:S04]  /*124f0*/  LDSM.16.M88.4 R40, [R210] ;  /* 0x00000000d228783b */ /* 0x000fe80000000200 */
[----:B------:R-:W3:Y:S02]  /*12500*/  LDSM.16.M88.4 R36, [R207+0xa080] ;  /* 0x00a08000cf24783b */ /* 0x000ee40000000200 */
[C---:B-----5:R-:W-:Y:S02]  /*12510*/  HMMA.16816.F32 R16, R44.reuse, R52, R16 ;  /* 0x000000342c10723c */ /* 0x060fe40000001810 */
[----:B-1----:R-:W1:Y:S04]  /*12520*/  LDSM.16.M88.4 R32, [R207+0xa880] ;  /* 0x00a88000cf20783b */ /* 0x002e680000000200 */
[----:B------:R-:W4:Y:S02]  /*12530*/  LDSM.16.M88.4 R28, [R207+0xb080] ;  /* 0x00b08000cf1c783b */ /* 0x000f240000000200 */
[C---:B------:R-:W-:Y:S02]  /*12540*/  HMMA.16816.F32 R12, R44.reuse, R54, R12 ;  /* 0x000000362c0c723c */ /* 0x040fe4000000180c */
[----:B------:R-:W-:Y:S04]  /*12550*/  LDSM.16.M88.4 R56, [R209] ;  /* 0x00000000d138783b */ /* 0x000fe80000000200 */
[----:B------:R-:W5:Y:S02]  /*12560*/  LDSM.16.M88.4 R52, [R201] ;  /* 0x00000000c934783b */ /* 0x000f640000000200 */
[C---:B------:R-:W-:Y:S02]  /*12570*/  HMMA.16816.F32 R8, R44.reuse, R48, R8 ;  /* 0x000000302c08723c */ /* 0x040fe40000001808 */
[----:B------:R-:W0:Y:S06]  /*12580*/  LDGDEPBAR ;  /* 0x00000000000079af */ /* 0x000e2c0000000000 */
        /* <DEDUP_REMOVED lines=169> */
.L_x_1434:
[----:B-1----:R-:W-:Y:S01]  /*13020*/  LOP3.LUT R31, R4, 0xffffffe0, RZ, 0xc0, !PT ;  /* 0xffffffe0041f7812 */ /* 0x002fe200078ec0ff */
[----:B------:R-:W-:Y:S01]  /*13030*/  IMAD.SHL.U32 R208, R0, 0x2, RZ ;  /* 0x0000000200d07824 */ /* 0x000fe200078e00ff */
[----:B------:R-:W-:Y:S01]  /*13040*/  LEA.HI R29, R3, R84, RZ, 0x2 ;  /* 0x00000054031d7211 */ /* 0x000fe200078f10ff */
[----:B------:R-:W-:Y:S01]  /*13050*/  @UP2 USHF.L.U32 UR17, UR17, 0x7, URZ ;  /* 0x0000000711112899 */ /* 0x000fe2000800063f */
[----:B------:R-:W-:Y:S01]  /*13060*/  SHF.R.S32.HI R6, RZ, 0x1f, R65 ;  /* 0x0000001fff067819 */ /* 0x000fe20000011441 */
[----:B------:R-:W-:Y:S01]  /*13070*/  IMAD.IADD R2, R84, 0x1, -R31 ;  /* 0x0000000154027824 */ /* 0x000fe200078e0a1f */
[----:B------:R-:W-:Y:S01]  /*13080*/  LOP3.LUT R29, R29, 0xfffffffc, RZ, 0xc0, !PT ;  /* 0xfffffffc1d1d7812 */ /* 0x000fe200078ec0ff */
[----:B------:R-:W-:Y:S01]  /*13090*/  LDSM.16.MT88.4 R132, [R208+0x4080] ;  /* 0x00408000d084783b */ /* 0x000fe20000004200 */
[----:B------:R-:W-:Y:S01]  /*130a0*/  LEA.HI R6, R6, R65, RZ, 0x3 ;  /* 0x0000004106067211 */ /* 0x000fe200078f18ff */
[----:B------:R-:W-:Y:S01]  /*130b0*/  IMAD R206, R7, 0x2, R208 ;  /* 0x0000000207ce7824 */ /* 0x000fe200078e02d0 */
[----:B------:R-:W-:Y:S01]  /*130c0*/  SHF.R.S32.HI R3, RZ, 0x1f, R2 ;  /* 0x0000001fff037819 */ /* 0x000fe20000011402 */
[----:B------:R-:W-:Y:S01]  /*130d0*/  IMAD.IADD R84, R84, 0x1, -R29 ;  /* 0x0000000154547824 */ /* 0x000fe200078e0a1d */
[----:B------:R-:W-:Y:S01]  /*130e0*/  LOP3.LUT R6, R6, 0xffffff8, RZ, 0xc0, !PT ;  /* 0x0ffffff806067812 */ /* 0x000fe200078ec0ff */
[----:B------:R-:W-:Y:S01]  /*130f0*/  IMAD R205, R5, 0x2, R208 ;  /* 0x0000000205cd7824 */ /* 0x000fe200078e02d0 */
[----:B------:R-:W-:Y:S01]  /*13100*/  LEA.HI R3, R3, R2, RZ, 0x2 ;  /* 0x0000000203037211 */ /* 0x000fe200078f10ff */
[----:B------:R-:W-:Y:S01]  /*13110*/  IMAD R204, R5, 0x2, R206 ;  /* 0x0000000205cc7824 */ /* 0x000fe200078e02ce */
[----:B------:R-:W-:Y:S01]  /*13120*/  LEA.HI R4, R84, R84, RZ, 0x1 ;  /* 0x0000005454047211 */ /* 0x000fe200078f08ff */
[----:B------:R-:W-:Y:S01]  /*13130*/  IMAD.IADD R65, R65, 0x1, -R6 ;  /* 0x0000000141417824 */ /* 0x000fe200078e0a06 */
[----:B------:R-:W-:Y:S01]  /*13140*/  PLOP3.LUT P1, PT, PT, PT, UP2, 0x80, 0x0 ;  /* 0x000000000000781c */ /* 0x000fe20003f2f028 */
[----:B------:R-:W-:Y:S01]  /*13150*/  LDSM.16.MT88.4 R140, [R206+0x4080] ;  /* 0x00408000ce8c783b */ /* 0x000fe20000004200 */
[----:B------:R-:W-:Y:S01]  /*13160*/  LEA.HI.SX32 R6, R3, UR18, 0x1e ;  /* 0x0000001203067c11 */ /* 0x000fe2000f8ff2ff */
[----:B------:R-:W-:Y:S01]  /*13170*/  ULDC.64 UR4, c[0x0][0x2c8] ;  /* 0x0000b20000047ab9 */ /* 0x000fe20000000a00 */
[----:B------:R-:W-:Y:S01]  /*13180*/  LOP3.LUT R29, R4, 0x1ffffffe, RZ, 0xc0, !PT ;  /* 0x1ffffffe041d7812 */ /* 0x000fe200078ec0ff */
[----:B------:R-:W-:Y:S01]  /*13190*/  LDSM.16.MT88.4 R148, [R205+0x4080] ;  /* 0x00408000cd94783b */ /* 0x000fe20000004200 */
[----:B------:R-:W-:Y:S01]  /*131a0*/  PLOP3.LUT P0, PT, PT, PT, UP2, 0x80, 0x0 ;  /* 0x000000000000781c */ /* 0x000fe20003f0f028 */
[----:B------:R-:W-:Y:S01]  /*131b0*/  IMAD R6, R65, 0x10, R6 ;  /* 0x0000001041067824 */ /* 0x000fe200078e0206 */
[----:B------:R-:W-:Y:S01]  /*131c0*/  LOP3.LUT R3, R3, 0x7ffffffc, RZ, 0xc0, !PT ;  /* 0x7ffffffc03037812 */ /* 0x000fe200078ec0ff */
[----:B------:R-:W-:Y:S01]  /*131d0*/  IMAD.IADD R29, R84, 0x1, -R29 ;  /* 0x00000001541d7824 */ /* 0x000fe200078e0a1d */
[----:B------:R-:W-:Y:S01]  /*131e0*/  LDSM.16.MT88.4 R40, [R208+0x5880] ;  /* 0x00588000d028783b */ /* 0x000fe20000004200 */
[----:B------:R-:W-:-:S02]  /*131f0*/  UIADD3 UR13, UR13, -0x2, URZ ;  /* 0xfffffffe0d0d7890 */ /* 0x000fc4000fffe03f */
[----:B------:R-:W-:Y:S01]  /*13200*/  IMAD R189, R29, 0x8, R6 ;  /* 0x000000081dbd7824 */ /* 0x000fe200078e0206 */
[----:B------:R-:W-:Y:S01]  /*13210*/  LDSM.16.MT88.4 R48, [R206+0x5880] ;  /* 0x00588000ce30783b */ /* 0x000fe20000004200 */
[----:B------:R-:W-:Y:S02]  /*13220*/  IMAD.IADD R190, R2, 0x1, -R3 ;  /* 0x0000000102be7824 */ /* 0x000fe400078e0a03 */
[----:B------:R-:W-:Y:S01]  /*13230*/  @P1 IMAD.HI.U32 R4, R189, c[0x0][0x2c8], RZ ;  /* 0x0000b200bd041a27 */ /* 0x000fe200078e00ff */
[----:B------:R-:W-:Y:S03]  /*13240*/  LDSM.16.MT88.4 R56, [R205+0x5880] ;  /* 0x00588000cd38783b */ /* 0x000fe60000004200 */
[----:B------:R-:W-:Y:S01]  /*13250*/  IMAD.MOV.U32 R28, RZ, RZ, R189 ;  /* 0x000000ffff1c7224 */ /* 0x000fe200078e00bd */
[----:B------:R-:W-:Y:S01]  /*13260*/  @P0 SHF.R.U32.HI R28, RZ, c[0x0][0x2cc], R4 ;  /* 0x0000b300ff1c0a19 */ /* 0x000fe20000011604 */
[----:B------:R-:W-:Y:S01]  /*13270*/  IMAD.U32 R3, RZ, RZ, UR11 ;  /* 0x0000000bff037e24 */ /* 0x000fe2000f8e00ff */
[----:B------:R-:W-:Y:S01]  /*13280*/  LDSM.16.MT88.4 R64, [R204+0x5880] ;  /* 0x00588000cc40783b */ /* 0x000fe20000004200 */
[----:B------:R-:W-:-:S03]  /*13290*/  IMAD.SHL.U32 R190, R190, 0x2, RZ ;  /* 0x00000002bebe7824 */ /* 0x000fc600078e00ff */
[----:B------:R-:W1:Y:S02]  /*132a0*/  SHFL.IDX PT, R6, R28, RZ, 0x1c1f ;  /* 0x001c1fff1c067589 */ /* 0x000e6400000e0000 */
[C---:B------:R-:W-:Y:S02]  /*132b0*/  IADD3 R3, -R190.reuse, 0x1, R3 ;  /* 0x00000001be037810 */ /* 0x040fe40007ffe103 */
[----:B------:R-:W2:Y:S01]  /*132c0*/  SHFL.IDX PT, R4, R28, 0x1, 0x1c1f ;  /* 0x003c1f001c047f89 */ /* 0x000ea200000e0000 */
[----:B------:R-:W-:Y:S01]  /*132d0*/  IADD3 R2, -R190, UR11, RZ ;  /* 0x0000000bbe027c10 */ /* 0x000fe2000fffe1ff */
[----:B------:R-:W-:Y:S01]  /*132e0*/  UIMAD.WIDE.U32 UR10, UR17, UR4, URZ ;  /* 0x00000004110a72a5 */ /* 0x000fe2000f8e003f */
[----:B------:R-:W-:Y:S01]  /*132f0*/  IADD3 R35, R3, -UR22, RZ ;  /* 0x8000001603237c10 */ /* 0x000fe2000fffe0ff */
[----:B------:R-:W-:Y:S04]  /*13300*/  LDSM.16.MT88.4 R72, [R208+0x7080] ;  /* 0x00708000d048783b */ /* 0x000fe80000004200 */
[----:B------:R-:W-:Y:S01]  /*13310*/  LDSM.16.MT88.4 R80, [R206+0x7080] ;  /* 0x00708000ce50783b */ /* 0x000fe20000004200 */
[----:B------:R-:W-:-:S02]  /*13320*/  @UP2 UMOV UR9, UR11 ;  /* 0x0000000b00092c82 */ /* 0x000fc40008000000 */
[----:B------:R-:W-:Y:S01]  /*13330*/  @UP2 USHF.R.U32.HI UR18, URZ, UR5, UR9 ;  /* 0x000000053f122299 */ /* 0x000fe20008011609 */
[----:B------:R-:W-:Y:S03]  /*13340*/  LDSM.16.MT88.4 R88, [R205+0x7080] ;  /* 0x00708000cd58783b */ /* 0x000fe60000004200 */
[----:B------:R-:W-:Y:S01]  /*13350*/  UIADD3 UR18, UR18, UR14, -UR22 ;  /* 0x0000000e12127290 */ /* 0x000fe2000fffe816 */
[----:B------:R-:W-:Y:S03]  /*13360*/  LDSM.16.MT88.4 R96, [R204+0x7080] ;  /* 0x00708000cc60783b */ /* 0x000fe60000004200 */
[----:B------:R-:W-:Y:S01]  /*13370*/  UIMAD.WIDE UR4, UR18, 0x2aaaaaab, URZ ;  /* 0x2aaaaaab120478a5 */ /* 0x000fe2000f8e023f */
[C---:B-1----:R-:W-:Y:S01]  /*13380*/  IMAD.IADD R3, R35.reuse, 0x1, R6 ;  /* 0x0000000123037824 */ /* 0x042fe200078e0206 */
[----:B------:R-:W-:Y:S02]  /*13390*/  LDSM.16.MT88.4 R104, [R208+0x8880] ;  /* 0x00888000d068783b */ /* 0x000fe40000004200 */
[----:B------:R-:W-:Y:S01]  /*133a0*/  USHF.R.U32.HI UR4, URZ, 0x1f, UR5 ;  /* 0x0000001f3f047899 */ /* 0x000fe20008011605 */
[----:B--2---:R-:W-:Y:S01]  /*133b0*/  IMAD.IADD R35, R35, 0x1, R4 ;  /* 0x0000000123237824 */ /* 0x004fe200078e0204 */
[----:B------:R-:W-:Y:S01]  /*133c0*/  IMNMX R3, R2, R3, PT ;  /* 0x0000000302037217 */ /* 0x000fe20003800200 */
[----:B------:R-:W-:Y:S01]  /*133d0*/  LDSM.16.MT88.4 R112, [R206+0x8880] ;  /* 0x00888000ce70783b */ /* 0x000fe20000004200 */
[----:B------:R-:W-:-:S02]  /*133e0*/  ULEA.HI.SX32 UR4, UR5, UR4, 0x1d ;  /* 0x0000000405047291 */ /* 0x000fc4000f8fea3f */
[C---:B------:R-:W-:Y:S01]  /*133f0*/  ISETP.GT.AND P0, PT, R3.reuse, RZ, PT ;  /* 0x000000ff0300720c */ /* 0x040fe20003f04270 */
[----:B------:R-:W-:Y:S01]  /*13400*/  LDSM.16.MT88.4 R120, [R205+0x8880] ;  /* 0x00888000cd78783b */ /* 0x000fe20000004200 */
[C---:B------:R-:W-:Y:S02]  /*13410*/  ISETP.GT.AND P1, PT, R3.reuse, 0x1, PT ;  /* 0x000000010300780c */ /* 0x040fe40003f24270 */
[----:B------:R-:W-:Y:S01]  /*13420*/  FSEL R24, R24, -INF , P0 ;  /* 0xff80000018187808 */ /* 0x000fe20000000000 */
[----:B------:R-:W-:Y:S01]  /*13430*/  LDSM.16.MT88.4 R172, [R204+0x4880] ;  /* 0x00488000ccac783b */ /* 0x000fe20000004200 */
[----:B------:R-:W-:Y:S02]  /*13440*/  ISETP.GT.AND P0, PT, R3, 0x8, PT ;  /* 0x000000080300780c */ /* 0x000fe40003f04270 */
[----:B------:R-:W-:Y:S01]  /*13450*/  FSEL R33, R25, -INF , P1 ;  /* 0xff80000019217808 */ /* 0x000fe20000800000 */
[----:B------:R-:W-:Y:S01]  /*13460*/  LDSM.16.MT88.4 R168, [R208+0x6080] ;  /* 0x00608000d0a8783b */ /* 0x000fe20000004200 */
[----:B------:R-:W-:-:S02]  /*13470*/  ISETP.GT.AND P1, PT, R3, 0x9, PT ;  /* 0x000000090300780c */ /* 0x000fc40003f24270 */
[----:B------:R-:W-:Y:S01]  /*13480*/  FSEL R31, R20, -INF , P0 ;  /* 0xff800000141f7808 */ /* 0x000fe20000000000 */
[----:B------:R-:W-:Y:S01]  /*13490*/  LDSM.16.MT88.4 R164, [R205+0x6080] ;  /* 0x00608000cda4783b */ /* 0x000fe20000004200 */
[----:B------:R-:W-:Y:S02]  /*134a0*/  ISETP.GT.AND P0, PT, R3, 0x10, PT ;  /* 0x000000100300780c */ /* 0x000fe40003f04270 */
[----:B------:R-:W-:Y:S01]  /*134b0*/  FSEL R29, R21, -INF , P1 ;  /* 0xff800000151d7808 */ /* 0x000fe20000800000 */
[----:B------:R-:W-:Y:S01]  /*134c0*/  LDSM.16.MT88.4 R160, [R208+0x7880] ;  /* 0x00788000d0a0783b */ /* 0x000fe20000004200 */
[C---:B------:R-:W-:Y:S02]  /*134d0*/  ISETP.GT.AND P1, PT, R3.reuse, 0x11, PT ;  /* 0x000000110300780c */ /* 0x040fe40003f24270 */
[----:B------:R-:W-:Y:S01]  /*134e0*/  FSEL R103, R16, -INF , P0 ;  /* 0xff80000010677808 */ /* 0x000fe20000000000 */
[----:B------:R-:W0:Y:S01]  /*134f0*/  LDGDEPBAR ;  /* 0x00000000000079af */ /* 0x000e220000000000 */
[----:B------:R-:W-:-:S02]  /*13500*/  ISETP.GT.AND P0, PT, R3, 0x18, PT ;  /* 0x000000180300780c */ /* 0x000fc40003f04270 */
[----:B------:R-:W-:Y:S02]  /*13510*/  FSEL R101, R17, -INF , P1 ;  /* 0xff80000011657808 */ /* 0x000fe40000800000 */
[C---:B------:R-:W-:Y:S02]  /*13520*/  ISETP.GT.AND P1, PT, R3.reuse, 0x19, PT ;  /* 0x000000190300780c */ /* 0x040fe40003f24270 */
[----:B------:R-:W-:Y:S02]  /*13530*/  FSEL R25, R12, -INF , P0 ;  /* 0xff8000000c197808 */ /* 0x000fe40000000000 */
[----:B------:R-:W-:Y:S02]  /*13540*/  ISETP.GT.AND P0, PT, R3, 0x20, PT ;  /* 0x000000200300780c */ /* 0x000fe40003f04270 */
[----:B------:R-:W-:Y:S02]  /*13550*/  IMNMX R2, R2, R35, PT ;  /* 0x0000002302027217 */ /* 0x000fe40003800200 */
[----:B------:R-:W-:-:S02]  /*13560*/  FSEL R21, R13, -INF , P1 ;  /* 0xff8000000d157808 */ /* 0x000fc40000800000 */
[----:B------:R-:W-:Y:S02]  /*13570*/  ISETP.GT.AND P1, PT, R3, 0x21, PT ;  /* 0x000000210300780c */ /* 0x000fe40003f24270 */
[----:B------:R-:W-:Y:S02]  /*13580*/  FSEL R239, R8, -INF , P0 ;  /* 0xff80000008ef7808 */ /* 0x000fe40000000000 */
[C---:B------:R-:W-:Y:S02]  /*13590*/  ISETP.GT.AND P0, PT, R2.reuse, RZ, PT ;  /* 0x000000ff0200720c */ /* 0x040fe40003f04270 */
[----:B------:R-:W-:Y:S02]  /*135a0*/  FSEL R233, R9, -INF , P1 ;  /* 0xff80000009e97808 */ /* 0x000fe40000800000 */
[----:B------:R-:W-:Y:S02]  /*135b0*/  ISETP.GT.AND P1, PT, R2, 0x1, PT ;  /* 0x000000010200780c */ /* 0x000fe40003f24270 */
[----:B------:R-:W-:-:S02]  /*135c0*/  FSEL R26, R26, -INF , P0 ;  /* 0xff8000001a1a7808 */ /* 0x000fc40000000000 */
[----:B------:R-:W-:Y:S02]  /*135d0*/  ISETP.GT.AND P0, PT, R2, 0x8, PT ;  /* 0x000000080200780c */ /* 0x000fe40003f04270 */
[----:B------:R-:W-:Y:S02]  /*135e0*/  FMNMX.FTZ R4, R24, R33, !PT ;  /* 0x0000002118047209 */ /* 0x000fe40007810000 */
[----:B------:R-:W-:Y:S02]  /*135f0*/  FSEL R35, R27, -INF , P1 ;  /* 0xff8000001b237808 */ /* 0x000fe40000800000 */
[----:B------:R-:W-:Y:S02]  /*13600*/  FSEL R27, R22, -INF , P0 ;  /* 0xff800000161b7808 */ /* 0x000fe40000000000 */
[----:B------:R-:W-:Y:S02]  /*13610*/  FMNMX.FTZ R4, R31, R4, !PT ;  /* 0x000000041f047209 */ /* 0x000fe40007810000 */
[----:B------:R-:W-:-:S02]  /*13620*/  ISETP.GT.AND P0, PT, R3, 0x28, PT ;  /* 0x000000280300780c */ /* 0x000fc40003f04270 */
[----:B------:R-:W-:Y:S02]  /*13630*/  ISETP.GT.AND P1, PT, R2, 0x9, PT ;  /* 0x000000090200780c */ /* 0x000fe40003f24270 */
[----:B------:R-:W-:Y:S02]  /*13640*/  FMNMX.FTZ R6, R26, R35, !PT ;  /* 0x000000231a067209 */ /* 0x000fe40007810000 */
[----:B------:R-:W-:Y:S02]  /*13650*/  FMNMX.FTZ R4, R29, R4, !PT ;  /* 0x000000041d047209 */ /* 0x000fe40007810000 */
[----:B------:R-:W-:Y:S02]  /*13660*/  FSEL R237, R60, -INF , P0 ;  /* 0xff8000003ced7808 */ /* 0x000fe40000000000 */
[----:B------:R-:W-:Y:S02]  /*13670*/  FSEL R23, R23, -INF , P1 ;  /* 0xff80000017177808 */ /* 0x000fe40000800000 */
[----:B------:R-:W-:-:S02]  /*13680*/  ISETP.GT.AND P0, PT, R2, 0x10, PT ;  /* 0x000000100200780c */ /* 0x000fc40003f04270 */
[----:B------:R-:W-:Y:S02]  /*13690*/  FMNMX.FTZ R6, R27, R6, !PT ;  /* 0x000000061b067209 */ /* 0x000fe40007810000 */
[----:B------:R-:W-:Y:S02]  /*136a0*/  FMNMX.FTZ R4, R103, R4, !PT ;  /* 0x0000000467047209 */ /* 0x000fe40007810000 */
[----:B------:R-:W-:Y:S02]  /*136b0*/  ISETP.GT.AND P1, PT, R2, 0x11, PT ;  /* 0x000000110200780c */ /* 0x000fe40003f24270 */
[----:B------:R-:W-:Y:S02]  /*136c0*/  FSEL R9, R18, -INF , P0 ;  /* 0xff80000012097808 */ /* 0x000fe40000000000 */
[----:B------:R-:W-:Y:S02]  /*136d0*/  FMNMX.FTZ R6, R23, R6, !PT ;  /* 0x0000000617067209 */ /* 0x000fe40007810000 */
[----:B------:R-:W-:-:S02]  /*136e0*/  FMNMX.FTZ R4, R101, R4, !PT ;  /* 0x0000000465047209 */ /* 0x000fc40007810000 */
[----:B------:R-:W-:Y:S02]  /*136f0*/  ISETP.GT.AND P0, PT, R3, 0x29, PT ;  /* 0x000000290300780c */ /* 0x000fe40003f04270 */
[----:B------:R-:W-:Y:S02]  /*13700*/  FSEL R13, R19, -INF , P1 ;  /* 0xff800000130d7808 */ /* 0x000fe40000800000 */
        /* <DEDUP_REMOVED lines=33> */
[----:B-1----:R-:W-:-:S03]  /*13920*/  FMNMX.FTZ R3, R4, R3, !PT ;  /* 0x0000000304037209 */ /* 0x002fc60007810000 */
[----:B------:R-:W-:Y:S01]  /*13930*/  LDSM.16.MT88.4 R4, [R204+0x8880] ;  /* 0x00888000cc04783b */ /* 0x000fe20000004200 */
        /* <DEDUP_REMOVED lines=9> */
[--C-:B------:R-:W-:Y:S02]  /*139d0*/  FFMA.FTZ R185, R31, c[0x0][0x2d0], -R178.reuse ;  /* 0x0000b4001fb97a23 */ /* 0x100fe400000108b2 */
[----:B------:R-:W-:Y:S01]  /*139e0*/  FFMA.FTZ R2, R29, c[0x0][0x2d0], -R178 ;  /* 0x0000b4001d027a23 */ /* 0x000fe200000108b2 */
[----:B------:R-:W-:Y:S01]  /*139f0*/  MUFU.EX2 R187, R187 ;  /* 0x000000bb00bb7308 */ /* 0x000fe20000000800 */
[----:B------:R-:W-:-:S02]  /*13a00*/  FFMA.FTZ R191, R26, c[0x0][0x2d0], -R176 ;  /* 0x0000b4001abf7a23 */ /* 0x000fc400000108b0 */
[--C-:B------:R-:W-:Y:S02]  /*13a10*/  FFMA.FTZ R158, R35, c[0x0][0x2d0], -R176.reuse ;  /* 0x0000b400239e7a23 */ /* 0x100fe400000108b0 */
[--C-:B------:R-:W-:Y:S01]  /*13a20*/  FFMA.FTZ R0, R27, c[0x0][0x2d0], -R176.reuse ;  /* 0x0000b4001b007a23 */ /* 0x100fe200000108b0 */
[----:B------:R-:W1:Y:S01]  /*13a30*/  LDSM.16.MT88.4 R32, [R204+0x4080] ;  /* 0x00408000cc20783b */ /* 0x000e620000004200 */
[--C-:B------:R-:W-:Y:S01]  /*13a40*/  FFMA.FTZ R159, R23, c[0x0][0x2d0], -R176.reuse ;  /* 0x0000b400179f7a23 */ /* 0x100fe200000108b0 */
[----:B------:R-:W2:Y:S01]  /*13a50*/  MUFU.EX2 R156, R156 ;  /* 0x0000009c009c7308 */ /* 0x000ea20000000800 */
[----:B------:R-:W-:Y:S02]  /*13a60*/  FFMA.FTZ R228, R9, c[0x0][0x2d0], -R176 ;  /* 0x0000b40009e47a23 */ /* 0x000fe400000108b0 */
[----:B------:R-:W3:Y:S01]  /*13a70*/  LDSM.16.MT88.4 R8, [R208+0x4880] ;  /* 0x00488000d008783b */ /* 0x000ee20000004200 */
[--C-:B------:R-:W-:Y:S02]  /*13a80*/  FFMA.FTZ R186, R103, c[0x0][0x2d0], -R178.reuse ;  /* 0x0000b40067ba7a23 */ /* 0x100fe400000108b2 */
[----:B------:R-:W-:-:S02]  /*13a90*/  FFMA.FTZ R227, R101, c[0x0][0x2d0], -R178 ;  /* 0x0000b40065e37a23 */ /* 0x000fc400000108b2 */
[----:B------:R-:W-:Y:S01]  /*13aa0*/  MUFU.EX2 R185, R185 ;  /* 0x000000b900b97308 */ /* 0x000fe20000000800 */
[--C-:B------:R-:W-:Y:S02]  /*13ab0*/  FFMA.FTZ R184, R25, c[0x0][0x2d0], -R178.reuse ;  /* 0x0000b40019b87a23 */ /* 0x100fe400000108b2 */
[----:B------:R-:W-:Y:S01]  /*13ac0*/  FFMA.FTZ R219, R21, c[0x0][0x2d0], -R178 ;  /* 0x0000b40015db7a23 */ /* 0x000fe200000108b2 */
[----:B------:R-:W-:Y:S01]  /*13ad0*/  LDSM.16.MT88.4 R24, [R206+0x7880] ;  /* 0x00788000ce18783b */ /* 0x000fe20000004200 */
[--C-:B------:R-:W-:Y:S02]  /*13ae0*/  FFMA.FTZ R231, R13, c[0x0][0x2d0], -R176.reuse ;  /* 0x0000b4000de77a23 */ /* 0x100fe400000108b0 */
[--C-:B------:R-:W-:Y:S01]  /*13af0*/  FFMA.FTZ R226, R19, c[0x0][0x2d0], -R176.reuse ;  /* 0x0000b40013e27a23 */ /* 0x100fe200000108b0 */
[----:B------:R-:W4:Y:S01]  /*13b00*/  MUFU.EX2 R2, R2 ;  /* 0x0000000200027308 */ /* 0x000f220000000800 */
[----:B--2---:R-:W-:Y:S01]  /*13b10*/  F2FP.PACK_AB R128, R156, R187 ;  /* 0x000000bb9c80723e */ /* 0x004fe200000000ff */
[----:B------:R-:W-:Y:S01]  /*13b20*/  FFMA.FTZ R229, R17, c[0x0][0x2d0], -R176 ;  /* 0x0000b40011e57a23 */ /* 0x000fe200000108b0 */
[----:B------:R-:W2:Y:S01]  /*13b30*/  LDSM.16.MT88.4 R12, [R206+0x4880] ;  /* 0x00488000ce0c783b */ /* 0x000ea20000004200 */
[----:B------:R-:W-:-:S02]  /*13b40*/  FFMA.FTZ R230, R239, c[0x0][0x2d0], -R178 ;  /* 0x0000b400efe67a23 */ /* 0x000fc400000108b2 */
[--C-:B------:R-:W-:Y:S01]  /*13b50*/  FFMA.FTZ R232, R237, c[0x0][0x2d0], -R178.reuse ;  /* 0x0000b400ede87a23 */ /* 0x100fe200000108b2 */
[----:B------:R-:W5:Y:S01]  /*13b60*/  LDSM.16.MT88.4 R20, [R205+0x4880] ;  /* 0x00488000cd14783b */ /* 0x000f620000004200 */
[----:B------:R-:W-:Y:S01]  /*13b70*/  MUFU.EX2 R191, R191 ;  /* 0x000000bf00bf7308 */ /* 0x000fe20000000800 */
[--C-:B------:R-:W-:Y:S02]  /*13b80*/  FFMA.FTZ R233, R233, c[0x0][0x2d0], -R178.reuse ;  /* 0x0000b400e9e97a23 */ /* 0x100fe400000108b2 */
[----:B------:R-:W1:Y:S01]  /*13b90*/  LDSM.16.MT88.4 R16, [R206+0x6080] ;  /* 0x00608000ce10783b */ /* 0x000e620000004200 */
[----:B------:R-:W-:Y:S02]  /*13ba0*/  FFMA.FTZ R235, R235, c[0x0][0x2d0], -R178 ;  /* 0x0000b400ebeb7a23 */ /* 0x000fe400000108b2 */
[--C-:B------:R-:W-:Y:S02]  /*13bb0*/  FFMA.FTZ R234, R183, c[0x0][0x2d0], -R176.reuse ;  /* 0x0000b400b7ea7a23 */ /* 0x100fe400000108b0 */
[----:B------:R-:W3:Y:S01]  /*13bc0*/  MUFU.EX2 R158, R158 ;  /* 0x0000009e009e7308 */ /* 0x000ee20000000800 */
[----:B----4-:R-:W-:Y:S01]  /*13bd0*/  F2FP.PACK_AB R130, R2, R185 ;  /* 0x000000b90282723e */ /* 0x010fe200000000ff */
[----:B------:R-:W-:-:S02]  /*13be0*/  FFMA.FTZ R237, R181, c[0x0][0x2d0], -R176 ;  /* 0x0000b400b5ed7a23 */ /* 0x000fc400000108b0 */
[--C-:B------:R-:W-:Y:S01]  /*13bf0*/  FFMA.FTZ R236, R179, c[0x0][0x2d0], -R176.reuse ;  /* 0x0000b400b3ec7a23 */ /* 0x100fe200000108b0 */
[----:B------:R-:W-:Y:S01]  /*13c00*/  LDSM.16.MT88.4 R180, [R206+0x6880] ;  /* 0x00688000ceb4783b */ /* 0x000fe20000004200 */
[----:B------:R-:W-:Y:S02]  /*13c10*/  FFMA.FTZ R239, R177, c[0x0][0x2d0], -R176 ;  /* 0x0000b400b1ef7a23 */ /* 0x000fe400000108b0 */
[----:B------:R-:W-:Y:S01]  /*13c20*/  MUFU.EX2 R0, R0 ;  /* 0x0000000000007308 */ /* 0x000fe20000000800 */
[----:B------:R-:W-:Y:S01]  /*13c30*/  LDSM.16.MT88.4 R176, [R205+0x6880] ;  /* 0x00688000cdb0783b */ /* 0x000fe20000004200 */
[----:B------:R-:W-:-:S04]  /*13c40*/  FADD.FTZ R156, R187, R156 ;  /* 0x0000009cbb9c7221 */ /* 0x000fc80000010000 */
[----:B------:R-:W-:Y:S02]  /*13c50*/  FADD.FTZ R185, R185, R156 ;  /* 0x0000009cb9b97221 */ /* 0x000fe40000010000 */
[----:B------:R-:W4:Y:S01]  /*13c60*/  MUFU.EX2 R159, R159 ;  /* 0x0000009f009f7308 */ /* 0x000f220000000800 */
[----:B---3--:R-:W-:Y:S01]  /*13c70*/  F2FP.PACK_AB R129, R158, R191 ;  /* 0x000000bf9e81723e */ /* 0x008fe200000000ff */
[----:B------:R-:W-:Y:S02]  /*13c80*/  FADD.FTZ R191, R191, R158 ;  /* 0x0000009ebfbf7221 */ /* 0x000fe40000010000 */
[----:B------:R-:W-:-:S04]  /*13c90*/  FADD.FTZ R185, R2, R185 ;  /* 0x000000b902b97221 */ /* 0x000fc80000010000 */
[----:B------:R-:W-:Y:S01]  /*13ca0*/  MUFU.EX2 R186, R186 ;  /* 0x000000ba00ba7308 */ /* 0x000fe20000000800 */
[----:B----4-:R-:W-:-:S07]  /*13cb0*/  F2FP.PACK_AB R131, R159, R0 ;  /* 0x000000009f83723e */ /* 0x010fce00000000ff */
        /* <DEDUP_REMOVED lines=11> */
[C---:B-1----:R-:W-:Y:S02]  /*13d70*/  HMMA.16816.F32 R28, R128.reuse, R32, RZ ;  /* 0x00000020801c723c */ /* 0x042fe400000018ff */
        /* <DEDUP_REMOVED lines=38> */
[----:B----4-:R-:W-:Y:S01]  /*13fe0*/  F2FP.PACK_AB R5, R231, R228 ;  /* 0x000000e4e705723e */ /* 0x010fe200000000ff */
[----:B------:R-:W-:-:S02]  /*13ff0*/  FADD.FTZ R186, R186, R185 ;  /* 0x000000b9baba7221 */ /* 0x000fc40000010000 */
[----:B------:R-:W-:Y:S02]  /*14000*/  FADD.FTZ R228, R228, R159 ;  /* 0x0000009fe4e47221 */ /* 0x000fe40000010000 */
[----:B------:R-:W-:Y:S01]  /*14010*/  FADD.FTZ R227, R227, R186 ;  /* 0x000000bae3e37221 */ /* 0x000fe20000010000 */
[----:B------:R-:W-:Y:S01]  /*14020*/  F2FP.PACK_AB R6, R219, R184 ;  /* 0x000000b8db06723e */ /* 0x000fe200000000ff */
[----:B------:R-:W-:Y:S01]  /*14030*/  FADD.FTZ R231, R231, R228 ;  /* 0x000000e4e7e77221 */ /* 0x000fe20000010000 */
[----:B-1----:R-:W-:Y:S01]  /*14040*/  F2FP.PACK_AB R7, R229, R226 ;  /* 0x000000e2e507723e */ /* 0x002fe200000000ff */
[----:B------:R-:W-:Y:S01]  /*14050*/  FADD.FTZ R184, R184, R227 ;  /* 0x000000e3b8b87221 */ /* 0x000fe20000010000 */
[----:B------:R-:W-:Y:S01]  /*14060*/  IMNMX R228, RZ, UR4, !PT ;  /* 0x00000004ffe47c17 */ /* 0x000fe2000f800200 */
[----:B------:R-:W-:Y:S02]  /*14070*/  FADD.FTZ R226, R226, R231 ;  /* 0x000000e7e2e27221 */ /* 0x000fe40000010000 */
[----:B------:R-:W-:Y:S01]  /*14080*/  FADD.FTZ R219, R219, R184 ;  /* 0x000000b8dbdb7221 */ /* 0x000fe20000010000 */
[----:B------:R-:W-:Y:S01]  /*14090*/  ISETP.LE.AND P0, PT, R228, UR13, PT ;  /* 0x0000000de4007c0c */ /* 0x000fe2000bf03270 */
[----:B------:R-:W-:Y:S01]  /*140a0*/  HMMA.16816.F32 R152, R4, R8, R152 ;  /* 0x000000080498723c */ /* 0x000fe20000001898 */
[----:B------:R-:W-:-:S07]  /*140b0*/  FADD.FTZ R229, R229, R226 ;  /* 0x000000e2e5e57221 */ /* 0x000fce0000010000 */
[C---:B------:R-:W-:Y:S01]  /*140c0*/  HMMA.16816.F32 R132, R4.reuse, R10, R132 ;  /* 0x0000000a0484723c */ /* 0x040fe20000001884 */
[----:B------:R-:W1:Y:S07]  /*140d0*/  LDSM.16.MT88.4 R8, [R204+0x6080] ;  /* 0x00608000cc08783b */ /* 0x000e6e0000004200 */
[C---:B--2---:R-:W-:Y:S08]  /*140e0*/  HMMA.16816.F32 R136, R4.reuse, R12, R136 ;  /* 0x0000000c0488723c */ /* 0x044ff00000001888 */
[C---:B------:R-:W-:Y:S01]  /*140f0*/  HMMA.16816.F32 R140, R4.reuse, R14, R140 ;  /* 0x0000000e048c723c */ /* 0x040fe2000000188c */
[----:B------:R-:W2:Y:S07]  /*14100*/  LDSM.16.MT88.4 R12, [R205+0x7880] ;  /* 0x00788000cd0c783b */ /* 0x000eae0000004200 */
[C---:B-----5:R-:W-:Y:S08]  /*14110*/  HMMA.16816.F32 R144, R4.reuse, R20, R144 ;  /* 0x000000140490723c */ /* 0x060ff00000001890 */
[C---:B------:R-:W-:Y:S01]  /*14120*/  HMMA.16816.F32 R148, R4.reuse, R22, R148 ;  /* 0x000000160494723c */ /* 0x040fe20000001894 */
[----:B------:R-:W-:Y:S07]  /*14130*/  LDSM.16.MT88.4 R20, [R204+0x7880] ;  /* 0x00788000cc14783b */ /* 0x000fee0000004200 */
[C---:B------:R-:W-:Y:S08]  /*14140*/  HMMA.16816.F32 R44, R4.reuse, R16, R44 ;  /* 0x00000010042c723c */ /* 0x040ff0000000182c */
[C---:B-1----:R-:W-:Y:S08]  /*14150*/  HMMA.16816.F32 R60, R4.reuse, R8, R60 ;  /* 0x00000008043c723c */ /* 0x042ff0000000183c */
[C---:B------:R-:W-:Y:S01]  /*14160*/  HMMA.16816.F32 R64, R4.reuse, R10, R64 ;  /* 0x0000000a0440723c */ /* 0x040fe20000001840 */
[----:B------:R-:W1:Y:S07]  /*14170*/  LDSM.16.MT88.4 R8, [R206+0x9080] ;  /* 0x00908000ce08783b */ /* 0x000e6e0000004200 */
        /* <DEDUP_REMOVED lines=37> */
[----:B------:R-:W-:Y:S01]  /*143d0*/  F2FP.PACK_AB R5, R237, R234 ;  /* 0x000000eaed05723e */ /* 0x000fe200000000ff */
[----:B------:R-:W-:Y:S01]  /*143e0*/  FADD.FTZ R234, R234, R229 ;  /* 0x000000e5eaea7221 */ /* 0x000fe20000010000 */
[----:B------:R-:W-:Y:S01]  /*143f0*/  F2FP.PACK_AB R6, R235, R232 ;  /* 0x000000e8eb06723e */ /* 0x000fe200000000ff */
[----:B------:R-:W-:Y:S01]  /*14400*/  FADD.FTZ R233, R233, R230 ;  /* 0x000000e6e9e97221 */ /* 0x000fe20000010000 */
[----:B------:R-:W-:Y:S01]  /*14410*/  F2FP.PACK_AB R7, R239, R236 ;  /* 0x000000ecef07723e */ /* 0x000fe200000000ff */
[----:B------:R-:W-:-:S02]  /*14420*/  FADD.FTZ R237, R237, R234 ;  /* 0x000000eaeded7221 */ /* 0x000fc40000010000 */
[----:B------:R-:W-:Y:S02]  /*14430*/  FADD.FTZ R232, R232, R233 ;  /* 0x000000e9e8e87221 */ /* 0x000fe40000010000 */
[----:B------:R-:W-:Y:S02]  /*14440*/  FADD.FTZ R236, R236, R237 ;  /* 0x000000edecec7221 */ /* 0x000fe40000010000 */
[----:B-1----:R-:W-:Y:S01]  /*14450*/  HMMA.16816.F32 R152, R4, R8, R152 ;  /* 0x000000080498723c */ /* 0x002fe20000001898 */
[----:B------:R-:W-:Y:S02]  /*14460*/  FADD.FTZ R227, R235, R232 ;  /* 0x000000e8ebe37221 */ /* 0x000fe40000010000 */
[----:B------:R-:W-:-:S05]  /*14470*/  FADD.FTZ R219, R239, R236 ;  /* 0x000000ecefdb7221 */ /* 0x000fca0000010000 */
[C---:B------:R-:W-:Y:S01]  /*14480*/  HMMA.16816.F32 R132, R4.reuse, R10, R132 ;  /* 0x0000000a0484723c */ /* 0x040fe20000001884 */
[----:B------:R-:W1:Y:S07]  /*14490*/  LDSM.16.MT88.4 R8, [R208+0x6880] ;  /* 0x00688000d008783b */ /* 0x000e6e0000004200 */
        /* <DEDUP_REMOVED lines=28> */
[C---:B---3--:R-:W-:Y:S08]  /*14660*/  HMMA.16816.F32 R108, R4.reuse, R16, R108 ;  /* 0x00000010046c723c */ /* 0x048ff0000000186c */
[C---:B------:R-:W-:Y:S08]  /*14670*/  HMMA.16816.F32 R112, R4.reuse, R18, R112 ;  /* 0x000000120470723c */ /* 0x040ff00000001870 */
[C---:B--2---:R-:W-:Y:S08]  /*14680*/  HMMA.16816.F32 R116, R4.reuse, R12, R116 ;  /* 0x0000000c0474723c */ /* 0x044ff00000001874 */
[C---:B------:R-:W-:Y:S08]  /*14690*/  HMMA.16816.F32 R120, R4.reuse, R14, R120 ;  /* 0x0000000e0478723c */ /* 0x040ff00000001878 */
[C---:B-1----:R-:W-:Y:S08]  /*146a0*/  HMMA.16816.F32 R124, R4.reuse, R8, R124 ;  /* 0x00000008047c723c */ /* 0x042ff0000000187c */
[----:B------:R-:W-:Y:S01]  /*146b0*/  HMMA.16816.F32 R128, R4, R10, R128 ;  /* 0x0000000a0480723c */ /* 0x000fe20000001880 */
[----:B------:R-:W-:Y:S07]  /*146c0*/  @!P0 BRA `(.L_x_1435) ;  /* 0x0000309000008947 */ /* 0x000fee0003800000 */
[----:B------:R-:W-:Y:S01]  /*146d0*/  PLOP3.LUT P0, PT, PT, PT, UP2, 0x80, 0x0 ;  /* 0x000000000000781c */ /* 0x000fe20003f0f028 */
[----:B------:R-:W-:Y:S01]  /*146e0*/  IMAD.MOV.U32 R0, RZ, RZ, R157 ;  /* 0x000000ffff007224 */ /* 0x000fe200078e009d */
[----:B------:R-:W-:Y:S01]  /*146f0*/  PLOP3.LUT P1, PT, PT, PT, UP2, 0x80, 0x0 ;  /* 0x000000000000781c */ /* 0x000fe20003f2f028 */
[----:B------:R-:W-:-:S10]  /*14700*/  IMAD.MOV.U32 R2, RZ, RZ, R3 ;  /* 0x000000ffff027224 */ /* 0x000fd400078e0003 */
[----:B------:R-:W-:Y:S01]  /*14710*/  @P0 IMAD.HI.U32 R191, R189, c[0x0][0x2c8], RZ ;  /* 0x0000b200bdbf0a27 */ /* 0x000fe200078e00ff */
[----:B------:R-:W-:-:S04]  /*14720*/  IADD3 RZ, P0, R220, 0xc0, RZ ;  /* 0x000000c0dcff7810 */ /* 0x000fc80007f1e0ff */
[----:B------:R-:W-:Y:S01]  /*14730*/  @P1 SHF.R.U32.HI R191, RZ, c[0x0][0x2cc], R191 ;  /* 0x0000b300ffbf1a19 */ /* 0x000fe200000116bf */
[----:B------:R-:W-:Y:S02]  /*14740*/  IMAD.X R226, RZ, RZ, R225, P0 ;  /* 0x000000ffffe27224 */ /* 0x000fe400000e06e1 */
.L_x_1438:
[----:B------:R-:W-:Y:S04]  /*14750*/  DEPBAR.LE SB0, 0x0 ;  /* 0x000080000000791a */ /* 0x000fe80000000000 */
[----:B------:R-:W-:Y:S01]  /*14760*/  BAR.SYNC.DEFER_BLOCKING 0x0 ;  /* 0x0000000000007b1d */ /* 0x000fe20000010000 */
[----:B------:R-:W-:Y:S05]  /*14770*/  ISETP.LE.AND P0, PT, RZ, UR13, PT ;  /* 0x0000000dff007c0c */ /* 0x000fea000bf03270 */
        /* <DEDUP_REMOVED lines=8> */
[----:B------:R-:W-:-:S05]  /*14800*/  @!P0 BRA `(.L_x_1436) ;  /* 0x000003f000008947 */ /* 0x000fca0003800000 */
[----:B------:R-:W-:Y:S01]  /*14810*/  IADD3 R6, P0, R216, 0x40, RZ ;  /* 0x00000040d8067810 */ /* 0x000fe20007f1e0ff */
[----:B------:R-:W-:Y:S01]  /*14820*/  USHF.R.S32.HI UR6, URZ, 0x1f, UR13 ;  /* 0x0000001f3f067899 */ /* 0x000fe2000801140d */
[----:B------:R-:W-:Y:S01]  /*14830*/  @!P3 IMAD.MOV.U32 R8, RZ, RZ, c[0x0][0x208] ;  /* 0x00008200ff08b624 */ /* 0x000fe200078e00ff */
[----:B------:R-:W-:Y:S01]  /*14840*/  ULDC.64 UR4, c[0x0][0x208] ;  /* 0x0000820000047ab9 */ /* 0x000fe20000000a00 */
[----:B------:R-:W-:Y:S01]  /*14850*/  @!P3 IMAD.MOV.U32 R13, RZ, RZ, c[0x0][0x20c] ;  /* 0x00008300ff0db624 */ /* 0x000fe200078e00ff */
[----:B------:R-:W-:Y:S01]  /*14860*/  UIMAD UR6, UR6, UR4, URZ ;  /* 0x00000004060672a4 */ /* 0x000fe2000f8e023f */
[----:B------:R-:W-:Y:S01]  /*14870*/  IMAD.X R4, RZ, RZ, R223, P0 ;  /* 0x000000ffff047224 */ /* 0x000fe200000e06df */
[----:B------:R-:W-:Y:S02]  /*14880*/  UIMAD.WIDE.U32 UR10, UR13, UR4, URZ ;  /* 0x000000040d0a72a5 */ /* 0x000fe4000f8e003f */
[----:B------:R-:W-:Y:S04]  /*14890*/  UIMAD UR6, UR13, UR5, UR6 ;  /* 0x000000050d0672a4 */ /* 0x000fe8000f8e0206 */
[----:B------:R-:W-:Y:S02]  /*148a0*/  UIADD3 UR4, UR11, UR6, URZ ;  /* 0x000000060b047290 */ /* 0x000fe4000fffe03f */
[----:B------:R-:W-:Y:S02]  /*148b0*/  UIMAD.WIDE.U32 UR10, UR10, 0x30, URZ ;  /* 0x000000300a0a78a5 */ /* 0x000fe4000f8e003f */
[----:B------:R-:W-:Y:S04]  /*148c0*/  UIMAD UR4, UR4, 0x30, URZ ;  /* 0x00000030040478a4 */ /* 0x000fe8000f8e023f */
[----:B------:R-:W-:Y:S01]  /*148d0*/  @!P3 LEA R15, P1, R8, UR10, 0x5 ;  /* 0x0000000a080fbc11 */ /* 0x000fe2000f8228ff */
[----:B------:R-:W-:Y:S01]  /*148e0*/  UIADD3 UR4, UR11, UR4, URZ ;  /* 0x000000040b047290 */ /* 0x000fe2000fffe03f */
[----:B------:R-:W-:Y:S05]  /*148f0*/  IADD3 R10, P2, R216, UR10, RZ ;  /* 0x0000000ad80a7c10 */ /* 0x000fea000ff5e0ff */
[----:B------:R-:W-:Y:S02]  /*14900*/  @!P3 LEA.HI.X R13, R8, UR4, R13, 0x5, P1 ;  /* 0x00000004080dbc11 */ /* 0x000fe400088f2c0d */
[----:B------:R-:W-:Y:S02]  /*14910*/  IADD3 R8, P0, R6, UR10, RZ ;  /* 0x0000000a06087c10 */ /* 0x000fe4000ff1e0ff */
[----:B------:R-:W-:Y:S02]  /*14920*/  IADD3.X R5, R223, UR4, RZ, P2, !PT ;  /* 0x00000004df057c10 */ /* 0x000fe400097fe4ff */
[----:B------:R-:W-:Y:S02]  /*14930*/  LEA R22, P1, R10, c[0x0][0x1f8], 0x1 ;  /* 0x00007e000a167a11 */ /* 0x000fe400078208ff */
[----:B------:R-:W-:Y:S02]  /*14940*/  IADD3.X R3, R4, UR4, RZ, P0, !PT ;  /* 0x0000000404037c10 */ /* 0x000fe400087fe4ff */
[----:B------:R-:W-:Y:S02]  /*14950*/  LEA R20, P0, R8, c[0x0][0x1f8], 0x1 ;  /* 0x00007e0008147a11 */ /* 0x000fe400078008ff */
[----:B------:R-:W-:Y:S02]  /*14960*/  LEA.HI.X R23, R10, c[0x0][0x1fc], R5, 0x1, P1 ;  /* 0x00007f000a177a11 */ /* 0x000fe400008f0c05 */
[----:B------:R-:W-:Y:S02]  /*14970*/  IADD3 R5, P1, R216, 0x80, RZ ;  /* 0x00000080d8057810 */ /* 0x000fe40007f3e0ff */
[----:B------:R-:W-:Y:S02]  /*14980*/  LEA.HI.X R21, R8, c[0x0][0x1fc], R3, 0x1, P0 ;  /* 0x00007f0008157a11 */ /* 0x000fe400000f0c03 */
[----:B------:R-:W-:Y:S01]  /*14990*/  IADD3 R8, P0, R216, 0xc0, RZ ;  /* 0x000000c0d8087810 */ /* 0x000fe20007f1e0ff */
[--C-:B------:R-:W-:Y:S01]  /*149a0*/  IMAD.X R3, RZ, RZ, R223.reuse, P1 ;  /* 0x000000ffff037224 */ /* 0x100fe200008e06df */
[----:B------:R-:W-:Y:S02]  /*149b0*/  IADD3 R10, P1, R5, UR10, RZ ;  /* 0x0000000a050a7c10 */ /* 0x000fe4000ff3e0ff */
[----:B------:R-:W-:Y:S01]  /*149c0*/  @!P3 IADD3 R6, P2, R15, R6, RZ ;  /* 0x000000060f06b210 */ /* 0x000fe20007f5e0ff */
[----:B------:R-:W-:Y:S01]  /*149d0*/  IMAD.X R7, RZ, RZ, R223, P0 ;  /* 0x000000ffff077224 */ /* 0x000fe200000e06df */
[----:B------:R-:W-:Y:S02]  /*149e0*/  IADD3 R12, P0, R8, UR10, RZ ;  /* 0x0000000a080c7c10 */ /* 0x000fe4000ff1e0ff */
[----:B------:R-:W-:Y:S02]  /*149f0*/  IADD3.X R9, R3, UR4, RZ, P1, !PT ;  /* 0x0000000403097c10 */ /* 0x000fe40008ffe4ff */
[----:B------:R-:W-:Y:S02]  /*14a00*/  LEA R18, P1, R10, c[0x0][0x1f8], 0x1 ;  /* 0x00007e000a127a11 */ /* 0x000fe400078208ff */
[----:B------:R-:W-:Y:S02]  /*14a10*/  IADD3.X R11, R7, UR4, RZ, P0, !PT ;  /* 0x00000004070b7c10 */ /* 0x000fe400087fe4ff */
[----:B------:R-:W-:Y:S02]  /*14a20*/  LEA R16, P0, R12, c[0x0][0x1f8], 0x1 ;  /* 0x00007e000c107a11 */ /* 0x000fe400078008ff */
[----:B------:R-:W-:Y:S01]  /*14a30*/  LEA.HI.X R19, R10, c[0x0][0x1fc], R9, 0x1, P1 ;  /* 0x00007f000a137a11 */ /* 0x000fe200008f0c09 */
[----:B------:R-:W-:Y:S01]  /*14a40*/  @!P3 IMAD.X R9, R13, 0x1, R4, P2 ;  /* 0x000000010d09b824 */ /* 0x000fe200010e0604 */
[----:B------:R-:W-:Y:S02]  /*14a50*/  LEA.HI.X R17, R12, c[0x0][0x1fc], R11, 0x1, P0 ;  /* 0x00007f000c117a11 */ /* 0x000fe400000f0c0b */
[C---:B------:R-:W-:Y:S02]  /*14a60*/  @!P3 IADD3 R5, P1, R15.reuse, R5, RZ ;  /* 0x000000050f05b210 */ /* 0x040fe40007f3e0ff */
[C---:B------:R-:W-:Y:S02]  /*14a70*/  @!P3 IADD3 R8, P0, R15.reuse, R8, RZ ;  /* 0x000000080f08b210 */ /* 0x040fe40007f1e0ff */
[----:B------:R-:W-:Y:S01]  /*14a80*/  @!P3 IADD3 R15, P2, R15, R216, RZ ;  /* 0x000000d80f0fb210 */ /* 0x000fe20007f5e0ff */
[C---:B------:R-:W-:Y:S02]  /*14a90*/  @!P3 IMAD.X R4, R13.reuse, 0x1, R3, P1 ;  /* 0x000000010d04b824 */ /* 0x040fe400008e0603 */
[----:B------:R-:W-:Y:S01]  /*14aa0*/  @!P3 IMAD.X R7, R13, 0x1, R7, P0 ;  /* 0x000000010d07b824 */ /* 0x000fe200000e0607 */
[----:B------:R-:W-:Y:S01]  /*14ab0*/  @!P3 LEA R12, P1, R15, c[0x0][0x1f8], 0x1 ;  /* 0x00007e000f0cba11 */ /* 0x000fe200078208ff */
[----:B------:R-:W-:Y:S01]  /*14ac0*/  @!P3 IMAD.X R10, R13, 0x1, R223, P2 ;  /* 0x000000010d0ab824 */ /* 0x000fe200010e06df */
[----:B------:R-:W-:Y:S02]  /*14ad0*/  LOP3.LUT P2, RZ, R215, 0x1, RZ, 0xc0, !PT ;  /* 0x00000001d7ff7812 */ /* 0x000fe4000784c0ff */
[C---:B------:R-:W-:Y:S02]  /*14ae0*/  @!P3 LEA R14, P0, R6.reuse, c[0x0][0x1f8], 0x1 ;  /* 0x00007e00060eba11 */ /* 0x040fe400078008ff */
[----:B------:R-:W-:Y:S02]  /*14af0*/  @!P3 LEA.HI.X R13, R15, c[0x0][0x1fc], R10, 0x1, P1 ;  /* 0x00007f000f0dba11 */ /* 0x000fe400008f0c0a */
[----:B------:R-:W-:Y:S02]  /*14b00*/  @!P3 LEA.HI.X R15, R6, c[0x0][0x1fc], R9, 0x1, P0 ;  /* 0x00007f00060fba11 */ /* 0x000fe400000f0c09 */
[C---:B------:R-:W-:Y:S02]  /*14b10*/  @!P3 LEA R10, P1, R5.reuse, c[0x0][0x1f8], 0x1 ;  /* 0x00007e00050aba11 */ /* 0x040fe400078208ff */
[C---:B------:R-:W-:Y:S02]  /*14b20*/  @!P3 LEA R6, P0, R8.reuse, c[0x0][0x1f8], 0x1 ;  /* 0x00007e000806ba11 */ /* 0x040fe400078008ff */
[----:B------:R-:W-:Y:S01]  /*14b30*/  @!P3 LEA.HI.X R11, R5, c[0x0][0x1fc], R4, 0x1, P1 ;  /* 0x00007f00050bba11 */ /* 0x000fe200008f0c04 */
[----:B------:R-:W-:Y:S01]  /*14b40*/  @!PT LDS RZ, [RZ] ;  /* 0x00000000fffff984 */ /* 0x000fe20000000800 */
[----:B------:R-:W-:Y:S01]  /*14b50*/  @!PT LDS RZ, [RZ] ;  /* 0x00000000fffff984 */ /* 0x000fe20000000800 */
[----:B------:R-:W-:Y:S01]  /*14b60*/  @!PT LDS RZ, [RZ] ;  /* 0x00000000fffff984 */ /* 0x000fe20000000800 */
[----:B------:R4:W-:Y:S01]  /*14b70*/  LDGSTS.E.BYPASS.LTC128B.128 [R218+0x4080], [R22.64], !P2 ;  /* 0x0408000016da7fae */ /* 0x0009e2000d101d5a */
[----:B------:R-:W-:Y:S04]  /*14b80*/  @!P3 LEA.HI.X R7, R8, c[0x0][0x1fc], R7, 0x1, P0 ;  /* 0x00007f000807ba11 */ /* 0x000fe800000f0c07 */
[----:B------:R4:W-:Y:S05]  /*14b90*/  LDGSTS.E.BYPASS.LTC128B.128 [R218+0x5880], [R20.64], !P6 ;  /* 0x0588000014da7fae */ /* 0x0009ea000f101d5a */
[----:B------:R4:W-:Y:S05]  /*14ba0*/  LDGSTS.E.BYPASS.LTC128B.128 [R218+0x7080], [R18.64], !P5 ;  /* 0x0708000012da7fae */ /* 0x0009ea000e901d5a */
[----:B------:R4:W-:Y:S05]  /*14bb0*/  LDGSTS.E.BYPASS.LTC128B.128 [R218+0x8880], [R16.64], !P4 ;  /* 0x0888000010da7fae */ /* 0x0009ea000e101d5a */
[----:B------:R4:W-:Y:S05]  /*14bc0*/  @!P3 LDGSTS.E.BYPASS.LTC128B.128 [R218+0x5080], [R12.64], !P2 ;  /* 0x050800000cdabfae */ /* 0x0009ea000d101d5a */
[----:B------:R4:W-:Y:S05]  /*14bd0*/  @!P3 LDGSTS.E.BYPASS.LTC128B.128 [R218+0x6880], [R14.64], !P6 ;  /* 0x068800000edabfae */ /* 0x0009ea000f101d5a */
[----:B------:R4:W-:Y:S05]  /*14be0*/  @!P3 LDGSTS.E.BYPASS.LTC128B.128 [R218+0x8080], [R10.64], !P5 ;  /* 0x080800000adabfae */ /* 0x0009ea000e901d5a */
[----:B------:R4:W-:Y:S02]  /*14bf0*/  @!P3 LDGSTS.E.BYPASS.LTC128B.128 [R218+0x9880], [R6.64], !P4 ;  /* 0x0988000006dabfae */ /* 0x0009e4000e101d5a */
.L_x_1436:
[C---:B--234-:R-:W-:Y:S01]  /*14c00*/  HMMA.16816.F32 R4, R156.reuse, R160, RZ ;  /* 0x000000a09c04723c */ /* 0x05cfe200000018ff */
[----:B------:R-:W0:Y:S01]  /*14c10*/  LDGDEPBAR ;  /* 0x00000000000079af */ /* 0x000e220000000000 */
[----:B------:R-:W-:Y:S06]  /*14c20*/  UISETP.GE.AND UP0, UPT, UR13, 0x1, UPT ;  /* 0x000000010d00788c */ /* 0x000fec000bf06270 */
[C---:B------:R-:W-:Y:S01]  /*14c30*/  HMMA.16816.F32 R8, R156.reuse, R162, RZ ;  /* 0x000000a29c08723c */ /* 0x040fe200000018ff */
        /* <DEDUP_REMOVED lines=153> */
[----:B------:R-:W-:-:S07]  /*155d0*/  @!P0 BRA `(.L_x_1437) ;  /* 0x0000043000008947 */ /* 0x000fce0003800000 */
[----:B------:R-:W-:Y:S01]  /*155e0*/  IADD3 R159, -R188, 0x30, RZ ;  /* 0x00000030bc9f7810 */ /* 0x000fe20007ffe1ff */
[----:B------:R-:W-:Y:S01]  /*155f0*/  UIADD3 UR9, UR13, -0x1, URZ ;  /* 0xffffffff0d097890 */ /* 0x000fe2000fffe03f */
[C---:B------:R-:W-:Y:S01]  /*15600*/  IADD3 R158, P0, R220.reuse, 0x40, RZ ;  /* 0x00000040dc9e7810 */ /* 0x040fe20007f1e0ff */
[----:B------:R-:W-:Y:S01]  /*15610*/  ULDC.64 UR4, c[0x0][0x1e0] ;  /* 0x0000780000047ab9 */ /* 0x000fe20000000a00 */
[----:B------:R-:W-:Y:S01]  /*15620*/  ISETP.GE.AND P1, PT, R159, 0x1, PT ;  /* 0x000000019f00780c */ /* 0x000fe20003f26270 */
[----:B------:R-:W-:Y:S02]  /*15630*/  USHF.R.S32.HI UR6, URZ, 0x1f, UR9 ;  /* 0x0000001f3f067899 */ /* 0x000fe40008011409 */
[----:B------:R-:W-:Y:S01]  /*15640*/  UIMAD.WIDE.U32 UR10, UR9, UR4, URZ ;  /* 0x00000004090a72a5 */ /* 0x000fe2000f8e003f */
[--C-:B------:R-:W-:Y:S01]  /*15650*/  IMAD.X R3, RZ, RZ, R225.reuse, P0 ;  /* 0x000000ffff037224 */ /* 0x100fe200000e06e1 */
[C---:B------:R-:W-:Y:S01]  /*15660*/  IADD3 R157, P0, R220.reuse, 0x80, RZ ;  /* 0x00000080dc9d7810 */ /* 0x040fe20007f1e0ff */
[----:B------:R-:W-:Y:S04]  /*15670*/  UIMAD UR6, UR6, UR4, URZ ;  /* 0x00000004060672a4 */ /* 0x000fe8000f8e023f */
[----:B------:R-:W-:Y:S01]  /*15680*/  UIMAD UR6, UR9, UR5, UR6 ;  /* 0x00000005090672a4 */ /* 0x000fe2000f8e0206 */
[----:B------:R-:W-:Y:S03]  /*15690*/  IMAD.X R156, RZ, RZ, R225, P0 ;  /* 0x000000ffff9c7224 */ /* 0x000fe600000e06e1 */
        /* <DEDUP_REMOVED lines=12> */
[C---:B------:R-:W-:Y:S02]  /*15760*/  @P1 LEA R168, P0, R163.reuse, c[0x0][0x1c8], 0x1 ;  /* 0x00007200a3a81a11 */ /* 0x040fe400078008ff */
[----:B------:R-:W-:Y:S02]  /*15770*/  IADD3 R160, R220, 0xc0, RZ ;  /* 0x000000c0dca07810 */ /* 0x000fe40007ffe0ff */
[----:B------:R-:W-:Y:S02]  /*15780*/  @P1 LEA.HI.X R169, R163, c[0x0][0x1cc], R162, 0x1, P0 ;  /* 0x00007300a3a91a11 */ /* 0x000fe400000f0ca2 */
[C---:B------:R-:W-:Y:S04]  /*15790*/  @P1 LEA R170, P0, R165.reuse, c[0x0][0x1c8], 0x1 ;  /* 0x00007200a5aa1a11 */ /* 0x040fe800078008ff */
        /* <DEDUP_REMOVED lines=39> */
.L_x_1437:
[----:B------:R-:W-:Y:S01]  /*15a10*/  PLOP3.LUT P0, PT, PT, PT, UP2, 0x80, 0x0 ;  /* 0x000000000000781c */ /* 0x000fe20003f0f028 */
[----:B------:R-:W-:Y:S01]  /*15a20*/  UIMAD UR4, UR13, -0x30, URZ ;  /* 0xffffffd00d0478a4 */ /* 0x000fe2000f8e023f */
[----:B-1----:R-:W-:Y:S01]  /*15a30*/  MOV R159, R189 ;  /* 0x000000bd009f7202 */ /* 0x002fe20000000f00 */
[----:B------:R-:W-:Y:S01]  /*15a40*/  LDSM.16.MT88.4 R172, [R208+0x7880] ;  /* 0x00788000d0ac783b */ /* 0x000fe20000004200 */
[----:B------:R-:W-:Y:S03]  /*15a50*/  MOV R3, UR22 ;  /* 0x0000001600037c02 */ /* 0x000fe60008000f00 */
[----:B------:R-:W-:Y:S04]  /*15a60*/  MOV R157, UR4 ;  /* 0x00000004009d7c02 */ /* 0x000fe80008000f00 */
[----:B------:R-:W-:Y:S01]  /*15a70*/  IADD3 R160, -R190, 0x1, R157 ;  /* 0x00000001bea07810 */ /* 0x000fe20007ffe19d */
[----:B------:R-:W0:Y:S01]  /*15a80*/  LDGDEPBAR ;  /* 0x00000000000079af */ /* 0x000e220000000000 */
[----:B------:R-:W-:Y:S02]  /*15a90*/  @P0 MOV R159, R191 ;  /* 0x000000bf009f0202 */ /* 0x000fe40000000f00 */
[----:B------:R-:W-:Y:S05]  /*15aa0*/  IADD3 R157, -R3, UR14, R160 ;  /* 0x0000000e039d7c10 */ /* 0x000fea000fffe1a0 */
[----:B------:R-:W-:Y:S08]  /*15ab0*/  SHFL.IDX PT, R158, R159, 0x1, 0x1c1f ;  /* 0x003c1f009f9e7f89 */ /* 0x000ff000000e0000 */
[----:B------:R-:W1:Y:S02]  /*15ac0*/  SHFL.IDX PT, R156, R159, RZ, 0x1c1f ;  /* 0x001c1fff9f9c7589 */ /* 0x000e6400000e0000 */
[C---:B-1----:R-:W-:Y:S02]  /*15ad0*/  IADD3 R156, R157.reuse, R156, RZ ;  /* 0x0000009c9d9c7210 */ /* 0x042fe40007ffe0ff */
[----:B------:R-:W-:Y:S04]  /*15ae0*/  IADD3 R3, R157, R158, RZ ;  /* 0x0000009e9d037210 */ /* 0x000fe80007ffe0ff */
[C---:B------:R-:W-:Y:S02]  /*15af0*/  ISETP.GT.AND P1, PT, R3.reuse, RZ, PT ;  /* 0x000000ff0300720c */ /* 0x040fe40003f24270 */
[----:B------:R-:W-:Y:S02]  /*15b00*/  ISETP.GT.AND P0, PT, R3, 0x1, PT ;  /* 0x000000010300780c */ /* 0x000fe40003f04270 */
[----:B------:R-:W-:Y:S02]  /*15b10*/  FSEL R161, R6, -INF , P1 ;  /* 0xff80000006a17808 */ /* 0x000fe40000800000 */
[----:B------:R-:W-:Y:S02]  /*15b20*/  ISETP.GT.AND P1, PT, R156, RZ, PT ;  /* 0x000000ff9c00720c */ /* 0x000fe40003f24270 */
        /* <DEDUP_REMOVED lines=8> */
[----:B------:R-:W-:Y:S02]  /*15bb0*/  FMNMX.FTZ R4, R161, R0, !PT ;  /* 0x00000000a1047209 */ /* 0x000fe40007810000 */
[----:B------:R-:W-:Y:S02]  /*15bc0*/  FSEL R11, R11, -INF , P0 ;  /* 0xff8000000b0b7808 */ /* 0x000fe40000000000 */
[----:B------:R-:W-:Y:S02]  /*15bd0*/  FSEL R10, R8, -INF , P1 ;  /* 0xff800000080a7808 */ /* 0x000fe40000800000 */
[----:B------:R-:W-:Y:S02]  /*15be0*/  ISETP.GT.AND P1, PT, R3, 0x10, PT ;  /* 0x000000100300780c */ /* 0x000fe40003f24270 */
        /* <DEDUP_REMOVED lines=15> */
[----:B------:R-:W-:Y:S01]  /*15ce0*/  FSEL R167, R18, -INF , P1 ;  /* 0xff80000012a77808 */ /* 0x000fe20000800000 */
[----:B------:R-:W-:Y:S01]  /*15cf0*/  LDSM.16.MT88.4 R12, [R208+0x4080] ;  /* 0x00408000d00c783b */ /* 0x000fe20000004200 */
        /* <DEDUP_REMOVED lines=22> */
[----:B------:R-:W-:Y:S02]  /*15e60*/  FMNMX.FTZ R9, R166, R9, !PT ;  /* 0x00000009a6097209 */ /* 0x000fe40007810000 */
[----:B------:R-:W-:Y:S02]  /*15e70*/  ISETP.GT.AND P1, PT, R156, 0x20, PT ;  /* 0x000000209c00780c */ /* 0x000fe40003f24270 */
[----:B------:R-:W-:Y:S02]  /*15e80*/  FMNMX.FTZ R4, R229, R4, !PT ;  /* 0x00000004e5047209 */ /* 0x000fe40007810000 */
[----:B------:R-:W-:Y:S02]  /*15e90*/  FSEL R232, R20, -INF , P1 ;  /* 0xff80000014e87808 */ /* 0x000fe40000800000 */
[----:B------:R-:W-:Y:S02]  /*15ea0*/  FMNMX.FTZ R9, R164, R9, !PT ;  /* 0x00000009a4097209 */ /* 0x000fe40007810000 */
[C---:B------:R-:W-:Y:S02]  /*15eb0*/  ISETP.GT.AND P0, PT, R156.reuse, 0x21, PT ;  /* 0x000000219c00780c */ /* 0x040fe40003f04270 */
[----:B------:R-:W-:Y:S02]  /*15ec0*/  FMNMX.FTZ R4, R179, R4, !PT ;  /* 0x00000004b3047209 */ /* 0x000fe40007810000 */
[----:B------:R-:W-:Y:S02]  /*15ed0*/  FSEL R230, R21, -INF , P0 ;  /* 0xff80000015e67808 */ /* 0x000fe40000000000 */
[----:B------:R-:W-:Y:S01]  /*15ee0*/  ISETP.GT.AND P1, PT, R156, 0x28, PT ;  /* 0x000000289c00780c */ /* 0x000fe20003f24270 */
[----:B------:R-:W-:Y:S01]  /*15ef0*/  LDSM.16.MT88.4 R20, [R206+0x4080] ;  /* 0x00408000ce14783b */ /* 0x000fe20000004200 */
[----:B------:R-:W-:Y:S02]  /*15f00*/  FMNMX.FTZ R9, R232, R9, !PT ;  /* 0x00000009e8097209 */ /* 0x000fe40007810000 */
[----:B------:R-:W-:Y:S02]  /*15f10*/  FMNMX.FTZ R6, R177, R4, !PT ;  /* 0x00000004b1067209 */ /* 0x000fe40007810000 */
[----:B------:R-:W-:Y:S02]  /*15f20*/  ISETP.GT.AND P0, PT, R156, 0x29, PT ;  /* 0x000000299c00780c */ /* 0x000fe40003f04270 */
[----:B------:R-:W-:Y:S02]  /*15f30*/  FSEL R186, R24, -INF , P1 ;  /* 0xff80000018ba7808 */ /* 0x000fe40000800000 */
[----:B------:R-:W-:Y:S02]  /*15f40*/  FMNMX.FTZ R9, R230, R9, !PT ;  /* 0x00000009e6097209 */ /* 0x000fe40007810000 */
[----:B------:R-:W-:Y:S02]  /*15f50*/  FMNMX.FTZ R4, R157, R6, !PT ;  /* 0x000000069d047209 */ /* 0x000fe40007810000 */
[----:B------:R-:W-:Y:S02]  /*15f60*/  FSEL R178, R25, -INF , P0 ;  /* 0xff80000019b27808 */ /* 0x000fe40000000000 */
[----:B------:R-:W-:Y:S01]  /*15f70*/  FMNMX.FTZ R9, R186, R9, !PT ;  /* 0x00000009ba097209 */ /* 0x000fe20007810000 */
[----:B------:R-:W1:Y:S03]  /*15f80*/  SHFL.BFLY PT, R3, R4, 0x2, 0x1f ;  /* 0x0c401f0004037f89 */ /* 0x000e6600000e0000 */
[----:B------:R-:W-:Y:S05]  /*15f90*/  FMNMX.FTZ R6, R178, R9, !PT ;  /* 0x00000009b2067209 */ /* 0x000fea0007810000 */
[----:B------:R-:W2:Y:S01]  /*15fa0*/  SHFL.BFLY PT, R9, R6, 0x2, 0x1f ;  /* 0x0c401f0006097f89 */ /* 0x000ea200000e0000 */
[----:B-1----:R-:W-:Y:S07]  /*15fb0*/  FMNMX.FTZ R3, R4, R3, !PT ;  /* 0x0000000304037209 */ /* 0x002fee0007810000 */
[----:B------:R-:W1:Y:S01]  /*15fc0*/  SHFL.BFLY PT, R156, R3, 0x1, 0x1f ;  /* 0x0c201f00039c7f89 */ /* 0x000e6200000e0000 */
[----:B--2---:R-:W-:Y:S07]  /*15fd0*/  FMNMX.FTZ R4, R6, R9, !PT ;  /* 0x0000000906047209 */ /* 0x004fee0007810000 */
[----:B------:R-:W2:Y:S01]  /*15fe0*/  SHFL.BFLY PT, R9, R4, 0x1, 0x1f ;  /* 0x0c201f0004097f89 */ /* 0x000ea200000e0000 */
[----:B-1----:R-:W-:Y:S04]  /*15ff0*/  FMNMX.FTZ R156, R3, R156, !PT ;  /* 0x0000009c039c7209 */ /* 0x002fe80007810000 */
[C---:B------:R-:W-:Y:S01]  /*16000*/  FSETP.NEU.FTZ.AND P0, PT, R156.reuse, -INF , PT ;  /* 0xff8000009c00780b */ /* 0x040fe20003f1d000 */
[----:B------:R-:W-:Y:S01]  /*16010*/  FMUL.FTZ R176, R156, c[0x0][0x2d0] ;  /* 0x0000b4009cb07a20 */ /* 0x000fe20000410000 */
[----:B--2---:R-:W-:Y:S04]  /*16020*/  FMNMX.FTZ R3, R4, R9, !PT ;  /* 0x0000000904037209 */ /* 0x004fe80007810000 */
[----:B------:R-:W-:Y:S02]  /*16030*/  FSEL R176, R176, RZ, P0 ;  /* 0x000000ffb0b07208 */ /* 0x000fe40000000000 */
[C---:B------:R-:W-:Y:S01]  /*16040*/  FSETP.NEU.FTZ.AND P1, PT, R3.reuse, -INF , PT ;  /* 0xff8000000300780b */ /* 0x040fe20003f3d000 */
[----:B------:R-:W-:Y:S02]  /*16050*/  FMUL.FTZ R187, R3, c[0x0][0x2d0] ;  /* 0x0000b40003bb7a20 */ /* 0x000fe40000410000 */
[--C-:B------:R-:W-:Y:S02]  /*16060*/  FFMA.FTZ R180, R159, c[0x0][0x2d0], -R176.reuse ;  /* 0x0000b4009fb47a23 */ /* 0x100fe400000108b0 */
[--C-:B------:R-:W-:Y:S01]  /*16070*/  FFMA.FTZ R159, R5, c[0x0][0x2d0], -R176.reuse ;  /* 0x0000b400059f7a23 */ /* 0x100fe200000108b0 */
[----:B------:R-:W-:Y:S01]  /*16080*/  FSEL R5, R3, RZ, P1 ;  /* 0x000000ff03057208 */ /* 0x000fe20000800000 */
[--C-:B------:R-:W-:Y:S01]  /*16090*/  FFMA.FTZ R181, R161, c[0x0][0x2d0], -R176.reuse ;  /* 0x0000b400a1b57a23 */ /* 0x100fe200000108b0 */
[----:B------:R-:W-:Y:S01]  /*160a0*/  FSEL R187, R187, RZ, P1 ;  /* 0x000000ffbbbb7208 */ /* 0x000fe20000800000 */
[----:B------:R-:W-:Y:S01]  /*160b0*/  FFMA.FTZ R158, R11, c[0x0][0x2d0], -R176 ;  /* 0x0000b4000b9e7a23 */ /* 0x000fe200000108b0 */
[----:B------:R-:W-:Y:S01]  /*160c0*/  MUFU.EX2 R180, R180 ;  /* 0x000000b400b47308 */ /* 0x000fe20000000800 */
[----:B------:R-:W-:Y:S01]  /*160d0*/  FADD.FTZ R4, -R5, R2 ;  /* 0x0000000205047221 */ /* 0x000fe20000010100 */
[----:B------:R-:W-:Y:S01]  /*160e0*/  FSEL R5, R156, RZ, P0 ;  /* 0x000000ff9c057208 */ /* 0x000fe20000000000 */
[--C-:B------:R-:W-:Y:S01]  /*160f0*/  FFMA.FTZ R185, R7, c[0x0][0x2d0], -R187.reuse ;  /* 0x0000b40007b97a23 */ /* 0x100fe200000108bb */
[----:B------:R-:W-:Y:S01]  /*16100*/  ISETP.LT.AND P0, PT, R228, UR13, PT ;  /* 0x0000000de4007c0c */ /* 0x000fe2000bf01270 */
[--C-:B------:R-:W-:Y:S01]  /*16110*/  FFMA.FTZ R184, R160, c[0x0][0x2d0], -R187.reuse ;  /* 0x0000b400a0b87a23 */ /* 0x100fe200000108bb */
[----:B------:R-:W-:Y:S01]  /*16120*/  UIADD3 UR13, UR13, -0x1, URZ ;  /* 0xffffffff0d0d7890 */ /* 0x000fe2000fffe03f */
[----:B------:R-:W-:Y:S02]  /*16130*/  FADD.FTZ R5, -R5, R0 ;  /* 0x0000000005057221 */ /* 0x000fe40000010100 */
[--C-:B------:R-:W-:Y:S01]  /*16140*/  FFMA.FTZ R183, R10, c[0x0][0x2d0], -R187.reuse ;  /* 0x0000b4000ab77a23 */ /* 0x100fe200000108bb */
[----:B------:R-:W1:Y:S01]  /*16150*/  MUFU.EX2 R181, R181 ;  /* 0x000000b500b57308 */ /* 0x000e620000000800 */
[--C-:B------:R-:W-:Y:S02]  /*16160*/  FFMA.FTZ R182, R8, c[0x0][0x2d0], -R187.reuse ;  /* 0x0000b40008b67a23 */ /* 0x100fe400000108bb */
[----:B------:R-:W-:Y:S02]  /*16170*/  FMUL.FTZ R2, R4, c[0x0][0x2d0] ;  /* 0x0000b40004027a20 */ /* 0x000fe40000410000 */
[----:B------:R-:W-:Y:S02]  /*16180*/  FMUL.FTZ R0, R5, c[0x0][0x2d0] ;  /* 0x0000b40005007a20 */ /* 0x000fe40000410000 */
[--C-:B------:R-:W-:Y:S02]  /*16190*/  FFMA.FTZ R231, R170, c[0x0][0x2d0], -R187.reuse ;  /* 0x0000b400aae77a23 */ /* 0x100fe400000108bb */
[--C-:B------:R-:W-:Y:S01]  /*161a0*/  FFMA.FTZ R234, R168, c[0x0][0x2d0], -R187.reuse ;  /* 0x0000b400a8ea7a23 */ /* 0x100fe200000108bb */
[----:B------:R-:W-:Y:S01]  /*161b0*/  MUFU.EX2 R159, R159 ;  /* 0x0000009f009f7308 */ /* 0x000fe20000000800 */
[--C-:B------:R-:W-:Y:S02]  /*161c0*/  FFMA.FTZ R233, R171, c[0x0][0x2d0], -R176.reuse ;  /* 0x0000b400abe97a23 */ /* 0x100fe400000108b0 */
[--C-:B------:R-:W-:Y:S02]  /*161d0*/  FFMA.FTZ R236, R169, c[0x0][0x2d0], -R176.reuse ;  /* 0x0000b400a9ec7a23 */ /* 0x100fe400000108b0 */
[----:B------:R-:W-:Y:S01]  /*161e0*/  LDSM.16.MT88.4 R168, [R204+0x6080] ;  /* 0x00608000cca8783b */ /* 0x000fe20000004200 */
[--C-:B------:R-:W-:Y:S02]  /*161f0*/  FFMA.FTZ R238, R166, c[0x0][0x2d0], -R187.reuse ;  /* 0x0000b400a6ee7a23 */ /* 0x100fe400000108bb */
[--C-:B------:R-:W-:Y:S02]  /*16200*/  FFMA.FTZ R235, R164, c[0x0][0x2d0], -R187.reuse ;  /* 0x0000b400a4eb7a23 */ /* 0x100fe400000108bb */
[----:B------:R-:W2:Y:S01]  /*16210*/  MUFU.EX2 R158, R158 ;  /* 0x0000009e009e7308 */ /* 0x000ea20000000800 */
        /* <DEDUP_REMOVED lines=8> */
[--C-:B------:R-:W-:Y:S02]  /*162a0*/  FFMA.FTZ R230, R179, c[0x0][0x2d0], -R176.reuse ;  /* 0x0000b400b3e67a23 */ /* 0x100fe400000108b0 */
[--C-:B------:R-:W-:Y:S02]  /*162b0*/  FFMA.FTZ R229, R229, c[0x0][0x2d0], -R176.reuse ;  /* 0x0000b400e5e57a23 */ /* 0x100fe400000108b0 */
[----:B------:R-:W-:Y:S01]  /*162c0*/  FFMA.FTZ R176, R157, c[0x0][0x2d0], -R176 ;  /* 0x0000b4009db07a23 */ /* 0x000fe200000108b0 */
[----:B------:R-:W-:Y:S01]  /*162d0*/  MOV R157, R156 ;  /* 0x0000009c009d7202 */ /* 0x000fe20000000f00 */
[--C-:B------:R-:W-:Y:S01]  /*162e0*/  FFMA.FTZ R186, R186, c[0x0][0x2d0], -R187.reuse ;  /* 0x0000b400baba7a23 */ /* 0x100fe200000108bb */
[----:B------:R-:W1:Y:S01]  /*162f0*/  MUFU.EX2 R184, R184 ;  /* 0x000000b800b87308 */ /* 0x000e620000000800 */
[----:B------:R-:W-:Y:S01]  /*16300*/  FFMA.FTZ R187, R178, c[0x0][0x2d0], -R187 ;  /* 0x0000b400b2bb7a23 */ /* 0x000fe200000108bb */
[----:B--2---:R-:W-:Y:S08]  /*16310*/  F2FP.PACK_AB R163, R158, R159 ;  /* 0x0000009f9ea3723e */ /* 0x004ff000000000ff */
[----:B------:R-:W-:Y:S10]  /*16320*/  MUFU.EX2 R183, R183 ;  /* 0x000000b700b77308 */ /* 0x000ff40000000800 */
[----:B------:R-:W2:Y:S01]  /*16330*/  MUFU.EX2 R182, R182 ;  /* 0x000000b600b67308 */ /* 0x000ea20000000800 */
[----:B-1----:R-:W-:Y:S09]  /*16340*/  F2FP.PACK_AB R160, R184, R185 ;  /* 0x000000b9b8a0723e */ /* 0x002ff200000000ff */
[----:B------:R-:W1:Y:S10]  /*16350*/  MUFU.EX2 R2, R2 ;  /* 0x0000000200027308 */ /* 0x000e740000000800 */
[----:B------:R-:W3:Y:S01]  /*16360*/  MUFU.EX2 R0, R0 ;  /* 0x0000000000007308 */ /* 0x000ee20000000800 */
[----:B--2---:R-:W-:Y:S09]  /*16370*/  F2FP.PACK_AB R162, R182, R183 ;  /* 0x000000b7b6a2723e */ /* 0x004ff200000000ff */
[----:B------:R2:W-:Y:S01]  /*16380*/  MUFU.EX2 R242, R176 ;  /* 0x000000b000f27308 */ /* 0x0005e20000000800 */
[C---:B-1----:R-:W-:Y:S02]  /*16390*/  FMUL.FTZ R4, R2.reuse, R152 ;  /* 0x0000009802047220 */ /* 0x042fe40000410000 */
[C---:B------:R-:W-:Y:S02]  /*163a0*/  FMUL.FTZ R5, R2.reuse, R153 ;  /* 0x0000009902057220 */ /* 0x040fe40000410000 */
[C---:B------:R-:W-:Y:S02]  /*163b0*/  FMUL.FTZ R8, R2.reuse, R132 ;  /* 0x0000008402087220 */ /* 0x040fe40000410000 */
[C---:B------:R-:W-:Y:S03]  /*163c0*/  FMUL.FTZ R9, R2.reuse, R133 ;  /* 0x0000008502097220 */ /* 0x040fe60000410000 */
[----:B------:R-:W-:Y:S01]  /*163d0*/  MUFU.EX2 R231, R231 ;  /* 0x000000e700e77308 */ /* 0x000fe20000000800 */
[----:B------:R-:W-:Y:S02]  /*163e0*/  FMUL.FTZ R16, R2, R140 ;  /* 0x0000008c02107220 */ /* 0x000fe40000410000 */
[C---:B---3--:R-:W-:Y:S02]  /*163f0*/  FMUL.FTZ R6, R0.reuse, R154 ;  /* 0x0000009a00067220 */ /* 0x048fe40000410000 */
[C---:B------:R-:W-:Y:S02]  /*16400*/  FMUL.FTZ R7, R0.reuse, R155 ;  /* 0x0000009b00077220 */ /* 0x040fe40000410000 */
[----:B------:R-:W1:Y:S01]  /*16410*/  LDSM.16.MT88.4 R152, [R205+0x4080] ;  /* 0x00408000cd98783b */ /* 0x000e620000004200 */
[C---:B------:R-:W-:Y:S02]  /*16420*/  FMUL.FTZ R10, R0.reuse, R134 ;  /* 0x00000086000a7220 */ /* 0x040fe40000410000 */
[----:B------:R-:W-:Y:S01]  /*16430*/  FMUL.FTZ R11, R0, R135 ;  /* 0x00000087000b7220 */ /* 0x000fe20000410000 */
[----:B------:R-:W3:Y:S01]  /*16440*/  MUFU.EX2 R234, R234 ;  /* 0x000000ea00ea7308 */ /* 0x000ee20000000800 */
[C---:B------:R-:W-:Y:S03]  /*16450*/  HMMA.16816.F32 R4, R160.reuse, R12, R4 ;  /* 0x0000000ca004723c */ /* 0x040fe60000001804 */
[----:B------:R-:W4:Y:S02]  /*16460*/  LDSM.16.MT88.4 R132, [R204+0x4080] ;  /* 0x00408000cc84783b */ /* 0x000f240000004200 */
[C---:B------:R-:W-:Y:S02]  /*16470*/  FMUL.FTZ R17, R2.reuse, R141 ;  /* 0x0000008d02117220 */ /* 0x040fe40000410000 */
[C---:B------:R-:W-:Y:S01]  /*16480*/  FMUL.FTZ R12, R2.reuse, R136 ;  /* 0x00000088020c7220 */ /* 0x040fe20000410000 */
[C---:B------:R-:W-:Y:S01]  /*16490*/  HMMA.16816.F32 R8, R160.reuse, R14, R8 ;  /* 0x0000000ea008723c */ /* 0x040fe20000001808 */
[----:B------:R-:W-:Y:S02]  /*164a0*/  MUFU.EX2 R233, R233 ;  /* 0x000000e900e97308 */ /* 0x000fe40000000800 */
[----:B--2---:R-:W-:Y:S01]  /*164b0*/  LDSM.16.MT88.4 R176, [R208+0x6880] ;  /* 0x00688000d0b0783b */ /* 0x004fe20000004200 */
[----:B------:R-:W-:Y:S02]  /*164c0*/  FMUL.FTZ R13, R2, R137 ;  /* 0x00000089020d7220 */ /* 0x000fe40000410000 */
[C---:B------:R-:W-:Y:S02]  /*164d0*/  FMUL.FTZ R18, R0.reuse, R142 ;  /* 0x0000008e00127220 */ /* 0x040fe40000410000 */
[C---:B------:R-:W-:Y:S03]  /*164e0*/  FMUL.FTZ R14, R0.reuse, R138 ;  /* 0x0000008a000e7220 */ /* 0x040fe60000410000 */
[----:B------:R-:W2:Y:S01]  /*164f0*/  MUFU.EX2 R236, R236 ;  /* 0x000000ec00ec7308 */ /* 0x000ea20000000800 */
[C---:B------:R-:W-:Y:S02]  /*16500*/  FMUL.FTZ R15, R0.reuse, R139 ;  /* 0x0000008b000f7220 */ /* 0x040fe40000410000 */
[----:B------:R-:W5:Y:S01]  /*16510*/  LDSM.16.MT88.4 R136, [R208+0x5880] ;  /* 0x00588000d088783b */ /* 0x000f620000004200 */
[----:B------:R-:W-:Y:S02]  /*16520*/  FMUL.FTZ R19, R0, R143 ;  /* 0x0000008f00137220 */ /* 0x000fe40000410000 */
[C---:B------:R-:W-:Y:S02]  /*16530*/  FMUL.FTZ R24, R2.reuse, R148 ;  /* 0x0000009402187220 */ /* 0x040fe40000410000 */
[C---:B------:R-:W-:Y:S02]  /*16540*/  HMMA.16816.F32 R12, R160.reuse, R20, R12 ;  /* 0x00000014a00c723c */ /* 0x040fe4000000180c */
[----:B------:R-:W-:Y:S01]  /*16550*/  MUFU.EX2 R238, R238 ;  /* 0x000000ee00ee7308 */ /* 0x000fe20000000800 */
[----:B------:R-:W2:Y:S01]  /*16560*/  LDSM.16.MT88.4 R140, [R206+0x5880] ;  /* 0x00588000ce8c783b */ /* 0x000ea20000004200 */
[----:B------:R-:W-:Y:S02]  /*16570*/  FMUL.FTZ R25, R2, R149 ;  /* 0x0000009502197220 */ /* 0x000fe40000410000 */
[----:B------:R-:W-:Y:S02]  /*16580*/  FMUL.FTZ R26, R0, R150 ;  /* 0x00000096001a7220 */ /* 0x000fe40000410000 */
[C---:B------:R-:W-:Y:S04]  /*16590*/  HMMA.16816.F32 R16, R160.reuse, R22, R16 ;  /* 0x00000016a010723c */ /* 0x040fe80000001810 */
[C---:B------:R-:W-:Y:S01]  /*165a0*/  FMUL.FTZ R20, R2.reuse, R144 ;  /* 0x0000009002147220 */ /* 0x040fe20000410000 */
[----:B------:R-:W2:Y:S01]  /*165b0*/  MUFU.EX2 R235, R235 ;  /* 0x000000eb00eb7308 */ /* 0x000ea20000000800 */
[----:B------:R-:W-:Y:S02]  /*165c0*/  FMUL.FTZ R21, R2, R145 ;  /* 0x0000009102157220 */ /* 0x000fe40000410000 */
[C---:B------:R-:W-:Y:S04]  /*165d0*/  FMUL.FTZ R22, R0.reuse, R146 ;  /* 0x0000009200167220 */ /* 0x040fe80000410000 */
[C---:B------:R-:W-:Y:S02]  /*165e0*/  FMUL.FTZ R23, R0.reuse, R147 ;  /* 0x0000009300177220 */ /* 0x040fe40000410000 */
[----:B------:R-:W-:Y:S01]  /*165f0*/  LDSM.16.MT88.4 R144, [R205+0x4880] ;  /* 0x00488000cd90783b */ /* 0x000fe20000004200 */
[----:B------:R-:W-:Y:S01]  /*16600*/  FMUL.FTZ R27, R0, R151 ;  /* 0x00000097001b7220 */ /* 0x000fe20000410000 */
[----:B------:R-:W-:Y:S01]  /*16610*/  MUFU.EX2 R237, R237 ;  /* 0x000000ed00ed7308 */ /* 0x000fe20000000800 */
[C---:B------:R-:W-:Y:S02]  /*16620*/  FMUL.FTZ R28, R2.reuse, R28 ;  /* 0x0000001c021c7220 */ /* 0x040fe40000410000 */
[C---:B-1----:R-:W-:Y:S03]  /*16630*/  HMMA.16816.F32 R20, R160.reuse, R152, R20 ;  /* 0x00000098a014723c */ /* 0x042fe60000001814 */
[----:B------:R-:W-:Y:S01]  /*16640*/  LDSM.16.MT88.4 R148, [R204+0x4880] ;  /* 0x00488000cc94783b */ /* 0x000fe20000004200 */
[----:B------:R-:W-:Y:S02]  /*16650*/  FMUL.FTZ R29, R2, R29 ;  /* 0x0000001d021d7220 */ /* 0x000fe40000410000 */
[C---:B------:R-:W-:Y:S01]  /*16660*/  FMUL.FTZ R30, R0.reuse, R30 ;  /* 0x0000001e001e7220 */ /* 0x040fe20000410000 */
[----:B------:R-:W1:Y:S01]  /*16670*/  MUFU.EX2 R240, R240 ;  /* 0x000000f000f07308 */ /* 0x000e620000000800 */
[C---:B------:R-:W-:Y:S03]  /*16680*/  HMMA.16816.F32 R24, R160.reuse, R154, R24 ;  /* 0x0000009aa018723c */ /* 0x040fe60000001818 */
[----:B------:R-:W-:Y:S01]  /*16690*/  LDSM.16.MT88.4 R152, [R208+0x6080] ;  /* 0x00608000d098783b */ /* 0x000fe20000004200 */
[----:B------:R-:W-:Y:S02]  /*166a0*/  FMUL.FTZ R31, R0, R31 ;  /* 0x0000001f001f7220 */ /* 0x000fe40000410000 */
[C---:B------:R-:W-:Y:S02]  /*166b0*/  FMUL.FTZ R32, R2.reuse, R32 ;  /* 0x0000002002207220 */ /* 0x040fe40000410000 */
[----:B------:R-:W-:Y:S01]  /*166c0*/  FMUL.FTZ R33, R2, R33 ;  /* 0x0000002102217220 */ /* 0x000fe20000410000 */
[----:B------:R-:W-:Y:S02]  /*166d0*/  MUFU.EX2 R232, R232 ;  /* 0x000000e800e87308 */ /* 0x000fe40000000800 */
[C---:B----4-:R-:W-:Y:S03]  /*166e0*/  HMMA.16816.F32 R28, R160.reuse, R132, R28 ;  /* 0x00000084a01c723c */ /* 0x050fe6000000181c */
[C---:B------:R-:W-:Y:S02]  /*166f0*/  FMUL.FTZ R34, R0.reuse, R34 ;  /* 0x0000002200227220 */ /* 0x040fe40000410000 */
[----:B------:R-:W-:Y:S02]  /*16700*/  FMUL.FTZ R35, R0, R35 ;  /* 0x0000002300237220 */ /* 0x000fe40000410000 */
[C---:B------:R-:W-:Y:S01]  /*16710*/  FMUL.FTZ R36, R2.reuse, R36 ;  /* 0x0000002402247220 */ /* 0x040fe20000410000 */
[----:B------:R-:W4:Y:S01]  /*16720*/  MUFU.EX2 R239, R239 ;  /* 0x000000ef00ef7308 */ /* 0x000f220000000800 */
[----:B------:R-:W-:Y:S03]  /*16730*/  FMUL.FTZ R37, R2, R37 ;  /* 0x0000002502257220 */ /* 0x000fe60000410000 */
[C---:B------:R-:W-:Y:S01]  /*16740*/  HMMA.16816.F32 R32, R160.reuse, R134, R32 ;  /* 0x00000086a020723c */ /* 0x040fe20000001820 */
[----:B------:R-:W1:Y:S02]  /*16750*/  LDSM.16.MT88.4 R132, [R205+0x5880] ;  /* 0x00588000cd84783b */ /* 0x000e640000004200 */
[C---:B------:R-:W-:Y:S02]  /*16760*/  FMUL.FTZ R38, R0.reuse, R38 ;  /* 0x0000002600267220 */ /* 0x040fe40000410000 */
[----:B------:R-:W-:Y:S01]  /*16770*/  FMUL.FTZ R39, R0, R39 ;  /* 0x0000002700277220 */ /* 0x000fe20000410000 */
[----:B------:R-:W-:Y:S01]  /*16780*/  MUFU.EX2 R229, R229 ;  /* 0x000000e500e57308 */ /* 0x000fe20000000800 */
[C---:B------:R-:W-:Y:S02]  /*16790*/  FMUL.FTZ R40, R2.reuse, R40 ;  /* 0x0000002802287220 */ /* 0x040fe40000410000 */
[----:B------:R-:W-:Y:S03]  /*167a0*/  FMUL.FTZ R41, R2, R41 ;  /* 0x0000002902297220 */ /* 0x000fe60000410000 */
[C---:B-----5:R-:W-:Y:S03]  /*167b0*/  HMMA.16816.F32 R36, R160.reuse, R136, R36 ;  /* 0x00000088a024723c */ /* 0x060fe60000001824 */
[C---:B------:R-:W-:Y:S01]  /*167c0*/  FMUL.FTZ R42, R0.reuse, R42 ;  /* 0x0000002a002a7220 */ /* 0x040fe20000410000 */
[----:B------:R-:W5:Y:S01]  /*167d0*/  MUFU.EX2 R230, R230 ;  /* 0x000000e600e67308 */ /* 0x000f620000000800 */
[----:B------:R-:W-:Y:S02]  /*167e0*/  FMUL.FTZ R43, R0, R43 ;  /* 0x0000002b002b7220 */ /* 0x000fe40000410000 */
[C---:B------:R-:W-:Y:S02]  /*167f0*/  FMUL.FTZ R44, R2.reuse, R44 ;  /* 0x0000002c022c7220 */ /* 0x040fe40000410000 */
[----:B------:R-:W-:Y:S03]  /*16800*/  FMUL.FTZ R45, R2, R45 ;  /* 0x0000002d022d7220 */ /* 0x000fe60000410000 */
[C---:B------:R-:W-:Y:S01]  /*16810*/  HMMA.16816.F32 R40, R160.reuse, R138, R40 ;  /* 0x0000008aa028723c */ /* 0x040fe20000001828 */
[----:B------:R-:W3:Y:S01]  /*16820*/  LDSM.16.MT88.4 R136, [R204+0x5880] ;  /* 0x00588000cc88783b */ /* 0x000ee20000004200 */
[----:B------:R-:W-:Y:S01]  /*16830*/  MUFU.EX2 R186, R186 ;  /* 0x000000ba00ba7308 */ /* 0x000fe20000000800 */
[C---:B------:R-:W-:Y:S02]  /*16840*/  FMUL.FTZ R46, R0.reuse, R46 ;  /* 0x0000002e002e7220 */ /* 0x040fe40000410000 */
[----:B------:R-:W-:Y:S02]  /*16850*/  FMUL.FTZ R47, R0, R47 ;  /* 0x0000002f002f7220 */ /* 0x000fe40000410000 */
[C---:B------:R-:W-:Y:S02]  /*16860*/  FMUL.FTZ R48, R2.reuse, R48 ;  /* 0x0000003002307220 */ /* 0x040fe40000410000 */
[----:B------:R-:W-:Y:S03]  /*16870*/  FMUL.FTZ R49, R2, R49 ;  /* 0x0000003102317220 */ /* 0x000fe60000410000 */
[C---:B--2---:R-:W-:Y:S01]  /*16880*/  HMMA.16816.F32 R44, R160.reuse, R140, R44 ;  /* 0x0000008ca02c723c */ /* 0x044fe2000000182c */
[----:B------:R-:W2:Y:S02]  /*16890*/  MUFU.EX2 R187, R187 ;  /* 0x000000bb00bb7308 */ /* 0x000ea40000000800 */
[C---:B------:R-:W-:Y:S02]  /*168a0*/  FMUL.FTZ R50, R0.reuse, R50 ;  /* 0x0000003200327220 */ /* 0x040fe40000410000 */
[----:B------:R-:W-:Y:S02]  /*168b0*/  FMUL.FTZ R51, R0, R51 ;  /* 0x0000003300337220 */ /* 0x000fe40000410000 */
[C---:B------:R-:W-:Y:S02]  /*168c0*/  FMUL.FTZ R52, R2.reuse, R52 ;  /* 0x0000003402347220 */ /* 0x040fe40000410000 */
[----:B------:R-:W-:Y:S02]  /*168d0*/  FMUL.FTZ R53, R2, R53 ;  /* 0x0000003502357220 */ /* 0x000fe40000410000 */
[----:B------:R-:W2:Y:S01]  /*168e0*/  MUFU.EX2 R241, R241 ;  /* 0x000000f100f17308 */ /* 0x000ea20000000800 */
        /* <DEDUP_REMOVED lines=108> */
[----:B------:R-:W-:Y:S01]  /*16fb0*/  F2FP.PACK_AB R132, R234, R231 ;  /* 0x000000e7ea84723e */ /* 0x000fe200000000ff */
[----:B------:R-:W-:Y:S01]  /*16fc0*/  FFMA.FTZ R181, R0, R219, R181 ;  /* 0x000000db00b57223 */ /* 0x000fe200000100b5 */
[----:B------:R-:W-:Y:S03]  /*16fd0*/  F2FP.PACK_AB R133, R236, R233 ;  /* 0x000000e9ec85723e */ /* 0x000fe600000000ff */
[----:B------:R-:W-:Y:S01]  /*16fe0*/  HMMA.16816.F32 R128, R160, R134, R128 ;  /* 0x00000086a080723c */ /* 0x000fe20000001880 */
[----:B------:R-:W1:Y:S02]  /*16ff0*/  LDSM.16.MT88.4 R160, [R206+0x6080] ;  /* 0x00608000cea0783b */ /* 0x000e640000004200 */
[----:B------:R-:W-:Y:S01]  /*17000*/  MOV R0, R156 ;  /* 0x0000009c00007202 */ /* 0x000fe20000000f00 */
[----:B------:R-:W-:Y:S01]  /*17010*/  FFMA.FTZ R185, R2, R227, R185 ;  /* 0x000000e302b97223 */ /* 0x000fe200000100b9 */
[----:B------:R-:W-:Y:S01]  /*17020*/  MOV R2, R3 ;  /* 0x0000000300027202 */ /* 0x000fe20000000f00 */
[----:B------:R-:W-:Y:S01]  /*17030*/  FADD.FTZ R180, R180, R181 ;  /* 0x000000b5b4b47221 */ /* 0x000fe20000010000 */
[----:B------:R-:W-:Y:S01]  /*17040*/  F2FP.PACK_AB R134, R235, R238 ;  /* 0x000000eeeb86723e */ /* 0x000fe200000000ff */
[----:B------:R-:W-:Y:S01]  /*17050*/  FADD.FTZ R184, R184, R185 ;  /* 0x000000b9b8b87221 */ /* 0x000fe20000010000 */
[----:B------:R-:W-:Y:S03]  /*17060*/  F2FP.PACK_AB R135, R240, R237 ;  /* 0x000000edf087723e */ /* 0x000fe600000000ff */
[----:B------:R-:W-:Y:S02]  /*17070*/  FADD.FTZ R159, R159, R180 ;  /* 0x000000b49f9f7221 */ /* 0x000fe40000010000 */
[----:B------:R-:W-:Y:S02]  /*17080*/  FADD.FTZ R183, R183, R184 ;  /* 0x000000b8b7b77221 */ /* 0x000fe40000010000 */
[C---:B---3--:R-:W-:Y:S05]  /*17090*/  HMMA.16816.F32 R4, R132.reuse, R136, R4 ;  /* 0x000000888404723c */ /* 0x048fea0000001804 */
[----:B------:R-:W-:Y:S02]  /*170a0*/  FADD.FTZ R158, R158, R159 ;  /* 0x0000009f9e9e7221 */ /* 0x000fe40000010000 */
[----:B------:R-:W-:Y:S01]  /*170b0*/  FADD.FTZ R182, R182, R183 ;  /* 0x000000b7b6b67221 */ /* 0x000fe20000010000 */
[C---:B------:R-:W-:Y:S01]  /*170c0*/  HMMA.16816.F32 R8, R132.reuse, R138, R8 ;  /* 0x0000008a8408723c */ /* 0x040fe20000001808 */
[----:B------:R-:W3:Y:S03]  /*170d0*/  LDSM.16.MT88.4 R136, [R206+0x7880] ;  /* 0x00788000ce88783b */ /* 0x000ee60000004200 */
        /* <DEDUP_REMOVED lines=9> */
[----:B------:R-:W2:Y:S07]  /*17170*/  LDSM.16.MT88.4 R144, [R204+0x7880] ;  /* 0x00788000cc90783b */ /* 0x000eae0000004200 */
[C---:B------:R-:W-:Y:S08]  /*17180*/  HMMA.16816.F32 R28, R132.reuse, R148, R28 ;  /* 0x00000094841c723c */ /* 0x040ff0000000181c */
[C---:B------:R-:W-:Y:S01]  /*17190*/  HMMA.16816.F32 R32, R132.reuse, R150, R32 ;  /* 0x000000968420723c */ /* 0x040fe20000001820 */
[----:B------:R-:W2:Y:S07]  /*171a0*/  LDSM.16.MT88.4 R148, [R208+0x9080] ;  /* 0x00908000d094783b */ /* 0x000eae0000004200 */
[C---:B------:R-:W-:Y:S08]  /*171b0*/  HMMA.16816.F32 R36, R132.reuse, R152, R36 ;  /* 0x000000988424723c */ /* 0x040ff00000001824 */
[C---:B------:R-:W-:Y:S08]  /*171c0*/  HMMA.16816.F32 R40, R132.reuse, R154, R40 ;  /* 0x0000009a8428723c */ /* 0x040ff00000001828 */
[C---:B-1----:R-:W-:Y:S07]  /*171d0*/  HMMA.16816.F32 R44, R132.reuse, R160, R44 ;  /* 0x000000a0842c723c */ /* 0x042fee000000182c */
[----:B----4-:R-:W-:Y:S01]  /*171e0*/  F2FP.PACK_AB R160, R239, R232 ;  /* 0x000000e8efa0723e */ /* 0x010fe200000000ff */
[C---:B------:R-:W-:Y:S04]  /*171f0*/  HMMA.16816.F32 R48, R132.reuse, R162, R48 ;  /* 0x000000a28430723c */ /* 0x040fe80000001830 */
[----:B-----5:R-:W-:Y:S01]  /*17200*/  F2FP.PACK_AB R161, R230, R229 ;  /* 0x000000e5e6a1723e */ /* 0x020fe200000000ff */
[----:B------:R-:W-:Y:S02]  /*17210*/  FADD.FTZ R229, R229, R240 ;  /* 0x000000f0e5e57221 */ /* 0x000fe40000010000 */
[----:B------:R-:W-:Y:S01]  /*17220*/  F2FP.PACK_AB R162, R187, R186 ;  /* 0x000000babba2723e */ /* 0x000fe200000000ff */
[C---:B------:R-:W-:Y:S04]  /*17230*/  HMMA.16816.F32 R52, R132.reuse, R164, R52 ;  /* 0x000000a48434723c */ /* 0x040fe80000001834 */
[----:B------:R-:W-:Y:S01]  /*17240*/  F2FP.PACK_AB R163, R242, R241 ;  /* 0x000000f1f2a3723e */ /* 0x000fe200000000ff */
        /* <DEDUP_REMOVED lines=24> */
[C---:B------:R-:W-:Y:S08]  /*173d0*/  HMMA.16816.F32 R112, R132.reuse, R138, R112 ;  /* 0x0000008a8470723c */ /* 0x040ff00000001870 */
[C---:B--2---:R-:W-:Y:S08]  /*173e0*/  HMMA.16816.F32 R116, R132.reuse, R140, R116 ;  /* 0x0000008c8474723c */ /* 0x044ff00000001874 */
[C---:B------:R-:W-:Y:S08]  /*173f0*/  HMMA.16816.F32 R120, R132.reuse, R142, R120 ;  /* 0x0000008e8478723c */ /* 0x040ff00000001878 */
[C---:B---3--:R-:W-:Y:S08]  /*17400*/  HMMA.16816.F32 R124, R132.reuse, R144, R124 ;  /* 0x00000090847c723c */ /* 0x048ff0000000187c */
[----:B------:R-:W-:Y:S08]  /*17410*/  HMMA.16816.F32 R128, R132, R146, R128 ;  /* 0x000000928480723c */ /* 0x000ff00000001880 */
[C---:B----4-:R-:W-:Y:S01]  /*17420*/  HMMA.16816.F32 R152, R160.reuse, R148, R4 ;  /* 0x00000094a098723c */ /* 0x050fe20000001804 */
        /* <DEDUP_REMOVED lines=11> */
[C---:B------:R-:W-:Y:S01]  /*174e0*/  HMMA.16816.F32 R28, R160.reuse, R172, R28 ;  /* 0x000000aca01c723c */ /* 0x040fe2000000181c */
[----:B------:R-:W2:Y:S07]  /*174f0*/  LDSM.16.MT88.4 R164, [R204+0x8080] ;  /* 0x00808000cca4783b */ /* 0x000eae0000004200 */
[C---:B------:R-:W-:Y:S01]  /*17500*/  HMMA.16816.F32 R32, R160.reuse, R174, R32 ;  /* 0x000000aea020723c */ /* 0x040fe20000001820 */
[----:B------:R-:W3:Y:S07]  /*17510*/  LDSM.16.MT88.4 R168, [R208+0x9880] ;  /* 0x00988000d0a8783b */ /* 0x000eee0000004200 */
[C---:B------:R-:W-:Y:S01]  /*17520*/  HMMA.16816.F32 R36, R160.reuse, R176, R36 ;  /* 0x000000b0a024723c */ /* 0x040fe20000001824 */
[----:B------:R-:W3:Y:S07]  /*17530*/  LDSM.16.MT88.4 R172, [R206+0x9880] ;  /* 0x00988000ceac783b */ /* 0x000eee0000004200 */
[C---:B------:R-:W-:Y:S01]  /*17540*/  HMMA.16816.F32 R40, R160.reuse, R178, R40 ;  /* 0x000000b2a028723c */ /* 0x040fe20000001828 */
[----:B------:R-:W4:Y:S07]  /*17550*/  LDSM.16.MT88.4 R176, [R205+0x9880] ;  /* 0x00988000cdb0783b */ /* 0x000f2e0000004200 */
[C---:B-1----:R-:W-:Y:S08]  /*17560*/  HMMA.16816.F32 R44, R160.reuse, R4, R44 ;  /* 0x00000004a02c723c */ /* 0x042ff0000000182c */
[C---:B------:R-:W-:Y:S01]  /*17570*/  HMMA.16816.F32 R48, R160.reuse, R6, R48 ;  /* 0x00000006a030723c */ /* 0x040fe20000001830 */
[----:B------:R-:W1:Y:S07]  /*17580*/  LDSM.16.MT88.4 R4, [R204+0x9880] ;  /* 0x00988000cc04783b */ /* 0x000e6e0000004200 */
[C---:B--2---:R-:W-:Y:S07]  /*17590*/  HMMA.16816.F32 R52, R160.reuse, R8, R52 ;  /* 0x00000008a034723c */ /* 0x044fee0000001834 */
[----:B------:R-:W-:Y:S01]  /*175a0*/  FADD.FTZ R9, R231, R182 ;  /* 0x000000b6e7097221 */ /* 0x000fe20000010000 */
[C---:B------:R-:W-:Y:S04]  /*175b0*/  HMMA.16816.F32 R56, R160.reuse, R10, R56 ;  /* 0x0000000aa038723c */ /* 0x040fe80000001838 */
[----:B------:R-:W-:Y:S04]  /*175c0*/  FADD.FTZ R9, R234, R9 ;  /* 0x00000009ea097221 */ /* 0x000fe80000010000 */
[C---:B---3--:R-:W-:Y:S04]  /*175d0*/  HMMA.16816.F32 R60, R160.reuse, R12, R60 ;  /* 0x0000000ca03c723c */ /* 0x048fe8000000183c */
[----:B------:R-:W-:Y:S04]  /*175e0*/  FADD.FTZ R238, R238, R9 ;  /* 0x00000009eeee7221 */ /* 0x000fe80000010000 */
[C---:B------:R-:W-:Y:S04]  /*175f0*/  HMMA.16816.F32 R64, R160.reuse, R14, R64 ;  /* 0x0000000ea040723c */ /* 0x040fe80000001840 */
[----:B------:R-:W-:Y:S04]  /*17600*/  FADD.FTZ R235, R235, R238 ;  /* 0x000000eeebeb7221 */ /* 0x000fe80000010000 */
[C---:B----4-:R-:W-:Y:S04]  /*17610*/  HMMA.16816.F32 R68, R160.reuse, R16, R68 ;  /* 0x00000010a044723c */ /* 0x050fe80000001844 */
[----:B------:R-:W-:Y:S04]  /*17620*/  FADD.FTZ R232, R232, R235 ;  /* 0x000000ebe8e87221 */ /* 0x000fe80000010000 */
[C---:B------:R-:W-:Y:S04]  /*17630*/  HMMA.16816.F32 R72, R160.reuse, R18, R72 ;  /* 0x00000012a048723c */ /* 0x040fe80000001848 */
[----:B------:R-:W-:Y:S04]  /*17640*/  FADD.FTZ R239, R239, R232 ;  /* 0x000000e8efef7221 */ /* 0x000fe80000010000 */
[C---:B-----5:R-:W-:Y:S04]  /*17650*/  HMMA.16816.F32 R76, R160.reuse, R20, R76 ;  /* 0x00000014a04c723c */ /* 0x060fe8000000184c */
        /* <DEDUP_REMOVED lines=16> */
.L_x_1435:
[----:B------:R-:W-:-:S13]  /*17760*/  ISETP.LE.AND P0, PT, RZ, UR13, PT ;  /* 0x0000000dff007c0c */ /* 0x000fda000bf03270 */
[----:B------:R-:W-:Y:S05]  /*17770*/  @!P0 BRA `(.L_x_1439) ;  /* 0x00002c5000008947 */ /* 0x000fea0003800000 */
[C---:B------:R-:W-:Y:S01]  /*17780*/  IADD3 RZ, P0, R216.reuse, 0x40, RZ ;  /* 0x00000040d8ff7810 */ /* 0x040fe20007f1e0ff */
[----:B------:R-:W-:Y:S01]  /*17790*/  ULDC.64 UR4, c[0x0][0x208] ;  /* 0x0000820000047ab9 */ /* 0x000fe20000000a00 */
[----:B------:R-:W-:Y:S01]  /*177a0*/  IADD3 RZ, P1, R216, 0x80, RZ ;  /* 0x00000080d8ff7810 */ /* 0x000fe20007f3e0ff */
[----:B------:R-:W-:Y:S01]  /*177b0*/  UIMAD.WIDE.U32 UR14, UR4, 0x30, URZ ;  /* 0x00000030040e78a5 */ /* 0x000fe2000f8e003f */
[----:B------:R-:W-:Y:S01]  /*177c0*/  IADD3 RZ, P2, R220, 0x40, RZ ;  /* 0x00000040dcff7810 */ /* 0x000fe20007f5e0ff */
[--C-:B------:R-:W-:Y:S01]  /*177d0*/  IMAD.X R230, RZ, RZ, R223.reuse, P0 ;  /* 0x000000ffffe67224 */ /* 0x100fe200000e06df */
[----:B------:R-:W-:Y:S01]  /*177e0*/  IADD3 RZ, P0, R216, 0xc0, RZ ;  /* 0x000000c0d8ff7810 */ /* 0x000fe20007f1e0ff */
[----:B------:R-:W-:Y:S01]  /*177f0*/  IMAD.X R229, RZ, RZ, R223, P1 ;  /* 0x000000ffffe57224 */ /* 0x000fe200008e06df */
[----:B------:R-:W-:Y:S01]  /*17800*/  IADD3 RZ, P1, R220, 0x80, RZ ;  /* 0x00000080dcff7810 */ /* 0x000fe20007f3e0ff */
[----:B------:R-:W-:Y:S01]  /*17810*/  UIMAD UR5, UR5, 0x30, URZ ;  /* 0x00000030050578a4 */ /* 0x000fe2000f8e023f */
[----:B------:R-:W-:Y:S01]  /*17820*/  IMAD.X R226, RZ, RZ, R225, P2 ;  /* 0x000000ffffe27224 */ /* 0x000fe200010e06e1 */
[----:B------:R-:W-:Y:S01]  /*17830*/  IADD3 R238, -R188, 0x30, RZ ;  /* 0x00000030bcee7810 */ /* 0x000fe20007ffe1ff */
[----:B------:R-:W-:Y:S01]  /*17840*/  IMAD.X R228, RZ, RZ, R223, P0 ;  /* 0x000000ffffe47224 */ /* 0x000fe200000e06df */
[----:B------:R-:W-:Y:S01]  /*17850*/  IADD3 RZ, P0, R220, 0xc0, RZ ;  /* 0x000000c0dcff7810 */ /* 0x000fe20007f1e0ff */
[--C-:B------:R-:W-:Y:S01]  /*17860*/  IMAD.X R237, RZ, RZ, R225.reuse, P1 ;  /* 0x000000ffffed7224 */ /* 0x100fe200008e06e1 */
[C---:B------:R-:W-:Y:S01]  /*17870*/  IADD3 R233, R216.reuse, 0x40, RZ ;  /* 0x00000040d8e97810 */ /* 0x040fe20007ffe0ff */
[----:B------:R-:W-:Y:S01]  /*17880*/  IMAD.MOV.U32 R235, RZ, RZ, c[0x0][0x208] ;  /* 0x00008200ffeb7624 */ /* 0x000fe200078e00ff */
[C---:B------:R-:W-:Y:S01]  /*17890*/  IADD3 R232, R216.reuse, 0x80, RZ ;  /* 0x00000080d8e87810 */ /* 0x040fe20007ffe0ff */
[----:B------:R-:W-:Y:S01]  /*178a0*/  IMAD.X R236, RZ, RZ, R225, P0 ;  /* 0x000000ffffec7224 */ /* 0x000fe200000e06e1 */
[----:B------:R-:W-:Y:S01]  /*178b0*/  IADD3 R231, R216, 0xc0, RZ ;  /* 0x000000c0d8e77810 */ /* 0x000fe20007ffe0ff */
[----:B------:R-:W-:Y:S01]  /*178c0*/  IMAD.MOV.U32 R234, RZ, RZ, c[0x0][0x20c] ;  /* 0x00008300ffea7624 */ /* 0x000fe200078e00ff */
[----:B------:R-:W-:Y:S01]  /*178d0*/  UIADD3 UR9, UR15, UR5, URZ ;  /* 0x000000050f097290 */ /* 0x000fe2000fffe03f */
[----:B------:R-:W-:Y:S05]  /*178e0*/  BRA `(.L_x_1440) ;  /* 0x0000041000007947 */ /* 0x000fea0003800000 */
.L_x_1442:
        /* <DEDUP_REMOVED lines=63> */
[----:B------:R1:W-:Y:S01]  /*17ce0*/  @P0 LDGSTS.E.BYPASS.LTC128B.128 [R218+0xf880], [R158.64], !P4 ;  /* 0x0f8800009eda0fae */ /* 0x0003e2000e101d5a */
[----:B------:R-:W-:-:S05]  /*17cf0*/  BRA `(.L_x_1441) ;  /* 0x00000dc000007947 */ /* 0x000fca0003800000 */
.L_x_1440:
[----:B------:R-:W-:Y:S04]  /*17d00*/  DEPBAR.LE SB0, 0x0 ;  /* 0x000080000000791a */ /* 0x000fe80000000000 */
[----:B------:R-:W-:Y:S01]  /*17d10*/  BAR.SYNC.DEFER_BLOCKING 0x0 ;  /* 0x0000000000007b1d */ /* 0x000fe20000010000 */
[----:B------:R-:W-:Y:S02]  /*17d20*/  USHF.R.S32.HI UR5, URZ, 0x1f, UR13 ;  /* 0x0000001f3f057899 */ /* 0x000fe4000801140d */
[----:B------:R-:W-:Y:S02]  /*17d30*/  UIMAD UR4, UR9, UR13, URZ ;  /* 0x0000000d090472a4 */ /* 0x000fe4000f8e023f */
[----:B------:R-:W-:Y:S02]  /*17d40*/  UIMAD.WIDE.U32 UR10, UR14, UR13, URZ ;  /* 0x0000000d0e0a72a5 */ /* 0x000fe4000f8e003f */
[----:B------:R-:W-:Y:S02]  /*17d50*/  UIMAD UR4, UR5, UR14, UR4 ;  /* 0x0000000e050472a4 */ /* 0x000fe4000f8e0204 */
[----:B------:R-:W-:Y:S02]  /*17d60*/  UISETP.GT.AND UP1, UPT, UR13, URZ, UPT ;  /* 0x0000003f0d00728c */ /* 0x000fe4000bf24270 */
[----:B------:R-:W-:Y:S01]  /*17d70*/  UIADD3 UR4, UR11, UR4, URZ ;  /* 0x000000040b047290 */ /* 0x000fe2000fffe03f */
[----:B------:R-:W-:Y:S02]  /*17d80*/  IADD3 R5, P0, R216, UR10, RZ ;  /* 0x0000000ad8057c10 */ /* 0x000fe4000ff1e0ff */
[----:B------:R-:W-:Y:S02]  /*17d90*/  IADD3 R7, P1, R233, UR10, RZ ;  /* 0x0000000ae9077c10 */ /* 0x000fe4000ff3e0ff */
[----:B------:R-:W-:Y:S02]  /*17da0*/  LEA R184, P2, R5, c[0x0][0x1f8], 0x1 ;  /* 0x00007e0005b87a11 */ /* 0x000fe400078408ff */
        /* <DEDUP_REMOVED lines=13> */
[----:B------:R-:W-:Y:S02]  /*17e80*/  @!P3 LEA R21, P0, R235, UR10, 0x5 ;  /* 0x0000000aeb15bc11 */ /* 0x000fe4000f8028ff */
[----:B------:R-:W-:Y:S01]  /*17e90*/  IADD3 R7, P1, R231, UR10, RZ ;  /* 0x0000000ae7077c10 */ /* 0x000fe2000ff3e0ff */
[----:B------:R-:W-:Y:S01]  /*17ea0*/  LDSM.16.M88.4 R164, [R212] ;  /* 0x00000000d4a4783b */ /* 0x000fe20000000200 */
[----:B------:R-:W-:Y:S02]  /*17eb0*/  @!P3 LEA.HI.X R13, R235, UR4, R234, 0x5, P0 ;  /* 0x00000004eb0dbc11 */ /* 0x000fe400080f2cea */
[----:B------:R-:W-:Y:S01]  /*17ec0*/  @!P3 IADD3 R5, P0, R21, R216, RZ ;  /* 0x000000d81505b210 */ /* 0x000fe20007f1e0ff */
[----:B------:R-:W4:Y:S01]  /*17ed0*/  LDSM.16.M88.4 R168, [R211] ;  /* 0x00000000d3a8783b */ /* 0x000f220000000200 */
[----:B------:R-:W-:Y:S02]  /*17ee0*/  IADD3.X R0, R228, UR4, RZ, P1, !PT ;  /* 0x00000004e4007c10 */ /* 0x000fe40008ffe4ff */
[----:B------:R-:W-:Y:S01]  /*17ef0*/  LEA R246, P1, R7, c[0x0][0x1f8], 0x1 ;  /* 0x00007e0007f67a11 */ /* 0x000fe200078208ff */
[----:B------:R-:W-:Y:S01]  /*17f00*/  @!P3 IMAD.X R2, R13, 0x1, R223, P0 ;  /* 0x000000010d02b824 */ /* 0x000fe200000e06df */
[----:B------:R-:W5:Y:S02]  /*17f10*/  LDSM.16.M88.4 R172, [R203] ;  /* 0x00000000cbac783b */ /* 0x000f640000000200 */
[----:B------:R-:W-:Y:S02]  /*17f20*/  LEA.HI.X R247, R7, c[0x0][0x1fc], R0, 0x1, P1 ;  /* 0x00007f0007f77a11 */ /* 0x000fe400008f0c00 */
        /* <DEDUP_REMOVED lines=15> */
[----:B------:R-:W-:Y:S01]  /*18020*/  @!P3 IMAD.X R0, R13, 0x1, R228, P1 ;  /* 0x000000010d00b824 */ /* 0x000fe200008e06e4 */
[C---:B------:R-:W-:Y:S01]  /*18030*/  @!P3 LEA R242, P0, R21.reuse, c[0x0][0x1f8], 0x1 ;  /* 0x00007e0015f2ba11 */ /* 0x040fe200078008ff */
[C---:B--2---:R-:W-:Y:S03]  /*18040*/  HMMA.16816.F32 R12, R24.reuse, R16, RZ ;  /* 0x00000010180c723c */ /* 0x044fe600000018ff */
[----:B------:R-:W-:Y:S01]  /*18050*/  @!P3 LEA.HI.X R243, R21, c[0x0][0x1fc], R0, 0x1, P0 ;  /* 0x00007f0015f3ba11 */ /* 0x000fe200000f0c00 */
[----:B------:R-:W-:Y:S01]  /*18060*/  IMAD.MOV.U32 R0, RZ, RZ, R3 ;  /* 0x000000ffff007224 */ /* 0x000fe200078e0003 */
[----:B------:R-:W-:Y:S03]  /*18070*/  PLOP3.LUT P0, PT, PT, PT, UP1, 0x80, 0x0 ;  /* 0x000000000000781c */ /* 0x000fe60003f0f018 */
[C---:B------:R-:W-:Y:S02]  /*18080*/  HMMA.16816.F32 R16, R24.reuse, R18, RZ ;  /* 0x000000121810723c */ /* 0x040fe400000018ff */
[----:B------:R-:W-:Y:S01]  /*18090*/  @!PT LDS RZ, [RZ] ;  /* 0x00000000fffff984 */ /* 0x000fe20000000800 */
[----:B------:R-:W-:Y:S01]  /*180a0*/  @!PT LDS RZ, [RZ] ;  /* 0x00000000fffff984 */ /* 0x000fe20000000800 */
[----:B------:R-:W-:Y:S01]  /*180b0*/  @!PT LDS RZ, [RZ] ;  /* 0x00000000fffff984 */ /* 0x000fe20000000800 */
[----:B------:R1:W-:Y:S04]  /*180c0*/  LDGSTS.E.BYPASS.LTC128B.128 [R218+0x4080], [R184.64], !P2 ;  /* 0x04080000b8da7fae */ /* 0x0003e8000d101d5a */
[----:B------:R2:W-:Y:S02]  /*180d0*/  LDGSTS.E.BYPASS.LTC128B.128 [R218+0x5880], [R190.64], !P6 ;  /* 0x05880000beda7fae */ /* 0x0005e4000f101d5a */
[C---:B---3--:R-:W-:Y:S02]  /*180e0*/  HMMA.16816.F32 R20, R24.reuse, R160, RZ ;  /* 0x000000a01814723c */ /* 0x048fe400000018ff */
[----:B------:R2:W-:Y:S04]  /*180f0*/  LDGSTS.E.BYPASS.LTC128B.128 [R218+0x7080], [R188.64], !P5 ;  /* 0x07080000bcda7fae */ /* 0x0005e8000e901d5a */
[----:B------:R3:W-:Y:S02]  /*18100*/  LDGSTS.E.BYPASS.LTC128B.128 [R218+0x8880], [R246.64], !P4 ;  /* 0x08880000f6da7fae */ /* 0x0007e4000e101d5a */
[----:B------:R-:W-:Y:S02]  /*18110*/  HMMA.16816.F32 R24, R24, R162, RZ ;  /* 0x000000a21818723c */ /* 0x000fe400000018ff */
[----:B------:R3:W-:Y:S04]  /*18120*/  @!P3 LDGSTS.E.BYPASS.LTC128B.128 [R218+0x5080], [R244.64], !P2 ;  /* 0x05080000f4dabfae */ /* 0x0007e8000d101d5a */
[----:B------:R3:W-:Y:S02]  /*18130*/  @!P3 LDGSTS.E.BYPASS.LTC128B.128 [R218+0x6880], [R158.64], !P6 ;  /* 0x068800009edabfae */ /* 0x0007e4000f101d5a */
[C---:B----4-:R-:W-:Y:S02]  /*18140*/  HMMA.16816.F32 R4, R164.reuse, R168, R4 ;  /* 0x000000a8a404723c */ /* 0x050fe40000001804 */
[----:B------:R3:W-:Y:S04]  /*18150*/  @!P3 LDGSTS.E.BYPASS.LTC128B.128 [R218+0x8080], [R240.64], !P5 ;  /* 0x08080000f0dabfae */ /* 0x0007e8000e901d5a */
[----:B------:R3:W-:Y:S02]  /*18160*/  @!P3 LDGSTS.E.BYPASS.LTC128B.128 [R218+0x9880], [R242.64], !P4 ;  /* 0x09880000f2dabfae */ /* 0x0007e4000e101d5a */
[C---:B------:R-:W-:Y:S02]  /*18170*/  HMMA.16816.F32 R8, R164.reuse, R170, R8 ;  /* 0x000000aaa408723c */ /* 0x040fe40000001808 */
[----:B------:R-:W-:Y:S04]  /*18180*/  LDSM.16.M88.4 R180, [R210] ;  /* 0x00000000d2b4783b */ /* 0x000fe80000000200 */
[----:B-1----:R-:W1:Y:S02]  /*18190*/  LDSM.16.M88.4 R184, [R207+0xa080] ;  /* 0x00a08000cfb8783b */ /* 0x002e640000000200 */
[C---:B-----5:R-:W-:Y:S02]  /*181a0*/  HMMA.16816.F32 R12, R164.reuse, R172, R12 ;  /* 0x000000aca40c723c */ /* 0x060fe4000000180c */
[----:B------:R-:W0:Y:S04]  /*181b0*/  LDGDEPBAR ;  /* 0x00000000000079af */ /* 0x000e280000000000 */
[----:B------:R-:W4:Y:S02]  /*181c0*/  LDSM.16.M88.4 R160, [R207+0xa880] ;  /* 0x00a88000cfa0783b */ /* 0x000f240000000200 */
[C---:B------:R-:W-:Y:S02]  /*181d0*/  HMMA.16816.F32 R16, R164.reuse, R174, R16 ;  /* 0x000000aea410723c */ /* 0x040fe40000001810 */
[----:B--2---:R-:W2:Y:S04]  /*181e0*/  LDSM.16.M88.4 R188, [R207+0xb080] ;  /* 0x00b08000cfbc783b */ /* 0x004ea80000000200 */
[----:B------:R-:W-:Y:S02]  /*181f0*/  LDSM.16.M88.4 R168, [R209] ;  /* 0x00000000d1a8783b */ /* 0x000fe40000000200 */
[C---:B------:R-:W-:Y:S02]  /*18200*/  HMMA.16816.F32 R20, R164.reuse, R176, R20 ;  /* 0x000000b0a414723c */ /* 0x040fe40000001814 */
[----:B------:R-:W5:Y:S06]  /*18210*/  LDSM.16.M88.4 R172, [R201] ;  /* 0x00000000c9ac783b */ /* 0x000f6c0000000200 */
        /* <DEDUP_REMOVED lines=138> */
.L_x_1441:
        /* <DEDUP_REMOVED lines=67> */
[----:B------:R-:W-:Y:S02]  /*18ef0*/  FFMA.FTZ R246, R19, c[0x0][0x2d0], -R189 ;  /* 0x0000b40013f67a23 */ /* 0x000fe400000108bd */
[----:B------:R-:W-:Y:S01]  /*18f00*/  LDSM.16.MT88.4 R16, [R206+0x4880] ;  /* 0x00488000ce10783b */ /* 0x000fe20000004200 */
[----:B------:R-:W-:Y:S02]  /*18f10*/  FFMA.FTZ R247, R24, c[0x0][0x2d0], -R191 ;  /* 0x0000b40018f77a23 */ /* 0x000fe400000108bf */
[--C-:B------:R-:W-:Y:S02]  /*18f20*/  FFMA.FTZ R249, R26, c[0x0][0x2d0], -R189.reuse ;  /* 0x0000b4001af97a23 */ /* 0x100fe400000108bd */
        /* <DEDUP_REMOVED lines=85> */
[----:B------:R-:W2:Y:S01]  /*19480*/  LDSM.16.MT88.4 R160, [R205+0x5880] ;  /* 0x00588000cda0783b */ /* 0x000ea20000004200 */
[----:B------:R-:W-:Y:S02]  /*19490*/  MUFU.EX2 R247, R247 ;  /* 0x000000f700f77308 */ /* 0x000fe40000000800 */
[C---:B------:R-:W-:Y:S02]  /*194a0*/  FMUL.FTZ R45, R2.reuse, R45 ;  /* 0x0000002d022d7220 */ /* 0x040fe40000410000 */
[C---:B------:R-:W-:Y:S02]  /*194b0*/  FMUL.FTZ R48, R2.reuse, R48 ;  /* 0x0000003002307220 */ /* 0x040fe40000410000 */
[C---:B----4-:R-:W-:Y:S04]  /*194c0*/  HMMA.16816.F32 R36, R152.reuse, R164, R36 ;  /* 0x000000a49824723c */ /* 0x050fe80000001824 */
[C---:B------:R-:W-:Y:S01]  /*194d0*/  FMUL.FTZ R49, R2.reuse, R49 ;  /* 0x0000003102317220 */ /* 0x040fe20000410000 */
[----:B------:R-:W-:Y:S01]  /*194e0*/  MUFU.EX2 R249, R249 ;  /* 0x000000f900f97308 */ /* 0x000fe20000000800 */
        /* <DEDUP_REMOVED lines=114> */
[----:B------:R-:W-:Y:S02]  /*19c10*/  FADD.FTZ R157, R157, R6 ;  /* 0x000000069d9d7221 */ /* 0x000fe40000010000 */
[C---:B--2---:R-:W-:Y:S05]  /*19c20*/  HMMA.16816.F32 R8, R12.reuse, R160, R8 ;  /* 0x000000a00c08723c */ /* 0x044fea0000001808 */
[----:B------:R-:W-:Y:S02]  /*19c30*/  FADD.FTZ R188, R188, R159 ;  /* 0x0000009fbcbc7221 */ /* 0x000fe40000010000 */
[----:B------:R-:W-:Y:S01]  /*19c40*/  FADD.FTZ R190, R190, R157 ;  /* 0x0000009dbebe7221 */ /* 0x000fe20000010000 */
[C---:B------:R-:W-:Y:S01]  /*19c50*/  HMMA.16816.F32 R132, R12.reuse, R162, R132 ;  /* 0x000000a20c84723c */ /* 0x040fe20000001884 */
[----:B------:R-:W2:Y:S03]  /*19c60*/  LDSM.16.MT88.4 R160, [R206+0x7880] ;  /* 0x00788000cea0783b */ /* 0x000ea60000004200 */
[----:B------:R-:W-:Y:S01]  /*19c70*/  MOV R157, R156 ;  /* 0x0000009c009d7202 */ /* 0x000fe20000000f00 */
[----:B------:R-:W-:Y:S02]  /*19c80*/  FADD.FTZ R239, R239, R188 ;  /* 0x000000bcefef7221 */ /* 0x000fe40000010000 */
[----:B------:R-:W-:Y:S01]  /*19c90*/  FADD.FTZ R241, R241, R190 ;  /* 0x000000bef1f17221 */ /* 0x000fe20000010000 */
[C---:B------:R-:W-:Y:S04]  /*19ca0*/  HMMA.16816.F32 R136, R12.reuse, R16, R136 ;  /* 0x000000100c88723c */ /* 0x040fe80000001888 */
[----:B------:R-:W-:Y:S02]  /*19cb0*/  FADD.FTZ R240, R240, R239 ;  /* 0x000000eff0f07221 */ /* 0x000fe40000010000 */
[----:B------:R-:W-:Y:S02]  /*19cc0*/  FADD.FTZ R242, R242, R241 ;  /* 0x000000f1f2f27221 */ /* 0x000fe40000010000 */
        /* <DEDUP_REMOVED lines=30> */
[C---:B--2---:R-:W-:Y:S04]  /*19eb0*/  HMMA.16816.F32 R76, R12.reuse, R160, R76 ;  /* 0x000000a00c4c723c */ /* 0x044fe8000000184c */
[--C-:B------:R-:W-:Y:S02]  /*19ec0*/  FFMA.FTZ R186, R22, c[0x0][0x2d0], -R189.reuse ;  /* 0x0000b40016ba7a23 */ /* 0x100fe400000108bd */
[--C-:B------:R-:W-:Y:S01]  /*19ed0*/  FFMA.FTZ R187, R23, c[0x0][0x2d0], -R189.reuse ;  /* 0x0000b40017bb7a23 */ /* 0x100fe200000108bd */
[----:B------:R-:W2:Y:S01]  /*19ee0*/  MUFU.EX2 R185, R185 ;  /* 0x000000b900b97308 */ /* 0x000ea20000000800 */
[C---:B------:R-:W-:Y:S01]  /*19ef0*/  HMMA.16816.F32 R80, R12.reuse, R162, R80 ;  /* 0x000000a20c50723c */ /* 0x040fe20000001850 */
[----:B------:R-:W3:Y:S03]  /*19f00*/  LDSM.16.MT88.4 R160, [R206+0x9080] ;  /* 0x00908000cea0783b */ /* 0x000ee60000004200 */
[----:B------:R-:W-:Y:S04]  /*19f10*/  FFMA.FTZ R189, R27, c[0x0][0x2d0], -R189 ;  /* 0x0000b4001bbd7a23 */ /* 0x000fe800000108bd */
[C---:B-----5:R-:W-:Y:S01]  /*19f20*/  HMMA.16816.F32 R84, R12.reuse, R16, R84 ;  /* 0x000000100c54723c */ /* 0x060fe20000001854 */
[----:B------:R-:W-:Y:S01]  /*19f30*/  LDSM.16.MT88.4 R20, [R204+0x9080] ;  /* 0x00908000cc14783b */ /* 0x000fe20000004200 */
[----:B------:R-:W-:Y:S06]  /*19f40*/  MUFU.EX2 R186, R186 ;  /* 0x000000ba00ba7308 */ /* 0x000fec0000000800 */
[C---:B------:R-:W-:Y:S01]  /*19f50*/  HMMA.16816.F32 R88, R12.reuse, R18, R88 ;  /* 0x000000120c58723c */ /* 0x040fe20000001858 */
[----:B------:R-:W4:Y:S03]  /*19f60*/  LDSM.16.MT88.4 R16, [R205+0x9080] ;  /* 0x00908000cd10783b */ /* 0x000f260000004200 */
[----:B------:R-:W5:Y:S04]  /*19f70*/  MUFU.EX2 R187, R187 ;  /* 0x000000bb00bb7308 */ /* 0x000f680000000800 */
[C---:B-1----:R-:W-:Y:S01]  /*19f80*/  HMMA.16816.F32 R92, R12.reuse, R152, R92 ;  /* 0x000000980c5c723c */ /* 0x042fe2000000185c */
[----:B------:R-:W-:Y:S05]  /*19f90*/  LDSM.16.MT88.4 R24, [R205+0x5080] ;  /* 0x00508000cd18783b */ /* 0x000fea0000004200 */
[----:B------:R-:W1:Y:S02]  /*19fa0*/  MUFU.EX2 R248, R191 ;  /* 0x000000bf00f87308 */ /* 0x000e640000000800 */
[C---:B------:R-:W-:Y:S08]  /*19fb0*/  HMMA.16816.F32 R96, R12.reuse, R154, R96 ;  /* 0x0000009a0c60723c */ /* 0x040ff00000001860 */
[C---:B------:R-:W-:Y:S01]  /*19fc0*/  HMMA.16816.F32 R100, R12.reuse, R164, R100 ;  /* 0x000000a40c64723c */ /* 0x040fe20000001864 */
[----:B------:R-:W1:Y:S07]  /*19fd0*/  MUFU.EX2 R250, R189 ;  /* 0x000000bd00fa7308 */ /* 0x000e6e0000000800 */
[C---:B------:R-:W-:Y:S01]  /*19fe0*/  HMMA.16816.F32 R104, R12.reuse, R166, R104 ;  /* 0x000000a60c68723c */ /* 0x040fe20000001868 */
[----:B------:R-:W1:Y:S07]  /*19ff0*/  LDSM.16.MT88.4 R164, [R208+0x5080] ;  /* 0x00508000d0a4783b */ /* 0x000e6e0000004200 */
[C---:B---3--:R-:W-:Y:S08]  /*1a000*/  HMMA.16816.F32 R108, R12.reuse, R160, R108 ;  /* 0x000000a00c6c723c */ /* 0x048ff0000000186c */
[C---:B------:R-:W-:Y:S01]  /*1a010*/  HMMA.16816.F32 R112, R12.reuse, R162, R112 ;  /* 0x000000a20c70723c */ /* 0x040fe20000001870 */
[----:B------:R-:W-:Y:S07]  /*1a020*/  LDSM.16.MT88.4 R160, [R204+0x6880] ;  /* 0x00688000cca0783b */ /* 0x000fee0000004200 */
[C---:B----4-:R-:W-:Y:S08]  /*1a030*/  HMMA.16816.F32 R116, R12.reuse, R16, R116 ;  /* 0x000000100c74723c */ /* 0x050ff00000001874 */
[C---:B------:R-:W-:Y:S01]  /*1a040*/  HMMA.16816.F32 R120, R12.reuse, R18, R120 ;  /* 0x000000120c78723c */ /* 0x040fe20000001878 */
[----:B------:R-:W3:Y:S07]  /*1a050*/  LDSM.16.MT88.4 R16, [R204+0x5080] ;  /* 0x00508000cc10783b */ /* 0x000eee0000004200 */
[C---:B------:R-:W-:Y:S08]  /*1a060*/  HMMA.16816.F32 R124, R12.reuse, R20, R124 ;  /* 0x000000140c7c723c */ /* 0x040ff0000000187c */
[----:B------:R-:W-:Y:S01]  /*1a070*/  HMMA.16816.F32 R128, R12, R22, R128 ;  /* 0x000000160c80723c */ /* 0x000fe20000001880 */
[----:B------:R-:W4:Y:S06]  /*1a080*/  LDSM.16.MT88.4 R20, [R208+0x6880] ;  /* 0x00688000d014783b */ /* 0x000f2c0000004200 */
[----:B--2---:R-:W-:Y:S01]  /*1a090*/  F2FP.PACK_AB R12, R185, R184 ;  /* 0x000000b8b90c723e */ /* 0x004fe200000000ff */
[----:B------:R-:W-:Y:S01]  /*1a0a0*/  FADD.FTZ R184, R184, R5 ;  /* 0x00000005b8b87221 */ /* 0x000fe20000010000 */
[----:B-----5:R-:W-:Y:S03]  /*1a0b0*/  F2FP.PACK_AB R13, R187, R186 ;  /* 0x000000babb0d723e */ /* 0x020fe600000000ff */
[----:B-1----:R-:W-:Y:S01]  /*1a0c0*/  F2FP.PACK_AB R14, R248, R247 ;  /* 0x000000f7f80e723e */ /* 0x002fe200000000ff */
[----:B------:R-:W-:Y:S01]  /*1a0d0*/  FADD.FTZ R186, R186, R7 ;  /* 0x00000007baba7221 */ /* 0x000fe20000010000 */
[----:B------:R-:W-:Y:S01]  /*1a0e0*/  F2FP.PACK_AB R15, R250, R249 ;  /* 0x000000f9fa0f723e */ /* 0x000fe200000000ff */
[----:B------:R-:W-:Y:S02]  /*1a0f0*/  FADD.FTZ R184, R185, R184 ;  /* 0x000000b8b9b87221 */ /* 0x000fe40000010000 */
        /* <DEDUP_REMOVED lines=8> */
[----:B------:R-:W-:Y:S07]  /*1a180*/  LDSM.16.MT88.4 R164, [R208+0x8080] ;  /* 0x00808000d0a4783b */ /* 0x000fee0000004200 */
        /* <DEDUP_REMOVED lines=33> */
[C---:B-1----:R-:W-:Y:S08]  /*1a3a0*/  HMMA.16816.F32 R124, R12.reuse, R8, R124 ;  /* 0x000000080c7c723c */ /* 0x042ff0000000187c */
[----:B------:R-:W-:Y:S01]  /*1a3b0*/  HMMA.16816.F32 R128, R12, R10, R128 ;  /* 0x0000000a0c80723c */ /* 0x000fe20000001880 */
[----:B------:R-:W-:-:S07]  /*1a3c0*/  @P0 BRA `(.L_x_1440) ;  /* 0xffffd93000000947 */ /* 0x000fce000383ffff */
.L_x_1439:
        /* <DEDUP_REMOVED lines=155> */
.L_x_1363:
[----:B------:R-:W-:Y:S01]  /*1ad80*/  USHF.R.S32.HI UR8, URZ, 0x1f, UR16 ;  /* 0x0000001f3f087899 */ /* 0x000fe20008011410 */
[----:B------:R-:W-:Y:S05]  /*1ad90*/  @P2 BRA `(.L_x_1443) ;  /* 0x00001c3000002947 */ /* 0x000fea0003800000 */
[----:B------:R-:W1:Y:S01]  /*1ada0*/  S2R R0, SR_TID.X ;  /* 0x0000000000007919 */ /* 0x000e620000002100 */
[----:B------:R-:W-:Y:S01]  /*1adb0*/  F2FP.PACK_AB R6, R7, R6 ;  /* 0x000000060706723e */ /* 0x000fe200000000ff */
[----:B------:R-:W-:Y:S01]  /*1adc0*/  ULDC.64 UR6, c[0x0][0x500] ;  /* 0x0001400000067ab9 */ /* 0x000fe20000000a00 */
[----:B------:R-:W-:Y:S01]  /*1add0*/  F2FP.PACK_AB R152, R153, R152 ;  /* 0x000000989998723e */ /* 0x000fe200000000ff */
[----:B------:R-:W-:Y:S01]  /*1ade0*/  ULDC.64 UR4, c[0x0][0x508] ;  /* 0x0001420000047ab9 */ /* 0x000fe20000000a00 */
[----:B------:R-:W-:Y:S01]  /*1adf0*/  F2FP.PACK_AB R154, R155, R154 ;  /* 0x0000009a9b9a723e */ /* 0x000fe200000000ff */
[----:B------:R-:W-:Y:S01]  /*1ae00*/  UISETP.NE.U32.AND UP1, UPT, URZ, UR6, UPT ;  /* 0x000000063f00728c */ /* 0x000fe2000bf25070 */
[----:B------:R-:W-:Y:S01]  /*1ae10*/  F2FP.PACK_AB R132, R133, R132 ;  /* 0x000000848584723e */ /* 0x000fe200000000ff */
[----:B------:R-:W-:Y:S01]  /*1ae20*/  UISETP.NE.U32.AND UP0, UPT, URZ, UR4, UPT ;  /* 0x000000043f00728c */ /* 0x000fe2000bf05070 */
[----:B------:R-:W-:Y:S01]  /*1ae30*/  F2FP.PACK_AB R134, R135, R134 ;  /* 0x000000868786723e */ /* 0x000fe200000000ff */
[----:B------:R-:W-:Y:S01]  /*1ae40*/  UISETP.NE.AND.EX UP1, UPT, URZ, UR7, UPT, UP1 ;  /* 0x000000073f00728c */ /* 0x000fe2000bf25310 */
[----:B------:R-:W-:Y:S01]  /*1ae50*/  F2FP.PACK_AB R136, R137, R136 ;  /* 0x000000888988723e */ /* 0x000fe200000000ff */
[----:B------:R-:W-:Y:S01]  /*1ae60*/  UISETP.NE.AND.EX UP0, UPT, URZ, UR5, UPT, UP0 ;  /* 0x000000053f00728c */ /* 0x000fe2000bf05300 */
[----:B------:R-:W-:Y:S01]  /*1ae70*/  F2FP.PACK_AB R138, R139, R138 ;  /* 0x0000008a8b8a723e */ /* 0x000fe200000000ff */
[----:B------:R-:W-:Y:S01]  /*1ae80*/  UMOV UR4, 0x4 ;  /* 0x0000000400047882 */ /* 0x000fe20000000000 */
[----:B------:R-:W-:Y:S01]  /*1ae90*/  F2FP.PACK_AB R140, R141, R140 ;  /* 0x0000008c8d8c723e */ /* 0x000fe200000000ff */
[----:B------:R-:W-:Y:S01]  /*1aea0*/  ULDC.64 UR6, c[0x0][0x500] ;  /* 0x0001400000067ab9 */ /* 0x000fe20000000a00 */
[----:B------:R-:W-:Y:S01]  /*1aeb0*/  F2FP.PACK_AB R142, R143, R142 ;  /* 0x0000008e8f8e723e */ /* 0x000fe200000000ff */
[----:B------:R-:W-:Y:S01]  /*1aec0*/  UIMAD.WIDE UR6, UR24, UR4, UR6 ;  /* 0x00000004180672a5 */ /* 0x000fe2000f8e0206 */
[----:B------:R-:W-:-:S02]  /*1aed0*/  F2FP.PACK_AB R144, R145, R144 ;  /* 0x000000909190723e */ /* 0x000fc400000000ff */
[----:B------:R-:W-:Y:S02]  /*1aee0*/  F2FP.PACK_AB R146, R147, R146 ;  /* 0x000000929392723e */ /* 0x000fe400000000ff */
[----:B------:R-:W-:Y:S02]  /*1aef0*/  F2FP.PACK_AB R148, R149, R148 ;  /* 0x000000949594723e */ /* 0x000fe400000000ff */
[----:B-1----:R-:W-:Y:S02]  /*1af00*/  SHF.R.S32.HI R3, RZ, 0x1f, R0 ;  /* 0x0000001fff037819 */ /* 0x002fe40000011400 */
[----:B------:R-:W-:Y:S02]  /*1af10*/  F2FP.PACK_AB R150, R151, R150 ;  /* 0x000000969796723e */ /* 0x000fe400000000ff */
[----:B------:R-:W-:Y:S02]  /*1af20*/  LEA.HI R2, R3, R0, RZ, 0x2 ;  /* 0x0000000003027211 */ /* 0x000fe400078f10ff */
[----:B------:R-:W-:-:S02]  /*1af30*/  F2FP.PACK_AB R28, R29, R28 ;  /* 0x0000001c1d1c723e */ /* 0x000fc400000000ff */
        /* <DEDUP_REMOVED lines=28> */
[C---:B------:R-:W-:Y:S01]  /*1b100*/  IMAD.IADD R13, R11.reuse, 0x1, R10 ;  /* 0x000000010b0d7824 */ /* 0x040fe200078e020a */
[C---:B------:R-:W-:Y:S02]  /*1b110*/  IADD3 R12, R11.reuse, 0x80, RZ ;  /* 0x000000800b0c7810 */ /* 0x040fe40007ffe0ff */
[----:B------:R-:W-:Y:S02]  /*1b120*/  IADD3 R9, R11, 0x70, RZ ;  /* 0x000000700b097810 */ /* 0x000fe40007ffe0ff */
[----:B------:R-:W-:Y:S01]  /*1b130*/  @P0 IADD3 R9, R12, 0x10, RZ ;  /* 0x000000100c090810 */ /* 0x000fe20007ffe0ff */
[----:B------:R-:W-:Y:S01]  /*1b140*/  IMAD.MOV.U32 R12, RZ, RZ, 0x40 ;  /* 0x00000040ff0c7424 */ /* 0x000fe200078e00ff */
[----:B------:R-:W-:-:S02]  /*1b150*/  F2FP.PACK_AB R44, R45, R44 ;  /* 0x0000002c2d2c723e */ /* 0x000fc400000000ff */
[----:B------:R-:W-:Y:S01]  /*1b160*/  F2FP.PACK_AB R46, R47, R46 ;  /* 0x0000002e2f2e723e */ /* 0x000fe200000000ff */
[--C-:B------:R-:W-:Y:S01]  /*1b170*/  IMAD.IADD R15, R10, 0x1, R9.reuse ;  /* 0x000000010a0f7824 */ /* 0x100fe200078e0209 */
[----:B------:R-:W-:Y:S01]  /*1b180*/  SEL R12, R12, 0xffffffc0, !P2 ;  /* 0xffffffc00c0c7807 */ /* 0x000fe20005000000 */
[----:B------:R-:W-:Y:S01]  /*1b190*/  IMAD.U32 R10, RZ, RZ, UR6 ;  /* 0x00000006ff0a7e24 */ /* 0x000fe2000f8e00ff */
        /* <DEDUP_REMOVED lines=9> */
[----:B------:R-:W-:-:S02]  /*1b230*/  F2FP.PACK_AB R56, R57, R56 ;  /* 0x000000383938723e */ /* 0x000fc400000000ff */
[----:B------:R-:W-:Y:S01]  /*1b240*/  STS [R11+0x480], R154 ;  /* 0x0004809a0b007388 */ /* 0x000fe20000000800 */
[----:B------:R-:W-:Y:S02]  /*1b250*/  F2FP.PACK_AB R58, R59, R58 ;  /* 0x0000003a3b3a723e */ /* 0x000fe400000000ff */
        /* <DEDUP_REMOVED lines=53> */
[----:B------:R-:W-:-:S02]  /*1b5b0*/  PLOP3.LUT P0, PT, PT, PT, UP1, 0x80, 0x0 ;  /* 0x000000000000781c */ /* 0x000fc40003f0f018 */
[----:B------:R-:W-:Y:S01]  /*1b5c0*/  PLOP3.LUT P1, PT, PT, PT, UP0, 0x80, 0x0 ;  /* 0x000000000000781c */ /* 0x000fe20003f2f008 */
        /* <DEDUP_REMOVED lines=35> */
[----:B------:R2:W-:Y:S01]  /*1b800*/  STS [R15+0xc400], R114 ;  /* 0x00c400720f007388 */ /* 0x0005e20000000800 */
[----:B-1----:R-:W-:Y:S01]  /*1b810*/  IMAD.U32 R11, RZ, RZ, UR7 ;  /* 0x00000007ff0b7e24 */ /* 0x002fe2000f8e00ff */
[----:B------:R-:W-:-:S02]  /*1b820*/  ULDC.64 UR6, c[0x0][0x508] ;  /* 0x0001420000067ab9 */ /* 0x000fc40000000a00 */
[----:B------:R1:W-:Y:S01]  /*1b830*/  STS [R17+0xc080], R116 ;  /* 0x00c0807411007388 */ /* 0x0003e20000000800 */
[----:B------:R-:W-:-:S03]  /*1b840*/  @UP0 UIMAD.WIDE UR6, UR24, UR4, UR6 ;  /* 0x00000004180602a5 */ /* 0x000fc6000f8e0206 */
        /* <DEDUP_REMOVED lines=9> */
[----:B------:R-:W-:Y:S02]  /*1b8e0*/  IMAD.U32 R14, RZ, RZ, UR6 ;  /* 0x00000006ff0e7e24 */ /* 0x000fe4000f8e00ff */
[----:B--2---:R-:W-:Y:S01]  /*1b8f0*/  IMAD.U32 R15, RZ, RZ, UR7 ;  /* 0x00000007ff0f7e24 */ /* 0x004fe2000f8e00ff */
        /* <DEDUP_REMOVED lines=10> */
.L_x_1444:
[----:B-1----:R-:W-:Y:S01]  /*1b9a0*/  SHF.R.S32.HI R9, RZ, 0x1f, R2 ;  /* 0x0000001fff097819 */ /* 0x002fe20000011402 */
[----:B------:R-:W-:Y:S01]  /*1b9b0*/  IMAD.MOV.U32 R10, RZ, RZ, c[0x0][0x4e8] ;  /* 0x00013a00ff0a7624 */ /* 0x000fe200078e00ff */
[----:B------:R-:W-:Y:S01]  /*1b9c0*/  LOP3.LUT R5, R5, 0xffffffe0, RZ, 0xc0, !PT ;  /* 0xffffffe005057812 */ /* 0x000fe200078ec0ff */
[----:B------:R-:W1:Y:S01]  /*1b9d0*/  S2R R75, SR_CTAID.X ;  /* 0x00000000004b7919 */ /* 0x000e620000002500 */
[----:B------:R-:W-:Y:S01]  /*1b9e0*/  LEA.HI R9, R9, R2, RZ, 0x3 ;  /* 0x0000000209097211 */ /* 0x000fe200078f18ff */
[----:B------:R-:W2:Y:S01]  /*1b9f0*/  R2UR UR12, R12 ;  /* 0x000000000c0c73c2 */ /* 0x000ea200000e0000 */
[----:B------:R-:W-:Y:S01]  /*1ba00*/  ISETP.NE.AND P1, PT, R10, 0x1, PT ;  /* 0x000000010a00780c */ /* 0x000fe20003f25270 */
[----:B------:R-:W-:Y:S01]  /*1ba10*/  IMAD.IADD R5, R0, 0x1, -R5 ;  /* 0x0000000100057824 */ /* 0x000fe200078e0a05 */
[----:B------:R-:W-:Y:S01]  /*1ba20*/  LOP3.LUT R9, R9, 0xffffff8, RZ, 0xc0, !PT ;  /* 0x0ffffff809097812 */ /* 0x000fe200078ec0ff */
[----:B------:R-:W-:Y:S01]  /*1ba30*/  ULDC.64 UR4, c[0x0][0x490] ;  /* 0x0001240000047ab9 */ /* 0x000fe20000000a00 */
[----:B------:R-:W-:Y:S01]  /*1ba40*/  LEA.HI R10, R7, R7, RZ, 0x1 ;  /* 0x00000007070a7211 */ /* 0x000fe200078f08ff */
[----:B------:R-:W-:Y:S01]  /*1ba50*/  USHF.R.S32.HI UR9, URZ, 0x1f, UR24 ;  /* 0x0000001f3f097899 */ /* 0x000fe20008011418 */
[----:B------:R-:W-:Y:S01]  /*1ba60*/  SHF.R.S32.HI R14, RZ, 0x1f, R5 ;  /* 0x0000001fff0e7819 */ /* 0x000fe20000011405 */
[----:B------:R-:W-:Y:S01]  /*1ba70*/  IMAD.IADD R2, R2, 0x1, -R9 ;  /* 0x0000000102027824 */ /* 0x000fe200078e0a09 */
[----:B------:R-:W3:Y:S01]  /*1ba80*/  R2UR UR7, R13 ;  /* 0x000000000d0773c2 */ /* 0x000ee200000e0000 */
[----:B------:R-:W-:Y:S01]  /*1ba90*/  LOP3.LUT R10, R10, 0x1ffffffe, RZ, 0xc0, !PT ;  /* 0x1ffffffe0a0a7812 */ /* 0x000fe200078ec0ff */
[----:B------:R-:W-:Y:S01]  /*1baa0*/  ULDC UR14, c[0x0][0x3a0] ;  /* 0x0000e800000e7ab9 */ /* 0x000fe20000000800 */
[----:B------:R-:W-:Y:S01]  /*1bab0*/  LEA.HI R9, R14, R5, RZ, 0x2 ;  /* 0x000000050e097211 */ /* 0x000fe200078f10ff */
[----:B------:R-:W-:Y:S01]  /*1bac0*/  USEL UR9, UR9, URZ, !UP1 ;  /* 0x0000003f09097287 */ /* 0x000fe2000c800000 */
[----:B------:R-:W-:Y:S01]  /*1bad0*/  LOP3.LUT P2, RZ, R5, 0x3, RZ, 0xc0, !PT ;  /* 0x0000000305ff7812 */ /* 0x000fe2000784c0ff */
[----:B------:R-:W-:Y:S01]  /*1bae0*/  IMAD.IADD R7, R7, 0x1, -R10 ;  /* 0x0000000107077824 */ /* 0x000fe200078e0a0a */
[----:B------:R-:W-:Y:S01]  /*1baf0*/  SHF.R.S32.HI R9, RZ, 0x2, R9 ;  /* 0x00000002ff097819 */ /* 0x000fe20000011409 */
[----:B------:R-:W4:Y:S01]  /*1bb00*/  R2UR UR18, R12 ;  /* 0x000000000c1273c2 */ /* 0x000f2200000e0000 */
[----:B------:R-:W-:Y:S01]  /*1bb10*/  USEL UR24, UR24, URZ, !UP1 ;  /* 0x0000003f18187287 */ /* 0x000fe2000c800000 */
[CC--:B------:R-:W-:Y:S01]  /*1bb20*/  LEA.HI R16, R3.reuse, R0.reuse, RZ, 0x3 ;  /* 0x0000000003107211 */ /* 0x0c0fe200078f18ff */
[----:B------:R-:W-:Y:S01]  /*1bb30*/  BSSY B0, `(.L_x_1445) ;  /* 0x000008c000007945 */ /* 0x000fe20003800000 */
[----:B------:R-:W-:Y:S01]  /*1bb40*/  IMAD R2, R2, 0x10, R9 ;  /* 0x0000001002027824 */ /* 0x000fe200078e0209 */
[----:B------:R-:W-:-:S03]  /*1bb50*/  LEA.HI R3, R3, R0, RZ, 0x6 ;  /* 0x0000000003037211 */ /* 0x000fc600078f30ff */
[----:B------:R-:W4:Y:S01]  /*1bb60*/  R2UR UR11, R13 ;  /* 0x000000000d0b73c2 */ /* 0x000f2200000e0000 */
[----:B------:R-:W-:-:S05]  /*1bb70*/  IMAD R10, R7, 0x8, R2 ;  /* 0x00000008070a7824 */ /* 0x000fca00078e0202 */
[----:B-1----:R-:W-:Y:S02]  /*1bb80*/  LEA R7, R75, R10, 0x7 ;  /* 0x0000000a4b077211 */ /* 0x002fe400078e38ff */
[----:B------:R1:W2:Y:S02]  /*1bb90*/  R2UR UR6, R12 ;  /* 0x000000000c0673c2 */ /* 0x0002a400000e0000 */
[----:B--2---:R-:W-:Y:S02]  /*1bba0*/  UMOV UR6, UR12 ;  /* 0x0000000c00067c82 */ /* 0x004fe40008000000 */
[----:B------:R-:W-:Y:S01]  /*1bbb0*/  UIMAD UR12, UR8, UR4, URZ ;  /* 0x00000004080c72a4 */ /* 0x000fe2000f8e023f */
[----:B------:R-:W-:Y:S01]  /*1bbc0*/  @P1 IMAD.HI.U32 R5, R7, c[0x0][0x4ec], RZ ;  /* 0x00013b0007051a27 */ /* 0x000fe200078e00ff */
[----:B---3--:R-:W-:Y:S02]  /*1bbd0*/  UIMAD.WIDE.U32 UR20, UR16, UR4, UR6 ;  /* 0x00000004101472a5 */ /* 0x008fe4000f8e0006 */
[----:B------:R-:W-:Y:S01]  /*1bbe0*/  UIMAD UR12, UR16, UR5, UR12 ;  /* 0x00000005100c72a4 */ /* 0x000fe2000f8e020c */
[----:B------:R2:W4:Y:S01]  /*1bbf0*/  R2UR UR19, R13 ;  /* 0x000000000d1373c2 */ /* 0x00052200000e0000 */
[----:B------:R-:W-:-:S02]  /*1bc00*/  ULDC.64 UR6, c[0x0][0x498] ;  /* 0x0001260000067ab9 */ /* 0x000fc40000000a00 */
[----:B----4-:R-:W-:Y:S02]  /*1bc10*/  UIMAD.WIDE.U32 UR18, UR18, UR14, URZ ;  /* 0x0000000e121272a5 */ /* 0x010fe4000f8e003f */
[----:B------:R-:W-:Y:S02]  /*1bc20*/  UIADD3 UR21, UR21, UR12, URZ ;  /* 0x0000000c15157290 */ /* 0x000fe4000fffe03f */
[----:B------:R-:W-:Y:S01]  /*1bc30*/  ULDC.64 UR4, c[0x0][0x3e8] ;  /* 0x0000fa0000047ab9 */ /* 0x000fe20000000a00 */
[----:B------:R1:W3:Y:S01]  /*1bc40*/  R2UR UR10, R12 ;  /* 0x000000000c0a73c2 */ /* 0x0002e200000e0000 */
[----:B------:R-:W-:Y:S02]  /*1bc50*/  UIMAD UR14, UR11, UR14, URZ ;  /* 0x0000000e0b0e72a4 */ /* 0x000fe4000f8e023f */
[----:B------:R-:W-:Y:S02]  /*1bc60*/  UIMAD UR11, UR9, UR6, URZ ;  /* 0x00000006090b72a4 */ /* 0x000fe4000f8e023f */
[----:B------:R-:W-:-:S02]  /*1bc70*/  UIMAD.WIDE.U32 UR20, UR24, UR6, UR20 ;  /* 0x00000006181472a5 */ /* 0x000fc4000f8e0014 */
[----:B------:R-:W-:Y:S01]  /*1bc80*/  UIMAD UR7, UR24, UR7, UR11 ;  /* 0x00000007180772a4 */ /* 0x000fe2000f8e020b */
[----:B------:R2:W4:Y:S02]  /*1bc90*/  R2UR UR13, R13 ;  /* 0x000000000d0d73c2 */ /* 0x00052400000e0000 */
[----:B----4-:R-:W-:Y:S02]  /*1bca0*/  ULDC UR13, c[0x0][0x3a4] ;  /* 0x0000e900000d7ab9 */ /* 0x010fe40000000800 */
[----:B------:R-:W-:-:S04]  /*1bcb0*/  UIMAD UR8, UR8, UR4, URZ ;  /* 0x00000004080872a4 */ /* 0x000fc8000f8e023f */
[----:B------:R-:W-:Y:S01]  /*1bcc0*/  UIMAD UR5, UR16, UR5, UR8 ;  /* 0x00000005100572a4 */ /* 0x000fe2000f8e0208 */
[----:B-1----:R-:W-:Y:S01]  /*1bcd0*/  IMAD.MOV.U32 R12, RZ, RZ, R7 ;  /* 0x000000ffff0c7224 */ /* 0x002fe200078e0007 */
[----:B------:R-:W-:Y:S01]  /*1bce0*/  @P1 SHF.R.U32.HI R12, RZ, c[0x0][0x4f0], R5 ;  /* 0x00013c00ff0c1a19 */ /* 0x000fe20000011605 */
[----:B---3--:R-:W-:Y:S01]  /*1bcf0*/  UIMAD UR13, UR10, UR13, UR14 ;  /* 0x0000000d0a0d72a4 */ /* 0x008fe2000f8e020e */
[----:B------:R-:W-:Y:S02]  /*1bd00*/  LOP3.LUT R5, R16, 0xfffffff8, RZ, 0xc0, !PT ;  /* 0xfffffff810057812 */ /* 0x000fe400078ec0ff */
[----:B------:R-:W-:Y:S01]  /*1bd10*/  SHF.R.S32.HI R16, RZ, 0x3, R16 ;  /* 0x00000003ff107819 */ /* 0x000fe20000011410 */
[--C-:B------:R-:W-:Y:S01]  /*1bd20*/  IMAD.MOV R10, RZ, RZ, -R12.reuse ;  /* 0x000000ffff0a7224 */ /* 0x100fe200078e0a0c */
[----:B------:R-:W-:Y:S01]  /*1bd30*/  UIADD3 UR19, UR19, UR13, URZ ;  /* 0x0000000d13137290 */ /* 0x000fe2000fffe03f */
[----:B------:R-:W-:Y:S02]  /*1bd40*/  IMAD.IADD R5, R0, 0x1, -R5 ;  /* 0x0000000100057824 */ /* 0x000fe400078e0a05 */
[----:B------:R-:W-:Y:S01]  /*1bd50*/  IMAD R10, R10, c[0x0][0x4e8], R7 ;  /* 0x00013a000a0a7a24 */ /* 0x000fe200078e0207 */
[----:B------:R-:W-:Y:S01]  /*1bd60*/  SHF.R.S32.HI R7, RZ, 0x1f, R12 ;  /* 0x0000001fff077819 */ /* 0x000fe2000001140c */
[----:B------:R-:W-:Y:S01]  /*1bd70*/  IMAD.U32 R0, RZ, RZ, UR7 ;  /* 0x00000007ff007e24 */ /* 0x000fe2000f8e00ff */
[----:B------:R-:W-:Y:S01]  /*1bd80*/  IADD3 R12, P0, R12, UR20, RZ ;  /* 0x000000140c0c7c10 */ /* 0x000fe2000ff1e0ff */
[----:B------:R-:W-:Y:S01]  /*1bd90*/  IMAD.SHL.U32 R17, R16, 0x40, RZ ;  /* 0x0000004010117824 */ /* 0x000fe200078e00ff */
[----:B------:R-:W-:Y:S01]  /*1bda0*/  SHF.R.S32.HI R11, RZ, 0x1f, R10 ;  /* 0x0000001fff0b7819 */ /* 0x000fe2000001140a */
[----:B------:R-:W-:Y:S01]  /*1bdb0*/  UIMAD.WIDE.U32 UR16, UR16, UR4, UR18 ;  /* 0x00000004101072a5 */ /* 0x000fe2000f8e0012 */
[----:B--2---:R-:W-:Y:S01]  /*1bdc0*/  IADD3.X R13, R7, UR21, R0, P0, !PT ;  /* 0x00000015070d7c10 */ /* 0x004fe200087fe400 */
[----:B------:R-:W-:Y:S01]  /*1bdd0*/  ULDC.64 UR6, c[0x0][0x3f0] ;  /* 0x0000fc0000067ab9 */ /* 0x000fe20000000a00 */
[----:B------:R-:W-:Y:S01]  /*1bde0*/  LEA R0, R5, R16, 0x5 ;  /* 0x0000001005007211 */ /* 0x000fe200078e28ff */
[----:B------:R-:W-:Y:S01]  /*1bdf0*/  IMAD R11, R11, c[0x0][0x488], RZ ;  /* 0x000122000b0b7a24 */ /* 0x000fe200078e02ff */
[----:B------:R-:W-:Y:S01]  /*1be00*/  LOP3.LUT R17, R17, 0x1c0, RZ, 0xc0, !PT ;  /* 0x000001c011117812 */ /* 0x000fe200078ec0ff */
[----:B------:R-:W-:Y:S01]  /*1be10*/  IMAD.WIDE.U32 R12, R10, c[0x0][0x488], R12 ;  /* 0x000122000a0c7a25 */ /* 0x000fe200078e000c */
[----:B------:R-:W-:-:S02]  /*1be20*/  UIMAD UR9, UR9, UR6, URZ ;  /* 0x00000006090972a4 */ /* 0x000fc4000f8e023f */
[----:B------:R-:W-:Y:S01]  /*1be30*/  UIADD3 UR17, UR17, UR5, URZ ;  /* 0x0000000511117290 */ /* 0x000fe2000fffe03f */
[----:B------:R-:W-:Y:S01]  /*1be40*/  IMAD R15, R75, 0x80, R0 ;  /* 0x000000804b0f7824 */ /* 0x000fe200078e0200 */
[----:B------:R-:W-:Y:S01]  /*1be50*/  UIMAD UR7, UR24, UR7, UR9 ;  /* 0x00000007180772a4 */ /* 0x000fe2000f8e0209 */
[----:B------:R-:W-:Y:S01]  /*1be60*/  IMAD.SHL.U32 R0, R5, 0x8, RZ ;  /* 0x0000000805007824 */ /* 0x000fe200078e00ff */
[----:B------:R-:W-:Y:S01]  /*1be70*/  SHF.R.U32.HI R5, RZ, 0x3, R17 ;  /* 0x00000003ff057819 */ /* 0x000fe20000011611 */
[----:B------:R-:W-:Y:S01]  /*1be80*/  IMAD R11, R10, c[0x0][0x48c], R11 ;  /* 0x000123000a0b7a24 */ /* 0x000fe200078e020b */
[----:B------:R-:W-:Y:S01]  /*1be90*/  UIMAD.WIDE.U32 UR16, UR24, UR6, UR16 ;  /* 0x00000006181072a5 */ /* 0x000fe2000f8e0010 */
[----:B------:R-:W-:Y:S01]  /*1bea0*/  @P1 IMAD.HI.U32 R9, R15, c[0x0][0x4ec], RZ ;  /* 0x00013b000f091a27 */ /* 0x000fe200078e00ff */
[----:B------:R-:W-:Y:S02]  /*1beb0*/  LOP3.LUT R10, R17, 0x38, R0, 0xf8, !PT ;  /* 0x00000038110a7812 */ /* 0x000fe400078ef800 */
[----:B------:R-:W-:Y:S01]  /*1bec0*/  LEA R17, P0, R12, c[0x0][0x450], 0x2 ;  /* 0x000114000c117a11 */ /* 0x000fe200078010ff */
[----:B------:R-:W-:Y:S01]  /*1bed0*/  IMAD.IADD R14, R13, 0x1, R11 ;  /* 0x000000010d0e7824 */ /* 0x000fe200078e020b */
[----:B------:R-:W-:Y:S01]  /*1bee0*/  LOP3.LUT R5, R10, R5, RZ, 0x3c, !PT ;  /* 0x000000050a057212 */ /* 0x000fe200078e3cff */
[----:B------:R-:W-:Y:S01]  /*1bef0*/  IMAD.MOV.U32 R7, RZ, RZ, R15 ;  /* 0x000000ffff077224 */ /* 0x000fe200078e000f */
[----:B------:R-:W-:Y:S01]  /*1bf00*/  @P1 SHF.R.U32.HI R7, RZ, c[0x0][0x4f0], R9 ;  /* 0x00013c00ff071a19 */ /* 0x000fe20000011609 */
[----:B------:R-:W-:Y:S01]  /*1bf10*/  SHFL.IDX PT, R10, R17, 0x1, 0x1c1f ;  /* 0x003c1f00110a7f89 */ /* 0x000fe200000e0000 */
[----:B------:R-:W-:Y:S01]  /*1bf20*/  LEA.HI.X R14, R12, c[0x0][0x454], R14, 0x2, P0 ;  /* 0x000115000c0e7a11 */ /* 0x000fe200000f140e */
[----:B------:R-:W-:Y:S01]  /*1bf30*/  UIADD3 UR7, UR17, UR7, URZ ;  /* 0x0000000711077290 */ /* 0x000fe2000fffe03f */
[--C-:B------:R-:W-:Y:S01]  /*1bf40*/  SHF.R.S32.HI R9, RZ, 0x1f, R7.reuse ;  /* 0x0000001fff097819 */ /* 0x100fe20000011407 */
[----:B------:R-:W-:Y:S01]  /*1bf50*/  IMAD.MOV R18, RZ, RZ, -R7 ;  /* 0x000000ffff127224 */ /* 0x000fe200078e0a07 */
[----:B------:R-:W-:Y:S01]  /*1bf60*/  SHFL.IDX PT, R12, R17, RZ, 0x1c1f ;  /* 0x001c1fff110c7589 */ /* 0x000fe200000e0000 */
[----:B------:R-:W-:Y:S01]  /*1bf70*/  MOV R20, UR16 ;  /* 0x0000001000147c02 */ /* 0x000fe20008000f00 */
[----:B------:R-:W-:-:S02]  /*1bf80*/  IMAD.U32 R21, RZ, RZ, UR17 ;  /* 0x00000011ff157e24 */ /* 0x000fc4000f8e00ff */
[----:B------:R-:W1:Y:S01]  /*1bf90*/  SHFL.IDX PT, R13, R14, RZ, 0x1c1f ;  /* 0x001c1fff0e0d7589 */ /* 0x000e6200000e0000 */
[----:B------:R-:W-:Y:S02]  /*1bfa0*/  IMAD R18, R18, c[0x0][0x4e8], R15 ;  /* 0x00013a0012127a24 */ /* 0x000fe400078e020f */
[----:B------:R-:W-:Y:S01]  /*1bfb0*/  IMAD R15, R75, 0x80, R2 ;  /* 0x000000804b0f7824 */ /* 0x000fe200078e0202 */
[----:B------:R2:W3:Y:S01]  /*1bfc0*/  SHFL.IDX PT, R11, R14, 0x1, 0x1c1f ;  /* 0x003c1f000e0b7f89 */ /* 0x0004e200000e0000 */
[----:B-----5:R-:W-:Y:S01]  /*1bfd0*/  IMAD R2, R6, c[0x0][0x4e8], RZ ;  /* 0x00013a0006027a24 */ /* 0x020fe200078e02ff */
[----:B------:R-:W-:Y:S01]  /*1bfe0*/  SHF.R.S32.HI R6, RZ, 0x1f, R18 ;  /* 0x0000001fff067819 */ /* 0x000fe20000011412 */
[----:B------:R-:W-:Y:S01]  /*1bff0*/  IMAD R22, R9, c[0x0][0x3e0], RZ ;  /* 0x0000f80009167a24 */ /* 0x000fe200078e02ff */
[C---:B------:R-:W-:Y:S01]  /*1c000*/  IADD3 R9, R15.reuse, 0x8, RZ ;  /* 0x000000080f097810 */ /* 0x040fe20007ffe0ff */
[----:B------:R-:W-:Y:S01]  /*1c010*/  IMAD.U32 R21, RZ, RZ, UR7 ;  /* 0x00000007ff157e24 */ /* 0x000fe2000f8e00ff */
[-C--:B------:R-:W-:Y:S01]  /*1c020*/  ISETP.GE.OR P1, PT, R15, R2.reuse, P2 ;  /* 0x000000020f00720c */ /* 0x080fe20001726670 */
[----:B------:R-:W-:Y:S01]  /*1c030*/  IMAD R22, R7, c[0x0][0x3e4], R22 ;  /* 0x0000f90007167a24 */ /* 0x000fe200078e0216 */
[----:B------:R-:W-:Y:S01]  /*1c040*/  ISETP.GE.OR P0, PT, R9, R2, P2 ;  /* 0x000000020900720c */ /* 0x000fe20001706670 */
[----:B------:R-:W-:-:S04]  /*1c050*/  IMAD.WIDE.U32 R20, R7, c[0x0][0x3e0], R20 ;  /* 0x0000f80007147a25 */ /* 0x000fc800078e0014 */
[----:B------:R-:W-:Y:S01]  /*1c060*/  IMAD R75, R75, 0x80, R16 ;  /* 0x000000804b4b7824 */ /* 0x000fe200078e0210 */
[----:B------:R-:W-:-:S05]  /*1c070*/  IADD3 R21, R21, R22, RZ ;  /* 0x0000001615157210 */ /* 0x000fca0007ffe0ff */
        /* <DEDUP_REMOVED lines=55> */
.L_x_1446:
[----:B--234-:R-:W-:Y:S05]  /*1c3f0*/  BSYNC B0 ;  /* 0x0000000000007941 */ /* 0x01cfea0003800000 */
.L_x_1445:
        /* <DEDUP_REMOVED lines=30> */
.L_x_1448:
[----:B------:R-:W-:Y:S05]  /*1c5e0*/  BSYNC B0 ;  /* 0x0000000000007941 */ /* 0x000fea0003800000 */
.L_x_1447:
        /* <DEDUP_REMOVED lines=30> */
.L_x_1450:
[----:B------:R-:W-:Y:S05]  /*1c7d0*/  BSYNC B0 ;  /* 0x0000000000007941 */ /* 0x000fea0003800000 */
.L_x_1449:
        /* <DEDUP_REMOVED lines=31> */
.L_x_1443:
[----:B------:R-:W-:Y:S02]  /*1c9d0*/  ULDC.64 UR6, c[0x0][0x500] ;  /* 0x0001400000067ab9 */ /* 0x000fe40000000a00 */
[----:B------:R-:W-:Y:S02]  /*1c9e0*/  ULDC.64 UR4, c[0x0][0x508] ;  /* 0x0001420000047ab9 */ /* 0x000fe40000000a00 */
[----:B------:R-:W-:Y:S02]  /*1c9f0*/  UISETP.NE.U32.AND UP1, UPT, URZ, UR6, UPT ;  /* 0x000000063f00728c */ /* 0x000fe4000bf25070 */
[----:B------:R-:W-:Y:S02]  /*1ca00*/  UISETP.NE.U32.AND UP0, UPT, URZ, UR4, UPT ;  /* 0x000000043f00728c */ /* 0x000fe4000bf05070 */
[----:B------:R-:W-:Y:S02]  /*1ca10*/  UISETP.NE.AND.EX UP1, UPT, URZ, UR7, UPT, UP1 ;  /* 0x000000073f00728c */ /* 0x000fe4000bf25310 */
[----:B------:R-:W-:-:S02]  /*1ca20*/  UMOV UR4, 0x4 ;  /* 0x0000000400047882 */ /* 0x000fc40000000000 */
[----:B------:R-:W-:Y:S02]  /*1ca30*/  UISETP.NE.AND.EX UP0, UPT, URZ, UR5, UPT, UP0 ;  /* 0x000000053f00728c */ /* 0x000fe4000bf05300 */
[----:B------:R-:W-:Y:S01]  /*1ca40*/  ULDC.64 UR6, c[0x0][0x500] ;  /* 0x0001400000067ab9 */ /* 0x000fe20000000a00 */
[----:B------:R-:W-:Y:S01]  /*1ca50*/  PLOP3.LUT P0, PT, PT, PT, UP1, 0x80, 0x0 ;  /* 0x000000000000781c */ /* 0x000fe20003f0f018 */
[----:B------:R-:W-:Y:S02]  /*1ca60*/  UIMAD.WIDE UR6, UR24, UR4, UR6 ;  /* 0x00000004180672a5 */ /* 0x000fe4000f8e0206 */
[----:B------:R-:W-:-:S04]  /*1ca70*/  PLOP3.LUT P1, PT, PT, PT, UP0, 0x80, 0x0 ;  /* 0x000000000000781c */ /* 0x000fc80003f2f008 */
[----:B------:R-:W-:Y:S02]  /*1ca80*/  IMAD.U32 R6, RZ, RZ, UR6 ;  /* 0x00000006ff067e24 */ /* 0x000fe4000f8e00ff */
[----:B------:R-:W-:Y:S01]  /*1ca90*/  IMAD.U32 R7, RZ, RZ, UR7 ;  /* 0x00000007ff077e24 */ /* 0x000fe2000f8e00ff */
[----:B------:R-:W-:Y:S02]  /*1caa0*/  ULDC.64 UR6, c[0x0][0x508] ;  /* 0x0001420000067ab9 */ /* 0x000fe40000000a00 */
[----:B------:R-:W-:Y:S01]  /*1cab0*/  @UP0 UIMAD.WIDE UR6, UR24, UR4, UR6 ;  /* 0x00000004180602a5 */ /* 0x000fe2000f8e0206 */
[----:B------:R-:W-:Y:S01]  /*1cac0*/  MOV R4, c[0x0][0x388] ;  /* 0x0000e20000047a02 */ /* 0x000fe20000000f00 */
[----:B------:R-:W2:Y:S04]  /*1cad0*/  @P0 LDG.E R3, [R6.64] ;  /* 0x0000001a06030981 */ /* 0x000ea8000c1e1900 */
[----:B------:R-:W-:Y:S01]  /*1cae0*/  IMAD.U32 R8, RZ, RZ, UR6 ;  /* 0x00000006ff087e24 */ /* 0x000fe2000f8e00ff */
[----:B------:R-:W-:-:S05]  /*1caf0*/  MOV R9, UR7 ;  /* 0x0000000700097c02 */ /* 0x000fca0008000f00 */
        /* <DEDUP_REMOVED lines=9> */
.L_x_1451:
        /* <DEDUP_REMOVED lines=12> */
[----:B------:R-:W1:Y:S01]  /*1cc50*/  R2UR UR12, R10 ;  /* 0x000000000a0c73c2 */ /* 0x000e6200000e0000 */
[----:B------:R-:W-:Y:S01]  /*1cc60*/  IMAD.MOV.U32 R2, RZ, RZ, c[0x0][0x4e8] ;  /* 0x00013a00ff027624 */ /* 0x000fe200078e00ff */
[----:B------:R-:W-:Y:S01]  /*1cc70*/  ULDC.64 UR4, c[0x0][0x490] ;  /* 0x0001240000047ab9 */ /* 0x000fe20000000a00 */
[----:B------:R-:W-:Y:S01]  /*1cc80*/  IMAD.MOV.U32 R6, RZ, RZ, R0 ;  /* 0x000000ffff067224 */ /* 0x000fe200078e0000 */
[----:B------:R-:W-:Y:S02]  /*1cc90*/  UIMAD UR7, UR8, UR4, URZ ;  /* 0x00000004080772a4 */ /* 0x000fe4000f8e023f */
[----:B------:R-:W-:Y:S02]  /*1cca0*/  ISETP.NE.AND P0, PT, R2, 0x1, PT ;  /* 0x000000010200780c */ /* 0x000fe40003f05270 */
[----:B------:R-:W2:Y:S01]  /*1ccb0*/  R2UR UR11, R11 ;  /* 0x000000000b0b73c2 */ /* 0x000ea200000e0000 */
[----:B------:R-:W-:-:S07]  /*1ccc0*/  UIMAD UR7, UR16, UR5, UR7 ;  /* 0x00000005100772a4 */ /* 0x000fce000f8e0207 */
[----:B------:R3:W1:Y:S03]  /*1ccd0*/  R2UR UR10, R10 ;  /* 0x000000000a0a73c2 */ /* 0x00066600000e0000 */
[----:B------:R-:W-:Y:S01]  /*1cce0*/  @P0 IMAD.HI.U32 R2, R0, c[0x0][0x4ec], RZ ;  /* 0x00013b0000020a27 */ /* 0x000fe200078e00ff */
[----:B-1----:R-:W-:-:S04]  /*1ccf0*/  UMOV UR10, UR12 ;  /* 0x0000000c000a7c82 */ /* 0x002fc80008000000 */
[----:B------:R-:W-:Y:S01]  /*1cd00*/  @P0 SHF.R.U32.HI R6, RZ, c[0x0][0x4f0], R2 ;  /* 0x00013c00ff060a19 */ /* 0x000fe20000011602 */
[----:B------:R3:W1:Y:S03]  /*1cd10*/  R2UR UR13, R11 ;  /* 0x000000000b0d73c2 */ /* 0x00066600000e0000 */
[----:B------:R-:W-:Y:S02]  /*1cd20*/  IADD3 R5, -R6, RZ, RZ ;  /* 0x000000ff06057210 */ /* 0x000fe40007ffe1ff */
[----:B------:R-:W-:Y:S01]  /*1cd30*/  SHF.R.S32.HI R3, RZ, 0x1f, R6 ;  /* 0x0000001fff037819 */ /* 0x000fe20000011406 */
[----:B--2---:R-:W-:Y:S02]  /*1cd40*/  UIMAD.WIDE.U32 UR10, UR16, UR4, UR10 ;  /* 0x00000004100a72a5 */ /* 0x004fe4000f8e000a */
[----:B------:R-:W-:Y:S01]  /*1cd50*/  IMAD R5, R5, c[0x0][0x4e8], R0 ;  /* 0x00013a0005057a24 */ /* 0x000fe200078e0200 */
[----:B------:R-:W-:-:S02]  /*1cd60*/  ULDC.64 UR4, c[0x0][0x498] ;  /* 0x0001260000047ab9 */ /* 0x000fc40000000a00 */
[----:B------:R-:W-:Y:S02]  /*1cd70*/  UIADD3 UR11, UR7, UR11, URZ ;  /* 0x0000000b070b7290 */ /* 0x000fe4000fffe03f */
[----:B------:R-:W-:Y:S01]  /*1cd80*/  UIMAD UR7, UR6, UR4, URZ ;  /* 0x00000004060772a4 */ /* 0x000fe2000f8e023f */
[----:B------:R-:W-:Y:S01]  /*1cd90*/  SHF.R.S32.HI R2, RZ, 0x1f, R5 ;  /* 0x0000001fff027819 */ /* 0x000fe20000011405 */
[----:B------:R-:W-:Y:S02]  /*1cda0*/  UIMAD.WIDE.U32 UR10, UR24, UR4, UR10 ;  /* 0x00000004180a72a5 */ /* 0x000fe4000f8e000a */
[----:B------:R-:W-:-:S04]  /*1cdb0*/  UIMAD UR5, UR24, UR5, UR7 ;  /* 0x00000005180572a4 */ /* 0x000fc8000f8e0207 */
[----:B------:R-:W-:Y:S02]  /*1cdc0*/  IADD3 R6, P0, R6, UR10, RZ ;  /* 0x0000000a06067c10 */ /* 0x000fe4000ff1e0ff */
[----:B------:R-:W-:-:S05]  /*1cdd0*/  IMAD.U32 R0, RZ, RZ, UR5 ;  /* 0x00000005ff007e24 */ /* 0x000fca000f8e00ff */
[----:B------:R-:W-:Y:S01]  /*1cde0*/  IADD3.X R7, R3, UR11, R0, P0, !PT ;  /* 0x0000000b03077c10 */ /* 0x000fe200087fe400 */
[----:B------:R-:W-:-:S04]  /*1cdf0*/  IMAD R0, R2, c[0x0][0x488], RZ ;  /* 0x0001220002007a24 */ /* 0x000fc800078e02ff */
[C---:B------:R-:W-:Y:S02]  /*1ce00*/  IMAD R0, R5.reuse, c[0x0][0x48c], R0 ;  /* 0x0001230005007a24 */ /* 0x040fe400078e0200 */
[----:B------:R-:W-:-:S05]  /*1ce10*/  IMAD.WIDE.U32 R6, R5, c[0x0][0x488], R6 ;  /* 0x0001220005067a25 */ /* 0x000fca00078e0006 */
[----:B------:R-:W-:Y:S02]  /*1ce20*/  IADD3 R0, R7, R0, RZ ;  /* 0x0000000007007210 */ /* 0x000fe40007ffe0ff */
[----:B------:R-:W-:-:S04]  /*1ce30*/  LEA R2, P0, R6, c[0x0][0x450], 0x2 ;  /* 0x0001140006027a11 */ /* 0x000fc800078010ff */
[----:B------:R-:W-:Y:S01]  /*1ce40*/  LEA.HI.X R3, R6, c[0x0][0x454], R0, 0x2, P0 ;  /* 0x0001150006037a11 */ /* 0x000fe200000f1400 */
[----:B------:R-:W-:-:S05]  /*1ce50*/  IMAD.MOV.U32 R0, RZ, RZ, -0x800000 ;  /* 0xff800000ff007424 */ /* 0x000fca00078e00ff */
[----:B------:R3:W-:Y:S01]  /*1ce60*/  STG.E [R2.64], R0 ;  /* 0x0000000002007986 */ /* 0x0007e2000c10191a */
[----:B------:R-:W-:-:S04]  /*1ce70*/  DEPBAR.LE SB1, 0x0, {3} ;  /* 0x000090080000791a */ /* 0x000fc80000000000 */
.L_x_1453:
[----:B------:R-:W-:Y:S05]  /*1ce80*/  BSYNC B0 ;  /* 0x0000000000007941 */ /* 0x000fea0003800000 */
.L_x_1452:
[----:B------:R-:W1:Y:S01]  /*1ce90*/  R2UR UR13, R11 ;  /* 0x000000000b0d73c2 */ /* 0x000e6200000e0000 */
[----:B------:R-:W2:Y:S01]  /*1cea0*/  S2R R5, SR_CTAID.X ;  /* 0x0000000000057919 */ /* 0x000ea20000002500 */
[----:B------:R-:W-:Y:S01]  /*1ceb0*/  SHF.R.S32.HI R0, RZ, 0x1f, R9 ;  /* 0x0000001fff007819 */ /* 0x000fe20000011409 */
[----:B------:R-:W-:Y:S01]  /*1cec0*/  ULDC UR10, c[0x0][0x3a0] ;  /* 0x0000e800000a7ab9 */ /* 0x000fe20000000800 */
[----:B------:R-:W-:Y:S01]  /*1ced0*/  IMAD.MOV.U32 R2, RZ, RZ, c[0x0][0x4e8] ;  /* 0x00013a00ff027624 */ /* 0x000fe200078e00ff */
[----:B------:R-:W-:Y:S01]  /*1cee0*/  ULDC UR7, c[0x0][0x3a4] ;  /* 0x0000e90000077ab9 */ /* 0x000fe20000000800 */
[----:B------:R-:W-:Y:S01]  /*1cef0*/  LEA.HI R0, R0, R9, RZ, 0x3 ;  /* 0x0000000900007211 */ /* 0x000fe200078f18ff */
[----:B-----5:R-:W-:Y:S01]  /*1cf00*/  IMAD R4, R4, c[0x0][0x4e8], RZ ;  /* 0x00013a0004047a24 */ /* 0x020fe200078e02ff */
[----:B------:R-:W3:Y:S01]  /*1cf10*/  R2UR UR12, R10 ;  /* 0x000000000a0c73c2 */ /* 0x000ee200000e0000 */
[----:B------:R-:W-:Y:S01]  /*1cf20*/  ISETP.NE.AND P0, PT, R2, 0x1, PT ;  /* 0x000000010200780c */ /* 0x000fe20003f05270 */
[----:B------:R-:W-:Y:S01]  /*1cf30*/  BSSY B0, `(.L_x_1454) ;  /* 0x0000048000007945 */ /* 0x000fe20003800000 */
[----:B------:R-:W-:-:S02]  /*1cf40*/  LOP3.LUT R6, R0, 0xfffffff8, RZ, 0xc0, !PT ;  /* 0xfffffff800067812 */ /* 0x000fc400078ec0ff */
[----:B------:R-:W-:-:S03]  /*1cf50*/  SHF.R.S32.HI R0, RZ, 0x3, R0 ;  /* 0x00000003ff007819 */ /* 0x000fc60000011400 */
[----:B------:R-:W4:Y:S01]  /*1cf60*/  R2UR UR14, R10 ;  /* 0x000000000a0e73c2 */ /* 0x000f2200000e0000 */
[----:B------:R-:W-:-:S05]  /*1cf70*/  IMAD.IADD R9, R9, 0x1, -R6 ;  /* 0x0000000109097824 */ /* 0x000fca00078e0a06 */
[C---:B------:R-:W-:Y:S01]  /*1cf80*/  LEA R2, R9.reuse, R0, 0x5 ;  /* 0x0000000009027211 */ /* 0x040fe200078e28ff */
[----:B-1----:R-:W-:Y:S01]  /*1cf90*/  UIMAD UR4, UR13, UR10, URZ ;  /* 0x0000000a0d0472a4 */ /* 0x002fe2000f8e023f */
[----:B------:R1:W1:Y:S01]  /*1cfa0*/  R2UR UR15, R11 ;  /* 0x000000000b0f73c2 */ /* 0x00026200000e0000 */
[----:B------:R-:W-:Y:S02]  /*1cfb0*/  SHF.L.U32 R9, R9, 0x3, RZ ;  /* 0x0000000309097819 */ /* 0x000fe400000006ff */
[C---:B--2---:R-:W-:Y:S02]  /*1cfc0*/  IMAD R3, R5.reuse, 0x80, R2 ;  /* 0x0000008005037824 */ /* 0x044fe400078e0202 */
[----:B------:R-:W-:Y:S01]  /*1cfd0*/  IMAD R5, R5, 0x80, R0 ;  /* 0x0000008005057824 */ /* 0x000fe200078e0200 */
[----:B------:R-:W-:Y:S01]  /*1cfe0*/  IADD3 R8, R9, 0x40, RZ ;  /* 0x0000004009087810 */ /* 0x000fe20007ffe0ff */
[----:B------:R-:W-:Y:S01]  /*1cff0*/  @P0 IMAD.HI.U32 R2, R3, c[0x0][0x4ec], RZ ;  /* 0x00013b0003020a27 */ /* 0x000fe200078e00ff */
[----:B---3--:R-:W-:-:S03]  /*1d000*/  UIMAD UR7, UR12, UR7, UR4 ;  /* 0x000000070c0772a4 */ /* 0x008fc6000f8e0204 */
[----:B------:R-:W-:Y:S01]  /*1d010*/  ULDC.64 UR4, c[0x0][0x3e8] ;  /* 0x0000fa0000047ab9 */ /* 0x000fe20000000a00 */
[----:B------:R-:W-:Y:S01]  /*1d020*/  IMAD.MOV.U32 R7, RZ, RZ, R3 ;  /* 0x000000ffff077224 */ /* 0x000fe200078e0003 */
[----:B------:R-:W-:Y:S01]  /*1d030*/  @P0 SHF.R.U32.HI R7, RZ, c[0x0][0x4f0], R2 ;  /* 0x00013c00ff070a19 */ /* 0x000fe20000011602 */
[----:B----4-:R-:W-:-:S03]  /*1d040*/  UIMAD.WIDE.U32 UR10, UR14, UR10, URZ ;  /* 0x0000000a0e0a72a5 */ /* 0x010fc6000f8e003f */
[C---:B------:R-:W-:Y:S02]  /*1d050*/  IADD3 R6, -R7.reuse, RZ, RZ ;  /* 0x000000ff07067210 */ /* 0x040fe40007ffe1ff */
[----:B------:R-:W-:Y:S01]  /*1d060*/  SHF.R.S32.HI R2, RZ, 0x1f, R7 ;  /* 0x0000001fff027819 */ /* 0x000fe20000011407 */
[----:B------:R-:W-:Y:S02]  /*1d070*/  UIADD3 UR11, UR11, UR7, URZ ;  /* 0x000000070b0b7290 */ /* 0x000fe4000fffe03f */
[----:B------:R-:W-:Y:S01]  /*1d080*/  UIMAD UR7, UR8, UR4, URZ ;  /* 0x00000004080772a4 */ /* 0x000fe2000f8e023f */
[----:B------:R-:W-:Y:S01]  /*1d090*/  IMAD R6, R6, c[0x0][0x4e8], R3 ;  /* 0x00013a0006067a24 */ /* 0x000fe200078e0203 */
[----:B------:R-:W-:Y:S01]  /*1d0a0*/  UIMAD.WIDE.U32 UR10, UR16, UR4, UR10 ;  /* 0x00000004100a72a5 */ /* 0x000fe2000f8e000a */
[----:B------:R-:W-:Y:S01]  /*1d0b0*/  IMAD R2, R2, c[0x0][0x3e0], RZ ;  /* 0x0000f80002027a24 */ /* 0x000fe200078e02ff */
[----:B------:R-:W-:Y:S02]  /*1d0c0*/  UIMAD UR7, UR16, UR5, UR7 ;  /* 0x00000005100772a4 */ /* 0x000fe4000f8e0207 */
[----:B------:R-:W-:Y:S01]  /*1d0d0*/  SHF.R.S32.HI R3, RZ, 0x1f, R6 ;  /* 0x0000001fff037819 */ /* 0x000fe20000011406 */
[----:B------:R-:W-:Y:S01]  /*1d0e0*/  ULDC.64 UR4, c[0x0][0x3f0] ;  /* 0x0000fc0000047ab9 */ /* 0x000fe20000000a00 */
[----:B------:R-:W-:Y:S01]  /*1d0f0*/  IMAD R2, R7, c[0x0][0x3e4], R2 ;  /* 0x0000f90007027a24 */ /* 0x000fe200078e0202 */
[----:B------:R-:W-:-:S02]  /*1d100*/  UIMAD UR6, UR6, UR4, URZ ;  /* 0x00000004060672a4 */ /* 0x000fc4000f8e023f */
[----:B------:R-:W-:Y:S01]  /*1d110*/  UIADD3 UR11, UR7, UR11, URZ ;  /* 0x0000000b070b7290 */ /* 0x000fe2000fffe03f */
[----:B------:R-:W-:Y:S01]  /*1d120*/  IMAD R3, R3, c[0x0][0x3d8], RZ ;  /* 0x0000f60003037a24 */ /* 0x000fe200078e02ff */
[----:B------:R-:W-:Y:S02]  /*1d130*/  UIMAD UR5, UR24, UR5, UR6 ;  /* 0x00000005180572a4 */ /* 0x000fe4000f8e0206 */
[----:B------:R-:W-:Y:S01]  /*1d140*/  UIMAD.WIDE.U32 UR10, UR24, UR4, UR10 ;  /* 0x00000004180a72a5 */ /* 0x000fe2000f8e000a */
[----:B------:R-:W-:-:S03]  /*1d150*/  IMAD R3, R6, c[0x0][0x3dc], R3 ;  /* 0x0000f70006037a24 */ /* 0x000fc600078e0203 */
[----:B------:R-:W-:Y:S02]  /*1d160*/  UIADD3 UR5, UR11, UR5, URZ ;  /* 0x000000050b057290 */ /* 0x000fe4000fffe03f */
[----:B-1----:R-:W-:Y:S02]  /*1d170*/  IMAD.U32 R11, RZ, RZ, UR11 ;  /* 0x0000000bff0b7e24 */ /* 0x002fe4000f8e00ff */
[----:B------:R-:W-:Y:S02]  /*1d180*/  IMAD.U32 R10, RZ, RZ, UR10 ;  /* 0x0000000aff0a7e24 */ /* 0x000fe4000f8e00ff */
[----:B------:R-:W-:-:S05]  /*1d190*/  MOV R11, UR5 ;  /* 0x00000005000b7c02 */ /* 0x000fca0008000f00 */
[----:B------:R-:W-:Y:S01]  /*1d1a0*/  IMAD.WIDE.U32 R10, R7, c[0x0][0x3e0], R10 ;  /* 0x0000f800070a7a25 */ /* 0x000fe200078e000a */
[----:B------:R-:W-:-:S03]  /*1d1b0*/  IADD3 R7, R9, 0x80, RZ ;  /* 0x0000008009077810 */ /* 0x000fc60007ffe0ff */
[----:B------:R-:W-:-:S04]  /*1d1c0*/  IMAD.IADD R11, R11, 0x1, R2 ;  /* 0x000000010b0b7824 */ /* 0x000fc800078e0202 */
        /* <DEDUP_REMOVED lines=30> */
.L_x_1455:
[----:B------:R-:W-:Y:S05]  /*1d3b0*/  BSYNC B0 ;  /* 0x0000000000007941 */ /* 0x000fea0003800000 */
.L_x_1454:
        /* <DEDUP_REMOVED lines=27> */
.L_x_1457:
[----:B------:R-:W-:Y:S05]  /*1d570*/  BSYNC B0 ;  /* 0x0000000000007941 */ /* 0x000fea0003800000 */
.L_x_1456:
        /* <DEDUP_REMOVED lines=27> */
.L_x_1459:
[----:B------:R-:W-:Y:S05]  /*1d730*/  BSYNC B0 ;  /* 0x0000000000007941 */ /* 0x000fea0003800000 */
.L_x_1458:
        /* <DEDUP_REMOVED lines=28> */
.L_x_1460:
        /* <DEDUP_REMOVED lines=16> */
.L_x_1482:


//--------------------- .nv.shared._ZN7cutlass13device_kernelIN5flash19enable_sm80_to_sm89INS1_16FlashAttnFwdSm80INS1_25CollectiveMainloopFwdSm80ILi8ELi1ELb1EN4cute5tupleIJNS5_1CILi128EEENS7_ILi64EEENS7_ILi256EEEEEELi256ENS_6half_tEfNS_4arch4Sm80ELb0ELb0ELb0ELb0ELb0ELb0ELb1ELb0EEENS1_21CollectiveEpilogueFwdINS6_IJS8_SA_S9_EEENS6_IJNS7_ILi1EEESI_SI_EEESC_SE_Li256ELb0ELb1ELb0ELb0EEENS1_19SingleTileSchedulerILb0ELb0ELb1ELi128EEEEEEEEEvNT_6ParamsE --------------------------
	.section	.nv.shared._ZN7cutlass13device_kernelIN5flash19enable_sm80_to_sm89INS1_16FlashAttnFwdSm80INS1_25CollectiveMainloopFwdSm80ILi8ELi1ELb1EN4cute5tupleIJNS5_1CILi128EEENS7_ILi64EEENS7_ILi256EEEEEELi256ENS_6half_tEfNS_4arch4Sm80ELb0ELb0ELb0ELb0ELb0ELb0ELb1ELb0EEENS1_21CollectiveEpilogueFwdINS6_IJS8_SA_S9_EEENS6_IJNS7_ILi1EEESI_SI_EEESC_SE_Li256ELb0ELb1ELb0ELb0EEENS1_19SingleTileSchedulerILb0ELb0ELb1ELi128EEEEEEEEEvNT_6ParamsE,"aw",@nobits
	.sectionflags	@""
	.align	16


//--------------------- .nv.global                --------------------------
	.section	.nv.global,"aw",@nobits
.nv.global:
	.type		_ZN66_INTERNAL_7fe396b5_30_flash_fwd_hdim256_fp16_sm80_cu_9949e2e8_41754cute1_E,@object
	.size		_ZN66_INTERNAL_7fe396b5_30_flash_fwd_hdim256_fp16_sm80_cu_9949e2e8_41754cute1_E,(_ZN66_INTERNAL_7fe396b5_30_flash_fwd_hdim256_fp16_sm80_cu_9949e2e8_41754cuda3std3__45__cpo6cbeginE - _ZN66_INTERNAL_7fe396b5_30_flash_fwd_hdim256_fp16_sm80_cu_9949e2e8_41754cute1_E)
_ZN66_INTERNAL_7fe396b5_30_flash_fwd_hdim256_fp16_sm80_cu_9949e2e8_41754cute1_E:
	.zero		1
	.type		_ZN66_INTERNAL_7fe396b5_30_flash_fwd_hdim256_fp16_sm80_cu_9949e2e8_41754cuda3std3__45__cpo6cbeginE,@object
	.size		_ZN66_INTERNAL_7fe396b5_30_flash_fwd_hdim256_fp16_sm80_cu_9949e2e8_41754cuda3std3__45__cpo6cbeginE,(_ZN66_INTERNAL_7fe396b5_30_flash_fwd_hdim256_fp16_sm80_cu_9949e2e8_41754cuda3std3__48in_placeE - _ZN66_INTERNAL_7fe396b5_30_flash_fwd_hdim256_fp16_sm80_cu_9949e2e8_41754cuda3std3__45__cpo6cbeginE)
_ZN66_INTERNAL_7fe396b5_30_flash_fwd_hdim256_fp16_sm80_cu_9949e2e8_41754cuda3std3__45__cpo6cbeginE:
	.zero		1
	.type		_ZN66_INTERNAL_7fe396b5_30_flash_fwd_hdim256_fp16_sm80_cu_9949e2e8_41754cuda3std3__48in_placeE,@object
	.size		_ZN66_INTERNAL_7fe396b5_30_flash_fwd_hdim256_fp16_sm80_cu_9949e2e8_41754cuda3std3__48in_placeE,(_ZN66_INTERNAL_7fe396b5_30_flash_fwd_hdim256_fp16_sm80_cu_9949e2e8_41754cuda3std6ranges3__45__cpo9iter_moveE - _ZN66_INTERNAL_7fe396b5_30_flash_fwd_hdim256_fp16_sm80_cu_9949e2e8_41754cuda3std3__48in_placeE)
_ZN66_INTERNAL_7fe396b5_30_flash_fwd_hdim256_fp16_sm80_cu_9949e2e8_41754cuda3std3__48in_placeE:
	.zero		1
	.type		_ZN66_INTERNAL_7fe396b5_30_flash_fwd_hdim256_fp16_sm80_cu_9949e2e8_41754cuda3std6ranges3__45__cpo9iter_moveE,@object
	.size		_ZN66_INTERNAL_7fe396b5_30_flash_fwd_hdim256_fp16_sm80_cu_9949e2e8_41754cuda3std6ranges3__45__cpo9iter_moveE,(_ZN66_INTERNAL_7fe396b5_30_flash_fwd_hdim256_fp16_sm80_cu_9949e2e8_41754cuda3std3__45__cpo5beginE - _ZN66_INTERNAL_7fe396b5_30_flash_fwd_hdim256_fp16_sm80_cu_9949e2e8_41754cuda3std6ranges3__45__cpo9iter_moveE)
_ZN66_INTERNAL_7fe396b5_30_flash_fwd_hdim256_fp16_sm80_cu_9949e2e8_41754cuda3std6ranges3__45__cpo9iter_moveE:
	.zero		1
	.type		_ZN66_INTERNAL_7fe396b5_30_flash_fwd_hdim256_fp16_sm80_cu_9949e2e8_41754cuda3std3__45__cpo5beginE,@object
	.size		_ZN66_INTERNAL_7fe396b5_30_flash_fwd_hdim256_fp16_sm80_cu_9949e2e8_41754cuda3std3__45__cpo5beginE,(_ZN66_INTERNAL_7fe396b5_30_flash_fwd_hdim256_fp16_sm80_cu_9949e2e8_41754cuda3std3__468_GLOBAL__N__7fe396b5_30_flash_fwd_hdim256_fp16_sm80_cu_9949e2e8_41756ignoreE - _ZN66_INTERNAL_7fe396b5_30_flash_fwd_hdim256_fp16_sm80_cu_9949e2e8_41754cuda3std3__45__cpo5beginE)
_ZN66_INTERNAL_7fe396b5_30_flash_fwd_hdim256_fp16_sm80_cu_9949e2e8_41754cuda3std3__45__cpo5beginE:
	.zero		1
	.type		_ZN66_INTERNAL_7fe396b5_30_flash_fwd_hdim256_fp16_sm80_cu_9949e2e8_41754cuda3std3__468_GLOBAL__N__7fe396b5_30_flash_fwd_hdim256_fp16_sm80_cu_9949e2e8_41756ignoreE,@object
	.size		_ZN66_INTERNAL_7fe396b5_30_flash_fwd_hdim256_fp16_sm80_cu_9949e2e8_41754cuda3std3__468_GLOBAL__N__7fe396b5_30_flash_fwd_hdim256_fp16_sm80_cu_9949e2e8_41756ignoreE,(_ZN66_INTERNAL_7fe396b5_30_flash_fwd_hdim256_fp16_sm80_cu_9949e2e8_41754cute7productE - _ZN66_INTERNAL_7fe396b5_30_flash_fwd_hdim256_fp16_sm80_cu_9949e2e8_41754cuda3std3__468_GLOBAL__N__7fe396b5_30_flash_fwd_hdim256_fp16_sm80_cu_9949e2e8_41756ignoreE)
_ZN66_INTERNAL_7fe396b5_30_flash_fwd_hdim256_fp16_sm80_cu_9949e2e8_41754cuda3std3__468_GLOBAL__N__7fe396b5_30_flash_fwd_hdim256_fp16_sm80_cu_9949e2e8_41756ignoreE:
	.zero		1
	.type		_ZN66_INTERNAL_7fe396b5_30_flash_fwd_hdim256_fp16_sm80_cu_9949e2e8_41754cute7productE,@object
	.size		_ZN66_INTERNAL_7fe396b5_30_flash_fwd_hdim256_fp16_sm80_cu_9949e2e8_41754cute7productE,(_ZN66_INTERNAL_7fe396b5_30_flash_fwd_hdim256_fp16_sm80_cu_9949e2e8_41754cuda3std3__45__cpo3endE - _ZN66_INTERNAL_7fe396b5_30_flash_fwd_hdim256_fp16_sm80_cu_9949e2e8_41754cute7productE)
_ZN66_INTERNAL_7fe396b5_30_flash_fwd_hdim256_fp16_sm80_cu_9949e2e8_41754cute7productE:
	.zero		1
	.type		_ZN66_INTERNAL_7fe396b5_30_flash_fwd_hdim256_fp16_sm80_cu_9949e2e8_41754cuda3std3__45__cpo3endE,@object
	.size		_ZN66_INTERNAL_7fe396b5_30_flash_fwd_hdim256_fp16_sm80_cu_9949e2e8_41754cuda3std3__45__cpo3endE,(_ZN66_INTERNAL_7fe396b5_30_flash_fwd_hdim256_fp16_sm80_cu_9949e2e8_41754cuda3std3__419piecewise_constructE - _ZN66_INTERNAL_7fe396b5_30_flash_fwd_hdim256_fp16_sm80_cu_9949e2e8_41754cuda3std3__45__cpo3endE)
_ZN66_INTERNAL_7fe396b5_30_flash_fwd_hdim256_fp16_sm80_cu_9949e2e8_41754cuda3std3__45__cpo3endE:
	.zero		1
	.type		_ZN66_INTERNAL_7fe396b5_30_flash_fwd_hdim256_fp16_sm80_cu_9949e2e8_41754cuda3std3__419piecewise_constructE,@object
	.size		_ZN66_INTERNAL_7fe396b5_30_flash_fwd_hdim256_fp16_sm80_cu_9949e2e8_41754cuda3std3__419piecewise_constructE,(_ZN66_INTERNAL_7fe396b5_30_flash_fwd_hdim256_fp16_sm80_cu_9949e2e8_41754cuda3std3__45__cpo4cendE - _ZN66_INTERNAL_7fe396b5_30_flash_fwd_hdim256_fp16_sm80_cu_9949e2e8_41754cuda3std3__419piecewise_constructE)
_ZN66_INTERNAL_7fe396b5_30_flash_fwd_hdim256_fp16_sm80_cu_9949e2e8_41754cuda3std3__419piecewise_constructE:
	.zero		1
	.type		_ZN66_INTERNAL_7fe396b5_30_flash_fwd_hdim256_fp16_sm80_cu_9949e2e8_41754cuda3std3__45__cpo4cendE,@object
	.size		_ZN66_INTERNAL_7fe396b5_30_flash_fwd_hdim256_fp16_sm80_cu_9949e2e8_41754cuda3std3__45__cpo4cendE,(_ZN66_INTERNAL_7fe396b5_30_flash_fwd_hdim256_fp16_sm80_cu_9949e2e8_41754cuda3std6ranges3__45__cpo4swapE - _ZN66_INTERNAL_7fe396b5_30_flash_fwd_hdim256_fp16_sm80_cu_9949e2e8_41754cuda3std3__45__cpo4cendE)
_ZN66_INTERNAL_7fe396b5_30_flash_fwd_hdim256_fp16_sm80_cu_9949e2e8_41754cuda3std3__45__cpo4cendE:
	.zero		1
	.type		_ZN66_INTERNAL_7fe396b5_30_flash_fwd_hdim256_fp16_sm80_cu_9949e2e8_41754cuda3std6ranges3__45__cpo4swapE,@object
	.size		_ZN66_INTERNAL_7fe396b5_30_flash_fwd_hdim256_fp16_sm80_cu_9949e2e8_41754cuda3std6ranges3__45__cpo4swapE,(.L_7 - _ZN66_INTERNAL_7fe396b5_30_flash_fwd_hdim256_fp16_sm80_cu_9949e2e8_41754cuda3std6ranges3__45__cpo4swapE)
_ZN66_INTERNAL_7fe396b5_30_flash_fwd_hdim256_fp16_sm80_cu_9949e2e8_41754cuda3std6ranges3__45__cpo4swapE:
	.zero		1
.L_7:


//--------------------- .nv.shared._ZN7cutlass13device_kernelIN5flash19enable_sm80_to_sm89INS1_16FlashAttnFwdSm80INS1_25CollectiveMainloopFwdSm80ILi8ELi1ELb1EN4cute5tupleIJNS5_1CILi128EEENS7_ILi64EEENS7_ILi256EEEEEELi256ENS_6half_tEfNS_4arch4Sm80ELb0ELb0ELb0ELb1ELb0ELb0ELb1ELb0EEENS1_21CollectiveEpilogueFwdINS6_IJS8_SA_S9_EEENS6_IJNS7_ILi1EEESI_SI_EEESC_SE_Li256ELb1ELb1ELb0ELb0EEENS1_19SingleTileSchedulerILb1ELb0ELb1ELi128EEEEEEEEEvNT_6ParamsE --------------------------
	.section	.nv.shared._ZN7cutlass13device_kernelIN5flash19enable_sm80_to_sm89INS1_16FlashAttnFwdSm80INS1_25CollectiveMainloopFwdSm80ILi8ELi1ELb1EN4cute5tupleIJNS5_1CILi128EEENS7_ILi64EEENS7_ILi256EEEEEELi256ENS_6half_tEfNS_4arch4Sm80ELb0ELb0ELb0ELb1ELb0ELb0ELb1ELb0EEENS1_21CollectiveEpilogueFwdINS6_IJS8_SA_S9_EEENS6_IJNS7_ILi1EEESI_SI_EEESC_SE_Li256ELb1ELb1ELb0ELb0EEENS1_19SingleTileSchedulerILb1ELb0ELb1ELi128EEEEEEEEEvNT_6ParamsE,"aw",@nobits
	.sectionflags	@""
	.align	16


//--------------------- .nv.shared._ZN7cutlass13device_kernelIN5flash19enable_sm80_to_sm89INS1_16FlashAttnFwdSm80INS1_25CollectiveMainloopFwdSm80ILi8ELi1ELb0EN4cute5tupleIJNS5_1CILi128EEENS7_ILi32EEENS7_ILi256EEEEEELi256ENS_6half_tEfNS_4arch4Sm80ELb0ELb0ELb0ELb1ELb0ELb1ELb1ELb0EEENS1_21CollectiveEpilogueFwdINS6_IJS8_SA_S9_EEENS6_IJNS7_ILi1EEESI_SI_EEESC_SE_Li256ELb1ELb1ELb0ELb0EEENS1_19SingleTileSchedulerILb1ELb0ELb1ELi128EEEEEEEEEvNT_6ParamsE --------------------------
	.section	.nv.shared._ZN7cutlass13device_kernelIN5flash19enable_sm80_to_sm89INS1_16FlashAttnFwdSm80INS1_25CollectiveMainloopFwdSm80ILi8ELi1ELb0EN4cute5tupleIJNS5_1CILi128EEENS7_ILi32EEENS7_ILi256EEEEEELi256ENS_6half_tEfNS_4arch4Sm80ELb0ELb0ELb0ELb1ELb0ELb1ELb1ELb0EEENS1_21CollectiveEpilogueFwdINS6_IJS8_SA_S9_EEENS6_IJNS7_ILi1EEESI_SI_EEESC_SE_Li256ELb1ELb1ELb0ELb0EEENS1_19SingleTileSchedulerILb1ELb0ELb1ELi128EEEEEEEEEvNT_6ParamsE,"aw",@nobits
	.sectionflags	@""
	.align	16


//--------------------- .nv.shared._ZN7cutlass13device_kernelIN5flash19enable_sm80_to_sm89INS1_16FlashAttnFwdSm80INS1_25CollectiveMainloopFwdSm80ILi8ELi1ELb1EN4cute5tupleIJNS5_1CILi128EEENS7_ILi48EEENS7_ILi256EEEEEELi256ENS_6half_tEfNS_4arch4Sm80ELb0ELb1ELb0ELb0ELb0ELb0ELb1ELb0EEENS1_21CollectiveEpilogueFwdINS6_IJS8_SA_S9_EEENS6_IJNS7_ILi1EEESI_SI_EEESC_SE_Li256ELb0ELb1ELb0ELb0EEENS1_19SingleTileSchedulerILb0ELb0ELb1ELi128EEEEEEEEEvNT_6ParamsE --------------------------
	.section	.nv.shared._ZN7cutlass13device_kernelIN5flash19enable_sm80_to_sm89INS1_16FlashAttnFwdSm80INS1_25CollectiveMainloopFwdSm80ILi8ELi1ELb1EN4cute5tupleIJNS5_1CILi128EEENS7_ILi48EEENS7_ILi256EEEEEELi256ENS_6half_tEfNS_4arch4Sm80ELb0ELb1ELb0ELb0ELb0ELb0ELb1ELb0EEENS1_21CollectiveEpilogueFwdINS6_IJS8_SA_S9_EEENS6_IJNS7_ILi1EEESI_SI_EEESC_SE_Li256ELb0ELb1ELb0ELb0EEENS1_19SingleTileSchedulerILb0ELb0ELb1ELi128EEEEEEEEEvNT_6ParamsE,"aw",@nobits
	.sectionflags	@""
	.align	16


//--------------------- .nv.shared._ZN7cutlass13device_kernelIN5flash19enable_sm80_to_sm89INS1_16FlashAttnFwdSm80INS1_25CollectiveMainloopFwdSm80ILi8ELi1ELb1EN4cute5tupleIJNS5_1CILi128EEENS7_ILi48EEENS7_ILi256EEEEEELi256ENS_6half_tEfNS_4arch4Sm80ELb0ELb1ELb0ELb1ELb0ELb0ELb1ELb0EEENS1_21CollectiveEpilogueFwdINS6_IJS8_SA_S9_EEENS6_IJNS7_ILi1EEESI_SI_EEESC_SE_Li256ELb1ELb1ELb0ELb0EEENS1_19SingleTileSchedulerILb1ELb0ELb1ELi128EEEEEEEEEvNT_6ParamsE --------------------------
	.section	.nv.shared._ZN7cutlass13device_kernelIN5flash19enable_sm80_to_sm89INS1_16FlashAttnFwdSm80INS1_25CollectiveMainloopFwdSm80ILi8ELi1ELb1EN4cute5tupleIJNS5_1CILi128EEENS7_ILi48EEENS7_ILi256EEEEEELi256ENS_6half_tEfNS_4arch4Sm80ELb0ELb1ELb0ELb1ELb0ELb0ELb1ELb0EEENS1_21CollectiveEpilogueFwdINS6_IJS8_SA_S9_EEENS6_IJNS7_ILi1EEESI_SI_EEESC_SE_Li256ELb1ELb1ELb0ELb0EEENS1_19SingleTileSchedulerILb1ELb0ELb1ELi128EEEEEEEEEvNT_6ParamsE,"aw",@nobits
	.sectionflags	@""
	.align	16


//--------------------- .nv.shared._ZN7cutlass13device_kernelIN5flash19enable_sm80_to_sm89INS1_16FlashAttnFwdSm80INS1_25CollectiveMainloopFwdSm80ILi8ELi1ELb0EN4cute5tupleIJNS5_1CILi128EEENS7_ILi32EEENS7_ILi256EEEEEELi256ENS_6half_tEfNS_4arch4Sm80ELb0ELb1ELb0ELb1ELb0ELb1ELb1ELb0EEENS1_21CollectiveEpilogueFwdINS6_IJS8_SA_S9_EEENS6_IJNS7_ILi1EEESI_SI_EEESC_SE_Li256ELb1ELb1ELb0ELb0EEENS1_19SingleTileSchedulerILb1ELb0ELb1ELi128EEEEEEEEEvNT_6ParamsE --------------------------
	.section	.nv.shared._ZN7cutlass13device_kernelIN5flash19enable_sm80_to_sm89INS1_16FlashAttnFwdSm80INS1_25CollectiveMainloopFwdSm80ILi8ELi1ELb0EN4cute5tupleIJNS5_1CILi128EEENS7_ILi32EEENS7_ILi256EEEEEELi256ENS_6half_tEfNS_4arch4Sm80ELb0ELb1ELb0ELb1ELb0ELb1ELb1ELb0EEENS1_21CollectiveEpilogueFwdINS6_IJS8_SA_S9_EEENS6_IJNS7_ILi1EEESI_SI_EEESC_SE_Li256ELb1ELb1ELb0ELb0EEENS1_19SingleTileSchedulerILb1ELb0ELb1ELi128EEEEEEEEEvNT_6ParamsE,"aw",@nobits
	.sectionflags	@""
	.align	16


//--------------------- .nv.shared._ZN7cutlass13device_kernelIN5flash19enable_sm80_to_sm89INS1_16FlashAttnFwdSm80INS1_25CollectiveMainloopFwdSm80ILi8ELi1ELb1EN4cute5tupleIJNS5_1CILi128EEENS7_ILi64EEENS7_ILi256EEEEEELi256ENS_6half_tEfNS_4arch4Sm80ELb1ELb0ELb0ELb0ELb0ELb0ELb1ELb0EEENS1_21CollectiveEpilogueFwdINS6_IJS8_SA_S9_EEENS6_IJNS7_ILi1EEESI_SI_EEESC_SE_Li256ELb0ELb1ELb0ELb0EEENS1_30DynamicPersistentTileSchedulerILi256ELi256ELb0ELb1ELb0EEEEEEEEEvNT_6ParamsE --------------------------
	.section	.nv.shared._ZN7cutlass13device_kernelIN5flash19enable_sm80_to_sm89INS1_16FlashAttnFwdSm80INS1_25CollectiveMainloopFwdSm80ILi8ELi1ELb1EN4cute5tupleIJNS5_1CILi128EEENS7_ILi64EEENS7_ILi256EEEEEELi256ENS_6half_tEfNS_4arch4Sm80ELb1ELb0ELb0ELb0ELb0ELb0ELb1ELb0EEENS1_21CollectiveEpilogueFwdINS6_IJS8_SA_S9_EEENS6_IJNS7_ILi1EEESI_SI_EEESC_SE_Li256ELb0ELb1ELb0ELb0EEENS1_30DynamicPersistentTileSchedulerILi256ELi256ELb0ELb1ELb0EEEEEEEEEvNT_6ParamsE,"aw",@nobits
	.sectionflags	@""
	.align	16


//--------------------- .nv.shared._ZN7cutlass13device_kernelIN5flash19enable_sm80_to_sm89INS1_16FlashAttnFwdSm80INS1_25CollectiveMainloopFwdSm80ILi8ELi1ELb1EN4cute5tupleIJNS5_1CILi128EEENS7_ILi64EEENS7_ILi256EEEEEELi256ENS_6half_tEfNS_4arch4Sm80ELb1ELb0ELb0ELb1ELb0ELb0ELb1ELb0EEENS1_21CollectiveEpilogueFwdINS6_IJS8_SA_S9_EEENS6_IJNS7_ILi1EEESI_SI_EEESC_SE_Li256ELb1ELb1ELb0ELb0EEENS1_19SingleTileSchedulerILb1ELb0ELb1ELi128EEEEEEEEEvNT_6ParamsE --------------------------
	.section	.nv.shared._ZN7cutlass13device_kernelIN5flash19enable_sm80_to_sm89INS1_16FlashAttnFwdSm80INS1_25CollectiveMainloopFwdSm80ILi8ELi1ELb1EN4cute5tupleIJNS5_1CILi128EEENS7_ILi64EEENS7_ILi256EEEEEELi256ENS_6half_tEfNS_4arch4Sm80ELb1ELb0ELb0ELb1ELb0ELb0ELb1ELb0EEENS1_21CollectiveEpilogueFwdINS6_IJS8_SA_S9_EEENS6_IJNS7_ILi1EEESI_SI_EEESC_SE_Li256ELb1ELb1ELb0ELb0EEENS1_19SingleTileSchedulerILb1ELb0ELb1ELi128EEEEEEEEEvNT_6ParamsE,"aw",@nobits
	.sectionflags	@""
	.align	16


//--------------------- .nv.shared._ZN7cutlass13device_kernelIN5flash19enable_sm80_to_sm89INS1_16FlashAttnFwdSm80INS1_25CollectiveMainloopFwdSm80ILi8ELi1ELb0EN4cute5tupleIJNS5_1CILi128EEENS7_ILi32EEENS7_ILi256EEEEEELi256ENS_6half_tEfNS_4arch4Sm80ELb1ELb0ELb0ELb1ELb0ELb1ELb1ELb0EEENS1_21CollectiveEpilogueFwdINS6_IJS8_SA_S9_EEENS6_IJNS7_ILi1EEESI_SI_EEESC_SE_Li256ELb1ELb1ELb0ELb0EEENS1_19SingleTileSchedulerILb1ELb0ELb1ELi128EEEEEEEEEvNT_6ParamsE --------------------------
	.section	.nv.shared._ZN7cutlass13device_kernelIN5flash19enable_sm80_to_sm89INS1_16FlashAttnFwdSm80INS1_25CollectiveMainloopFwdSm80ILi8ELi1ELb0EN4cute5tupleIJNS5_1CILi128EEENS7_ILi32EEENS7_ILi256EEEEEELi256ENS_6half_tEfNS_4arch4Sm80ELb1ELb0ELb0ELb1ELb0ELb1ELb1ELb0EEENS1_21CollectiveEpilogueFwdINS6_IJS8_SA_S9_EEENS6_IJNS7_ILi1EEESI_SI_EEESC_SE_Li256ELb1ELb1ELb0ELb0EEENS1_19SingleTileSchedulerILb1ELb0ELb1ELi128EEEEEEEEEvNT_6ParamsE,"aw",@nobits
	.sectionflags	@""
	.align	16


//--------------------- .nv.shared._ZN7cutlass13device_kernelIN5flash19enable_sm80_to_sm89INS1_16FlashAttnFwdSm80INS1_25CollectiveMainloopFwdSm80ILi8ELi1ELb0EN4cute5tupleIJNS5_1CILi128EEENS7_ILi96EEENS7_ILi256EEEEEELi256ENS_6half_tEfNS_4arch4Sm80ELb0ELb0ELb0ELb0ELb0ELb0ELb1ELb0EEENS1_21CollectiveEpilogueFwdINS6_IJS8_SA_S9_EEENS6_IJNS7_ILi1EEESI_SI_EEESC_SE_Li256ELb0ELb1ELb0ELb0EEENS1_19SingleTileSchedulerILb0ELb0ELb1ELi128EEEEEEEEEvNT_6ParamsE --------------------------
	.section	.nv.shared._ZN7cutlass13device_kernelIN5flash19enable_sm80_to_sm89INS1_16FlashAttnFwdSm80INS1_25CollectiveMainloopFwdSm80ILi8ELi1ELb0EN4cute5tupleIJNS5_1CILi128EEENS7_ILi96EEENS7_ILi256EEEEEELi256ENS_6half_tEfNS_4arch4Sm80ELb0ELb0ELb0ELb0ELb0ELb0ELb1ELb0EEENS1_21CollectiveEpilogueFwdINS6_IJS8_SA_S9_EEENS6_IJNS7_ILi1EEESI_SI_EEESC_SE_Li256ELb0ELb1ELb0ELb0EEENS1_19SingleTileSchedulerILb0ELb0ELb1ELi128EEEEEEEEEvNT_6ParamsE,"aw",@nobits
	.sectionflags	@""
	.align	16


//--------------------- .nv.shared._ZN7cutlass13device_kernelIN5flash19enable_sm80_to_sm89INS1_16FlashAttnFwdSm80INS1_25CollectiveMainloopFwdSm80ILi8ELi1ELb0EN4cute5tupleIJNS5_1CILi128EEENS7_ILi96EEENS7_ILi256EEEEEELi256ENS_6half_tEfNS_4arch4Sm80ELb0ELb0ELb0ELb1ELb0ELb0ELb1ELb0EEENS1_21CollectiveEpilogueFwdINS6_IJS8_SA_S9_EEENS6_IJNS7_ILi1EEESI_SI_EEESC_SE_Li256ELb1ELb1ELb0ELb0EEENS1_19SingleTileSchedulerILb1ELb0ELb1ELi128EEEEEEEEEvNT_6ParamsE --------------------------
	.section	.nv.shared._ZN7cutlass13device_kernelIN5flash19enable_sm80_to_sm89INS1_16FlashAttnFwdSm80INS1_25CollectiveMainloopFwdSm80ILi8ELi1ELb0EN4cute5tupleIJNS5_1CILi128EEENS7_ILi96EEENS7_ILi256EEEEEELi256ENS_6half_tEfNS_4arch4Sm80ELb0ELb0ELb0ELb1ELb0ELb0ELb1ELb0EEENS1_21CollectiveEpilogueFwdINS6_IJS8_SA_S9_EEENS6_IJNS7_ILi1EEESI_SI_EEESC_SE_Li256ELb1ELb1ELb0ELb0EEENS1_19SingleTileSchedulerILb1ELb0ELb1ELi128EEEEEEEEEvNT_6ParamsE,"aw",@nobits
	.sectionflags	@""
	.align	16


//--------------------- .nv.shared._ZN7cutlass13device_kernelIN5flash19enable_sm80_to_sm89INS1_16FlashAttnFwdSm80INS1_25CollectiveMainloopFwdSm80ILi8ELi1ELb0EN4cute5tupleIJNS5_1CILi128EEENS7_ILi48EEENS7_ILi256EEEEEELi256ENS_6half_tEfNS_4arch4Sm80ELb0ELb0ELb0ELb1ELb0ELb1ELb1ELb0EEENS1_21CollectiveEpilogueFwdINS6_IJS8_SA_S9_EEENS6_IJNS7_ILi1EEESI_SI_EEESC_SE_Li256ELb1ELb1ELb0ELb0EEENS1_19SingleTileSchedulerILb1ELb0ELb1ELi128EEEEEEEEEvNT_6ParamsE --------------------------
	.section	.nv.shared._ZN7cutlass13device_kernelIN5flash19enable_sm80_to_sm89INS1_16FlashAttnFwdSm80INS1_25CollectiveMainloopFwdSm80ILi8ELi1ELb0EN4cute5tupleIJNS5_1CILi128EEENS7_ILi48EEENS7_ILi256EEEEEELi256ENS_6half_tEfNS_4arch4Sm80ELb0ELb0ELb0ELb1ELb0ELb1ELb1ELb0EEENS1_21CollectiveEpilogueFwdINS6_IJS8_SA_S9_EEENS6_IJNS7_ILi1EEESI_SI_EEESC_SE_Li256ELb1ELb1ELb0ELb0EEENS1_19SingleTileSchedulerILb1ELb0ELb1ELi128EEEEEEEEEvNT_6ParamsE,"aw",@nobits
	.sectionflags	@""
	.align	16


//--------------------- .nv.shared._ZN7cutlass13device_kernelIN5flash19enable_sm80_to_sm89INS1_16FlashAttnFwdSm80INS1_25CollectiveMainloopFwdSm80ILi8ELi1ELb0EN4cute5tupleIJNS5_1CILi128EEENS7_ILi64EEENS7_ILi256EEEEEELi256ENS_6half_tEfNS_4arch4Sm80ELb0ELb1ELb0ELb0ELb0ELb0ELb1ELb0EEENS1_21CollectiveEpilogueFwdINS6_IJS8_SA_S9_EEENS6_IJNS7_ILi1EEESI_SI_EEESC_SE_Li256ELb0ELb1ELb0ELb0EEENS1_19SingleTileSchedulerILb0ELb0ELb1ELi128EEEEEEEEEvNT_6ParamsE --------------------------
	.section	.nv.shared._ZN7cutlass13device_kernelIN5flash19enable_sm80_to_sm89INS1_16FlashAttnFwdSm80INS1_25CollectiveMainloopFwdSm80ILi8ELi1ELb0EN4cute5tupleIJNS5_1CILi128EEENS7_ILi64EEENS7_ILi256EEEEEELi256ENS_6half_tEfNS_4arch4Sm80ELb0ELb1ELb0ELb0ELb0ELb0ELb1ELb0EEENS1_21CollectiveEpilogueFwdINS6_IJS8_SA_S9_EEENS6_IJNS7_ILi1EEESI_SI_EEESC_SE_Li256ELb0ELb1ELb0ELb0EEENS1_19SingleTileSchedulerILb0ELb0ELb1ELi128EEEEEEEEEvNT_6ParamsE,"aw",@nobits
	.sectionflags	@""
	.align	16


//--------------------- .nv.shared._ZN7cutlass13device_kernelIN5flash19enable_sm80_to_sm89INS1_16FlashAttnFwdSm80INS1_25CollectiveMainloopFwdSm80ILi8ELi1ELb0EN4cute5tupleIJNS5_1CILi128EEENS7_ILi64EEENS7_ILi256EEEEEELi256ENS_6half_tEfNS_4arch4Sm80ELb0ELb1ELb0ELb1ELb0ELb0ELb1ELb0EEENS1_21CollectiveEpilogueFwdINS6_IJS8_SA_S9_EEENS6_IJNS7_ILi1EEESI_SI_EEESC_SE_Li256ELb1ELb1ELb0ELb0EEENS1_19SingleTileSchedulerILb1ELb0ELb1ELi128EEEEEEEEEvNT_6ParamsE --------------------------
	.section	.nv.shared._ZN7cutlass13device_kernelIN5flash19enable_sm80_to_sm89INS1_16FlashAttnFwdSm80INS1_25CollectiveMainloopFwdSm80ILi8ELi1ELb0EN4cute5tupleIJNS5_1CILi128EEENS7_ILi64EEENS7_ILi256EEEEEELi256ENS_6half_tEfNS_4arch4Sm80ELb0ELb1ELb0ELb1ELb0ELb0ELb1ELb0EEENS1_21CollectiveEpilogueFwdINS6_IJS8_SA_S9_EEENS6_IJNS7_ILi1EEESI_SI_EEESC_SE_Li256ELb1ELb1ELb0ELb0EEENS1_19SingleTileSchedulerILb1ELb0ELb1ELi128EEEEEEEEEvNT_6ParamsE,"aw",@nobits
	.sectionflags	@""
	.align	16


//--------------------- .nv.shared._ZN7cutlass13device_kernelIN5flash19enable_sm80_to_sm89INS1_16FlashAttnFwdSm80INS1_25CollectiveMainloopFwdSm80ILi8ELi1ELb0EN4cute5tupleIJNS5_1CILi128EEENS7_ILi48EEENS7_ILi256EEEEEELi256ENS_6half_tEfNS_4arch4Sm80ELb0ELb1ELb0ELb1ELb0ELb1ELb1ELb0EEENS1_21CollectiveEpilogueFwdINS6_IJS8_SA_S9_EEENS6_IJNS7_ILi1EEESI_SI_EEESC_SE_Li256ELb1ELb1ELb0ELb0EEENS1_19SingleTileSchedulerILb1ELb0ELb1ELi128EEEEEEEEEvNT_6ParamsE --------------------------
	.section	.nv.shared._ZN7cutlass13device_kernelIN5flash19enable_sm80_to_sm89INS1_16FlashAttnFwdSm80INS1_25CollectiveMainloopFwdSm80ILi8ELi1ELb0EN4cute5tupleIJNS5_1CILi128EEENS7_ILi48EEENS7_ILi256EEEEEELi256ENS_6half_tEfNS_4arch4Sm80ELb0ELb1ELb0ELb1ELb0ELb1ELb1ELb0EEENS1_21CollectiveEpilogueFwdINS6_IJS8_SA_S9_EEENS6_IJNS7_ILi1EEESI_SI_EEESC_SE_Li256ELb1ELb1ELb0ELb0EEENS1_19SingleTileSchedulerILb1ELb0ELb1ELi128EEEEEEEEEvNT_6ParamsE,"aw",@nobits
	.sectionflags	@""
	.align	16


//--------------------- .nv.shared._ZN7cutlass13device_kernelIN5flash19enable_sm80_to_sm89INS1_16FlashAttnFwdSm80INS1_25CollectiveMainloopFwdSm80ILi8ELi1ELb0EN4cute5tupleIJNS5_1CILi128EEENS7_ILi96EEENS7_ILi256EEEEEELi256ENS_6half_tEfNS_4arch4Sm80ELb1ELb0ELb0ELb0ELb0ELb0ELb1ELb0EEENS1_21CollectiveEpilogueFwdINS6_IJS8_SA_S9_EEENS6_IJNS7_ILi1EEESI_SI_EEESC_SE_Li256ELb0ELb1ELb0ELb0EEENS1_30DynamicPersistentTileSchedulerILi256ELi256ELb0ELb1ELb0EEEEEEEEEvNT_6ParamsE --------------------------
	.section	.nv.shared._ZN7cutlass13device_kernelIN5flash19enable_sm80_to_sm89INS1_16FlashAttnFwdSm80INS1_25CollectiveMainloopFwdSm80ILi8ELi1ELb0EN4cute5tupleIJNS5_1CILi128EEENS7_ILi96EEENS7_ILi256EEEEEELi256ENS_6half_tEfNS_4arch4Sm80ELb1ELb0ELb0ELb0ELb0ELb0ELb1ELb0EEENS1_21CollectiveEpilogueFwdINS6_IJS8_SA_S9_EEENS6_IJNS7_ILi1EEESI_SI_EEESC_SE_Li256ELb0ELb1ELb0ELb0EEENS1_30DynamicPersistentTileSchedulerILi256ELi256ELb0ELb1ELb0EEEEEEEEEvNT_6ParamsE,"aw",@nobits
	.sectionflags	@""
	.align	16


//--------------------- .nv.shared._ZN7cutlass13device_kernelIN5flash19enable_sm80_to_sm89INS1_16FlashAttnFwdSm80INS1_25CollectiveMainloopFwdSm80ILi8ELi1ELb0EN4cute5tupleIJNS5_1CILi128EEENS7_ILi96EEENS7_ILi256EEEEEELi256ENS_6half_tEfNS_4arch4Sm80ELb1ELb0ELb0ELb1ELb0ELb0ELb1ELb0EEENS1_21CollectiveEpilogueFwdINS6_IJS8_SA_S9_EEENS6_IJNS7_ILi1EEESI_SI_EEESC_SE_Li256ELb1ELb1ELb0ELb0EEENS1_19SingleTileSchedulerILb1ELb0ELb1ELi128EEEEEEEEEvNT_6ParamsE --------------------------
	.section	.nv.shared._ZN7cutlass13device_kernelIN5flash19enable_sm80_to_sm89INS1_16FlashAttnFwdSm80INS1_25CollectiveMainloopFwdSm80ILi8ELi1ELb0EN4cute5tupleIJNS5_1CILi128EEENS7_ILi96EEENS7_ILi256EEEEEELi256ENS_6half_tEfNS_4arch4Sm80ELb1ELb0ELb0ELb1ELb0ELb0ELb1ELb0EEENS1_21CollectiveEpilogueFwdINS6_IJS8_SA_S9_EEENS6_IJNS7_ILi1EEESI_SI_EEESC_SE_Li256ELb1ELb1ELb0ELb0EEENS1_19SingleTileSchedulerILb1ELb0ELb1ELi128EEEEEEEEEvNT_6ParamsE,"aw",@nobits
	.sectionflags	@""
	.align	16


//--------------------- .nv.shared._ZN7cutlass13device_kernelIN5flash19enable_sm80_to_sm89INS1_16FlashAttnFwdSm80INS1_25CollectiveMainloopFwdSm80ILi8ELi1ELb0EN4cute5tupleIJNS5_1CILi128EEENS7_ILi48EEENS7_ILi256EEEEEELi256ENS_6half_tEfNS_4arch4Sm80ELb1ELb0ELb0ELb1ELb0ELb1ELb1ELb0EEENS1_21CollectiveEpilogueFwdINS6_IJS8_SA_S9_EEENS6_IJNS7_ILi1EEESI_SI_EEESC_SE_Li256ELb1ELb1ELb0ELb0EEENS1_19SingleTileSchedulerILb1ELb0ELb1ELi128EEEEEEEEEvNT_6ParamsE --------------------------
	.section	.nv.shared._ZN7cutlass13device_kernelIN5flash19enable_sm80_to_sm89INS1_16FlashAttnFwdSm80INS1_25CollectiveMainloopFwdSm80ILi8ELi1ELb0EN4cute5tupleIJNS5_1CILi128EEENS7_ILi48EEENS7_ILi256EEEEEELi256ENS_6half_tEfNS_4arch4Sm80ELb1ELb0ELb0ELb1ELb0ELb1ELb1ELb0EEENS1_21CollectiveEpilogueFwdINS6_IJS8_SA_S9_EEENS6_IJNS7_ILi1EEESI_SI_EEESC_SE_Li256ELb1ELb1ELb0ELb0EEENS1_19SingleTileSchedulerILb1ELb0ELb1ELi128EEEEEEEEEvNT_6ParamsE,"aw",@nobits
	.sectionflags	@""
	.align	16
